	.target	sm_103a

	.elftype	@"ET_EXEC"


//--------------------- .note.nv.tkinfo           --------------------------
	.section	.note.nv.tkinfo,"",@"SHT_NOTE"
	.sectionflags	@"SHF_NOTE_NV_TKINFO"
	.tkinfo
        /*0018*/ 	.word	0x00000002
        /*0030*/ 	.string	""
        /*0030*/ 	.string	"ptxas"
        /*0030*/ 	.string	"Cuda compilation tools, release 13.0, V13.0.88"
        /*0030*/ 	.string	"Build cuda_13.0.r13.0/compiler.36424714_0"
        /*0030*/ 	.string	"-arch sm_103a -m 64 "



//--------------------- .note.nv.cuinfo           --------------------------
	.section	.note.nv.cuinfo,"",@"SHT_NOTE"
	.sectionflags	@"SHF_NOTE_NV_CUINFO"
        /*0018*/ 	.short	0x0002
        /*001a*/ 	.short	0x0067
        /*001c*/ 	.short	0x0082
	.zero		2


//--------------------- .nv.info                  --------------------------
	.section	.nv.info,"",@"SHT_CUDA_INFO"
	.align	4


	//----- nvinfo : EIATTR_REGCOUNT
	.align		4
        /*0000*/ 	.byte	0x04, 0x2f
        /*0002*/ 	.short	(.L_29 - .L_28)
	.align		4
.L_28:
        /*0004*/ 	.word	index@(_ZN4vllm4gptq33gemm_half_q_half_gptq_2bit_kernelILb1ELi1EEEvPK6__halfPKjS6_S4_PS2_iiiibPKi)
        /*0008*/ 	.word	0x00000038


	//----- nvinfo : EIATTR_FRAME_SIZE
	.align		4
.L_29:
        /*000c*/ 	.byte	0x04, 0x11
        /*000e*/ 	.short	(.L_31 - .L_30)
	.align		4
.L_30:
        /*0010*/ 	.word	index@(_ZN4vllm4gptq33gemm_half_q_half_gptq_2bit_kernelILb1ELi1EEEvPK6__halfPKjS6_S4_PS2_iiiibPKi)
        /*0014*/ 	.word	0x00000000


	//----- nvinfo : EIATTR_REGCOUNT
	.align		4
.L_31:
        /*0018*/ 	.byte	0x04, 0x2f
        /*001a*/ 	.short	(.L_33 - .L_32)
	.align		4
.L_32:
        /*001c*/ 	.word	index@(_ZN4vllm4gptq33gemm_half_q_half_gptq_3bit_kernelILb1ELi1EEEvPK6__halfPKjS6_S4_PS2_iiiibPKi)
        /*0020*/ 	.word	0x00000038


	//----- nvinfo : EIATTR_FRAME_SIZE
	.align		4
.L_33:
        /*0024*/ 	.byte	0x04, 0x11
        /*0026*/ 	.short	(.L_35 - .L_34)
	.align		4
.L_34:
        /*0028*/ 	.word	index@(_ZN4vllm4gptq33gemm_half_q_half_gptq_3bit_kernelILb1ELi1EEEvPK6__halfPKjS6_S4_PS2_iiiibPKi)
        /*002c*/ 	.word	0x00000000


	//----- nvinfo : EIATTR_REGCOUNT
	.align		4
.L_35:
        /*0030*/ 	.byte	0x04, 0x2f
        /*0032*/ 	.short	(.L_37 - .L_36)
	.align		4
.L_36:
        /*0034*/ 	.word	index@(_ZN4vllm4gptq33gemm_half_q_half_gptq_4bit_kernelILb1ELi1EEEvPK6__halfPKjS6_S4_PS2_iiiibPKi)
        /*0038*/ 	.word	0x00000030


	//----- nvinfo : EIATTR_FRAME_SIZE
	.align		4
.L_37:
        /*003c*/ 	.byte	0x04, 0x11
        /*003e*/ 	.short	(.L_39 - .L_38)
	.align		4
.L_38:
        /*0040*/ 	.word	index@(_ZN4vllm4gptq33gemm_half_q_half_gptq_4bit_kernelILb1ELi1EEEvPK6__halfPKjS6_S4_PS2_iiiibPKi)
        /*0044*/ 	.word	0x00000000


	//----- nvinfo : EIATTR_REGCOUNT
	.align		4
.L_39:
        /*0048*/ 	.byte	0x04, 0x2f
        /*004a*/ 	.short	(.L_41 - .L_40)
	.align		4
.L_40:
        /*004c*/ 	.word	index@(_ZN4vllm4gptq33gemm_half_q_half_gptq_8bit_kernelILb1ELi1EEEvPK6__halfPKjS6_S4_PS2_iiiibPKi)
        /*0050*/ 	.word	0x00000030


	//----- nvinfo : EIATTR_FRAME_SIZE
	.align		4
.L_41:
        /*0054*/ 	.byte	0x04, 0x11
        /*0056*/ 	.short	(.L_43 - .L_42)
	.align		4
.L_42:
        /*0058*/ 	.word	index@(_ZN4vllm4gptq33gemm_half_q_half_gptq_8bit_kernelILb1ELi1EEEvPK6__halfPKjS6_S4_PS2_iiiibPKi)
        /*005c*/ 	.word	0x00000000


	//----- nvinfo : EIATTR_REGCOUNT
	.align		4
.L_43:
        /*0060*/ 	.byte	0x04, 0x2f
        /*0062*/ 	.short	(.L_45 - .L_44)
	.align		4
.L_44:
        /*0064*/ 	.word	index@(_ZN4vllm4gptq33gemm_half_q_half_gptq_2bit_kernelILb1ELi2EEEvPK6__halfPKjS6_S4_PS2_iiiibPKi)
        /*0068*/ 	.word	0x00000040


	//----- nvinfo : EIATTR_FRAME_SIZE
	.align		4
.L_45:
        /*006c*/ 	.byte	0x04, 0x11
        /*006e*/ 	.short	(.L_47 - .L_46)
	.align		4
.L_46:
        /*0070*/ 	.word	index@(_ZN4vllm4gptq33gemm_half_q_half_gptq_2bit_kernelILb1ELi2EEEvPK6__halfPKjS6_S4_PS2_iiiibPKi)
        /*0074*/ 	.word	0x00000000


	//----- nvinfo : EIATTR_REGCOUNT
	.align		4
.L_47:
        /*0078*/ 	.byte	0x04, 0x2f
        /*007a*/ 	.short	(.L_49 - .L_48)
	.align		4
.L_48:
        /*007c*/ 	.word	index@(_ZN4vllm4gptq33gemm_half_q_half_gptq_3bit_kernelILb1ELi2EEEvPK6__halfPKjS6_S4_PS2_iiiibPKi)
        /*0080*/ 	.word	0x00000051


	//----- nvinfo : EIATTR_FRAME_SIZE
	.align		4
.L_49:
        /*0084*/ 	.byte	0x04, 0x11
        /*0086*/ 	.short	(.L_51 - .L_50)
	.align		4
.L_50:
        /*0088*/ 	.word	index@(_ZN4vllm4gptq33gemm_half_q_half_gptq_3bit_kernelILb1ELi2EEEvPK6__halfPKjS6_S4_PS2_iiiibPKi)
        /*008c*/ 	.word	0x00000000


	//----- nvinfo : EIATTR_REGCOUNT
	.align		4
.L_51:
        /*0090*/ 	.byte	0x04, 0x2f
        /*0092*/ 	.short	(.L_53 - .L_52)
	.align		4
.L_52:
        /*0094*/ 	.word	index@(_ZN4vllm4gptq33gemm_half_q_half_gptq_4bit_kernelILb1ELi2EEEvPK6__halfPKjS6_S4_PS2_iiiibPKi)
        /*0098*/ 	.word	0x0000003a


	//----- nvinfo : EIATTR_FRAME_SIZE
	.align		4
.L_53:
        /*009c*/ 	.byte	0x04, 0x11
        /*009e*/ 	.short	(.L_55 - .L_54)
	.align		4
.L_54:
        /*00a0*/ 	.word	index@(_ZN4vllm4gptq33gemm_half_q_half_gptq_4bit_kernelILb1ELi2EEEvPK6__halfPKjS6_S4_PS2_iiiibPKi)
        /*00a4*/ 	.word	0x00000000


	//----- nvinfo : EIATTR_REGCOUNT
	.align		4
.L_55:
        /*00a8*/ 	.byte	0x04, 0x2f
        /*00aa*/ 	.short	(.L_57 - .L_56)
	.align		4
.L_56:
        /*00ac*/ 	.word	index@(_ZN4vllm4gptq33gemm_half_q_half_gptq_8bit_kernelILb1ELi2EEEvPK6__halfPKjS6_S4_PS2_iiiibPKi)
        /*00b0*/ 	.word	0x00000045


	//----- nvinfo : EIATTR_FRAME_SIZE
	.align		4
.L_57:
        /*00b4*/ 	.byte	0x04, 0x11
        /*00b6*/ 	.short	(.L_59 - .L_58)
	.align		4
.L_58:
        /*00b8*/ 	.word	index@(_ZN4vllm4gptq33gemm_half_q_half_gptq_8bit_kernelILb1ELi2EEEvPK6__halfPKjS6_S4_PS2_iiiibPKi)
        /*00bc*/ 	.word	0x00000000


	//----- nvinfo : EIATTR_REGCOUNT
	.align		4
.L_59:
        /*00c0*/ 	.byte	0x04, 0x2f
        /*00c2*/ 	.short	(.L_61 - .L_60)
	.align		4
.L_60:
        /*00c4*/ 	.word	index@(_ZN4vllm4gptq33gemm_half_q_half_gptq_2bit_kernelILb1ELi3EEEvPK6__halfPKjS6_S4_PS2_iiiibPKi)
        /*00c8*/ 	.word	0x00000048


	//----- nvinfo : EIATTR_FRAME_SIZE
	.align		4
.L_61:
        /*00cc*/ 	.byte	0x04, 0x11
        /*00ce*/ 	.short	(.L_63 - .L_62)
	.align		4
.L_62:
        /*00d0*/ 	.word	index@(_ZN4vllm4gptq33gemm_half_q_half_gptq_2bit_kernelILb1ELi3EEEvPK6__halfPKjS6_S4_PS2_iiiibPKi)
        /*00d4*/ 	.word	0x00000000


	//----- nvinfo : EIATTR_REGCOUNT
	.align		4
.L_63:
        /*00d8*/ 	.byte	0x04, 0x2f
        /*00da*/ 	.short	(.L_65 - .L_64)
	.align		4
.L_64:
        /*00dc*/ 	.word	index@(_ZN4vllm4gptq33gemm_half_q_half_gptq_3bit_kernelILb1ELi3EEEvPK6__halfPKjS6_S4_PS2_iiiibPKi)
        /*00e0*/ 	.word	0x00000060


	//----- nvinfo : EIATTR_FRAME_SIZE
	.align		4
.L_65:
        /*00e4*/ 	.byte	0x04, 0x11
        /*00e6*/ 	.short	(.L_67 - .L_66)
	.align		4
.L_66:
        /*00e8*/ 	.word	index@(_ZN4vllm4gptq33gemm_half_q_half_gptq_3bit_kernelILb1ELi3EEEvPK6__halfPKjS6_S4_PS2_iiiibPKi)
        /*00ec*/ 	.word	0x00000000


	//----- nvinfo : EIATTR_REGCOUNT
	.align		4
.L_67:
        /*00f0*/ 	.byte	0x04, 0x2f
        /*00f2*/ 	.short	(.L_69 - .L_68)
	.align		4
.L_68:
        /*00f4*/ 	.word	index@(_ZN4vllm4gptq33gemm_half_q_half_gptq_4bit_kernelILb1ELi3EEEvPK6__halfPKjS6_S4_PS2_iiiibPKi)
        /*00f8*/ 	.word	0x00000048


	//----- nvinfo : EIATTR_FRAME_SIZE
	.align		4
.L_69:
        /*00fc*/ 	.byte	0x04, 0x11
        /*00fe*/ 	.short	(.L_71 - .L_70)
	.align		4
.L_70:
        /*0100*/ 	.word	index@(_ZN4vllm4gptq33gemm_half_q_half_gptq_4bit_kernelILb1ELi3EEEvPK6__halfPKjS6_S4_PS2_iiiibPKi)
        /*0104*/ 	.word	0x00000000


	//----- nvinfo : EIATTR_REGCOUNT
	.align		4
.L_71:
        /*0108*/ 	.byte	0x04, 0x2f
        /*010a*/ 	.short	(.L_73 - .L_72)
	.align		4
.L_72:
        /*010c*/ 	.word	index@(_ZN4vllm4gptq33gemm_half_q_half_gptq_8bit_kernelILb1ELi3EEEvPK6__halfPKjS6_S4_PS2_iiiibPKi)
        /*0110*/ 	.word	0x0000004c


	//----- nvinfo : EIATTR_FRAME_SIZE
	.align		4
.L_73:
        /*0114*/ 	.byte	0x04, 0x11
        /*0116*/ 	.short	(.L_75 - .L_74)
	.align		4
.L_74:
        /*0118*/ 	.word	index@(_ZN4vllm4gptq33gemm_half_q_half_gptq_8bit_kernelILb1ELi3EEEvPK6__halfPKjS6_S4_PS2_iiiibPKi)
        /*011c*/ 	.word	0x00000000


	//----- nvinfo : EIATTR_REGCOUNT
	.align		4
.L_75:
        /*0120*/ 	.byte	0x04, 0x2f
        /*0122*/ 	.short	(.L_77 - .L_76)
	.align		4
.L_76:
        /*0124*/ 	.word	index@(_ZN4vllm4gptq33gemm_half_q_half_gptq_2bit_kernelILb1ELi4EEEvPK6__halfPKjS6_S4_PS2_iiiibPKi)
        /*0128*/ 	.word	0x0000004c


	//----- nvinfo : EIATTR_FRAME_SIZE
	.align		4
.L_77:
        /*012c*/ 	.byte	0x04, 0x11
        /*012e*/ 	.short	(.L_79 - .L_78)
	.align		4
.L_78:
        /*0130*/ 	.word	index@(_ZN4vllm4gptq33gemm_half_q_half_gptq_2bit_kernelILb1ELi4EEEvPK6__halfPKjS6_S4_PS2_iiiibPKi)
        /*0134*/ 	.word	0x00000000


	//----- nvinfo : EIATTR_REGCOUNT
	.align		4
.L_79:
        /*0138*/ 	.byte	0x04, 0x2f
        /*013a*/ 	.short	(.L_81 - .L_80)
	.align		4
.L_80:
        /*013c*/ 	.word	index@(_ZN4vllm4gptq33gemm_half_q_half_gptq_3bit_kernelILb1ELi4EEEvPK6__halfPKjS6_S4_PS2_iiiibPKi)
        /*0140*/ 	.word	0x00000070


	//----- nvinfo : EIATTR_FRAME_SIZE
	.align		4
.L_81:
        /*0144*/ 	.byte	0x04, 0x11
        /*0146*/ 	.short	(.L_83 - .L_82)
	.align		4
.L_82:
        /*0148*/ 	.word	index@(_ZN4vllm4gptq33gemm_half_q_half_gptq_3bit_kernelILb1ELi4EEEvPK6__halfPKjS6_S4_PS2_iiiibPKi)
        /*014c*/ 	.word	0x00000000


	//----- nvinfo : EIATTR_REGCOUNT
	.align		4
.L_83:
        /*0150*/ 	.byte	0x04, 0x2f
        /*0152*/ 	.short	(.L_85 - .L_84)
	.align		4
.L_84:
        /*0154*/ 	.word	index@(_ZN4vllm4gptq33gemm_half_q_half_gptq_4bit_kernelILb1ELi4EEEvPK6__halfPKjS6_S4_PS2_iiiibPKi)
        /*0158*/ 	.word	0x00000048


	//----- nvinfo : EIATTR_FRAME_SIZE
	.align		4
.L_85:
        /*015c*/ 	.byte	0x04, 0x11
        /*015e*/ 	.short	(.L_87 - .L_86)
	.align		4
.L_86:
        /*0160*/ 	.word	index@(_ZN4vllm4gptq33gemm_half_q_half_gptq_4bit_kernelILb1ELi4EEEvPK6__halfPKjS6_S4_PS2_iiiibPKi)
        /*0164*/ 	.word	0x00000000


	//----- nvinfo : EIATTR_REGCOUNT
	.align		4
.L_87:
        /*0168*/ 	.byte	0x04, 0x2f
        /*016a*/ 	.short	(.L_89 - .L_88)
	.align		4
.L_88:
        /*016c*/ 	.word	index@(_ZN4vllm4gptq33gemm_half_q_half_gptq_8bit_kernelILb1ELi4EEEvPK6__halfPKjS6_S4_PS2_iiiibPKi)
        /*0170*/ 	.word	0x00000056


	//----- nvinfo : EIATTR_FRAME_SIZE
	.align		4
.L_89:
        /*0174*/ 	.byte	0x04, 0x11
        /*0176*/ 	.short	(.L_91 - .L_90)
	.align		4
.L_90:
        /*0178*/ 	.word	index@(_ZN4vllm4gptq33gemm_half_q_half_gptq_8bit_kernelILb1ELi4EEEvPK6__halfPKjS6_S4_PS2_iiiibPKi)
        /*017c*/ 	.word	0x00000000


	//----- nvinfo : EIATTR_REGCOUNT
	.align		4
.L_91:
        /*0180*/ 	.byte	0x04, 0x2f
        /*0182*/ 	.short	(.L_93 - .L_92)
	.align		4
.L_92:
        /*0184*/ 	.word	index@(_ZN4vllm4gptq33gemm_half_q_half_gptq_2bit_kernelILb1ELi5EEEvPK6__halfPKjS6_S4_PS2_iiiibPKi)
        /*0188*/ 	.word	0x0000004d


	//----- nvinfo : EIATTR_FRAME_SIZE
	.align		4
.L_93:
        /*018c*/ 	.byte	0x04, 0x11
        /*018e*/ 	.short	(.L_95 - .L_94)
	.align		4
.L_94:
        /*0190*/ 	.word	index@(_ZN4vllm4gptq33gemm_half_q_half_gptq_2bit_kernelILb1ELi5EEEvPK6__halfPKjS6_S4_PS2_iiiibPKi)
        /*0194*/ 	.word	0x00000000


	//----- nvinfo : EIATTR_REGCOUNT
	.align		4
.L_95:
        /*0198*/ 	.byte	0x04, 0x2f
        /*019a*/ 	.short	(.L_97 - .L_96)
	.align		4
.L_96:
        /*019c*/ 	.word	index@(_ZN4vllm4gptq33gemm_half_q_half_gptq_3bit_kernelILb1ELi5EEEvPK6__halfPKjS6_S4_PS2_iiiibPKi)
        /*01a0*/ 	.word	0x00000071


	//----- nvinfo : EIATTR_FRAME_SIZE
	.align		4
.L_97:
        /*01a4*/ 	.byte	0x04, 0x11
        /*01a6*/ 	.short	(.L_99 - .L_98)
	.align		4
.L_98:
        /*01a8*/ 	.word	index@(_ZN4vllm4gptq33gemm_half_q_half_gptq_3bit_kernelILb1ELi5EEEvPK6__halfPKjS6_S4_PS2_iiiibPKi)
        /*01ac*/ 	.word	0x00000000


	//----- nvinfo : EIATTR_REGCOUNT
	.align		4
.L_99:
        /*01b0*/ 	.byte	0x04, 0x2f
        /*01b2*/ 	.short	(.L_101 - .L_100)
	.align		4
.L_100:
        /*01b4*/ 	.word	index@(_ZN4vllm4gptq33gemm_half_q_half_gptq_4bit_kernelILb1ELi5EEEvPK6__halfPKjS6_S4_PS2_iiiibPKi)
        /*01b8*/ 	.word	0x00000050


	//----- nvinfo : EIATTR_FRAME_SIZE
	.align		4
.L_101:
        /*01bc*/ 	.byte	0x04, 0x11
        /*01be*/ 	.short	(.L_103 - .L_102)
	.align		4
.L_102:
        /*01c0*/ 	.word	index@(_ZN4vllm4gptq33gemm_half_q_half_gptq_4bit_kernelILb1ELi5EEEvPK6__halfPKjS6_S4_PS2_iiiibPKi)
        /*01c4*/ 	.word	0x00000000


	//----- nvinfo : EIATTR_REGCOUNT
	.align		4
.L_103:
        /*01c8*/ 	.byte	0x04, 0x2f
        /*01ca*/ 	.short	(.L_105 - .L_104)
	.align		4
.L_104:
        /*01cc*/ 	.word	index@(_ZN4vllm4gptq33gemm_half_q_half_gptq_8bit_kernelILb1ELi5EEEvPK6__halfPKjS6_S4_PS2_iiiibPKi)
        /*01d0*/ 	.word	0x00000054


	//----- nvinfo : EIATTR_FRAME_SIZE
	.align		4
.L_105:
        /*01d4*/ 	.byte	0x04, 0x11
        /*01d6*/ 	.short	(.L_107 - .L_106)
	.align		4
.L_106:
        /*01d8*/ 	.word	index@(_ZN4vllm4gptq33gemm_half_q_half_gptq_8bit_kernelILb1ELi5EEEvPK6__halfPKjS6_S4_PS2_iiiibPKi)
        /*01dc*/ 	.word	0x00000000


	//----- nvinfo : EIATTR_REGCOUNT
	.align		4
.L_107:
        /*01e0*/ 	.byte	0x04, 0x2f
        /*01e2*/ 	.short	(.L_109 - .L_108)
	.align		4
.L_108:
        /*01e4*/ 	.word	index@(_ZN4vllm4gptq33gemm_half_q_half_gptq_2bit_kernelILb1ELi6EEEvPK6__halfPKjS6_S4_PS2_iiiibPKi)
        /*01e8*/ 	.word	0x00000051


	//----- nvinfo : EIATTR_FRAME_SIZE
	.align		4
.L_109:
        /*01ec*/ 	.byte	0x04, 0x11
        /*01ee*/ 	.short	(.L_111 - .L_110)
	.align		4
.L_110:
        /*01f0*/ 	.word	index@(_ZN4vllm4gptq33gemm_half_q_half_gptq_2bit_kernelILb1ELi6EEEvPK6__halfPKjS6_S4_PS2_iiiibPKi)
        /*01f4*/ 	.word	0x00000000


	//----- nvinfo : EIATTR_REGCOUNT
	.align		4
.L_111:
        /*01f8*/ 	.byte	0x04, 0x2f
        /*01fa*/ 	.short	(.L_113 - .L_112)
	.align		4
.L_112:
        /*01fc*/ 	.word	index@(_ZN4vllm4gptq33gemm_half_q_half_gptq_3bit_kernelILb1ELi6EEEvPK6__halfPKjS6_S4_PS2_iiiibPKi)
        /*0200*/ 	.word	0x00000076


	//----- nvinfo : EIATTR_FRAME_SIZE
	.align		4
.L_113:
        /*0204*/ 	.byte	0x04, 0x11
        /*0206*/ 	.short	(.L_115 - .L_114)
	.align		4
.L_114:
        /*0208*/ 	.word	index@(_ZN4vllm4gptq33gemm_half_q_half_gptq_3bit_kernelILb1ELi6EEEvPK6__halfPKjS6_S4_PS2_iiiibPKi)
        /*020c*/ 	.word	0x00000000


	//----- nvinfo : EIATTR_REGCOUNT
	.align		4
.L_115:
        /*0210*/ 	.byte	0x04, 0x2f
        /*0212*/ 	.short	(.L_117 - .L_116)
	.align		4
.L_116:
        /*0214*/ 	.word	index@(_ZN4vllm4gptq33gemm_half_q_half_gptq_4bit_kernelILb1ELi6EEEvPK6__halfPKjS6_S4_PS2_iiiibPKi)
        /*0218*/ 	.word	0x00000050


	//----- nvinfo : EIATTR_FRAME_SIZE
	.align		4
.L_117:
        /*021c*/ 	.byte	0x04, 0x11
        /*021e*/ 	.short	(.L_119 - .L_118)
	.align		4
.L_118:
        /*0220*/ 	.word	index@(_ZN4vllm4gptq33gemm_half_q_half_gptq_4bit_kernelILb1ELi6EEEvPK6__halfPKjS6_S4_PS2_iiiibPKi)
        /*0224*/ 	.word	0x00000000


	//----- nvinfo : EIATTR_REGCOUNT
	.align		4
.L_119:
        /*0228*/ 	.byte	0x04, 0x2f
        /*022a*/ 	.short	(.L_121 - .L_120)
	.align		4
.L_120:
        /*022c*/ 	.word	index@(_ZN4vllm4gptq33gemm_half_q_half_gptq_8bit_kernelILb1ELi6EEEvPK6__halfPKjS6_S4_PS2_iiiibPKi)
        /*0230*/ 	.word	0x00000056


	//----- nvinfo : EIATTR_FRAME_SIZE
	.align		4
.L_121:
        /*0234*/ 	.byte	0x04, 0x11
        /*0236*/ 	.short	(.L_123 - .L_122)
	.align		4
.L_122:
        /*0238*/ 	.word	index@(_ZN4vllm4gptq33gemm_half_q_half_gptq_8bit_kernelILb1ELi6EEEvPK6__halfPKjS6_S4_PS2_iiiibPKi)
        /*023c*/ 	.word	0x00000000


	//----- nvinfo : EIATTR_REGCOUNT
	.align		4
.L_123:
        /*0240*/ 	.byte	0x04, 0x2f
        /*0242*/ 	.short	(.L_125 - .L_124)
	.align		4
.L_124:
        /*0244*/ 	.word	index@(_ZN4vllm4gptq33gemm_half_q_half_gptq_2bit_kernelILb1ELi7EEEvPK6__halfPKjS6_S4_PS2_iiiibPKi)
        /*0248*/ 	.word	0x00000057


	//----- nvinfo : EIATTR_FRAME_SIZE
	.align		4
.L_125:
        /*024c*/ 	.byte	0x04, 0x11
        /*024e*/ 	.short	(.L_127 - .L_126)
	.align		4
.L_126:
        /*0250*/ 	.word	index@(_ZN4vllm4gptq33gemm_half_q_half_gptq_2bit_kernelILb1ELi7EEEvPK6__halfPKjS6_S4_PS2_iiiibPKi)
        /*0254*/ 	.word	0x00000000


	//----- nvinfo : EIATTR_REGCOUNT
	.align		4
.L_127:
        /*0258*/ 	.byte	0x04, 0x2f
        /*025a*/ 	.short	(.L_129 - .L_128)
	.align		4
.L_128:
        /*025c*/ 	.word	index@(_ZN4vllm4gptq33gemm_half_q_half_gptq_3bit_kernelILb1ELi7EEEvPK6__halfPKjS6_S4_PS2_iiiibPKi)
        /*0260*/ 	.word	0x00000078


	//----- nvinfo : EIATTR_FRAME_SIZE
	.align		4
.L_129:
        /*0264*/ 	.byte	0x04, 0x11
        /*0266*/ 	.short	(.L_131 - .L_130)
	.align		4
.L_130:
        /*0268*/ 	.word	index@(_ZN4vllm4gptq33gemm_half_q_half_gptq_3bit_kernelILb1ELi7EEEvPK6__halfPKjS6_S4_PS2_iiiibPKi)
        /*026c*/ 	.word	0x00000000


	//----- nvinfo : EIATTR_REGCOUNT
	.align		4
.L_131:
        /*0270*/ 	.byte	0x04, 0x2f
        /*0272*/ 	.short	(.L_133 - .L_132)
	.align		4
.L_132:
        /*0274*/ 	.word	index@(_ZN4vllm4gptq33gemm_half_q_half_gptq_4bit_kernelILb1ELi7EEEvPK6__halfPKjS6_S4_PS2_iiiibPKi)
        /*0278*/ 	.word	0x00000050


	//----- nvinfo : EIATTR_FRAME_SIZE
	.align		4
.L_133:
        /*027c*/ 	.byte	0x04, 0x11
        /*027e*/ 	.short	(.L_135 - .L_134)
	.align		4
.L_134:
        /*0280*/ 	.word	index@(_ZN4vllm4gptq33gemm_half_q_half_gptq_4bit_kernelILb1ELi7EEEvPK6__halfPKjS6_S4_PS2_iiiibPKi)
        /*0284*/ 	.word	0x00000000


	//----- nvinfo : EIATTR_REGCOUNT
	.align		4
.L_135:
        /*0288*/ 	.byte	0x04, 0x2f
        /*028a*/ 	.short	(.L_137 - .L_136)
	.align		4
.L_136:
        /*028c*/ 	.word	index@(_ZN4vllm4gptq33gemm_half_q_half_gptq_8bit_kernelILb1ELi7EEEvPK6__halfPKjS6_S4_PS2_iiiibPKi)
        /*0290*/ 	.word	0x00000056


	//----- nvinfo : EIATTR_FRAME_SIZE
	.align		4
.L_137:
        /*0294*/ 	.byte	0x04, 0x11
        /*0296*/ 	.short	(.L_139 - .L_138)
	.align		4
.L_138:
        /*0298*/ 	.word	index@(_ZN4vllm4gptq33gemm_half_q_half_gptq_8bit_kernelILb1ELi7EEEvPK6__halfPKjS6_S4_PS2_iiiibPKi)
        /*029c*/ 	.word	0x00000000


	//----- nvinfo : EIATTR_REGCOUNT
	.align		4
.L_139:
        /*02a0*/ 	.byte	0x04, 0x2f
        /*02a2*/ 	.short	(.L_141 - .L_140)
	.align		4
.L_140:
        /*02a4*/ 	.word	index@(_ZN4vllm4gptq33gemm_half_q_half_gptq_2bit_kernelILb1ELi8EEEvPK6__halfPKjS6_S4_PS2_iiiibPKi)
        /*02a8*/ 	.word	0x0000005e


	//----- nvinfo : EIATTR_FRAME_SIZE
	.align		4
.L_141:
        /*02ac*/ 	.byte	0x04, 0x11
        /*02ae*/ 	.short	(.L_143 - .L_142)
	.align		4
.L_142:
        /*02b0*/ 	.word	index@(_ZN4vllm4gptq33gemm_half_q_half_gptq_2bit_kernelILb1ELi8EEEvPK6__halfPKjS6_S4_PS2_iiiibPKi)
        /*02b4*/ 	.word	0x00000000


	//----- nvinfo : EIATTR_REGCOUNT
	.align		4
.L_143:
        /*02b8*/ 	.byte	0x04, 0x2f
        /*02ba*/ 	.short	(.L_145 - .L_144)
	.align		4
.L_144:
        /*02bc*/ 	.word	index@(_ZN4vllm4gptq33gemm_half_q_half_gptq_3bit_kernelILb1ELi8EEEvPK6__halfPKjS6_S4_PS2_iiiibPKi)
        /*02c0*/ 	.word	0x0000007b


	//----- nvinfo : EIATTR_FRAME_SIZE
	.align		4
.L_145:
        /*02c4*/ 	.byte	0x04, 0x11
        /*02c6*/ 	.short	(.L_147 - .L_146)
	.align		4
.L_146:
        /*02c8*/ 	.word	index@(_ZN4vllm4gptq33gemm_half_q_half_gptq_3bit_kernelILb1ELi8EEEvPK6__halfPKjS6_S4_PS2_iiiibPKi)
        /*02cc*/ 	.word	0x00000000


	//----- nvinfo : EIATTR_REGCOUNT
	.align		4
.L_147:
        /*02d0*/ 	.byte	0x04, 0x2f
        /*02d2*/ 	.short	(.L_149 - .L_148)
	.align		4
.L_148:
        /*02d4*/ 	.word	index@(_ZN4vllm4gptq33gemm_half_q_half_gptq_4bit_kernelILb1ELi8EEEvPK6__halfPKjS6_S4_PS2_iiiibPKi)
        /*02d8*/ 	.word	0x0000005f


	//----- nvinfo : EIATTR_FRAME_SIZE
	.align		4
.L_149:
        /*02dc*/ 	.byte	0x04, 0x11
        /*02de*/ 	.short	(.L_151 - .L_150)
	.align		4
.L_150:
        /*02e0*/ 	.word	index@(_ZN4vllm4gptq33gemm_half_q_half_gptq_4bit_kernelILb1ELi8EEEvPK6__halfPKjS6_S4_PS2_iiiibPKi)
        /*02e4*/ 	.word	0x00000000


	//----- nvinfo : EIATTR_REGCOUNT
	.align		4
.L_151:
        /*02e8*/ 	.byte	0x04, 0x2f
        /*02ea*/ 	.short	(.L_153 - .L_152)
	.align		4
.L_152:
        /*02ec*/ 	.word	index@(_ZN4vllm4gptq33gemm_half_q_half_gptq_8bit_kernelILb1ELi8EEEvPK6__halfPKjS6_S4_PS2_iiiibPKi)
        /*02f0*/ 	.word	0x00000054


	//----- nvinfo : EIATTR_FRAME_SIZE
	.align		4
.L_153:
        /*02f4*/ 	.byte	0x04, 0x11
        /*02f6*/ 	.short	(.L_155 - .L_154)
	.align		4
.L_154:
        /*02f8*/ 	.word	index@(_ZN4vllm4gptq33gemm_half_q_half_gptq_8bit_kernelILb1ELi8EEEvPK6__halfPKjS6_S4_PS2_iiiibPKi)
        /*02fc*/ 	.word	0x00000000


	//----- nvinfo : EIATTR_REGCOUNT
	.align		4
.L_155:
        /*0300*/ 	.byte	0x04, 0x2f
        /*0302*/ 	.short	(.L_157 - .L_156)
	.align		4
.L_156:
        /*0304*/ 	.word	index@(_ZN4vllm4gptq31reconstruct_exllama_8bit_kernelEPKjPKiS2_PK6__halfiiibPS5_)
        /*0308*/ 	.word	0x00000028


	//----- nvinfo : EIATTR_FRAME_SIZE
	.align		4
.L_157:
        /*030c*/ 	.byte	0x04, 0x11
        /*030e*/ 	.short	(.L_159 - .L_158)
	.align		4
.L_158:
        /*0310*/ 	.word	index@(_ZN4vllm4gptq31reconstruct_exllama_8bit_kernelEPKjPKiS2_PK6__halfiiibPS5_)
        /*0314*/ 	.word	0x00000000


	//----- nvinfo : EIATTR_REGCOUNT
	.align		4
.L_159:
        /*0318*/ 	.byte	0x04, 0x2f
        /*031a*/ 	.short	(.L_161 - .L_160)
	.align		4
.L_160:
        /*031c*/ 	.word	index@(_ZN4vllm4gptq31reconstruct_exllama_4bit_kernelEPKjPKiS2_PK6__halfiiibPS5_)
        /*0320*/ 	.word	0x00000030


	//----- nvinfo : EIATTR_FRAME_SIZE
	.align		4
.L_161:
        /*0324*/ 	.byte	0x04, 0x11
        /*0326*/ 	.short	(.L_163 - .L_162)
	.align		4
.L_162:
        /*0328*/ 	.word	index@(_ZN4vllm4gptq31reconstruct_exllama_4bit_kernelEPKjPKiS2_PK6__halfiiibPS5_)
        /*032c*/ 	.word	0x00000000


	//----- nvinfo : EIATTR_REGCOUNT
	.align		4
.L_163:
        /*0330*/ 	.byte	0x04, 0x2f
        /*0332*/ 	.short	(.L_165 - .L_164)
	.align		4
.L_164:
        /*0334*/ 	.word	index@(_ZN4vllm4gptq31reconstruct_exllama_3bit_kernelEPKjPKiS2_PK6__halfiiibPS5_)
        /*0338*/ 	.word	0x00000060


	//----- nvinfo : EIATTR_FRAME_SIZE
	.align		4
.L_165:
        /*033c*/ 	.byte	0x04, 0x11
        /*033e*/ 	.short	(.L_167 - .L_166)
	.align		4
.L_166:
        /*0340*/ 	.word	index@(_ZN4vllm4gptq31reconstruct_exllama_3bit_kernelEPKjPKiS2_PK6__halfiiibPS5_)
        /*0344*/ 	.word	0x00000000


	//----- nvinfo : EIATTR_REGCOUNT
	.align		4
.L_167:
        /*0348*/ 	.byte	0x04, 0x2f
        /*034a*/ 	.short	(.L_169 - .L_168)
	.align		4
.L_168:
        /*034c*/ 	.word	index@(_ZN4vllm4gptq31reconstruct_exllama_2bit_kernelEPKjPKiS2_PK6__halfiiibPS5_)
        /*0350*/ 	.word	0x00000038


	//----- nvinfo : EIATTR_FRAME_SIZE
	.align		4
.L_169:
        /*0354*/ 	.byte	0x04, 0x11
        /*0356*/ 	.short	(.L_171 - .L_170)
	.align		4
.L_170:
        /*0358*/ 	.word	index@(_ZN4vllm4gptq31reconstruct_exllama_2bit_kernelEPKjPKiS2_PK6__halfiiibPS5_)
        /*035c*/ 	.word	0x00000000


	//----- nvinfo : EIATTR_REGCOUNT
	.align		4
.L_171:
        /*0360*/ 	.byte	0x04, 0x2f
        /*0362*/ 	.short	(.L_173 - .L_172)
	.align		4
.L_172:
        /*0364*/ 	.word	index@(_ZN4vllm4gptq32gemm_half_q_half_alt_4bit_kernelEPK7__half2PKjP6__halfPKS6_S5_PKiiiib)
        /*0368*/ 	.word	0x00000038


	//----- nvinfo : EIATTR_FRAME_SIZE
	.align		4
.L_173:
        /*036c*/ 	.byte	0x04, 0x11
        /*036e*/ 	.short	(.L_175 - .L_174)
	.align		4
.L_174:
        /*0370*/ 	.word	index@(_ZN4vllm4gptq32gemm_half_q_half_alt_4bit_kernelEPK7__half2PKjP6__halfPKS6_S5_PKiiiib)
        /*0374*/ 	.word	0x00000000


	//----- nvinfo : EIATTR_REGCOUNT
	.align		4
.L_175:
        /*0378*/ 	.byte	0x04, 0x2f
        /*037a*/ 	.short	(.L_177 - .L_176)
	.align		4
.L_176:
        /*037c*/ 	.word	index@(_ZN4vllm4gptq32gemm_half_q_half_alt_8bit_kernelEPK7__half2PKjP6__halfPKS6_S5_PKiiiib)
        /*0380*/ 	.word	0x00000028


	//----- nvinfo : EIATTR_FRAME_SIZE
	.align		4
.L_177:
        /*0384*/ 	.byte	0x04, 0x11
        /*0386*/ 	.short	(.L_179 - .L_178)
	.align		4
.L_178:
        /*0388*/ 	.word	index@(_ZN4vllm4gptq32gemm_half_q_half_alt_8bit_kernelEPK7__half2PKjP6__halfPKS6_S5_PKiiiib)
        /*038c*/ 	.word	0x00000000


	//----- nvinfo : EIATTR_REGCOUNT
	.align		4
.L_179:
        /*0390*/ 	.byte	0x04, 0x2f
        /*0392*/ 	.short	(.L_181 - .L_180)
	.align		4
.L_180:
        /*0394*/ 	.word	index@(_ZN4vllm4gptq28reconstruct_gptq_3bit_kernelEPKjPK6__halfS2_PKiiiibPS3_)
        /*0398*/ 	.word	0x0000001d


	//----- nvinfo : EIATTR_FRAME_SIZE
	.align		4
.L_181:
        /*039c*/ 	.byte	0x04, 0x11
        /*039e*/ 	.short	(.L_183 - .L_182)
	.align		4
.L_182:
        /*03a0*/ 	.word	index@(_ZN4vllm4gptq28reconstruct_gptq_3bit_kernelEPKjPK6__halfS2_PKiiiibPS3_)
        /*03a4*/ 	.word	0x00000000


	//----- nvinfo : EIATTR_REGCOUNT
	.align		4
.L_183:
        /*03a8*/ 	.byte	0x04, 0x2f
        /*03aa*/ 	.short	(.L_185 - .L_184)
	.align		4
.L_184:
        /*03ac*/ 	.word	index@(_ZN4vllm4gptq23reconstruct_gptq_kernelINS0_17MatrixView_q4_rowELi4EEEvPKjPK6__halfS4_PKiiiibPS5_)
        /*03b0*/ 	.word	0x00000020


	//----- nvinfo : EIATTR_FRAME_SIZE
	.align		4
.L_185:
        /*03b4*/ 	.byte	0x04, 0x11
        /*03b6*/ 	.short	(.L_187 - .L_186)
	.align		4
.L_186:
        /*03b8*/ 	.word	index@(_ZN4vllm4gptq23reconstruct_gptq_kernelINS0_17MatrixView_q4_rowELi4EEEvPKjPK6__halfS4_PKiiiibPS5_)
        /*03bc*/ 	.word	0x00000000


	//----- nvinfo : EIATTR_REGCOUNT
	.align		4
.L_187:
        /*03c0*/ 	.byte	0x04, 0x2f
        /*03c2*/ 	.short	(.L_189 - .L_188)
	.align		4
.L_188:
        /*03c4*/ 	.word	index@(_ZN4vllm4gptq23reconstruct_gptq_kernelINS0_17MatrixView_q2_rowELi2EEEvPKjPK6__halfS4_PKiiiibPS5_)
        /*03c8*/ 	.word	0x00000026


	//----- nvinfo : EIATTR_FRAME_SIZE
	.align		4
.L_189:
        /*03cc*/ 	.byte	0x04, 0x11
        /*03ce*/ 	.short	(.L_191 - .L_190)
	.align		4
.L_190:
        /*03d0*/ 	.word	index@(_ZN4vllm4gptq23reconstruct_gptq_kernelINS0_17MatrixView_q2_rowELi2EEEvPKjPK6__halfS4_PKiiiibPS5_)
        /*03d4*/ 	.word	0x00000000


	//----- nvinfo : EIATTR_REGCOUNT
	.align		4
.L_191:
        /*03d8*/ 	.byte	0x04, 0x2f
        /*03da*/ 	.short	(.L_193 - .L_192)
	.align		4
.L_192:
        /*03dc*/ 	.word	index@(_ZN4vllm4gptq23reconstruct_gptq_kernelINS0_17MatrixView_q8_rowELi8EEEvPKjPK6__halfS4_PKiiiibPS5_)
        /*03e0*/ 	.word	0x0000001e


	//----- nvinfo : EIATTR_FRAME_SIZE
	.align		4
.L_193:
        /*03e4*/ 	.byte	0x04, 0x11
        /*03e6*/ 	.short	(.L_195 - .L_194)
	.align		4
.L_194:
        /*03e8*/ 	.word	index@(_ZN4vllm4gptq23reconstruct_gptq_kernelINS0_17MatrixView_q8_rowELi8EEEvPKjPK6__halfS4_PKiiiibPS5_)
        /*03ec*/ 	.word	0x00000000


	//----- nvinfo : EIATTR_REGCOUNT
	.align		4
.L_195:
        /*03f0*/ 	.byte	0x04, 0x2f
        /*03f2*/ 	.short	(.L_197 - .L_196)
	.align		4
.L_196:
        /*03f4*/ 	.word	index@(_ZN4vllm4gptq19shuffle_4bit_kernelEPjii)
        /*03f8*/ 	.word	0x00000014


	//----- nvinfo : EIATTR_FRAME_SIZE
	.align		4
.L_197:
        /*03fc*/ 	.byte	0x04, 0x11
        /*03fe*/ 	.short	(.L_199 - .L_198)
	.align		4
.L_198:
        /*0400*/ 	.word	index@(_ZN4vllm4gptq19shuffle_4bit_kernelEPjii)
        /*0404*/ 	.word	0x00000000


	//----- nvinfo : EIATTR_REGCOUNT
	.align		4
.L_199:
        /*0408*/ 	.byte	0x04, 0x2f
        /*040a*/ 	.short	(.L_201 - .L_200)
	.align		4
.L_200:
        /*040c*/ 	.word	index@(_ZN4vllm4gptq19shuffle_8bit_kernelEPjii)
        /*0410*/ 	.word	0x00000004


	//----- nvinfo : EIATTR_FRAME_SIZE
	.align		4
.L_201:
        /*0414*/ 	.byte	0x04, 0x11
        /*0416*/ 	.short	(.L_203 - .L_202)
	.align		4
.L_202:
        /*0418*/ 	.word	index@(_ZN4vllm4gptq19shuffle_8bit_kernelEPjii)
        /*041c*/ 	.word	0x00000000


	//----- nvinfo : EIATTR_REGCOUNT
	.align		4
.L_203:
        /*0420*/ 	.byte	0x04, 0x2f
        /*0422*/ 	.short	(.L_205 - .L_204)
	.align		4
.L_204:
        /*0424*/ 	.word	index@(_ZN4vllm4gptq19shuffle_2bit_kernelEPjii)
        /*0428*/ 	.word	0x00000014


	//----- nvinfo : EIATTR_FRAME_SIZE
	.align		4
.L_205:
        /*042c*/ 	.byte	0x04, 0x11
        /*042e*/ 	.short	(.L_207 - .L_206)
	.align		4
.L_206:
        /*0430*/ 	.word	index@(_ZN4vllm4gptq19shuffle_2bit_kernelEPjii)
        /*0434*/ 	.word	0x00000000


	//----- nvinfo : EIATTR_REGCOUNT
	.align		4
.L_207:
        /*0438*/ 	.byte	0x04, 0x2f
        /*043a*/ 	.short	(.L_209 - .L_208)
	.align		4
.L_208:
        /*043c*/ 	.word	index@(_ZN4vllm4gptq19shuffle_3bit_kernelEPjii)
        /*0440*/ 	.word	0x00000018


	//----- nvinfo : EIATTR_FRAME_SIZE
	.align		4
.L_209:
        /*0444*/ 	.byte	0x04, 0x11
        /*0446*/ 	.short	(.L_211 - .L_210)
	.align		4
.L_210:
        /*0448*/ 	.word	index@(_ZN4vllm4gptq19shuffle_3bit_kernelEPjii)
        /*044c*/ 	.word	0x00000000


	//----- nvinfo : EIATTR_REGCOUNT
	.align		4
.L_211:
        /*0450*/ 	.byte	0x04, 0x2f
        /*0452*/ 	.short	(.L_213 - .L_212)
	.align		4
.L_212:
        /*0454*/ 	.word	index@(_ZN4vllm4gptq27make_sequential_4bit_kernelEPKjPjPKii)
        /*0458*/ 	.word	0x0000001e


	//----- nvinfo : EIATTR_FRAME_SIZE
	.align		4
.L_213:
        /*045c*/ 	.byte	0x04, 0x11
        /*045e*/ 	.short	(.L_215 - .L_214)
	.align		4
.L_214:
        /*0460*/ 	.word	index@(_ZN4vllm4gptq27make_sequential_4bit_kernelEPKjPjPKii)
        /*0464*/ 	.word	0x00000000


	//----- nvinfo : EIATTR_REGCOUNT
	.align		4
.L_215:
        /*0468*/ 	.byte	0x04, 0x2f
        /*046a*/ 	.short	(.L_217 - .L_216)
	.align		4
.L_216:
        /*046c*/ 	.word	index@(_ZN4vllm4gptq27make_sequential_2bit_kernelEPKjPjPKii)
        /*0470*/ 	.word	0x00000020


	//----- nvinfo : EIATTR_FRAME_SIZE
	.align		4
.L_217:
        /*0474*/ 	.byte	0x04, 0x11
        /*0476*/ 	.short	(.L_219 - .L_218)
	.align		4
.L_218:
        /*0478*/ 	.word	index@(_ZN4vllm4gptq27make_sequential_2bit_kernelEPKjPjPKii)
        /*047c*/ 	.word	0x00000000


	//----- nvinfo : EIATTR_REGCOUNT
	.align		4
.L_219:
        /*0480*/ 	.byte	0x04, 0x2f
        /*0482*/ 	.short	(.L_221 - .L_220)
	.align		4
.L_220:
        /*0484*/ 	.word	index@(_ZN4vllm4gptq27make_sequential_3bit_kernelEPKjPjPKii)
        /*0488*/ 	.word	0x00000011


	//----- nvinfo : EIATTR_FRAME_SIZE
	.align		4
.L_221:
        /*048c*/ 	.byte	0x04, 0x11
        /*048e*/ 	.short	(.L_223 - .L_222)
	.align		4
.L_222:
        /*0490*/ 	.word	index@(_ZN4vllm4gptq27make_sequential_3bit_kernelEPKjPjPKii)
        /*0494*/ 	.word	0x00000000


	//----- nvinfo : EIATTR_REGCOUNT
	.align		4
.L_223:
        /*0498*/ 	.byte	0x04, 0x2f
        /*049a*/ 	.short	(.L_225 - .L_224)
	.align		4
.L_224:
        /*049c*/ 	.word	index@(_ZN4vllm4gptq27make_sequential_8bit_kernelEPKjPjPKii)
        /*04a0*/ 	.word	0x00000016


	//----- nvinfo : EIATTR_FRAME_SIZE
	.align		4
.L_225:
        /*04a4*/ 	.byte	0x04, 0x11
        /*04a6*/ 	.short	(.L_227 - .L_226)
	.align		4
.L_226:
        /*04a8*/ 	.word	index@(_ZN4vllm4gptq27make_sequential_8bit_kernelEPKjPjPKii)
        /*04ac*/ 	.word	0x00000000


	//----- nvinfo : EIATTR_MIN_STACK_SIZE
	.align		4
.L_227:
        /*04b0*/ 	.byte	0x04, 0x12
        /*04b2*/ 	.short	(.L_229 - .L_228)
	.align		4
.L_228:
        /*04b4*/ 	.word	index@(_ZN4vllm4gptq27make_sequential_8bit_kernelEPKjPjPKii)
        /*04b8*/ 	.word	0x00000000


	//----- nvinfo : EIATTR_MIN_STACK_SIZE
	.align		4
.L_229:
        /*04bc*/ 	.byte	0x04, 0x12
        /*04be*/ 	.short	(.L_231 - .L_230)
	.align		4
.L_230:
        /*04c0*/ 	.word	index@(_ZN4vllm4gptq27make_sequential_3bit_kernelEPKjPjPKii)
        /*04c4*/ 	.word	0x00000000


	//----- nvinfo : EIATTR_MIN_STACK_SIZE
	.align		4
.L_231:
        /*04c8*/ 	.byte	0x04, 0x12
        /*04ca*/ 	.short	(.L_233 - .L_232)
	.align		4
.L_232:
        /*04cc*/ 	.word	index@(_ZN4vllm4gptq27make_sequential_2bit_kernelEPKjPjPKii)
        /*04d0*/ 	.word	0x00000000


	//----- nvinfo : EIATTR_MIN_STACK_SIZE
	.align		4
.L_233:
        /*04d4*/ 	.byte	0x04, 0x12
        /*04d6*/ 	.short	(.L_235 - .L_234)
	.align		4
.L_234:
        /*04d8*/ 	.word	index@(_ZN4vllm4gptq27make_sequential_4bit_kernelEPKjPjPKii)
        /*04dc*/ 	.word	0x00000000


	//----- nvinfo : EIATTR_MIN_STACK_SIZE
	.align		4
.L_235:
        /*04e0*/ 	.byte	0x04, 0x12
        /*04e2*/ 	.short	(.L_237 - .L_236)
	.align		4
.L_236:
        /*04e4*/ 	.word	index@(_ZN4vllm4gptq19shuffle_3bit_kernelEPjii)
        /*04e8*/ 	.word	0x00000000


	//----- nvinfo : EIATTR_MIN_STACK_SIZE
	.align		4
.L_237:
        /*04ec*/ 	.byte	0x04, 0x12
        /*04ee*/ 	.short	(.L_239 - .L_238)
	.align		4
.L_238:
        /*04f0*/ 	.word	index@(_ZN4vllm4gptq19shuffle_2bit_kernelEPjii)
        /*04f4*/ 	.word	0x00000000


	//----- nvinfo : EIATTR_MIN_STACK_SIZE
	.align		4
.L_239:
        /*04f8*/ 	.byte	0x04, 0x12
        /*04fa*/ 	.short	(.L_241 - .L_240)
	.align		4
.L_240:
        /*04fc*/ 	.word	index@(_ZN4vllm4gptq19shuffle_8bit_kernelEPjii)
        /*0500*/ 	.word	0x00000000


	//----- nvinfo : EIATTR_MIN_STACK_SIZE
	.align		4
.L_241:
        /*0504*/ 	.byte	0x04, 0x12
        /*0506*/ 	.short	(.L_243 - .L_242)
	.align		4
.L_242:
        /*0508*/ 	.word	index@(_ZN4vllm4gptq19shuffle_4bit_kernelEPjii)
        /*050c*/ 	.word	0x00000000


	//----- nvinfo : EIATTR_MIN_STACK_SIZE
	.align		4
.L_243:
        /*0510*/ 	.byte	0x04, 0x12
        /*0512*/ 	.short	(.L_245 - .L_244)
	.align		4
.L_244:
        /*0514*/ 	.word	index@(_ZN4vllm4gptq23reconstruct_gptq_kernelINS0_17MatrixView_q8_rowELi8EEEvPKjPK6__halfS4_PKiiiibPS5_)
        /*0518*/ 	.word	0x00000000


	//----- nvinfo : EIATTR_MIN_STACK_SIZE
	.align		4
.L_245:
        /*051c*/ 	.byte	0x04, 0x12
        /*051e*/ 	.short	(.L_247 - .L_246)
	.align		4
.L_246:
        /*0520*/ 	.word	index@(_ZN4vllm4gptq23reconstruct_gptq_kernelINS0_17MatrixView_q2_rowELi2EEEvPKjPK6__halfS4_PKiiiibPS5_)
        /*0524*/ 	.word	0x00000000


	//----- nvinfo : EIATTR_MIN_STACK_SIZE
	.align		4
.L_247:
        /*0528*/ 	.byte	0x04, 0x12
        /*052a*/ 	.short	(.L_249 - .L_248)
	.align		4
.L_248:
        /*052c*/ 	.word	index@(_ZN4vllm4gptq23reconstruct_gptq_kernelINS0_17MatrixView_q4_rowELi4EEEvPKjPK6__halfS4_PKiiiibPS5_)
        /*0530*/ 	.word	0x00000000


	//----- nvinfo : EIATTR_MIN_STACK_SIZE
	.align		4
.L_249:
        /*0534*/ 	.byte	0x04, 0x12
        /*0536*/ 	.short	(.L_251 - .L_250)
	.align		4
.L_250:
        /*0538*/ 	.word	index@(_ZN4vllm4gptq28reconstruct_gptq_3bit_kernelEPKjPK6__halfS2_PKiiiibPS3_)
        /*053c*/ 	.word	0x00000000


	//----- nvinfo : EIATTR_MIN_STACK_SIZE
	.align		4
.L_251:
        /*0540*/ 	.byte	0x04, 0x12
        /*0542*/ 	.short	(.L_253 - .L_252)
	.align		4
.L_252:
        /*0544*/ 	.word	index@(_ZN4vllm4gptq32gemm_half_q_half_alt_8bit_kernelEPK7__half2PKjP6__halfPKS6_S5_PKiiiib)
        /*0548*/ 	.word	0x00000000


	//----- nvinfo : EIATTR_MIN_STACK_SIZE
	.align		4
.L_253:
        /*054c*/ 	.byte	0x04, 0x12
        /*054e*/ 	.short	(.L_255 - .L_254)
	.align		4
.L_254:
        /*0550*/ 	.word	index@(_ZN4vllm4gptq32gemm_half_q_half_alt_4bit_kernelEPK7__half2PKjP6__halfPKS6_S5_PKiiiib)
        /*0554*/ 	.word	0x00000000


	//----- nvinfo : EIATTR_MIN_STACK_SIZE
	.align		4
.L_255:
        /*0558*/ 	.byte	0x04, 0x12
        /*055a*/ 	.short	(.L_257 - .L_256)
	.align		4
.L_256:
        /*055c*/ 	.word	index@(_ZN4vllm4gptq31reconstruct_exllama_2bit_kernelEPKjPKiS2_PK6__halfiiibPS5_)
        /*0560*/ 	.word	0x00000000


	//----- nvinfo : EIATTR_MIN_STACK_SIZE
	.align		4
.L_257:
        /*0564*/ 	.byte	0x04, 0x12
        /*0566*/ 	.short	(.L_259 - .L_258)
	.align		4
.L_258:
        /*0568*/ 	.word	index@(_ZN4vllm4gptq31reconstruct_exllama_3bit_kernelEPKjPKiS2_PK6__halfiiibPS5_)
        /*056c*/ 	.word	0x00000000


	//----- nvinfo : EIATTR_MIN_STACK_SIZE
	.align		4
.L_259:
        /*0570*/ 	.byte	0x04, 0x12
        /*0572*/ 	.short	(.L_261 - .L_260)
	.align		4
.L_260:
        /*0574*/ 	.word	index@(_ZN4vllm4gptq31reconstruct_exllama_4bit_kernelEPKjPKiS2_PK6__halfiiibPS5_)
        /*0578*/ 	.word	0x00000000


	//----- nvinfo : EIATTR_MIN_STACK_SIZE
	.align		4
.L_261:
        /*057c*/ 	.byte	0x04, 0x12
        /*057e*/ 	.short	(.L_263 - .L_262)
	.align		4
.L_262:
        /*0580*/ 	.word	index@(_ZN4vllm4gptq31reconstruct_exllama_8bit_kernelEPKjPKiS2_PK6__halfiiibPS5_)
        /*0584*/ 	.word	0x00000000


	//----- nvinfo : EIATTR_MIN_STACK_SIZE
	.align		4
.L_263:
        /*0588*/ 	.byte	0x04, 0x12
        /*058a*/ 	.short	(.L_265 - .L_264)
	.align		4
.L_264:
        /*058c*/ 	.word	index@(_ZN4vllm4gptq33gemm_half_q_half_gptq_8bit_kernelILb1ELi8EEEvPK6__halfPKjS6_S4_PS2_iiiibPKi)
        /*0590*/ 	.word	0x00000000


	//----- nvinfo : EIATTR_MIN_STACK_SIZE
	.align		4
.L_265:
        /*0594*/ 	.byte	0x04, 0x12
        /*0596*/ 	.short	(.L_267 - .L_266)
	.align		4
.L_266:
        /*0598*/ 	.word	index@(_ZN4vllm4gptq33gemm_half_q_half_gptq_4bit_kernelILb1ELi8EEEvPK6__halfPKjS6_S4_PS2_iiiibPKi)
        /*059c*/ 	.word	0x00000000


	//----- nvinfo : EIATTR_MIN_STACK_SIZE
	.align		4
.L_267:
        /*05a0*/ 	.byte	0x04, 0x12
        /*05a2*/ 	.short	(.L_269 - .L_268)
	.align		4
.L_268:
        /*05a4*/ 	.word	index@(_ZN4vllm4gptq33gemm_half_q_half_gptq_3bit_kernelILb1ELi8EEEvPK6__halfPKjS6_S4_PS2_iiiibPKi)
        /*05a8*/ 	.word	0x00000000


	//----- nvinfo : EIATTR_MIN_STACK_SIZE
	.align		4
.L_269:
        /*05ac*/ 	.byte	0x04, 0x12
        /*05ae*/ 	.short	(.L_271 - .L_270)
	.align		4
.L_270:
        /*05b0*/ 	.word	index@(_ZN4vllm4gptq33gemm_half_q_half_gptq_2bit_kernelILb1ELi8EEEvPK6__halfPKjS6_S4_PS2_iiiibPKi)
        /*05b4*/ 	.word	0x00000000


	//----- nvinfo : EIATTR_MIN_STACK_SIZE
	.align		4
.L_271:
        /*05b8*/ 	.byte	0x04, 0x12
        /*05ba*/ 	.short	(.L_273 - .L_272)
	.align		4
.L_272:
        /*05bc*/ 	.word	index@(_ZN4vllm4gptq33gemm_half_q_half_gptq_8bit_kernelILb1ELi7EEEvPK6__halfPKjS6_S4_PS2_iiiibPKi)
        /*05c0*/ 	.word	0x00000000


	//----- nvinfo : EIATTR_MIN_STACK_SIZE
	.align		4
.L_273:
        /*05c4*/ 	.byte	0x04, 0x12
        /*05c6*/ 	.short	(.L_275 - .L_274)
	.align		4
.L_274:
        /*05c8*/ 	.word	index@(_ZN4vllm4gptq33gemm_half_q_half_gptq_4bit_kernelILb1ELi7EEEvPK6__halfPKjS6_S4_PS2_iiiibPKi)
        /*05cc*/ 	.word	0x00000000


	//----- nvinfo : EIATTR_MIN_STACK_SIZE
	.align		4
.L_275:
        /*05d0*/ 	.byte	0x04, 0x12
        /*05d2*/ 	.short	(.L_277 - .L_276)
	.align		4
.L_276:
        /*05d4*/ 	.word	index@(_ZN4vllm4gptq33gemm_half_q_half_gptq_3bit_kernelILb1ELi7EEEvPK6__halfPKjS6_S4_PS2_iiiibPKi)
        /*05d8*/ 	.word	0x00000000


	//----- nvinfo : EIATTR_MIN_STACK_SIZE
	.align		4
.L_277:
        /*05dc*/ 	.byte	0x04, 0x12
        /*05de*/ 	.short	(.L_279 - .L_278)
	.align		4
.L_278:
        /*05e0*/ 	.word	index@(_ZN4vllm4gptq33gemm_half_q_half_gptq_2bit_kernelILb1ELi7EEEvPK6__halfPKjS6_S4_PS2_iiiibPKi)
        /*05e4*/ 	.word	0x00000000


	//----- nvinfo : EIATTR_MIN_STACK_SIZE
	.align		4
.L_279:
        /*05e8*/ 	.byte	0x04, 0x12
        /*05ea*/ 	.short	(.L_281 - .L_280)
	.align		4
.L_280:
        /*05ec*/ 	.word	index@(_ZN4vllm4gptq33gemm_half_q_half_gptq_8bit_kernelILb1ELi6EEEvPK6__halfPKjS6_S4_PS2_iiiibPKi)
        /*05f0*/ 	.word	0x00000000


	//----- nvinfo : EIATTR_MIN_STACK_SIZE
	.align		4
.L_281:
        /*05f4*/ 	.byte	0x04, 0x12
        /*05f6*/ 	.short	(.L_283 - .L_282)
	.align		4
.L_282:
        /*05f8*/ 	.word	index@(_ZN4vllm4gptq33gemm_half_q_half_gptq_4bit_kernelILb1ELi6EEEvPK6__halfPKjS6_S4_PS2_iiiibPKi)
        /*05fc*/ 	.word	0x00000000


	//----- nvinfo : EIATTR_MIN_STACK_SIZE
	.align		4
.L_283:
        /*0600*/ 	.byte	0x04, 0x12
        /*0602*/ 	.short	(.L_285 - .L_284)
	.align		4
.L_284:
        /*0604*/ 	.word	index@(_ZN4vllm4gptq33gemm_half_q_half_gptq_3bit_kernelILb1ELi6EEEvPK6__halfPKjS6_S4_PS2_iiiibPKi)
        /*0608*/ 	.word	0x00000000


	//----- nvinfo : EIATTR_MIN_STACK_SIZE
	.align		4
.L_285:
        /*060c*/ 	.byte	0x04, 0x12
        /*060e*/ 	.short	(.L_287 - .L_286)
	.align		4
.L_286:
        /*0610*/ 	.word	index@(_ZN4vllm4gptq33gemm_half_q_half_gptq_2bit_kernelILb1ELi6EEEvPK6__halfPKjS6_S4_PS2_iiiibPKi)
        /*0614*/ 	.word	0x00000000


	//----- nvinfo : EIATTR_MIN_STACK_SIZE
	.align		4
.L_287:
        /*0618*/ 	.byte	0x04, 0x12
        /*061a*/ 	.short	(.L_289 - .L_288)
	.align		4
.L_288:
        /*061c*/ 	.word	index@(_ZN4vllm4gptq33gemm_half_q_half_gptq_8bit_kernelILb1ELi5EEEvPK6__halfPKjS6_S4_PS2_iiiibPKi)
        /*0620*/ 	.word	0x00000000


	//----- nvinfo : EIATTR_MIN_STACK_SIZE
	.align		4
.L_289:
        /*0624*/ 	.byte	0x04, 0x12
        /*0626*/ 	.short	(.L_291 - .L_290)
	.align		4
.L_290:
        /*0628*/ 	.word	index@(_ZN4vllm4gptq33gemm_half_q_half_gptq_4bit_kernelILb1ELi5EEEvPK6__halfPKjS6_S4_PS2_iiiibPKi)
        /*062c*/ 	.word	0x00000000


	//----- nvinfo : EIATTR_MIN_STACK_SIZE
	.align		4
.L_291:
        /*0630*/ 	.byte	0x04, 0x12
        /*0632*/ 	.short	(.L_293 - .L_292)
	.align		4
.L_292:
        /*0634*/ 	.word	index@(_ZN4vllm4gptq33gemm_half_q_half_gptq_3bit_kernelILb1ELi5EEEvPK6__halfPKjS6_S4_PS2_iiiibPKi)
        /*0638*/ 	.word	0x00000000


	//----- nvinfo : EIATTR_MIN_STACK_SIZE
	.align		4
.L_293:
        /*063c*/ 	.byte	0x04, 0x12
        /*063e*/ 	.short	(.L_295 - .L_294)
	.align		4
.L_294:
        /*0640*/ 	.word	index@(_ZN4vllm4gptq33gemm_half_q_half_gptq_2bit_kernelILb1ELi5EEEvPK6__halfPKjS6_S4_PS2_iiiibPKi)
        /*0644*/ 	.word	0x00000000


	//----- nvinfo : EIATTR_MIN_STACK_SIZE
	.align		4
.L_295:
        /*0648*/ 	.byte	0x04, 0x12
        /*064a*/ 	.short	(.L_297 - .L_296)
	.align		4
.L_296:
        /*064c*/ 	.word	index@(_ZN4vllm4gptq33gemm_half_q_half_gptq_8bit_kernelILb1ELi4EEEvPK6__halfPKjS6_S4_PS2_iiiibPKi)
        /*0650*/ 	.word	0x00000000


	//----- nvinfo : EIATTR_MIN_STACK_SIZE
	.align		4
.L_297:
        /*0654*/ 	.byte	0x04, 0x12
        /*0656*/ 	.short	(.L_299 - .L_298)
	.align		4
.L_298:
        /*0658*/ 	.word	index@(_ZN4vllm4gptq33gemm_half_q_half_gptq_4bit_kernelILb1ELi4EEEvPK6__halfPKjS6_S4_PS2_iiiibPKi)
        /*065c*/ 	.word	0x00000000


	//----- nvinfo : EIATTR_MIN_STACK_SIZE
	.align		4
.L_299:
        /*0660*/ 	.byte	0x04, 0x12
        /*0662*/ 	.short	(.L_301 - .L_300)
	.align		4
.L_300:
        /*0664*/ 	.word	index@(_ZN4vllm4gptq33gemm_half_q_half_gptq_3bit_kernelILb1ELi4EEEvPK6__halfPKjS6_S4_PS2_iiiibPKi)
        /*0668*/ 	.word	0x00000000


	//----- nvinfo : EIATTR_MIN_STACK_SIZE
	.align		4
.L_301:
        /*066c*/ 	.byte	0x04, 0x12
        /*066e*/ 	.short	(.L_303 - .L_302)
	.align		4
.L_302:
        /*0670*/ 	.word	index@(_ZN4vllm4gptq33gemm_half_q_half_gptq_2bit_kernelILb1ELi4EEEvPK6__halfPKjS6_S4_PS2_iiiibPKi)
        /*0674*/ 	.word	0x00000000


	//----- nvinfo : EIATTR_MIN_STACK_SIZE
	.align		4
.L_303:
        /*0678*/ 	.byte	0x04, 0x12
        /*067a*/ 	.short	(.L_305 - .L_304)
	.align		4
.L_304:
        /*067c*/ 	.word	index@(_ZN4vllm4gptq33gemm_half_q_half_gptq_8bit_kernelILb1ELi3EEEvPK6__halfPKjS6_S4_PS2_iiiibPKi)
        /*0680*/ 	.word	0x00000000


	//----- nvinfo : EIATTR_MIN_STACK_SIZE
	.align		4
.L_305:
        /*0684*/ 	.byte	0x04, 0x12
        /*0686*/ 	.short	(.L_307 - .L_306)
	.align		4
.L_306:
        /*0688*/ 	.word	index@(_ZN4vllm4gptq33gemm_half_q_half_gptq_4bit_kernelILb1ELi3EEEvPK6__halfPKjS6_S4_PS2_iiiibPKi)
        /*068c*/ 	.word	0x00000000


	//----- nvinfo : EIATTR_MIN_STACK_SIZE
	.align		4
.L_307:
        /*0690*/ 	.byte	0x04, 0x12
        /*0692*/ 	.short	(.L_309 - .L_308)
	.align		4
.L_308:
        /*0694*/ 	.word	index@(_ZN4vllm4gptq33gemm_half_q_half_gptq_3bit_kernelILb1ELi3EEEvPK6__halfPKjS6_S4_PS2_iiiibPKi)
        /*0698*/ 	.word	0x00000000


	//----- nvinfo : EIATTR_MIN_STACK_SIZE
	.align		4
.L_309:
        /*069c*/ 	.byte	0x04, 0x12
        /*069e*/ 	.short	(.L_311 - .L_310)
	.align		4
.L_310:
        /*06a0*/ 	.word	index@(_ZN4vllm4gptq33gemm_half_q_half_gptq_2bit_kernelILb1ELi3EEEvPK6__halfPKjS6_S4_PS2_iiiibPKi)
        /*06a4*/ 	.word	0x00000000


	//----- nvinfo : EIATTR_MIN_STACK_SIZE
	.align		4
.L_311:
        /*06a8*/ 	.byte	0x04, 0x12
        /*06aa*/ 	.short	(.L_313 - .L_312)
	.align		4
.L_312:
        /*06ac*/ 	.word	index@(_ZN4vllm4gptq33gemm_half_q_half_gptq_8bit_kernelILb1ELi2EEEvPK6__halfPKjS6_S4_PS2_iiiibPKi)
        /*06b0*/ 	.word	0x00000000


	//----- nvinfo : EIATTR_MIN_STACK_SIZE
	.align		4
.L_313:
        /*06b4*/ 	.byte	0x04, 0x12
        /*06b6*/ 	.short	(.L_315 - .L_314)
	.align		4
.L_314:
        /*06b8*/ 	.word	index@(_ZN4vllm4gptq33gemm_half_q_half_gptq_4bit_kernelILb1ELi2EEEvPK6__halfPKjS6_S4_PS2_iiiibPKi)
        /*06bc*/ 	.word	0x00000000


	//----- nvinfo : EIATTR_MIN_STACK_SIZE
	.align		4
.L_315:
        /*06c0*/ 	.byte	0x04, 0x12
        /*06c2*/ 	.short	(.L_317 - .L_316)
	.align		4
.L_316:
        /*06c4*/ 	.word	index@(_ZN4vllm4gptq33gemm_half_q_half_gptq_3bit_kernelILb1ELi2EEEvPK6__halfPKjS6_S4_PS2_iiiibPKi)
        /*06c8*/ 	.word	0x00000000


	//----- nvinfo : EIATTR_MIN_STACK_SIZE
	.align		4
.L_317:
        /*06cc*/ 	.byte	0x04, 0x12
        /*06ce*/ 	.short	(.L_319 - .L_318)
	.align		4
.L_318:
        /*06d0*/ 	.word	index@(_ZN4vllm4gptq33gemm_half_q_half_gptq_2bit_kernelILb1ELi2EEEvPK6__halfPKjS6_S4_PS2_iiiibPKi)
        /*06d4*/ 	.word	0x00000000


	//----- nvinfo : EIATTR_MIN_STACK_SIZE
	.align		4
.L_319:
        /*06d8*/ 	.byte	0x04, 0x12
        /*06da*/ 	.short	(.L_321 - .L_320)
	.align		4
.L_320:
        /*06dc*/ 	.word	index@(_ZN4vllm4gptq33gemm_half_q_half_gptq_8bit_kernelILb1ELi1EEEvPK6__halfPKjS6_S4_PS2_iiiibPKi)
        /*06e0*/ 	.word	0x00000000


	//----- nvinfo : EIATTR_MIN_STACK_SIZE
	.align		4
.L_321:
        /*06e4*/ 	.byte	0x04, 0x12
        /*06e6*/ 	.short	(.L_323 - .L_322)
	.align		4
.L_322:
        /*06e8*/ 	.word	index@(_ZN4vllm4gptq33gemm_half_q_half_gptq_4bit_kernelILb1ELi1EEEvPK6__halfPKjS6_S4_PS2_iiiibPKi)
        /*06ec*/ 	.word	0x00000000


	//----- nvinfo : EIATTR_MIN_STACK_SIZE
	.align		4
.L_323:
        /*06f0*/ 	.byte	0x04, 0x12
        /*06f2*/ 	.short	(.L_325 - .L_324)
	.align		4
.L_324:
        /*06f4*/ 	.word	index@(_ZN4vllm4gptq33gemm_half_q_half_gptq_3bit_kernelILb1ELi1EEEvPK6__halfPKjS6_S4_PS2_iiiibPKi)
        /*06f8*/ 	.word	0x00000000


	//----- nvinfo : EIATTR_MIN_STACK_SIZE
	.align		4
.L_325:
        /*06fc*/ 	.byte	0x04, 0x12
        /*06fe*/ 	.short	(.L_327 - .L_326)
	.align		4
.L_326:
        /*0700*/ 	.word	index@(_ZN4vllm4gptq33gemm_half_q_half_gptq_2bit_kernelILb1ELi1EEEvPK6__halfPKjS6_S4_PS2_iiiibPKi)
        /*0704*/ 	.word	0x00000000
.L_327:


//--------------------- .nv.compat                --------------------------
	.section	.nv.compat,"",@"SHT_CUDA_COMPAT_INFO"
	.align	4
        /*0000*/ 	.byte	0x02, 0x09, 0x01, 0x00, 0x02, 0x02, 0x01, 0x00, 0x02, 0x05, 0x05, 0x00, 0x03, 0x07, 0x01, 0x01
        /*0010*/ 	.byte	0x02, 0x03, 0x00, 0x00, 0x02, 0x06, 0x01, 0x00, 0x04, 0x0b, 0x08, 0x00, 0x00, 0x00, 0x00, 0x00
        /*0020*/ 	.byte	0x00, 0x00, 0x00, 0x00


//--------------------- .nv.info._ZN4vllm4gptq27make_sequential_8bit_kernelEPKjPjPKii --------------------------
	.section	.nv.info._ZN4vllm4gptq27make_sequential_8bit_kernelEPKjPjPKii,"",@"SHT_CUDA_INFO"
	.sectionflags	@""
	.align	4


	//----- nvinfo : EIATTR_CUDA_API_VERSION
	.align		4
        /*0000*/ 	.byte	0x04, 0x37
        /*0002*/ 	.short	(.L_329 - .L_328)
.L_328:
        /*0004*/ 	.word	0x00000082


	//----- nvinfo : EIATTR_KPARAM_INFO
	.align		4
.L_329:
        /*0008*/ 	.byte	0x04, 0x17
        /*000a*/ 	.short	(.L_331 - .L_330)
.L_330:
        /*000c*/ 	.word	0x00000000
        /*0010*/ 	.short	0x0003
        /*0012*/ 	.short	0x0018
        /*0014*/ 	.byte	0x00, 0xf0, 0x11, 0x00


	//----- nvinfo : EIATTR_KPARAM_INFO
	.align		4
.L_331:
        /*0018*/ 	.byte	0x04, 0x17
        /*001a*/ 	.short	(.L_333 - .L_332)
.L_332:
        /*001c*/ 	.word	0x00000000
        /*0020*/ 	.short	0x0002
        /*0022*/ 	.short	0x0010
        /*0024*/ 	.byte	0x00, 0xf5, 0x21, 0x00


	//----- nvinfo : EIATTR_KPARAM_INFO
	.align		4
.L_333:
        /*0028*/ 	.byte	0x04, 0x17
        /*002a*/ 	.short	(.L_335 - .L_334)
.L_334:
        /*002c*/ 	.word	0x00000000
        /*0030*/ 	.short	0x0001
        /*0032*/ 	.short	0x0008
        /*0034*/ 	.byte	0x00, 0xf5, 0x21, 0x00


	//----- nvinfo : EIATTR_KPARAM_INFO
	.align		4
.L_335:
        /*0038*/ 	.byte	0x04, 0x17
        /*003a*/ 	.short	(.L_337 - .L_336)
.L_336:
        /*003c*/ 	.word	0x00000000
        /*0040*/ 	.short	0x0000
        /*0042*/ 	.short	0x0000
        /*0044*/ 	.byte	0x00, 0xf5, 0x21, 0x00


	//----- nvinfo : EIATTR_SPARSE_MMA_MASK
	.align		4
.L_337:
        /*0048*/ 	.byte	0x03, 0x50
        /*004a*/ 	.short	0x0000


	//----- nvinfo : EIATTR_MAXREG_COUNT
	.align		4
        /*004c*/ 	.byte	0x03, 0x1b
        /*004e*/ 	.short	0x00ff


	//----- nvinfo : EIATTR_MERCURY_ISA_VERSION
	.align		4
        /*0050*/ 	.byte	0x03, 0x5f
        /*0052*/ 	.short	0x0101


	//----- nvinfo : EIATTR_VRC_CTA_INIT_COUNT
	.align		4
        /*0054*/ 	.byte	0x02, 0x4a
	.zero		1
	.zero		1


	//----- nvinfo : EIATTR_EXIT_INSTR_OFFSETS
	.align		4
        /*0058*/ 	.byte	0x04, 0x1c
        /*005a*/ 	.short	(.L_339 - .L_338)


	//   ....[0]....
.L_338:
        /*005c*/ 	.word	0x00000070


	//   ....[1]....
        /*0060*/ 	.word	0x00000440


	//----- nvinfo : EIATTR_CBANK_PARAM_SIZE
	.align		4
.L_339:
        /*0064*/ 	.byte	0x03, 0x19
        /*0066*/ 	.short	0x001c


	//----- nvinfo : EIATTR_PARAM_CBANK
	.align		4
        /*0068*/ 	.byte	0x04, 0x0a
        /*006a*/ 	.short	(.L_341 - .L_340)
	.align		4
.L_340:
        /*006c*/ 	.word	index@(.nv.constant0._ZN4vllm4gptq27make_sequential_8bit_kernelEPKjPjPKii)
        /*0070*/ 	.short	0x0380
        /*0072*/ 	.short	0x001c


	//----- nvinfo : EIATTR_SW_WAR
	.align		4
.L_341:
        /*0074*/ 	.byte	0x04, 0x36
        /*0076*/ 	.short	(.L_343 - .L_342)
.L_342:
        /*0078*/ 	.word	0x00000008
.L_343:


//--------------------- .nv.info._ZN4vllm4gptq27make_sequential_3bit_kernelEPKjPjPKii --------------------------
	.section	.nv.info._ZN4vllm4gptq27make_sequential_3bit_kernelEPKjPjPKii,"",@"SHT_CUDA_INFO"
	.sectionflags	@""
	.align	4


	//----- nvinfo : EIATTR_CUDA_API_VERSION
	.align		4
        /*0000*/ 	.byte	0x04, 0x37
        /*0002*/ 	.short	(.L_345 - .L_344)
.L_344:
        /*0004*/ 	.word	0x00000082


	//----- nvinfo : EIATTR_KPARAM_INFO
	.align		4
.L_345:
        /*0008*/ 	.byte	0x04, 0x17
        /*000a*/ 	.short	(.L_347 - .L_346)
.L_346:
        /*000c*/ 	.word	0x00000000
        /*0010*/ 	.short	0x0003
        /*0012*/ 	.short	0x0018
        /*0014*/ 	.byte	0x00, 0xf0, 0x11, 0x00


	//----- nvinfo : EIATTR_KPARAM_INFO
	.align		4
.L_347:
        /*0018*/ 	.byte	0x04, 0x17
        /*001a*/ 	.short	(.L_349 - .L_348)
.L_348:
        /*001c*/ 	.word	0x00000000
        /*0020*/ 	.short	0x0002
        /*0022*/ 	.short	0x0010
        /*0024*/ 	.byte	0x00, 0xf5, 0x21, 0x00


	//----- nvinfo : EIATTR_KPARAM_INFO
	.align		4
.L_349:
        /*0028*/ 	.byte	0x04, 0x17
        /*002a*/ 	.short	(.L_351 - .L_350)
.L_350:
        /*002c*/ 	.word	0x00000000
        /*0030*/ 	.short	0x0001
        /*0032*/ 	.short	0x0008
        /*0034*/ 	.byte	0x00, 0xf5, 0x21, 0x00


	//----- nvinfo : EIATTR_KPARAM_INFO
	.align		4
.L_351:
        /*0038*/ 	.byte	0x04, 0x17
        /*003a*/ 	.short	(.L_353 - .L_352)
.L_352:
        /*003c*/ 	.word	0x00000000
        /*0040*/ 	.short	0x0000
        /*0042*/ 	.short	0x0000
        /*0044*/ 	.byte	0x00, 0xf5, 0x21, 0x00


	//----- nvinfo : EIATTR_SPARSE_MMA_MASK
	.align		4
.L_353:
        /*0048*/ 	.byte	0x03, 0x50
        /*004a*/ 	.short	0x0000


	//----- nvinfo : EIATTR_MAXREG_COUNT
	.align		4
        /*004c*/ 	.byte	0x03, 0x1b
        /*004e*/ 	.short	0x00ff


	//----- nvinfo : EIATTR_MERCURY_ISA_VERSION
	.align		4
        /*0050*/ 	.byte	0x03, 0x5f
        /*0052*/ 	.short	0x0101


	//----- nvinfo : EIATTR_VRC_CTA_INIT_COUNT
	.align		4
        /*0054*/ 	.byte	0x02, 0x4a
	.zero		1
	.zero		1


	//----- nvinfo : EIATTR_EXIT_INSTR_OFFSETS
	.align		4
        /*0058*/ 	.byte	0x04, 0x1c
        /*005a*/ 	.short	(.L_355 - .L_354)


	//   ....[0]....
.L_354:
        /*005c*/ 	.word	0x00000060


	//   ....[1]....
        /*0060*/ 	.word	0x000065d0


	//----- nvinfo : EIATTR_CBANK_PARAM_SIZE
	.align		4
.L_355:
        /*0064*/ 	.byte	0x03, 0x19
        /*0066*/ 	.short	0x001c


	//----- nvinfo : EIATTR_PARAM_CBANK
	.align		4
        /*0068*/ 	.byte	0x04, 0x0a
        /*006a*/ 	.short	(.L_357 - .L_356)
	.align		4
.L_356:
        /*006c*/ 	.word	index@(.nv.constant0._ZN4vllm4gptq27make_sequential_3bit_kernelEPKjPjPKii)
        /*0070*/ 	.short	0x0380
        /*0072*/ 	.short	0x001c


	//----- nvinfo : EIATTR_SW_WAR
	.align		4
.L_357:
        /*0074*/ 	.byte	0x04, 0x36
        /*0076*/ 	.short	(.L_359 - .L_358)
.L_358:
        /*0078*/ 	.word	0x00000008
.L_359:


//--------------------- .nv.info._ZN4vllm4gptq27make_sequential_2bit_kernelEPKjPjPKii --------------------------
	.section	.nv.info._ZN4vllm4gptq27make_sequential_2bit_kernelEPKjPjPKii,"",@"SHT_CUDA_INFO"
	.sectionflags	@""
	.align	4


	//----- nvinfo : EIATTR_CUDA_API_VERSION
	.align		4
        /*0000*/ 	.byte	0x04, 0x37
        /*0002*/ 	.short	(.L_361 - .L_360)
.L_360:
        /*0004*/ 	.word	0x00000082


	//----- nvinfo : EIATTR_KPARAM_INFO
	.align		4
.L_361:
        /*0008*/ 	.byte	0x04, 0x17
        /*000a*/ 	.short	(.L_363 - .L_362)
.L_362:
        /*000c*/ 	.word	0x00000000
        /*0010*/ 	.short	0x0003
        /*0012*/ 	.short	0x0018
        /*0014*/ 	.byte	0x00, 0xf0, 0x11, 0x00


	//----- nvinfo : EIATTR_KPARAM_INFO
	.align		4
.L_363:
        /*0018*/ 	.byte	0x04, 0x17
        /*001a*/ 	.short	(.L_365 - .L_364)
.L_364:
        /*001c*/ 	.word	0x00000000
        /*0020*/ 	.short	0x0002
        /*0022*/ 	.short	0x0010
        /*0024*/ 	.byte	0x00, 0xf5, 0x21, 0x00


	//----- nvinfo : EIATTR_KPARAM_INFO
	.align		4
.L_365:
        /*0028*/ 	.byte	0x04, 0x17
        /*002a*/ 	.short	(.L_367 - .L_366)
.L_366:
        /*002c*/ 	.word	0x00000000
        /*0030*/ 	.short	0x0001
        /*0032*/ 	.short	0x0008
        /*0034*/ 	.byte	0x00, 0xf5, 0x21, 0x00


	//----- nvinfo : EIATTR_KPARAM_INFO
	.align		4
.L_367:
        /*0038*/ 	.byte	0x04, 0x17
        /*003a*/ 	.short	(.L_369 - .L_368)
.L_368:
        /*003c*/ 	.word	0x00000000
        /*0040*/ 	.short	0x0000
        /*0042*/ 	.short	0x0000
        /*0044*/ 	.byte	0x00, 0xf5, 0x21, 0x00


	//----- nvinfo : EIATTR_SPARSE_MMA_MASK
	.align		4
.L_369:
        /*0048*/ 	.byte	0x03, 0x50
        /*004a*/ 	.short	0x0000


	//----- nvinfo : EIATTR_MAXREG_COUNT
	.align		4
        /*004c*/ 	.byte	0x03, 0x1b
        /*004e*/ 	.short	0x00ff


	//----- nvinfo : EIATTR_MERCURY_ISA_VERSION
	.align		4
        /*0050*/ 	.byte	0x03, 0x5f
        /*0052*/ 	.short	0x0101


	//----- nvinfo : EIATTR_VRC_CTA_INIT_COUNT
	.align		4
        /*0054*/ 	.byte	0x02, 0x4a
	.zero		1
	.zero		1


	//----- nvinfo : EIATTR_EXIT_INSTR_OFFSETS
	.align		4
        /*0058*/ 	.byte	0x04, 0x1c
        /*005a*/ 	.short	(.L_371 - .L_370)


	//   ....[0]....
.L_370:
        /*005c*/ 	.word	0x00000070


	//   ....[1]....
        /*0060*/ 	.word	0x00000e00


	//----- nvinfo : EIATTR_CBANK_PARAM_SIZE
	.align		4
.L_371:
        /*0064*/ 	.byte	0x03, 0x19
        /*0066*/ 	.short	0x001c


	//----- nvinfo : EIATTR_PARAM_CBANK
	.align		4
        /*0068*/ 	.byte	0x04, 0x0a
        /*006a*/ 	.short	(.L_373 - .L_372)
	.align		4
.L_372:
        /*006c*/ 	.word	index@(.nv.constant0._ZN4vllm4gptq27make_sequential_2bit_kernelEPKjPjPKii)
        /*0070*/ 	.short	0x0380
        /*0072*/ 	.short	0x001c


	//----- nvinfo : EIATTR_SW_WAR
	.align		4
.L_373:
        /*0074*/ 	.byte	0x04, 0x36
        /*0076*/ 	.short	(.L_375 - .L_374)
.L_374:
        /*0078*/ 	.word	0x00000008
.L_375:


//--------------------- .nv.info._ZN4vllm4gptq27make_sequential_4bit_kernelEPKjPjPKii --------------------------
	.section	.nv.info._ZN4vllm4gptq27make_sequential_4bit_kernelEPKjPjPKii,"",@"SHT_CUDA_INFO"
	.sectionflags	@""
	.align	4


	//----- nvinfo : EIATTR_CUDA_API_VERSION
	.align		4
        /*0000*/ 	.byte	0x04, 0x37
        /*0002*/ 	.short	(.L_377 - .L_376)
.L_376:
        /*0004*/ 	.word	0x00000082


	//----- nvinfo : EIATTR_KPARAM_INFO
	.align		4
.L_377:
        /*0008*/ 	.byte	0x04, 0x17
        /*000a*/ 	.short	(.L_379 - .L_378)
.L_378:
        /*000c*/ 	.word	0x00000000
        /*0010*/ 	.short	0x0003
        /*0012*/ 	.short	0x0018
        /*0014*/ 	.byte	0x00, 0xf0, 0x11, 0x00


	//----- nvinfo : EIATTR_KPARAM_INFO
	.align		4
.L_379:
        /*0018*/ 	.byte	0x04, 0x17
        /*001a*/ 	.short	(.L_381 - .L_380)
.L_380:
        /*001c*/ 	.word	0x00000000
        /*0020*/ 	.short	0x0002
        /*0022*/ 	.short	0x0010
        /*0024*/ 	.byte	0x00, 0xf5, 0x21, 0x00


	//----- nvinfo : EIATTR_KPARAM_INFO
	.align		4
.L_381:
        /*0028*/ 	.byte	0x04, 0x17
        /*002a*/ 	.short	(.L_383 - .L_382)
.L_382:
        /*002c*/ 	.word	0x00000000
        /*0030*/ 	.short	0x0001
        /*0032*/ 	.short	0x0008
        /*0034*/ 	.byte	0x00, 0xf5, 0x21, 0x00


	//----- nvinfo : EIATTR_KPARAM_INFO
	.align		4
.L_383:
        /*0038*/ 	.byte	0x04, 0x17
        /*003a*/ 	.short	(.L_385 - .L_384)
.L_384:
        /*003c*/ 	.word	0x00000000
        /*0040*/ 	.short	0x0000
        /*0042*/ 	.short	0x0000
        /*0044*/ 	.byte	0x00, 0xf5, 0x21, 0x00


	//----- nvinfo : EIATTR_SPARSE_MMA_MASK
	.align		4
.L_385:
        /*0048*/ 	.byte	0x03, 0x50
        /*004a*/ 	.short	0x0000


	//----- nvinfo : EIATTR_MAXREG_COUNT
	.align		4
        /*004c*/ 	.byte	0x03, 0x1b
        /*004e*/ 	.short	0x00ff


	//----- nvinfo : EIATTR_MERCURY_ISA_VERSION
	.align		4
        /*0050*/ 	.byte	0x03, 0x5f
        /*0052*/ 	.short	0x0101


	//----- nvinfo : EIATTR_VRC_CTA_INIT_COUNT
	.align		4
        /*0054*/ 	.byte	0x02, 0x4a
	.zero		1
	.zero		1


	//----- nvinfo : EIATTR_EXIT_INSTR_OFFSETS
	.align		4
        /*0058*/ 	.byte	0x04, 0x1c
        /*005a*/ 	.short	(.L_387 - .L_386)


	//   ....[0]....
.L_386:
        /*005c*/ 	.word	0x00000070


	//   ....[1]....
        /*0060*/ 	.word	0x00000780


	//----- nvinfo : EIATTR_CBANK_PARAM_SIZE
	.align		4
.L_387:
        /*0064*/ 	.byte	0x03, 0x19
        /*0066*/ 	.short	0x001c


	//----- nvinfo : EIATTR_PARAM_CBANK
	.align		4
        /*0068*/ 	.byte	0x04, 0x0a
        /*006a*/ 	.short	(.L_389 - .L_388)
	.align		4
.L_388:
        /*006c*/ 	.word	index@(.nv.constant0._ZN4vllm4gptq27make_sequential_4bit_kernelEPKjPjPKii)
        /*0070*/ 	.short	0x0380
        /*0072*/ 	.short	0x001c


	//----- nvinfo : EIATTR_SW_WAR
	.align		4
.L_389:
        /*0074*/ 	.byte	0x04, 0x36
        /*0076*/ 	.short	(.L_391 - .L_390)
.L_390:
        /*0078*/ 	.word	0x00000008
.L_391:


//--------------------- .nv.info._ZN4vllm4gptq19shuffle_3bit_kernelEPjii --------------------------
	.section	.nv.info._ZN4vllm4gptq19shuffle_3bit_kernelEPjii,"",@"SHT_CUDA_INFO"
	.sectionflags	@""
	.align	4


	//----- nvinfo : EIATTR_CUDA_API_VERSION
	.align		4
        /*0000*/ 	.byte	0x04, 0x37
        /*0002*/ 	.short	(.L_393 - .L_392)
.L_392:
        /*0004*/ 	.word	0x00000082


	//----- nvinfo : EIATTR_KPARAM_INFO
	.align		4
.L_393:
        /*0008*/ 	.byte	0x04, 0x17
        /*000a*/ 	.short	(.L_395 - .L_394)
.L_394:
        /*000c*/ 	.word	0x00000000
        /*0010*/ 	.short	0x0002
        /*0012*/ 	.short	0x000c
        /*0014*/ 	.byte	0x00, 0xf0, 0x11, 0x00


	//----- nvinfo : EIATTR_KPARAM_INFO
	.align		4
.L_395:
        /*0018*/ 	.byte	0x04, 0x17
        /*001a*/ 	.short	(.L_397 - .L_396)
.L_396:
        /*001c*/ 	.word	0x00000000
        /*0020*/ 	.short	0x0001
        /*0022*/ 	.short	0x0008
        /*0024*/ 	.byte	0x00, 0xf0, 0x11, 0x00


	//----- nvinfo : EIATTR_KPARAM_INFO
	.align		4
.L_397:
        /*0028*/ 	.byte	0x04, 0x17
        /*002a*/ 	.short	(.L_399 - .L_398)
.L_398:
        /*002c*/ 	.word	0x00000000
        /*0030*/ 	.short	0x0000
        /*0032*/ 	.short	0x0000
        /*0034*/ 	.byte	0x00, 0xf5, 0x21, 0x00


	//----- nvinfo : EIATTR_SPARSE_MMA_MASK
	.align		4
.L_399:
        /*0038*/ 	.byte	0x03, 0x50
        /*003a*/ 	.short	0x0000


	//----- nvinfo : EIATTR_MAXREG_COUNT
	.align		4
        /*003c*/ 	.byte	0x03, 0x1b
        /*003e*/ 	.short	0x00ff


	//----- nvinfo : EIATTR_MERCURY_ISA_VERSION
	.align		4
        /*0040*/ 	.byte	0x03, 0x5f
        /*0042*/ 	.short	0x0101


	//----- nvinfo : EIATTR_VRC_CTA_INIT_COUNT
	.align		4
        /*0044*/ 	.byte	0x02, 0x4a
	.zero		1
	.zero		1


	//----- nvinfo : EIATTR_EXIT_INSTR_OFFSETS
	.align		4
        /*0048*/ 	.byte	0x04, 0x1c
        /*004a*/ 	.short	(.L_401 - .L_400)


	//   ....[0]....
.L_400:
        /*004c*/ 	.word	0x00000060


	//   ....[1]....
        /*0050*/ 	.word	0x000000a0


	//   ....[2]....
        /*0054*/ 	.word	0x00000630


	//----- nvinfo : EIATTR_CBANK_PARAM_SIZE
	.align		4
.L_401:
        /*0058*/ 	.byte	0x03, 0x19
        /*005a*/ 	.short	0x0010


	//----- nvinfo : EIATTR_PARAM_CBANK
	.align		4
        /*005c*/ 	.byte	0x04, 0x0a
        /*005e*/ 	.short	(.L_403 - .L_402)
	.align		4
.L_402:
        /*0060*/ 	.word	index@(.nv.constant0._ZN4vllm4gptq19shuffle_3bit_kernelEPjii)
        /*0064*/ 	.short	0x0380
        /*0066*/ 	.short	0x0010


	//----- nvinfo : EIATTR_SW_WAR
	.align		4
.L_403:
        /*0068*/ 	.byte	0x04, 0x36
        /*006a*/ 	.short	(.L_405 - .L_404)
.L_404:
        /*006c*/ 	.word	0x00000008
.L_405:


//--------------------- .nv.info._ZN4vllm4gptq19shuffle_2bit_kernelEPjii --------------------------
	.section	.nv.info._ZN4vllm4gptq19shuffle_2bit_kernelEPjii,"",@"SHT_CUDA_INFO"
	.sectionflags	@""
	.align	4


	//----- nvinfo : EIATTR_CUDA_API_VERSION
	.align		4
        /*0000*/ 	.byte	0x04, 0x37
        /*0002*/ 	.short	(.L_407 - .L_406)
.L_406:
        /*0004*/ 	.word	0x00000082


	//----- nvinfo : EIATTR_KPARAM_INFO
	.align		4
.L_407:
        /*0008*/ 	.byte	0x04, 0x17
        /*000a*/ 	.short	(.L_409 - .L_408)
.L_408:
        /*000c*/ 	.word	0x00000000
        /*0010*/ 	.short	0x0002
        /*0012*/ 	.short	0x000c
        /*0014*/ 	.byte	0x00, 0xf0, 0x11, 0x00


	//----- nvinfo : EIATTR_KPARAM_INFO
	.align		4
.L_409:
        /*0018*/ 	.byte	0x04, 0x17
        /*001a*/ 	.short	(.L_411 - .L_410)
.L_410:
        /*001c*/ 	.word	0x00000000
        /*0020*/ 	.short	0x0001
        /*0022*/ 	.short	0x0008
        /*0024*/ 	.byte	0x00, 0xf0, 0x11, 0x00


	//----- nvinfo : EIATTR_KPARAM_INFO
	.align		4
.L_411:
        /*0028*/ 	.byte	0x04, 0x17
        /*002a*/ 	.short	(.L_413 - .L_412)
.L_412:
        /*002c*/ 	.word	0x00000000
        /*0030*/ 	.short	0x0000
        /*0032*/ 	.short	0x0000
        /*0034*/ 	.byte	0x00, 0xf5, 0x21, 0x00


	//----- nvinfo : EIATTR_SPARSE_MMA_MASK
	.align		4
.L_413:
        /*0038*/ 	.byte	0x03, 0x50
        /*003a*/ 	.short	0x0000


	//----- nvinfo : EIATTR_MAXREG_COUNT
	.align		4
        /*003c*/ 	.byte	0x03, 0x1b
        /*003e*/ 	.short	0x00ff


	//----- nvinfo : EIATTR_MERCURY_ISA_VERSION
	.align		4
        /*0040*/ 	.byte	0x03, 0x5f
        /*0042*/ 	.short	0x0101


	//----- nvinfo : EIATTR_VRC_CTA_INIT_COUNT
	.align		4
        /*0044*/ 	.byte	0x02, 0x4a
	.zero		1
	.zero		1


	//----- nvinfo : EIATTR_EXIT_INSTR_OFFSETS
	.align		4
        /*0048*/ 	.byte	0x04, 0x1c
        /*004a*/ 	.short	(.L_415 - .L_414)


	//   ....[0]....
.L_414:
        /*004c*/ 	.word	0x00000060


	//   ....[1]....
        /*0050*/ 	.word	0x000000a0


	//   ....[2]....
        /*0054*/ 	.word	0x000005f0


	//   ....[3]....
        /*0058*/ 	.word	0x00000830


	//----- nvinfo : EIATTR_CBANK_PARAM_SIZE
	.align		4
.L_415:
        /*005c*/ 	.byte	0x03, 0x19
        /*005e*/ 	.short	0x0010


	//----- nvinfo : EIATTR_PARAM_CBANK
	.align		4
        /*0060*/ 	.byte	0x04, 0x0a
        /*0062*/ 	.short	(.L_417 - .L_416)
	.align		4
.L_416:
        /*0064*/ 	.word	index@(.nv.constant0._ZN4vllm4gptq19shuffle_2bit_kernelEPjii)
        /*0068*/ 	.short	0x0380
        /*006a*/ 	.short	0x0010


	//----- nvinfo : EIATTR_SW_WAR
	.align		4
.L_417:
        /*006c*/ 	.byte	0x04, 0x36
        /*006e*/ 	.short	(.L_419 - .L_418)
.L_418:
        /*0070*/ 	.word	0x00000008
.L_419:


//--------------------- .nv.info._ZN4vllm4gptq19shuffle_8bit_kernelEPjii --------------------------
	.section	.nv.info._ZN4vllm4gptq19shuffle_8bit_kernelEPjii,"",@"SHT_CUDA_INFO"
	.sectionflags	@""
	.align	4


	//----- nvinfo : EIATTR_CUDA_API_VERSION
	.align		4
        /*0000*/ 	.byte	0x04, 0x37
        /*0002*/ 	.short	(.L_421 - .L_420)
.L_420:
        /*0004*/ 	.word	0x00000082


	//----- nvinfo : EIATTR_KPARAM_INFO
	.align		4
.L_421:
        /*0008*/ 	.byte	0x04, 0x17
        /*000a*/ 	.short	(.L_423 - .L_422)
.L_422:
        /*000c*/ 	.word	0x00000000
        /*0010*/ 	.short	0x0002
        /*0012*/ 	.short	0x000c
        /*0014*/ 	.byte	0x00, 0xf0, 0x11, 0x00


	//----- nvinfo : EIATTR_KPARAM_INFO
	.align		4
.L_423:
        /*0018*/ 	.byte	0x04, 0x17
        /*001a*/ 	.short	(.L_425 - .L_424)
.L_424:
        /*001c*/ 	.word	0x00000000
        /*0020*/ 	.short	0x0001
        /*0022*/ 	.short	0x0008
        /*0024*/ 	.byte	0x00, 0xf0, 0x11, 0x00


	//----- nvinfo : EIATTR_KPARAM_INFO
	.align		4
.L_425:
        /*0028*/ 	.byte	0x04, 0x17
        /*002a*/ 	.short	(.L_427 - .L_426)
.L_426:
        /*002c*/ 	.word	0x00000000
        /*0030*/ 	.short	0x0000
        /*0032*/ 	.short	0x0000
        /*0034*/ 	.byte	0x00, 0xf5, 0x21, 0x00


	//----- nvinfo : EIATTR_SPARSE_MMA_MASK
	.align		4
.L_427:
        /*0038*/ 	.byte	0x03, 0x50
        /*003a*/ 	.short	0x0000


	//----- nvinfo : EIATTR_MAXREG_COUNT
	.align		4
        /*003c*/ 	.byte	0x03, 0x1b
        /*003e*/ 	.short	0x00ff


	//----- nvinfo : EIATTR_MERCURY_ISA_VERSION
	.align		4
        /*0040*/ 	.byte	0x03, 0x5f
        /*0042*/ 	.short	0x0101


	//----- nvinfo : EIATTR_VRC_CTA_INIT_COUNT
	.align		4
        /*0044*/ 	.byte	0x02, 0x4a
	.zero		1
	.zero		1


	//----- nvinfo : EIATTR_EXIT_INSTR_OFFSETS
	.align		4
        /*0048*/ 	.byte	0x04, 0x1c
        /*004a*/ 	.short	(.L_429 - .L_428)


	//   ....[0]....
.L_428:
        /*004c*/ 	.word	0x00000010


	//----- nvinfo : EIATTR_CBANK_PARAM_SIZE
	.align		4
.L_429:
        /*0050*/ 	.byte	0x03, 0x19
        /*0052*/ 	.short	0x0010


	//----- nvinfo : EIATTR_PARAM_CBANK
	.align		4
        /*0054*/ 	.byte	0x04, 0x0a
        /*0056*/ 	.short	(.L_431 - .L_430)
	.align		4
.L_430:
        /*0058*/ 	.word	index@(.nv.constant0._ZN4vllm4gptq19shuffle_8bit_kernelEPjii)
        /*005c*/ 	.short	0x0380
        /*005e*/ 	.short	0x0010


	//----- nvinfo : EIATTR_SW_WAR
	.align		4
.L_431:
        /*0060*/ 	.byte	0x04, 0x36
        /*0062*/ 	.short	(.L_433 - .L_432)
.L_432:
        /*0064*/ 	.word	0x00000008
.L_433:


//--------------------- .nv.info._ZN4vllm4gptq19shuffle_4bit_kernelEPjii --------------------------
	.section	.nv.info._ZN4vllm4gptq19shuffle_4bit_kernelEPjii,"",@"SHT_CUDA_INFO"
	.sectionflags	@""
	.align	4


	//----- nvinfo : EIATTR_CUDA_API_VERSION
	.align		4
        /*0000*/ 	.byte	0x04, 0x37
        /*0002*/ 	.short	(.L_435 - .L_434)
.L_434:
        /*0004*/ 	.word	0x00000082


	//----- nvinfo : EIATTR_KPARAM_INFO
	.align		4
.L_435:
        /*0008*/ 	.byte	0x04, 0x17
        /*000a*/ 	.short	(.L_437 - .L_436)
.L_436:
        /*000c*/ 	.word	0x00000000
        /*0010*/ 	.short	0x0002
        /*0012*/ 	.short	0x000c
        /*0014*/ 	.byte	0x00, 0xf0, 0x11, 0x00


	//----- nvinfo : EIATTR_KPARAM_INFO
	.align		4
.L_437:
        /*0018*/ 	.byte	0x04, 0x17
        /*001a*/ 	.short	(.L_439 - .L_438)
.L_438:
        /*001c*/ 	.word	0x00000000
        /*0020*/ 	.short	0x0001
        /*0022*/ 	.short	0x0008
        /*0024*/ 	.byte	0x00, 0xf0, 0x11, 0x00


	//----- nvinfo : EIATTR_KPARAM_INFO
	.align		4
.L_439:
        /*0028*/ 	.byte	0x04, 0x17
        /*002a*/ 	.short	(.L_441 - .L_440)
.L_440:
        /*002c*/ 	.word	0x00000000
        /*0030*/ 	.short	0x0000
        /*0032*/ 	.short	0x0000
        /*0034*/ 	.byte	0x00, 0xf5, 0x21, 0x00


	//----- nvinfo : EIATTR_SPARSE_MMA_MASK
	.align		4
.L_441:
        /*0038*/ 	.byte	0x03, 0x50
        /*003a*/ 	.short	0x0000


	//----- nvinfo : EIATTR_MAXREG_COUNT
	.align		4
        /*003c*/ 	.byte	0x03, 0x1b
        /*003e*/ 	.short	0x00ff


	//----- nvinfo : EIATTR_MERCURY_ISA_VERSION
	.align		4
        /*0040*/ 	.byte	0x03, 0x5f
        /*0042*/ 	.short	0x0101


	//----- nvinfo : EIATTR_VRC_CTA_INIT_COUNT
	.align		4
        /*0044*/ 	.byte	0x02, 0x4a
	.zero		1
	.zero		1


	//----- nvinfo : EIATTR_EXIT_INSTR_OFFSETS
	.align		4
        /*0048*/ 	.byte	0x04, 0x1c
        /*004a*/ 	.short	(.L_443 - .L_442)


	//   ....[0]....
.L_442:
        /*004c*/ 	.word	0x00000060


	//   ....[1]....
        /*0050*/ 	.word	0x000000a0


	//   ....[2]....
        /*0054*/ 	.word	0x00000620


	//   ....[3]....
        /*0058*/ 	.word	0x000008a0


	//   ....[4]....
        /*005c*/ 	.word	0x000009c0


	//----- nvinfo : EIATTR_CBANK_PARAM_SIZE
	.align		4
.L_443:
        /*0060*/ 	.byte	0x03, 0x19
        /*0062*/ 	.short	0x0010


	//----- nvinfo : EIATTR_PARAM_CBANK
	.align		4
        /*0064*/ 	.byte	0x04, 0x0a
        /*0066*/ 	.short	(.L_445 - .L_444)
	.align		4
.L_444:
        /*0068*/ 	.word	index@(.nv.constant0._ZN4vllm4gptq19shuffle_4bit_kernelEPjii)
        /*006c*/ 	.short	0x0380
        /*006e*/ 	.short	0x0010


	//----- nvinfo : EIATTR_SW_WAR
	.align		4
.L_445:
        /*0070*/ 	.byte	0x04, 0x36
        /*0072*/ 	.short	(.L_447 - .L_446)
.L_446:
        /*0074*/ 	.word	0x00000008
.L_447:


//--------------------- .nv.info._ZN4vllm4gptq23reconstruct_gptq_kernelINS0_17MatrixView_q8_rowELi8EEEvPKjPK6__halfS4_PKiiiibPS5_ --------------------------
	.section	.nv.info._ZN4vllm4gptq23reconstruct_gptq_kernelINS0_17MatrixView_q8_rowELi8EEEvPKjPK6__halfS4_PKiiiibPS5_,"",@"SHT_CUDA_INFO"
	.sectionflags	@""
	.align	4


	//----- nvinfo : EIATTR_CUDA_API_VERSION
	.align		4
        /*0000*/ 	.byte	0x04, 0x37
        /*0002*/ 	.short	(.L_449 - .L_448)
.L_448:
        /*0004*/ 	.word	0x00000082


	//----- nvinfo : EIATTR_KPARAM_INFO
	.align		4
.L_449:
        /*0008*/ 	.byte	0x04, 0x17
        /*000a*/ 	.short	(.L_451 - .L_450)
.L_450:
        /*000c*/ 	.word	0x00000000
        /*0010*/ 	.short	0x0008
        /*0012*/ 	.short	0x0030
        /*0014*/ 	.byte	0x00, 0xf5, 0x21, 0x00


	//----- nvinfo : EIATTR_KPARAM_INFO
	.align		4
.L_451:
        /*0018*/ 	.byte	0x04, 0x17
        /*001a*/ 	.short	(.L_453 - .L_452)
.L_452:
        /*001c*/ 	.word	0x00000000
        /*0020*/ 	.short	0x0007
        /*0022*/ 	.short	0x002c
        /*0024*/ 	.byte	0x00, 0xf0, 0x05, 0x00


	//----- nvinfo : EIATTR_KPARAM_INFO
	.align		4
.L_453:
        /*0028*/ 	.byte	0x04, 0x17
        /*002a*/ 	.short	(.L_455 - .L_454)
.L_454:
        /*002c*/ 	.word	0x00000000
        /*0030*/ 	.short	0x0006
        /*0032*/ 	.short	0x0028
        /*0034*/ 	.byte	0x00, 0xf0, 0x11, 0x00


	//----- nvinfo : EIATTR_KPARAM_INFO
	.align		4
.L_455:
        /*0038*/ 	.byte	0x04, 0x17
        /*003a*/ 	.short	(.L_457 - .L_456)
.L_456:
        /*003c*/ 	.word	0x00000000
        /*0040*/ 	.short	0x0005
        /*0042*/ 	.short	0x0024
        /*0044*/ 	.byte	0x00, 0xf0, 0x11, 0x00


	//----- nvinfo : EIATTR_KPARAM_INFO
	.align		4
.L_457:
        /*0048*/ 	.byte	0x04, 0x17
        /*004a*/ 	.short	(.L_459 - .L_458)
.L_458:
        /*004c*/ 	.word	0x00000000
        /*0050*/ 	.short	0x0004
        /*0052*/ 	.short	0x0020
        /*0054*/ 	.byte	0x00, 0xf0, 0x11, 0x00


	//----- nvinfo : EIATTR_KPARAM_INFO
	.align		4
.L_459:
        /*0058*/ 	.byte	0x04, 0x17
        /*005a*/ 	.short	(.L_461 - .L_460)
.L_460:
        /*005c*/ 	.word	0x00000000
        /*0060*/ 	.short	0x0003
        /*0062*/ 	.short	0x0018
        /*0064*/ 	.byte	0x00, 0xf5, 0x21, 0x00


	//----- nvinfo : EIATTR_KPARAM_INFO
	.align		4
.L_461:
        /*0068*/ 	.byte	0x04, 0x17
        /*006a*/ 	.short	(.L_463 - .L_462)
.L_462:
        /*006c*/ 	.word	0x00000000
        /*0070*/ 	.short	0x0002
        /*0072*/ 	.short	0x0010
        /*0074*/ 	.byte	0x00, 0xf5, 0x21, 0x00


	//----- nvinfo : EIATTR_KPARAM_INFO
	.align		4
.L_463:
        /*0078*/ 	.byte	0x04, 0x17
        /*007a*/ 	.short	(.L_465 - .L_464)
.L_464:
        /*007c*/ 	.word	0x00000000
        /*0080*/ 	.short	0x0001
        /*0082*/ 	.short	0x0008
        /*0084*/ 	.byte	0x00, 0xf5, 0x21, 0x00


	//----- nvinfo : EIATTR_KPARAM_INFO
	.align		4
.L_465:
        /*0088*/ 	.byte	0x04, 0x17
        /*008a*/ 	.short	(.L_467 - .L_466)
.L_466:
        /*008c*/ 	.word	0x00000000
        /*0090*/ 	.short	0x0000
        /*0092*/ 	.short	0x0000
        /*0094*/ 	.byte	0x00, 0xf5, 0x21, 0x00


	//----- nvinfo : EIATTR_SPARSE_MMA_MASK
	.align		4
.L_467:
        /*0098*/ 	.byte	0x03, 0x50
        /*009a*/ 	.short	0x0000


	//----- nvinfo : EIATTR_MAXREG_COUNT
	.align		4
        /*009c*/ 	.byte	0x03, 0x1b
        /*009e*/ 	.short	0x00ff


	//----- nvinfo : EIATTR_MERCURY_ISA_VERSION
	.align		4
        /*00a0*/ 	.byte	0x03, 0x5f
        /*00a2*/ 	.short	0x0101


	//----- nvinfo : EIATTR_VRC_CTA_INIT_COUNT
	.align		4
        /*00a4*/ 	.byte	0x02, 0x4a
	.zero		1
	.zero		1


	//----- nvinfo : EIATTR_EXIT_INSTR_OFFSETS
	.align		4
        /*00a8*/ 	.byte	0x04, 0x1c
        /*00aa*/ 	.short	(.L_469 - .L_468)


	//   ....[0]....
.L_468:
        /*00ac*/ 	.word	0x00000060


	//   ....[1]....
        /*00b0*/ 	.word	0x00000670


	//----- nvinfo : EIATTR_CBANK_PARAM_SIZE
	.align		4
.L_469:
        /*00b4*/ 	.byte	0x03, 0x19
        /*00b6*/ 	.short	0x0038


	//----- nvinfo : EIATTR_PARAM_CBANK
	.align		4
        /*00b8*/ 	.byte	0x04, 0x0a
        /*00ba*/ 	.short	(.L_471 - .L_470)
	.align		4
.L_470:
        /*00bc*/ 	.word	index@(.nv.constant0._ZN4vllm4gptq23reconstruct_gptq_kernelINS0_17MatrixView_q8_rowELi8EEEvPKjPK6__halfS4_PKiiiibPS5_)
        /*00c0*/ 	.short	0x0380
        /*00c2*/ 	.short	0x0038


	//----- nvinfo : EIATTR_SW_WAR
	.align		4
.L_471:
        /*00c4*/ 	.byte	0x04, 0x36
        /*00c6*/ 	.short	(.L_473 - .L_472)
.L_472:
        /*00c8*/ 	.word	0x00000008
.L_473:


//--------------------- .nv.info._ZN4vllm4gptq23reconstruct_gptq_kernelINS0_17MatrixView_q2_rowELi2EEEvPKjPK6__halfS4_PKiiiibPS5_ --------------------------
	.section	.nv.info._ZN4vllm4gptq23reconstruct_gptq_kernelINS0_17MatrixView_q2_rowELi2EEEvPKjPK6__halfS4_PKiiiibPS5_,"",@"SHT_CUDA_INFO"
	.sectionflags	@""
	.align	4


	//----- nvinfo : EIATTR_CUDA_API_VERSION
	.align		4
        /*0000*/ 	.byte	0x04, 0x37
        /*0002*/ 	.short	(.L_475 - .L_474)
.L_474:
        /*0004*/ 	.word	0x00000082


	//----- nvinfo : EIATTR_KPARAM_INFO
	.align		4
.L_475:
        /*0008*/ 	.byte	0x04, 0x17
        /*000a*/ 	.short	(.L_477 - .L_476)
.L_476:
        /*000c*/ 	.word	0x00000000
        /*0010*/ 	.short	0x0008
        /*0012*/ 	.short	0x0030
        /*0014*/ 	.byte	0x00, 0xf5, 0x21, 0x00


	//----- nvinfo : EIATTR_KPARAM_INFO
	.align		4
.L_477:
        /*0018*/ 	.byte	0x04, 0x17
        /*001a*/ 	.short	(.L_479 - .L_478)
.L_478:
        /*001c*/ 	.word	0x00000000
        /*0020*/ 	.short	0x0007
        /*0022*/ 	.short	0x002c
        /*0024*/ 	.byte	0x00, 0xf0, 0x05, 0x00


	//----- nvinfo : EIATTR_KPARAM_INFO
	.align		4
.L_479:
        /*0028*/ 	.byte	0x04, 0x17
        /*002a*/ 	.short	(.L_481 - .L_480)
.L_480:
        /*002c*/ 	.word	0x00000000
        /*0030*/ 	.short	0x0006
        /*0032*/ 	.short	0x0028
        /*0034*/ 	.byte	0x00, 0xf0, 0x11, 0x00


	//----- nvinfo : EIATTR_KPARAM_INFO
	.align		4
.L_481:
        /*0038*/ 	.byte	0x04, 0x17
        /*003a*/ 	.short	(.L_483 - .L_482)
.L_482:
        /*003c*/ 	.word	0x00000000
        /*0040*/ 	.short	0x0005
        /*0042*/ 	.short	0x0024
        /*0044*/ 	.byte	0x00, 0xf0, 0x11, 0x00


	//----- nvinfo : EIATTR_KPARAM_INFO
	.align		4
.L_483:
        /*0048*/ 	.byte	0x04, 0x17
        /*004a*/ 	.short	(.L_485 - .L_484)
.L_484:
        /*004c*/ 	.word	0x00000000
        /*0050*/ 	.short	0x0004
        /*0052*/ 	.short	0x0020
        /*0054*/ 	.byte	0x00, 0xf0, 0x11, 0x00


	//----- nvinfo : EIATTR_KPARAM_INFO
	.align		4
.L_485:
        /*0058*/ 	.byte	0x04, 0x17
        /*005a*/ 	.short	(.L_487 - .L_486)
.L_486:
        /*005c*/ 	.word	0x00000000
        /*0060*/ 	.short	0x0003
        /*0062*/ 	.short	0x0018
        /*0064*/ 	.byte	0x00, 0xf5, 0x21, 0x00


	//----- nvinfo : EIATTR_KPARAM_INFO
	.align		4
.L_487:
        /*0068*/ 	.byte	0x04, 0x17
        /*006a*/ 	.short	(.L_489 - .L_488)
.L_488:
        /*006c*/ 	.word	0x00000000
        /*0070*/ 	.short	0x0002
        /*0072*/ 	.short	0x0010
        /*0074*/ 	.byte	0x00, 0xf5, 0x21, 0x00


	//----- nvinfo : EIATTR_KPARAM_INFO
	.align		4
.L_489:
        /*0078*/ 	.byte	0x04, 0x17
        /*007a*/ 	.short	(.L_491 - .L_490)
.L_490:
        /*007c*/ 	.word	0x00000000
        /*0080*/ 	.short	0x0001
        /*0082*/ 	.short	0x0008
        /*0084*/ 	.byte	0x00, 0xf5, 0x21, 0x00


	//----- nvinfo : EIATTR_KPARAM_INFO
	.align		4
.L_491:
        /*0088*/ 	.byte	0x04, 0x17
        /*008a*/ 	.short	(.L_493 - .L_492)
.L_492:
        /*008c*/ 	.word	0x00000000
        /*0090*/ 	.short	0x0000
        /*0092*/ 	.short	0x0000
        /*0094*/ 	.byte	0x00, 0xf5, 0x21, 0x00


	//----- nvinfo : EIATTR_SPARSE_MMA_MASK
	.align		4
.L_493:
        /*0098*/ 	.byte	0x03, 0x50
        /*009a*/ 	.short	0x0000


	//----- nvinfo : EIATTR_MAXREG_COUNT
	.align		4
        /*009c*/ 	.byte	0x03, 0x1b
        /*009e*/ 	.short	0x00ff


	//----- nvinfo : EIATTR_MERCURY_ISA_VERSION
	.align		4
        /*00a0*/ 	.byte	0x03, 0x5f
        /*00a2*/ 	.short	0x0101


	//----- nvinfo : EIATTR_VRC_CTA_INIT_COUNT
	.align		4
        /*00a4*/ 	.byte	0x02, 0x4a
	.zero		1
	.zero		1


	//----- nvinfo : EIATTR_EXIT_INSTR_OFFSETS
	.align		4
        /*00a8*/ 	.byte	0x04, 0x1c
        /*00aa*/ 	.short	(.L_495 - .L_494)


	//   ....[0]....
.L_494:
        /*00ac*/ 	.word	0x00000060


	//   ....[1]....
        /*00b0*/ 	.word	0x000014f0


	//----- nvinfo : EIATTR_CBANK_PARAM_SIZE
	.align		4
.L_495:
        /*00b4*/ 	.byte	0x03, 0x19
        /*00b6*/ 	.short	0x0038


	//----- nvinfo : EIATTR_PARAM_CBANK
	.align		4
        /*00b8*/ 	.byte	0x04, 0x0a
        /*00ba*/ 	.short	(.L_497 - .L_496)
	.align		4
.L_496:
        /*00bc*/ 	.word	index@(.nv.constant0._ZN4vllm4gptq23reconstruct_gptq_kernelINS0_17MatrixView_q2_rowELi2EEEvPKjPK6__halfS4_PKiiiibPS5_)
        /*00c0*/ 	.short	0x0380
        /*00c2*/ 	.short	0x0038


	//----- nvinfo : EIATTR_SW_WAR
	.align		4
.L_497:
        /*00c4*/ 	.byte	0x04, 0x36
        /*00c6*/ 	.short	(.L_499 - .L_498)
.L_498:
        /*00c8*/ 	.word	0x00000008
.L_499:


//--------------------- .nv.info._ZN4vllm4gptq23reconstruct_gptq_kernelINS0_17MatrixView_q4_rowELi4EEEvPKjPK6__halfS4_PKiiiibPS5_ --------------------------
	.section	.nv.info._ZN4vllm4gptq23reconstruct_gptq_kernelINS0_17MatrixView_q4_rowELi4EEEvPKjPK6__halfS4_PKiiiibPS5_,"",@"SHT_CUDA_INFO"
	.sectionflags	@""
	.align	4


	//----- nvinfo : EIATTR_CUDA_API_VERSION
	.align		4
        /*0000*/ 	.byte	0x04, 0x37
        /*0002*/ 	.short	(.L_501 - .L_500)
.L_500:
        /*0004*/ 	.word	0x00000082


	//----- nvinfo : EIATTR_KPARAM_INFO
	.align		4
.L_501:
        /*0008*/ 	.byte	0x04, 0x17
        /*000a*/ 	.short	(.L_503 - .L_502)
.L_502:
        /*000c*/ 	.word	0x00000000
        /*0010*/ 	.short	0x0008
        /*0012*/ 	.short	0x0030
        /*0014*/ 	.byte	0x00, 0xf5, 0x21, 0x00


	//----- nvinfo : EIATTR_KPARAM_INFO
	.align		4
.L_503:
        /*0018*/ 	.byte	0x04, 0x17
        /*001a*/ 	.short	(.L_505 - .L_504)
.L_504:
        /*001c*/ 	.word	0x00000000
        /*0020*/ 	.short	0x0007
        /*0022*/ 	.short	0x002c
        /*0024*/ 	.byte	0x00, 0xf0, 0x05, 0x00


	//----- nvinfo : EIATTR_KPARAM_INFO
	.align		4
.L_505:
        /*0028*/ 	.byte	0x04, 0x17
        /*002a*/ 	.short	(.L_507 - .L_506)
.L_506:
        /*002c*/ 	.word	0x00000000
        /*0030*/ 	.short	0x0006
        /*0032*/ 	.short	0x0028
        /*0034*/ 	.byte	0x00, 0xf0, 0x11, 0x00


	//----- nvinfo : EIATTR_KPARAM_INFO
	.align		4
.L_507:
        /*0038*/ 	.byte	0x04, 0x17
        /*003a*/ 	.short	(.L_509 - .L_508)
.L_508:
        /*003c*/ 	.word	0x00000000
        /*0040*/ 	.short	0x0005
        /*0042*/ 	.short	0x0024
        /*0044*/ 	.byte	0x00, 0xf0, 0x11, 0x00


	//----- nvinfo : EIATTR_KPARAM_INFO
	.align		4
.L_509:
        /*0048*/ 	.byte	0x04, 0x17
        /*004a*/ 	.short	(.L_511 - .L_510)
.L_510:
        /*004c*/ 	.word	0x00000000
        /*0050*/ 	.short	0x0004
        /*0052*/ 	.short	0x0020
        /*0054*/ 	.byte	0x00, 0xf0, 0x11, 0x00


	//----- nvinfo : EIATTR_KPARAM_INFO
	.align		4
.L_511:
        /*0058*/ 	.byte	0x04, 0x17
        /*005a*/ 	.short	(.L_513 - .L_512)
.L_512:
        /*005c*/ 	.word	0x00000000
        /*0060*/ 	.short	0x0003
        /*0062*/ 	.short	0x0018
        /*0064*/ 	.byte	0x00, 0xf5, 0x21, 0x00


	//----- nvinfo : EIATTR_KPARAM_INFO
	.align		4
.L_513:
        /*0068*/ 	.byte	0x04, 0x17
        /*006a*/ 	.short	(.L_515 - .L_514)
.L_514:
        /*006c*/ 	.word	0x00000000
        /*0070*/ 	.short	0x0002
        /*0072*/ 	.short	0x0010
        /*0074*/ 	.byte	0x00, 0xf5, 0x21, 0x00


	//----- nvinfo : EIATTR_KPARAM_INFO
	.align		4
.L_515:
        /*0078*/ 	.byte	0x04, 0x17
        /*007a*/ 	.short	(.L_517 - .L_516)
.L_516:
        /*007c*/ 	.word	0x00000000
        /*0080*/ 	.short	0x0001
        /*0082*/ 	.short	0x0008
        /*0084*/ 	.byte	0x00, 0xf5, 0x21, 0x00


	//----- nvinfo : EIATTR_KPARAM_INFO
	.align		4
.L_517:
        /*0088*/ 	.byte	0x04, 0x17
        /*008a*/ 	.short	(.L_519 - .L_518)
.L_518:
        /*008c*/ 	.word	0x00000000
        /*0090*/ 	.short	0x0000
        /*0092*/ 	.short	0x0000
        /*0094*/ 	.byte	0x00, 0xf5, 0x21, 0x00


	//----- nvinfo : EIATTR_SPARSE_MMA_MASK
	.align		4
.L_519:
        /*0098*/ 	.byte	0x03, 0x50
        /*009a*/ 	.short	0x0000


	//----- nvinfo : EIATTR_MAXREG_COUNT
	.align		4
        /*009c*/ 	.byte	0x03, 0x1b
        /*009e*/ 	.short	0x00ff


	//----- nvinfo : EIATTR_MERCURY_ISA_VERSION
	.align		4
        /*00a0*/ 	.byte	0x03, 0x5f
        /*00a2*/ 	.short	0x0101


	//----- nvinfo : EIATTR_VRC_CTA_INIT_COUNT
	.align		4
        /*00a4*/ 	.byte	0x02, 0x4a
	.zero		1
	.zero		1


	//----- nvinfo : EIATTR_EXIT_INSTR_OFFSETS
	.align		4
        /*00a8*/ 	.byte	0x04, 0x1c
        /*00aa*/ 	.short	(.L_521 - .L_520)


	//   ....[0]....
.L_520:
        /*00ac*/ 	.word	0x00000060


	//   ....[1]....
        /*00b0*/ 	.word	0x00000b60


	//----- nvinfo : EIATTR_CBANK_PARAM_SIZE
	.align		4
.L_521:
        /*00b4*/ 	.byte	0x03, 0x19
        /*00b6*/ 	.short	0x0038


	//----- nvinfo : EIATTR_PARAM_CBANK
	.align		4
        /*00b8*/ 	.byte	0x04, 0x0a
        /*00ba*/ 	.short	(.L_523 - .L_522)
	.align		4
.L_522:
        /*00bc*/ 	.word	index@(.nv.constant0._ZN4vllm4gptq23reconstruct_gptq_kernelINS0_17MatrixView_q4_rowELi4EEEvPKjPK6__halfS4_PKiiiibPS5_)
        /*00c0*/ 	.short	0x0380
        /*00c2*/ 	.short	0x0038


	//----- nvinfo : EIATTR_SW_WAR
	.align		4
.L_523:
        /*00c4*/ 	.byte	0x04, 0x36
        /*00c6*/ 	.short	(.L_525 - .L_524)
.L_524:
        /*00c8*/ 	.word	0x00000008
.L_525:


//--------------------- .nv.info._ZN4vllm4gptq28reconstruct_gptq_3bit_kernelEPKjPK6__halfS2_PKiiiibPS3_ --------------------------
	.section	.nv.info._ZN4vllm4gptq28reconstruct_gptq_3bit_kernelEPKjPK6__halfS2_PKiiiibPS3_,"",@"SHT_CUDA_INFO"
	.sectionflags	@""
	.align	4


	//----- nvinfo : EIATTR_CUDA_API_VERSION
	.align		4
        /*0000*/ 	.byte	0x04, 0x37
        /*0002*/ 	.short	(.L_527 - .L_526)
.L_526:
        /*0004*/ 	.word	0x00000082


	//----- nvinfo : EIATTR_KPARAM_INFO
	.align		4
.L_527:
        /*0008*/ 	.byte	0x04, 0x17
        /*000a*/ 	.short	(.L_529 - .L_528)
.L_528:
        /*000c*/ 	.word	0x00000000
        /*0010*/ 	.short	0x0008
        /*0012*/ 	.short	0x0030
        /*0014*/ 	.byte	0x00, 0xf5, 0x21, 0x00


	//----- nvinfo : EIATTR_KPARAM_INFO
	.align		4
.L_529:
        /*0018*/ 	.byte	0x04, 0x17
        /*001a*/ 	.short	(.L_531 - .L_530)
.L_530:
        /*001c*/ 	.word	0x00000000
        /*0020*/ 	.short	0x0007
        /*0022*/ 	.short	0x002c
        /*0024*/ 	.byte	0x00, 0xf0, 0x05, 0x00


	//----- nvinfo : EIATTR_KPARAM_INFO
	.align		4
.L_531:
        /*0028*/ 	.byte	0x04, 0x17
        /*002a*/ 	.short	(.L_533 - .L_532)
.L_532:
        /*002c*/ 	.word	0x00000000
        /*0030*/ 	.short	0x0006
        /*0032*/ 	.short	0x0028
        /*0034*/ 	.byte	0x00, 0xf0, 0x11, 0x00


	//----- nvinfo : EIATTR_KPARAM_INFO
	.align		4
.L_533:
        /*0038*/ 	.byte	0x04, 0x17
        /*003a*/ 	.short	(.L_535 - .L_534)
.L_534:
        /*003c*/ 	.word	0x00000000
        /*0040*/ 	.short	0x0005
        /*0042*/ 	.short	0x0024
        /*0044*/ 	.byte	0x00, 0xf0, 0x11, 0x00


	//----- nvinfo : EIATTR_KPARAM_INFO
	.align		4
.L_535:
        /*0048*/ 	.byte	0x04, 0x17
        /*004a*/ 	.short	(.L_537 - .L_536)
.L_536:
        /*004c*/ 	.word	0x00000000
        /*0050*/ 	.short	0x0004
        /*0052*/ 	.short	0x0020
        /*0054*/ 	.byte	0x00, 0xf0, 0x11, 0x00


	//----- nvinfo : EIATTR_KPARAM_INFO
	.align		4
.L_537:
        /*0058*/ 	.byte	0x04, 0x17
        /*005a*/ 	.short	(.L_539 - .L_538)
.L_538:
        /*005c*/ 	.word	0x00000000
        /*0060*/ 	.short	0x0003
        /*0062*/ 	.short	0x0018
        /*0064*/ 	.byte	0x00, 0xf5, 0x21, 0x00


	//----- nvinfo : EIATTR_KPARAM_INFO
	.align		4
.L_539:
        /*0068*/ 	.byte	0x04, 0x17
        /*006a*/ 	.short	(.L_541 - .L_540)
.L_540:
        /*006c*/ 	.word	0x00000000
        /*0070*/ 	.short	0x0002
        /*0072*/ 	.short	0x0010
        /*0074*/ 	.byte	0x00, 0xf5, 0x21, 0x00


	//----- nvinfo : EIATTR_KPARAM_INFO
	.align		4
.L_541:
        /*0078*/ 	.byte	0x04, 0x17
        /*007a*/ 	.short	(.L_543 - .L_542)
.L_542:
        /*007c*/ 	.word	0x00000000
        /*0080*/ 	.short	0x0001
        /*0082*/ 	.short	0x0008
        /*0084*/ 	.byte	0x00, 0xf5, 0x21, 0x00


	//----- nvinfo : EIATTR_KPARAM_INFO
	.align		4
.L_543:
        /*0088*/ 	.byte	0x04, 0x17
        /*008a*/ 	.short	(.L_545 - .L_544)
.L_544:
        /*008c*/ 	.word	0x00000000
        /*0090*/ 	.short	0x0000
        /*0092*/ 	.short	0x0000
        /*0094*/ 	.byte	0x00, 0xf5, 0x21, 0x00


	//----- nvinfo : EIATTR_SPARSE_MMA_MASK
	.align		4
.L_545:
        /*0098*/ 	.byte	0x03, 0x50
        /*009a*/ 	.short	0x0000


	//----- nvinfo : EIATTR_MAXREG_COUNT
	.align		4
        /*009c*/ 	.byte	0x03, 0x1b
        /*009e*/ 	.short	0x00ff


	//----- nvinfo : EIATTR_MERCURY_ISA_VERSION
	.align		4
        /*00a0*/ 	.byte	0x03, 0x5f
        /*00a2*/ 	.short	0x0101


	//----- nvinfo : EIATTR_VRC_CTA_INIT_COUNT
	.align		4
        /*00a4*/ 	.byte	0x02, 0x4a
	.zero		1
	.zero		1


	//----- nvinfo : EIATTR_EXIT_INSTR_OFFSETS
	.align		4
        /*00a8*/ 	.byte	0x04, 0x1c
        /*00aa*/ 	.short	(.L_547 - .L_546)


	//   ....[0]....
.L_546:
        /*00ac*/ 	.word	0x00000060


	//   ....[1]....
        /*00b0*/ 	.word	0x00007960


	//----- nvinfo : EIATTR_CRS_STACK_SIZE
	.align		4
.L_547:
        /*00b4*/ 	.byte	0x04, 0x1e
        /*00b6*/ 	.short	(.L_549 - .L_548)
.L_548:
        /*00b8*/ 	.word	0x00000000


	//----- nvinfo : EIATTR_CBANK_PARAM_SIZE
	.align		4
.L_549:
        /*00bc*/ 	.byte	0x03, 0x19
        /*00be*/ 	.short	0x0038


	//----- nvinfo : EIATTR_PARAM_CBANK
	.align		4
        /*00c0*/ 	.byte	0x04, 0x0a
        /*00c2*/ 	.short	(.L_551 - .L_550)
	.align		4
.L_550:
        /*00c4*/ 	.word	index@(.nv.constant0._ZN4vllm4gptq28reconstruct_gptq_3bit_kernelEPKjPK6__halfS2_PKiiiibPS3_)
        /*00c8*/ 	.short	0x0380
        /*00ca*/ 	.short	0x0038


	//----- nvinfo : EIATTR_SW_WAR
	.align		4
.L_551:
        /*00cc*/ 	.byte	0x04, 0x36
        /*00ce*/ 	.short	(.L_553 - .L_552)
.L_552:
        /*00d0*/ 	.word	0x00000008
.L_553:


//--------------------- .nv.info._ZN4vllm4gptq32gemm_half_q_half_alt_8bit_kernelEPK7__half2PKjP6__halfPKS6_S5_PKiiiib --------------------------
	.section	.nv.info._ZN4vllm4gptq32gemm_half_q_half_alt_8bit_kernelEPK7__half2PKjP6__halfPKS6_S5_PKiiiib,"",@"SHT_CUDA_INFO"
	.sectionflags	@""
	.align	4


	//----- nvinfo : EIATTR_CUDA_API_VERSION
	.align		4
        /*0000*/ 	.byte	0x04, 0x37
        /*0002*/ 	.short	(.L_555 - .L_554)
.L_554:
        /*0004*/ 	.word	0x00000082


	//----- nvinfo : EIATTR_KPARAM_INFO
	.align		4
.L_555:
        /*0008*/ 	.byte	0x04, 0x17
        /*000a*/ 	.short	(.L_557 - .L_556)
.L_556:
        /*000c*/ 	.word	0x00000000
        /*0010*/ 	.short	0x0009
        /*0012*/ 	.short	0x003c
        /*0014*/ 	.byte	0x00, 0xf0, 0x05, 0x00


	//----- nvinfo : EIATTR_KPARAM_INFO
	.align		4
.L_557:
        /*0018*/ 	.byte	0x04, 0x17
        /*001a*/ 	.short	(.L_559 - .L_558)
.L_558:
        /*001c*/ 	.word	0x00000000
        /*0020*/ 	.short	0x0008
        /*0022*/ 	.short	0x0038
        /*0024*/ 	.byte	0x00, 0xf0, 0x11, 0x00


	//----- nvinfo : EIATTR_KPARAM_INFO
	.align		4
.L_559:
        /*0028*/ 	.byte	0x04, 0x17
        /*002a*/ 	.short	(.L_561 - .L_560)
.L_560:
        /*002c*/ 	.word	0x00000000
        /*0030*/ 	.short	0x0007
        /*0032*/ 	.short	0x0034
        /*0034*/ 	.byte	0x00, 0xf0, 0x11, 0x00


	//----- nvinfo : EIATTR_KPARAM_INFO
	.align		4
.L_561:
        /*0038*/ 	.byte	0x04, 0x17
        /*003a*/ 	.short	(.L_563 - .L_562)
.L_562:
        /*003c*/ 	.word	0x00000000
        /*0040*/ 	.short	0x0006
        /*0042*/ 	.short	0x0030
        /*0044*/ 	.byte	0x00, 0xf0, 0x11, 0x00


	//----- nvinfo : EIATTR_KPARAM_INFO
	.align		4
.L_563:
        /*0048*/ 	.byte	0x04, 0x17
        /*004a*/ 	.short	(.L_565 - .L_564)
.L_564:
        /*004c*/ 	.word	0x00000000
        /*0050*/ 	.short	0x0005
        /*0052*/ 	.short	0x0028
        /*0054*/ 	.byte	0x00, 0xf5, 0x21, 0x00


	//----- nvinfo : EIATTR_KPARAM_INFO
	.align		4
.L_565:
        /*0058*/ 	.byte	0x04, 0x17
        /*005a*/ 	.short	(.L_567 - .L_566)
.L_566:
        /*005c*/ 	.word	0x00000000
        /*0060*/ 	.short	0x0004
        /*0062*/ 	.short	0x0020
        /*0064*/ 	.byte	0x00, 0xf5, 0x21, 0x00


	//----- nvinfo : EIATTR_KPARAM_INFO
	.align		4
.L_567:
        /*0068*/ 	.byte	0x04, 0x17
        /*006a*/ 	.short	(.L_569 - .L_568)
.L_568:
        /*006c*/ 	.word	0x00000000
        /*0070*/ 	.short	0x0003
        /*0072*/ 	.short	0x0018
        /*0074*/ 	.byte	0x00, 0xf5, 0x21, 0x00


	//----- nvinfo : EIATTR_KPARAM_INFO
	.align		4
.L_569:
        /*0078*/ 	.byte	0x04, 0x17
        /*007a*/ 	.short	(.L_571 - .L_570)
.L_570:
        /*007c*/ 	.word	0x00000000
        /*0080*/ 	.short	0x0002
        /*0082*/ 	.short	0x0010
        /*0084*/ 	.byte	0x00, 0xf5, 0x21, 0x00


	//----- nvinfo : EIATTR_KPARAM_INFO
	.align		4
.L_571:
        /*0088*/ 	.byte	0x04, 0x17
        /*008a*/ 	.short	(.L_573 - .L_572)
.L_572:
        /*008c*/ 	.word	0x00000000
        /*0090*/ 	.short	0x0001
        /*0092*/ 	.short	0x0008
        /*0094*/ 	.byte	0x00, 0xf5, 0x21, 0x00


	//----- nvinfo : EIATTR_KPARAM_INFO
	.align		4
.L_573:
        /*0098*/ 	.byte	0x04, 0x17
        /*009a*/ 	.short	(.L_575 - .L_574)
.L_574:
        /*009c*/ 	.word	0x00000000
        /*00a0*/ 	.short	0x0000
        /*00a2*/ 	.short	0x0000
        /*00a4*/ 	.byte	0x00, 0xf5, 0x21, 0x00


	//----- nvinfo : EIATTR_SPARSE_MMA_MASK
	.align		4
.L_575:
        /*00a8*/ 	.byte	0x03, 0x50
        /*00aa*/ 	.short	0x0000


	//----- nvinfo : EIATTR_MAXREG_COUNT
	.align		4
        /*00ac*/ 	.byte	0x03, 0x1b
        /*00ae*/ 	.short	0x00ff


	//----- nvinfo : EIATTR_NUM_BARRIERS
	.align		4
        /*00b0*/ 	.byte	0x02, 0x4c
        /*00b2*/ 	.byte	0x01
	.zero		1


	//----- nvinfo : EIATTR_MERCURY_ISA_VERSION
	.align		4
        /*00b4*/ 	.byte	0x03, 0x5f
        /*00b6*/ 	.short	0x0101


	//----- nvinfo : EIATTR_VRC_CTA_INIT_COUNT
	.align		4
        /*00b8*/ 	.byte	0x02, 0x4a
	.zero		1
	.zero		1


	//----- nvinfo : EIATTR_ATOM16_EMUL_INSTR_REG_MAP
	.align		4
        /*00bc*/ 	.byte	0x04, 0x2e
        /*00be*/ 	.short	(.L_577 - .L_576)


	//   ....[0]....
.L_576:
        /*00c0*/ 	.word	0x00001030
        /*00c4*/ 	.short	0x000e
        /*00c6*/ 	.short	0x0000


	//   ....[1]....
        /*00c8*/ 	.word	0x00001090
        /*00cc*/ 	.short	0x000e
        /*00ce*/ 	.short	0x0000


	//   ....[2]....
        /*00d0*/ 	.word	0x00001160
        /*00d4*/ 	.short	0x000e
        /*00d6*/ 	.short	0x0000


	//   ....[3]....
        /*00d8*/ 	.word	0x000011b0
        /*00dc*/ 	.short	0x000e
        /*00de*/ 	.short	0x0000


	//   ....[4]....
        /*00e0*/ 	.word	0x00001280
        /*00e4*/ 	.short	0x000e
        /*00e6*/ 	.short	0x0000


	//   ....[5]....
        /*00e8*/ 	.word	0x000012d0
        /*00ec*/ 	.short	0x000e
        /*00ee*/ 	.short	0x0000


	//   ....[6]....
        /*00f0*/ 	.word	0x000013a0
        /*00f4*/ 	.short	0x000e
        /*00f6*/ 	.short	0x0000


	//   ....[7]....
        /*00f8*/ 	.word	0x000013f0
        /*00fc*/ 	.short	0x000e
        /*00fe*/ 	.short	0x0000


	//   ....[8]....
        /*0100*/ 	.word	0x000014c0
        /*0104*/ 	.short	0x0006
        /*0106*/ 	.short	0x0000


	//   ....[9]....
        /*0108*/ 	.word	0x00001510
        /*010c*/ 	.short	0x0006
        /*010e*/ 	.short	0x0000


	//   ....[10]....
        /*0110*/ 	.word	0x000015e0
        /*0114*/ 	.short	0x0006
        /*0116*/ 	.short	0x0000


	//   ....[11]....
        /*0118*/ 	.word	0x00001630
        /*011c*/ 	.short	0x0006
        /*011e*/ 	.short	0x0000


	//   ....[12]....
        /*0120*/ 	.word	0x00001700
        /*0124*/ 	.short	0x0006
        /*0126*/ 	.short	0x0000


	//   ....[13]....
        /*0128*/ 	.word	0x00001750
        /*012c*/ 	.short	0x0006
        /*012e*/ 	.short	0x0000


	//   ....[14]....
        /*0130*/ 	.word	0x00001810
        /*0134*/ 	.short	0x0002
        /*0136*/ 	.short	0x0000


	//   ....[15]....
        /*0138*/ 	.word	0x00001860
        /*013c*/ 	.short	0x0002
        /*013e*/ 	.short	0x0000


	//----- nvinfo : EIATTR_EXIT_INSTR_OFFSETS
	.align		4
.L_577:
        /*0140*/ 	.byte	0x04, 0x1c
        /*0142*/ 	.short	(.L_579 - .L_578)


	//   ....[0]....
.L_578:
        /*0144*/ 	.word	0x00000fa0


	//   ....[1]....
        /*0148*/ 	.word	0x000010f0


	//   ....[2]....
        /*014c*/ 	.word	0x00001210


	//   ....[3]....
        /*0150*/ 	.word	0x00001330


	//   ....[4]....
        /*0154*/ 	.word	0x00001450


	//   ....[5]....
        /*0158*/ 	.word	0x00001570


	//   ....[6]....
        /*015c*/ 	.word	0x00001690


	//   ....[7]....
        /*0160*/ 	.word	0x000017b0


	//   ....[8]....
        /*0164*/ 	.word	0x000018a0


	//----- nvinfo : EIATTR_CRS_STACK_SIZE
	.align		4
.L_579:
        /*0168*/ 	.byte	0x04, 0x1e
        /*016a*/ 	.short	(.L_581 - .L_580)
.L_580:
        /*016c*/ 	.word	0x00000000


	//----- nvinfo : EIATTR_CBANK_PARAM_SIZE
	.align		4
.L_581:
        /*0170*/ 	.byte	0x03, 0x19
        /*0172*/ 	.short	0x003d


	//----- nvinfo : EIATTR_PARAM_CBANK
	.align		4
        /*0174*/ 	.byte	0x04, 0x0a
        /*0176*/ 	.short	(.L_583 - .L_582)
	.align		4
.L_582:
        /*0178*/ 	.word	index@(.nv.constant0._ZN4vllm4gptq32gemm_half_q_half_alt_8bit_kernelEPK7__half2PKjP6__halfPKS6_S5_PKiiiib)
        /*017c*/ 	.short	0x0380
        /*017e*/ 	.short	0x003d


	//----- nvinfo : EIATTR_SW_WAR
	.align		4
.L_583:
        /*0180*/ 	.byte	0x04, 0x36
        /*0182*/ 	.short	(.L_585 - .L_584)
.L_584:
        /*0184*/ 	.word	0x00000008
.L_585:


//--------------------- .nv.info._ZN4vllm4gptq32gemm_half_q_half_alt_4bit_kernelEPK7__half2PKjP6__halfPKS6_S5_PKiiiib --------------------------
	.section	.nv.info._ZN4vllm4gptq32gemm_half_q_half_alt_4bit_kernelEPK7__half2PKjP6__halfPKS6_S5_PKiiiib,"",@"SHT_CUDA_INFO"
	.sectionflags	@""
	.align	4


	//----- nvinfo : EIATTR_CUDA_API_VERSION
	.align		4
        /*0000*/ 	.byte	0x04, 0x37
        /*0002*/ 	.short	(.L_587 - .L_586)
.L_586:
        /*0004*/ 	.word	0x00000082


	//----- nvinfo : EIATTR_KPARAM_INFO
	.align		4
.L_587:
        /*0008*/ 	.byte	0x04, 0x17
        /*000a*/ 	.short	(.L_589 - .L_588)
.L_588:
        /*000c*/ 	.word	0x00000000
        /*0010*/ 	.short	0x0009
        /*0012*/ 	.short	0x003c
        /*0014*/ 	.byte	0x00, 0xf0, 0x05, 0x00


	//----- nvinfo : EIATTR_KPARAM_INFO
	.align		4
.L_589:
        /*0018*/ 	.byte	0x04, 0x17
        /*001a*/ 	.short	(.L_591 - .L_590)
.L_590:
        /*001c*/ 	.word	0x00000000
        /*0020*/ 	.short	0x0008
        /*0022*/ 	.short	0x0038
        /*0024*/ 	.byte	0x00, 0xf0, 0x11, 0x00


	//----- nvinfo : EIATTR_KPARAM_INFO
	.align		4
.L_591:
        /*0028*/ 	.byte	0x04, 0x17
        /*002a*/ 	.short	(.L_593 - .L_592)
.L_592:
        /*002c*/ 	.word	0x00000000
        /*0030*/ 	.short	0x0007
        /*0032*/ 	.short	0x0034
        /*0034*/ 	.byte	0x00, 0xf0, 0x11, 0x00


	//----- nvinfo : EIATTR_KPARAM_INFO
	.align		4
.L_593:
        /*0038*/ 	.byte	0x04, 0x17
        /*003a*/ 	.short	(.L_595 - .L_594)
.L_594:
        /*003c*/ 	.word	0x00000000
        /*0040*/ 	.short	0x0006
        /*0042*/ 	.short	0x0030
        /*0044*/ 	.byte	0x00, 0xf0, 0x11, 0x00


	//----- nvinfo : EIATTR_KPARAM_INFO
	.align		4
.L_595:
        /*0048*/ 	.byte	0x04, 0x17
        /*004a*/ 	.short	(.L_597 - .L_596)
.L_596:
        /*004c*/ 	.word	0x00000000
        /*0050*/ 	.short	0x0005
        /*0052*/ 	.short	0x0028
        /*0054*/ 	.byte	0x00, 0xf5, 0x21, 0x00


	//----- nvinfo : EIATTR_KPARAM_INFO
	.align		4
.L_597:
        /*0058*/ 	.byte	0x04, 0x17
        /*005a*/ 	.short	(.L_599 - .L_598)
.L_598:
        /*005c*/ 	.word	0x00000000
        /*0060*/ 	.short	0x0004
        /*0062*/ 	.short	0x0020
        /*0064*/ 	.byte	0x00, 0xf5, 0x21, 0x00


	//----- nvinfo : EIATTR_KPARAM_INFO
	.align		4
.L_599:
        /*0068*/ 	.byte	0x04, 0x17
        /*006a*/ 	.short	(.L_601 - .L_600)
.L_600:
        /*006c*/ 	.word	0x00000000
        /*0070*/ 	.short	0x0003
        /*0072*/ 	.short	0x0018
        /*0074*/ 	.byte	0x00, 0xf5, 0x21, 0x00


	//----- nvinfo : EIATTR_KPARAM_INFO
	.align		4
.L_601:
        /*0078*/ 	.byte	0x04, 0x17
        /*007a*/ 	.short	(.L_603 - .L_602)
.L_602:
        /*007c*/ 	.word	0x00000000
        /*0080*/ 	.short	0x0002
        /*0082*/ 	.short	0x0010
        /*0084*/ 	.byte	0x00, 0xf5, 0x21, 0x00


	//----- nvinfo : EIATTR_KPARAM_INFO
	.align		4
.L_603:
        /*0088*/ 	.byte	0x04, 0x17
        /*008a*/ 	.short	(.L_605 - .L_604)
.L_604:
        /*008c*/ 	.word	0x00000000
        /*0090*/ 	.short	0x0001
        /*0092*/ 	.short	0x0008
        /*0094*/ 	.byte	0x00, 0xf5, 0x21, 0x00


	//----- nvinfo : EIATTR_KPARAM_INFO
	.align		4
.L_605:
        /*0098*/ 	.byte	0x04, 0x17
        /*009a*/ 	.short	(.L_607 - .L_606)
.L_606:
        /*009c*/ 	.word	0x00000000
        /*00a0*/ 	.short	0x0000
        /*00a2*/ 	.short	0x0000
        /*00a4*/ 	.byte	0x00, 0xf5, 0x21, 0x00


	//----- nvinfo : EIATTR_SPARSE_MMA_MASK
	.align		4
.L_607:
        /*00a8*/ 	.byte	0x03, 0x50
        /*00aa*/ 	.short	0x0000


	//----- nvinfo : EIATTR_MAXREG_COUNT
	.align		4
        /*00ac*/ 	.byte	0x03, 0x1b
        /*00ae*/ 	.short	0x00ff


	//----- nvinfo : EIATTR_NUM_BARRIERS
	.align		4
        /*00b0*/ 	.byte	0x02, 0x4c
        /*00b2*/ 	.byte	0x01
	.zero		1


	//----- nvinfo : EIATTR_MERCURY_ISA_VERSION
	.align		4
        /*00b4*/ 	.byte	0x03, 0x5f
        /*00b6*/ 	.short	0x0101


	//----- nvinfo : EIATTR_VRC_CTA_INIT_COUNT
	.align		4
        /*00b8*/ 	.byte	0x02, 0x4a
	.zero		1
	.zero		1


	//----- nvinfo : EIATTR_ATOM16_EMUL_INSTR_REG_MAP
	.align		4
        /*00bc*/ 	.byte	0x04, 0x2e
        /*00be*/ 	.short	(.L_609 - .L_608)


	//   ....[0]....
.L_608:
        /*00c0*/ 	.word	0x00001610
        /*00c4*/ 	.short	0x000e
        /*00c6*/ 	.short	0x0000


	//   ....[1]....
        /*00c8*/ 	.word	0x00001670
        /*00cc*/ 	.short	0x000e
        /*00ce*/ 	.short	0x0000


	//   ....[2]....
        /*00d0*/ 	.word	0x00001740
        /*00d4*/ 	.short	0x000e
        /*00d6*/ 	.short	0x0000


	//   ....[3]....
        /*00d8*/ 	.word	0x00001790
        /*00dc*/ 	.short	0x000e
        /*00de*/ 	.short	0x0000


	//   ....[4]....
        /*00e0*/ 	.word	0x00001860
        /*00e4*/ 	.short	0x000a
        /*00e6*/ 	.short	0x0000


	//   ....[5]....
        /*00e8*/ 	.word	0x000018b0
        /*00ec*/ 	.short	0x000a
        /*00ee*/ 	.short	0x0000


	//   ....[6]....
        /*00f0*/ 	.word	0x00001980
        /*00f4*/ 	.short	0x000a
        /*00f6*/ 	.short	0x0000


	//   ....[7]....
        /*00f8*/ 	.word	0x000019d0
        /*00fc*/ 	.short	0x000a
        /*00fe*/ 	.short	0x0000


	//   ....[8]....
        /*0100*/ 	.word	0x00001aa0
        /*0104*/ 	.short	0x0008
        /*0106*/ 	.short	0x0000


	//   ....[9]....
        /*0108*/ 	.word	0x00001af0
        /*010c*/ 	.short	0x0008
        /*010e*/ 	.short	0x0000


	//   ....[10]....
        /*0110*/ 	.word	0x00001bc0
        /*0114*/ 	.short	0x0008
        /*0116*/ 	.short	0x0000


	//   ....[11]....
        /*0118*/ 	.word	0x00001c10
        /*011c*/ 	.short	0x0008
        /*011e*/ 	.short	0x0000


	//   ....[12]....
        /*0120*/ 	.word	0x00001ce0
        /*0124*/ 	.short	0x0006
        /*0126*/ 	.short	0x0000


	//   ....[13]....
        /*0128*/ 	.word	0x00001d30
        /*012c*/ 	.short	0x0006
        /*012e*/ 	.short	0x0000


	//   ....[14]....
        /*0130*/ 	.word	0x00001df0
        /*0134*/ 	.short	0x0002
        /*0136*/ 	.short	0x0000


	//   ....[15]....
        /*0138*/ 	.word	0x00001e40
        /*013c*/ 	.short	0x0002
        /*013e*/ 	.short	0x0000


	//----- nvinfo : EIATTR_EXIT_INSTR_OFFSETS
	.align		4
.L_609:
        /*0140*/ 	.byte	0x04, 0x1c
        /*0142*/ 	.short	(.L_611 - .L_610)


	//   ....[0]....
.L_610:
        /*0144*/ 	.word	0x00001580


	//   ....[1]....
        /*0148*/ 	.word	0x000016d0


	//   ....[2]....
        /*014c*/ 	.word	0x000017f0


	//   ....[3]....
        /*0150*/ 	.word	0x00001910


	//   ....[4]....
        /*0154*/ 	.word	0x00001a30


	//   ....[5]....
        /*0158*/ 	.word	0x00001b50


	//   ....[6]....
        /*015c*/ 	.word	0x00001c70


	//   ....[7]....
        /*0160*/ 	.word	0x00001d90


	//   ....[8]....
        /*0164*/ 	.word	0x00001e80


	//----- nvinfo : EIATTR_CRS_STACK_SIZE
	.align		4
.L_611:
        /*0168*/ 	.byte	0x04, 0x1e
        /*016a*/ 	.short	(.L_613 - .L_612)
.L_612:
        /*016c*/ 	.word	0x00000000


	//----- nvinfo : EIATTR_CBANK_PARAM_SIZE
	.align		4
.L_613:
        /*0170*/ 	.byte	0x03, 0x19
        /*0172*/ 	.short	0x003d


	//----- nvinfo : EIATTR_PARAM_CBANK
	.align		4
        /*0174*/ 	.byte	0x04, 0x0a
        /*0176*/ 	.short	(.L_615 - .L_614)
	.align		4
.L_614:
        /*0178*/ 	.word	index@(.nv.constant0._ZN4vllm4gptq32gemm_half_q_half_alt_4bit_kernelEPK7__half2PKjP6__halfPKS6_S5_PKiiiib)
        /*017c*/ 	.short	0x0380
        /*017e*/ 	.short	0x003d


	//----- nvinfo : EIATTR_SW_WAR
	.align		4
.L_615:
        /*0180*/ 	.byte	0x04, 0x36
        /*0182*/ 	.short	(.L_617 - .L_616)
.L_616:
        /*0184*/ 	.word	0x00000008
.L_617:


//--------------------- .nv.info._ZN4vllm4gptq31reconstruct_exllama_2bit_kernelEPKjPKiS2_PK6__halfiiibPS5_ --------------------------
	.section	.nv.info._ZN4vllm4gptq31reconstruct_exllama_2bit_kernelEPKjPKiS2_PK6__halfiiibPS5_,"",@"SHT_CUDA_INFO"
	.sectionflags	@""
	.align	4


	//----- nvinfo : EIATTR_CUDA_API_VERSION
	.align		4
        /*0000*/ 	.byte	0x04, 0x37
        /*0002*/ 	.short	(.L_619 - .L_618)
.L_618:
        /*0004*/ 	.word	0x00000082


	//----- nvinfo : EIATTR_KPARAM_INFO
	.align		4
.L_619:
        /*0008*/ 	.byte	0x04, 0x17
        /*000a*/ 	.short	(.L_621 - .L_620)
.L_620:
        /*000c*/ 	.word	0x00000000
        /*0010*/ 	.short	0x0008
        /*0012*/ 	.short	0x0030
        /*0014*/ 	.byte	0x00, 0xf5, 0x21, 0x00


	//----- nvinfo : EIATTR_KPARAM_INFO
	.align		4
.L_621:
        /*0018*/ 	.byte	0x04, 0x17
        /*001a*/ 	.short	(.L_623 - .L_622)
.L_622:
        /*001c*/ 	.word	0x00000000
        /*0020*/ 	.short	0x0007
        /*0022*/ 	.short	0x002c
        /*0024*/ 	.byte	0x00, 0xf0, 0x05, 0x00


	//----- nvinfo : EIATTR_KPARAM_INFO
	.align		4
.L_623:
        /*0028*/ 	.byte	0x04, 0x17
        /*002a*/ 	.short	(.L_625 - .L_624)
.L_624:
        /*002c*/ 	.word	0x00000000
        /*0030*/ 	.short	0x0006
        /*0032*/ 	.short	0x0028
        /*0034*/ 	.byte	0x00, 0xf0, 0x11, 0x00


	//----- nvinfo : EIATTR_KPARAM_INFO
	.align		4
.L_625:
        /*0038*/ 	.byte	0x04, 0x17
        /*003a*/ 	.short	(.L_627 - .L_626)
.L_626:
        /*003c*/ 	.word	0x00000000
        /*0040*/ 	.short	0x0005
        /*0042*/ 	.short	0x0024
        /*0044*/ 	.byte	0x00, 0xf0, 0x11, 0x00


	//----- nvinfo : EIATTR_KPARAM_INFO
	.align		4
.L_627:
        /*0048*/ 	.byte	0x04, 0x17
        /*004a*/ 	.short	(.L_629 - .L_628)
.L_628:
        /*004c*/ 	.word	0x00000000
        /*0050*/ 	.short	0x0004
        /*0052*/ 	.short	0x0020
        /*0054*/ 	.byte	0x00, 0xf0, 0x11, 0x00


	//----- nvinfo : EIATTR_KPARAM_INFO
	.align		4
.L_629:
        /*0058*/ 	.byte	0x04, 0x17
        /*005a*/ 	.short	(.L_631 - .L_630)
.L_630:
        /*005c*/ 	.word	0x00000000
        /*0060*/ 	.short	0x0003
        /*0062*/ 	.short	0x0018
        /*0064*/ 	.byte	0x00, 0xf5, 0x21, 0x00


	//----- nvinfo : EIATTR_KPARAM_INFO
	.align		4
.L_631:
        /*0068*/ 	.byte	0x04, 0x17
        /*006a*/ 	.short	(.L_633 - .L_632)
.L_632:
        /*006c*/ 	.word	0x00000000
        /*0070*/ 	.short	0x0002
        /*0072*/ 	.short	0x0010
        /*0074*/ 	.byte	0x00, 0xf5, 0x21, 0x00


	//----- nvinfo : EIATTR_KPARAM_INFO
	.align		4
.L_633:
        /*0078*/ 	.byte	0x04, 0x17
        /*007a*/ 	.short	(.L_635 - .L_634)
.L_634:
        /*007c*/ 	.word	0x00000000
        /*0080*/ 	.short	0x0001
        /*0082*/ 	.short	0x0008
        /*0084*/ 	.byte	0x00, 0xf5, 0x21, 0x00


	//----- nvinfo : EIATTR_KPARAM_INFO
	.align		4
.L_635:
        /*0088*/ 	.byte	0x04, 0x17
        /*008a*/ 	.short	(.L_637 - .L_636)
.L_636:
        /*008c*/ 	.word	0x00000000
        /*0090*/ 	.short	0x0000
        /*0092*/ 	.short	0x0000
        /*0094*/ 	.byte	0x00, 0xf5, 0x21, 0x00


	//----- nvinfo : EIATTR_SPARSE_MMA_MASK
	.align		4
.L_637:
        /*0098*/ 	.byte	0x03, 0x50
        /*009a*/ 	.short	0x0000


	//----- nvinfo : EIATTR_MAXREG_COUNT
	.align		4
        /*009c*/ 	.byte	0x03, 0x1b
        /*009e*/ 	.short	0x00ff


	//----- nvinfo : EIATTR_NUM_BARRIERS
	.align		4
        /*00a0*/ 	.byte	0x02, 0x4c
        /*00a2*/ 	.byte	0x01
	.zero		1


	//----- nvinfo : EIATTR_MERCURY_ISA_VERSION
	.align		4
        /*00a4*/ 	.byte	0x03, 0x5f
        /*00a6*/ 	.short	0x0101


	//----- nvinfo : EIATTR_VRC_CTA_INIT_COUNT
	.align		4
        /*00a8*/ 	.byte	0x02, 0x4a
	.zero		1
	.zero		1


	//----- nvinfo : EIATTR_EXIT_INSTR_OFFSETS
	.align		4
        /*00ac*/ 	.byte	0x04, 0x1c
        /*00ae*/ 	.short	(.L_639 - .L_638)


	//   ....[0]....
.L_638:
        /*00b0*/ 	.word	0x00000180


	//   ....[1]....
        /*00b4*/ 	.word	0x00000580


	//   ....[2]....
        /*00b8*/ 	.word	0x00001ab0


	//   ....[3]....
        /*00bc*/ 	.word	0x00002cd0


	//----- nvinfo : EIATTR_CBANK_PARAM_SIZE
	.align		4
.L_639:
        /*00c0*/ 	.byte	0x03, 0x19
        /*00c2*/ 	.short	0x0038


	//----- nvinfo : EIATTR_PARAM_CBANK
	.align		4
        /*00c4*/ 	.byte	0x04, 0x0a
        /*00c6*/ 	.short	(.L_641 - .L_640)
	.align		4
.L_640:
        /*00c8*/ 	.word	index@(.nv.constant0._ZN4vllm4gptq31reconstruct_exllama_2bit_kernelEPKjPKiS2_PK6__halfiiibPS5_)
        /*00cc*/ 	.short	0x0380
        /*00ce*/ 	.short	0x0038


	//----- nvinfo : EIATTR_SW_WAR
	.align		4
.L_641:
        /*00d0*/ 	.byte	0x04, 0x36
        /*00d2*/ 	.short	(.L_643 - .L_642)
.L_642:
        /*00d4*/ 	.word	0x00000008
.L_643:


//--------------------- .nv.info._ZN4vllm4gptq31reconstruct_exllama_3bit_kernelEPKjPKiS2_PK6__halfiiibPS5_ --------------------------
	.section	.nv.info._ZN4vllm4gptq31reconstruct_exllama_3bit_kernelEPKjPKiS2_PK6__halfiiibPS5_,"",@"SHT_CUDA_INFO"
	.sectionflags	@""
	.align	4


	//----- nvinfo : EIATTR_CUDA_API_VERSION
	.align		4
        /*0000*/ 	.byte	0x04, 0x37
        /*0002*/ 	.short	(.L_645 - .L_644)
.L_644:
        /*0004*/ 	.word	0x00000082


	//----- nvinfo : EIATTR_KPARAM_INFO
	.align		4
.L_645:
        /*0008*/ 	.byte	0x04, 0x17
        /*000a*/ 	.short	(.L_647 - .L_646)
.L_646:
        /*000c*/ 	.word	0x00000000
        /*0010*/ 	.short	0x0008
        /*0012*/ 	.short	0x0030
        /*0014*/ 	.byte	0x00, 0xf5, 0x21, 0x00


	//----- nvinfo : EIATTR_KPARAM_INFO
	.align		4
.L_647:
        /*0018*/ 	.byte	0x04, 0x17
        /*001a*/ 	.short	(.L_649 - .L_648)
.L_648:
        /*001c*/ 	.word	0x00000000
        /*0020*/ 	.short	0x0007
        /*0022*/ 	.short	0x002c
        /*0024*/ 	.byte	0x00, 0xf0, 0x05, 0x00


	//----- nvinfo : EIATTR_KPARAM_INFO
	.align		4
.L_649:
        /*0028*/ 	.byte	0x04, 0x17
        /*002a*/ 	.short	(.L_651 - .L_650)
.L_650:
        /*002c*/ 	.word	0x00000000
        /*0030*/ 	.short	0x0006
        /*0032*/ 	.short	0x0028
        /*0034*/ 	.byte	0x00, 0xf0, 0x11, 0x00


	//----- nvinfo : EIATTR_KPARAM_INFO
	.align		4
.L_651:
        /*0038*/ 	.byte	0x04, 0x17
        /*003a*/ 	.short	(.L_653 - .L_652)
.L_652:
        /*003c*/ 	.word	0x00000000
        /*0040*/ 	.short	0x0005
        /*0042*/ 	.short	0x0024
        /*0044*/ 	.byte	0x00, 0xf0, 0x11, 0x00


	//----- nvinfo : EIATTR_KPARAM_INFO
	.align		4
.L_653:
        /*0048*/ 	.byte	0x04, 0x17
        /*004a*/ 	.short	(.L_655 - .L_654)
.L_654:
        /*004c*/ 	.word	0x00000000
        /*0050*/ 	.short	0x0004
        /*0052*/ 	.short	0x0020
        /*0054*/ 	.byte	0x00, 0xf0, 0x11, 0x00


	//----- nvinfo : EIATTR_KPARAM_INFO
	.align		4
.L_655:
        /*0058*/ 	.byte	0x04, 0x17
        /*005a*/ 	.short	(.L_657 - .L_656)
.L_656:
        /*005c*/ 	.word	0x00000000
        /*0060*/ 	.short	0x0003
        /*0062*/ 	.short	0x0018
        /*0064*/ 	.byte	0x00, 0xf5, 0x21, 0x00


	//----- nvinfo : EIATTR_KPARAM_INFO
	.align		4
.L_657:
        /*0068*/ 	.byte	0x04, 0x17
        /*006a*/ 	.short	(.L_659 - .L_658)
.L_658:
        /*006c*/ 	.word	0x00000000
        /*0070*/ 	.short	0x0002
        /*0072*/ 	.short	0x0010
        /*0074*/ 	.byte	0x00, 0xf5, 0x21, 0x00


	//----- nvinfo : EIATTR_KPARAM_INFO
	.align		4
.L_659:
        /*0078*/ 	.byte	0x04, 0x17
        /*007a*/ 	.short	(.L_661 - .L_660)
.L_660:
        /*007c*/ 	.word	0x00000000
        /*0080*/ 	.short	0x0001
        /*0082*/ 	.short	0x0008
        /*0084*/ 	.byte	0x00, 0xf5, 0x21, 0x00


	//----- nvinfo : EIATTR_KPARAM_INFO
	.align		4
.L_661:
        /*0088*/ 	.byte	0x04, 0x17
        /*008a*/ 	.short	(.L_663 - .L_662)
.L_662:
        /*008c*/ 	.word	0x00000000
        /*0090*/ 	.short	0x0000
        /*0092*/ 	.short	0x0000
        /*0094*/ 	.byte	0x00, 0xf5, 0x21, 0x00


	//----- nvinfo : EIATTR_SPARSE_MMA_MASK
	.align		4
.L_663:
        /*0098*/ 	.byte	0x03, 0x50
        /*009a*/ 	.short	0x0000


	//----- nvinfo : EIATTR_MAXREG_COUNT
	.align		4
        /*009c*/ 	.byte	0x03, 0x1b
        /*009e*/ 	.short	0x00ff


	//----- nvinfo : EIATTR_NUM_BARRIERS
	.align		4
        /*00a0*/ 	.byte	0x02, 0x4c
        /*00a2*/ 	.byte	0x01
	.zero		1


	//----- nvinfo : EIATTR_MERCURY_ISA_VERSION
	.align		4
        /*00a4*/ 	.byte	0x03, 0x5f
        /*00a6*/ 	.short	0x0101


	//----- nvinfo : EIATTR_VRC_CTA_INIT_COUNT
	.align		4
        /*00a8*/ 	.byte	0x02, 0x4a
	.zero		1
	.zero		1


	//----- nvinfo : EIATTR_EXIT_INSTR_OFFSETS
	.align		4
        /*00ac*/ 	.byte	0x04, 0x1c
        /*00ae*/ 	.short	(.L_665 - .L_664)


	//   ....[0]....
.L_664:
        /*00b0*/ 	.word	0x000001a0


	//   ....[1]....
        /*00b4*/ 	.word	0x000009a0


	//   ....[2]....
        /*00b8*/ 	.word	0x000041e0


	//----- nvinfo : EIATTR_CRS_STACK_SIZE
	.align		4
.L_665:
        /*00bc*/ 	.byte	0x04, 0x1e
        /*00be*/ 	.short	(.L_667 - .L_666)
.L_666:
        /*00c0*/ 	.word	0x00000000


	//----- nvinfo : EIATTR_CBANK_PARAM_SIZE
	.align		4
.L_667:
        /*00c4*/ 	.byte	0x03, 0x19
        /*00c6*/ 	.short	0x0038


	//----- nvinfo : EIATTR_PARAM_CBANK
	.align		4
        /*00c8*/ 	.byte	0x04, 0x0a
        /*00ca*/ 	.short	(.L_669 - .L_668)
	.align		4
.L_668:
        /*00cc*/ 	.word	index@(.nv.constant0._ZN4vllm4gptq31reconstruct_exllama_3bit_kernelEPKjPKiS2_PK6__halfiiibPS5_)
        /*00d0*/ 	.short	0x0380
        /*00d2*/ 	.short	0x0038


	//----- nvinfo : EIATTR_SW_WAR
	.align		4
.L_669:
        /*00d4*/ 	.byte	0x04, 0x36
        /*00d6*/ 	.short	(.L_671 - .L_670)
.L_670:
        /*00d8*/ 	.word	0x00000008
.L_671:


//--------------------- .nv.info._ZN4vllm4gptq31reconstruct_exllama_4bit_kernelEPKjPKiS2_PK6__halfiiibPS5_ --------------------------
	.section	.nv.info._ZN4vllm4gptq31reconstruct_exllama_4bit_kernelEPKjPKiS2_PK6__halfiiibPS5_,"",@"SHT_CUDA_INFO"
	.sectionflags	@""
	.align	4


	//----- nvinfo : EIATTR_CUDA_API_VERSION
	.align		4
        /*0000*/ 	.byte	0x04, 0x37
        /*0002*/ 	.short	(.L_673 - .L_672)
.L_672:
        /*0004*/ 	.word	0x00000082


	//----- nvinfo : EIATTR_KPARAM_INFO
	.align		4
.L_673:
        /*0008*/ 	.byte	0x04, 0x17
        /*000a*/ 	.short	(.L_675 - .L_674)
.L_674:
        /*000c*/ 	.word	0x00000000
        /*0010*/ 	.short	0x0008
        /*0012*/ 	.short	0x0030
        /*0014*/ 	.byte	0x00, 0xf5, 0x21, 0x00


	//----- nvinfo : EIATTR_KPARAM_INFO
	.align		4
.L_675:
        /*0018*/ 	.byte	0x04, 0x17
        /*001a*/ 	.short	(.L_677 - .L_676)
.L_676:
        /*001c*/ 	.word	0x00000000
        /*0020*/ 	.short	0x0007
        /*0022*/ 	.short	0x002c
        /*0024*/ 	.byte	0x00, 0xf0, 0x05, 0x00


	//----- nvinfo : EIATTR_KPARAM_INFO
	.align		4
.L_677:
        /*0028*/ 	.byte	0x04, 0x17
        /*002a*/ 	.short	(.L_679 - .L_678)
.L_678:
        /*002c*/ 	.word	0x00000000
        /*0030*/ 	.short	0x0006
        /*0032*/ 	.short	0x0028
        /*0034*/ 	.byte	0x00, 0xf0, 0x11, 0x00


	//----- nvinfo : EIATTR_KPARAM_INFO
	.align		4
.L_679:
        /*0038*/ 	.byte	0x04, 0x17
        /*003a*/ 	.short	(.L_681 - .L_680)
.L_680:
        /*003c*/ 	.word	0x00000000
        /*0040*/ 	.short	0x0005
        /*0042*/ 	.short	0x0024
        /*0044*/ 	.byte	0x00, 0xf0, 0x11, 0x00


	//----- nvinfo : EIATTR_KPARAM_INFO
	.align		4
.L_681:
        /*0048*/ 	.byte	0x04, 0x17
        /*004a*/ 	.short	(.L_683 - .L_682)
.L_682:
        /*004c*/ 	.word	0x00000000
        /*0050*/ 	.short	0x0004
        /*0052*/ 	.short	0x0020
        /*0054*/ 	.byte	0x00, 0xf0, 0x11, 0x00


	//----- nvinfo : EIATTR_KPARAM_INFO
	.align		4
.L_683:
        /*0058*/ 	.byte	0x04, 0x17
        /*005a*/ 	.short	(.L_685 - .L_684)
.L_684:
        /*005c*/ 	.word	0x00000000
        /*0060*/ 	.short	0x0003
        /*0062*/ 	.short	0x0018
        /*0064*/ 	.byte	0x00, 0xf5, 0x21, 0x00


	//----- nvinfo : EIATTR_KPARAM_INFO
	.align		4
.L_685:
        /*0068*/ 	.byte	0x04, 0x17
        /*006a*/ 	.short	(.L_687 - .L_686)
.L_686:
        /*006c*/ 	.word	0x00000000
        /*0070*/ 	.short	0x0002
        /*0072*/ 	.short	0x0010
        /*0074*/ 	.byte	0x00, 0xf5, 0x21, 0x00


	//----- nvinfo : EIATTR_KPARAM_INFO
	.align		4
.L_687:
        /*0078*/ 	.byte	0x04, 0x17
        /*007a*/ 	.short	(.L_689 - .L_688)
.L_688:
        /*007c*/ 	.word	0x00000000
        /*0080*/ 	.short	0x0001
        /*0082*/ 	.short	0x0008
        /*0084*/ 	.byte	0x00, 0xf5, 0x21, 0x00


	//----- nvinfo : EIATTR_KPARAM_INFO
	.align		4
.L_689:
        /*0088*/ 	.byte	0x04, 0x17
        /*008a*/ 	.short	(.L_691 - .L_690)
.L_690:
        /*008c*/ 	.word	0x00000000
        /*0090*/ 	.short	0x0000
        /*0092*/ 	.short	0x0000
        /*0094*/ 	.byte	0x00, 0xf5, 0x21, 0x00


	//----- nvinfo : EIATTR_SPARSE_MMA_MASK
	.align		4
.L_691:
        /*0098*/ 	.byte	0x03, 0x50
        /*009a*/ 	.short	0x0000


	//----- nvinfo : EIATTR_MAXREG_COUNT
	.align		4
        /*009c*/ 	.byte	0x03, 0x1b
        /*009e*/ 	.short	0x00ff


	//----- nvinfo : EIATTR_NUM_BARRIERS
	.align		4
        /*00a0*/ 	.byte	0x02, 0x4c
        /*00a2*/ 	.byte	0x01
	.zero		1


	//----- nvinfo : EIATTR_MERCURY_ISA_VERSION
	.align		4
        /*00a4*/ 	.byte	0x03, 0x5f
        /*00a6*/ 	.short	0x0101


	//----- nvinfo : EIATTR_VRC_CTA_INIT_COUNT
	.align		4
        /*00a8*/ 	.byte	0x02, 0x4a
	.zero		1
	.zero		1


	//----- nvinfo : EIATTR_EXIT_INSTR_OFFSETS
	.align		4
        /*00ac*/ 	.byte	0x04, 0x1c
        /*00ae*/ 	.short	(.L_693 - .L_692)


	//   ....[0]....
.L_692:
        /*00b0*/ 	.word	0x00000180


	//   ....[1]....
        /*00b4*/ 	.word	0x00000780


	//   ....[2]....
        /*00b8*/ 	.word	0x000014e0


	//   ....[3]....
        /*00bc*/ 	.word	0x00002070


	//----- nvinfo : EIATTR_CBANK_PARAM_SIZE
	.align		4
.L_693:
        /*00c0*/ 	.byte	0x03, 0x19
        /*00c2*/ 	.short	0x0038


	//----- nvinfo : EIATTR_PARAM_CBANK
	.align		4
        /*00c4*/ 	.byte	0x04, 0x0a
        /*00c6*/ 	.short	(.L_695 - .L_694)
	.align		4
.L_694:
        /*00c8*/ 	.word	index@(.nv.constant0._ZN4vllm4gptq31reconstruct_exllama_4bit_kernelEPKjPKiS2_PK6__halfiiibPS5_)
        /*00cc*/ 	.short	0x0380
        /*00ce*/ 	.short	0x0038


	//----- nvinfo : EIATTR_SW_WAR
	.align		4
.L_695:
        /*00d0*/ 	.byte	0x04, 0x36
        /*00d2*/ 	.short	(.L_697 - .L_696)
.L_696:
        /*00d4*/ 	.word	0x00000008
.L_697:


//--------------------- .nv.info._ZN4vllm4gptq31reconstruct_exllama_8bit_kernelEPKjPKiS2_PK6__halfiiibPS5_ --------------------------
	.section	.nv.info._ZN4vllm4gptq31reconstruct_exllama_8bit_kernelEPKjPKiS2_PK6__halfiiibPS5_,"",@"SHT_CUDA_INFO"
	.sectionflags	@""
	.align	4


	//----- nvinfo : EIATTR_CUDA_API_VERSION
	.align		4
        /*0000*/ 	.byte	0x04, 0x37
        /*0002*/ 	.short	(.L_699 - .L_698)
.L_698:
        /*0004*/ 	.word	0x00000082


	//----- nvinfo : EIATTR_KPARAM_INFO
	.align		4
.L_699:
        /*0008*/ 	.byte	0x04, 0x17
        /*000a*/ 	.short	(.L_701 - .L_700)
.L_700:
        /*000c*/ 	.word	0x00000000
        /*0010*/ 	.short	0x0008
        /*0012*/ 	.short	0x0030
        /*0014*/ 	.byte	0x00, 0xf5, 0x21, 0x00


	//----- nvinfo : EIATTR_KPARAM_INFO
	.align		4
.L_701:
        /*0018*/ 	.byte	0x04, 0x17
        /*001a*/ 	.short	(.L_703 - .L_702)
.L_702:
        /*001c*/ 	.word	0x00000000
        /*0020*/ 	.short	0x0007
        /*0022*/ 	.short	0x002c
        /*0024*/ 	.byte	0x00, 0xf0, 0x05, 0x00


	//----- nvinfo : EIATTR_KPARAM_INFO
	.align		4
.L_703:
        /*0028*/ 	.byte	0x04, 0x17
        /*002a*/ 	.short	(.L_705 - .L_704)
.L_704:
        /*002c*/ 	.word	0x00000000
        /*0030*/ 	.short	0x0006
        /*0032*/ 	.short	0x0028
        /*0034*/ 	.byte	0x00, 0xf0, 0x11, 0x00


	//----- nvinfo : EIATTR_KPARAM_INFO
	.align		4
.L_705:
        /*0038*/ 	.byte	0x04, 0x17
        /*003a*/ 	.short	(.L_707 - .L_706)
.L_706:
        /*003c*/ 	.word	0x00000000
        /*0040*/ 	.short	0x0005
        /*0042*/ 	.short	0x0024
        /*0044*/ 	.byte	0x00, 0xf0, 0x11, 0x00


	//----- nvinfo : EIATTR_KPARAM_INFO
	.align		4
.L_707:
        /*0048*/ 	.byte	0x04, 0x17
        /*004a*/ 	.short	(.L_709 - .L_708)
.L_708:
        /*004c*/ 	.word	0x00000000
        /*0050*/ 	.short	0x0004
        /*0052*/ 	.short	0x0020
        /*0054*/ 	.byte	0x00, 0xf0, 0x11, 0x00


	//----- nvinfo : EIATTR_KPARAM_INFO
	.align		4
.L_709:
        /*0058*/ 	.byte	0x04, 0x17
        /*005a*/ 	.short	(.L_711 - .L_710)
.L_710:
        /*005c*/ 	.word	0x00000000
        /*0060*/ 	.short	0x0003
        /*0062*/ 	.short	0x0018
        /*0064*/ 	.byte	0x00, 0xf5, 0x21, 0x00


	//----- nvinfo : EIATTR_KPARAM_INFO
	.align		4
.L_711:
        /*0068*/ 	.byte	0x04, 0x17
        /*006a*/ 	.short	(.L_713 - .L_712)
.L_712:
        /*006c*/ 	.word	0x00000000
        /*0070*/ 	.short	0x0002
        /*0072*/ 	.short	0x0010
        /*0074*/ 	.byte	0x00, 0xf5, 0x21, 0x00


	//----- nvinfo : EIATTR_KPARAM_INFO
	.align		4
.L_713:
        /*0078*/ 	.byte	0x04, 0x17
        /*007a*/ 	.short	(.L_715 - .L_714)
.L_714:
        /*007c*/ 	.word	0x00000000
        /*0080*/ 	.short	0x0001
        /*0082*/ 	.short	0x0008
        /*0084*/ 	.byte	0x00, 0xf5, 0x21, 0x00


	//----- nvinfo : EIATTR_KPARAM_INFO
	.align		4
.L_715:
        /*0088*/ 	.byte	0x04, 0x17
        /*008a*/ 	.short	(.L_717 - .L_716)
.L_716:
        /*008c*/ 	.word	0x00000000
        /*0090*/ 	.short	0x0000
        /*0092*/ 	.short	0x0000
        /*0094*/ 	.byte	0x00, 0xf5, 0x21, 0x00


	//----- nvinfo : EIATTR_SPARSE_MMA_MASK
	.align		4
.L_717:
        /*0098*/ 	.byte	0x03, 0x50
        /*009a*/ 	.short	0x0000


	//----- nvinfo : EIATTR_MAXREG_COUNT
	.align		4
        /*009c*/ 	.byte	0x03, 0x1b
        /*009e*/ 	.short	0x00ff


	//----- nvinfo : EIATTR_NUM_BARRIERS
	.align		4
        /*00a0*/ 	.byte	0x02, 0x4c
        /*00a2*/ 	.byte	0x01
	.zero		1


	//----- nvinfo : EIATTR_MERCURY_ISA_VERSION
	.align		4
        /*00a4*/ 	.byte	0x03, 0x5f
        /*00a6*/ 	.short	0x0101


	//----- nvinfo : EIATTR_VRC_CTA_INIT_COUNT
	.align		4
        /*00a8*/ 	.byte	0x02, 0x4a
	.zero		1
	.zero		1


	//----- nvinfo : EIATTR_EXIT_INSTR_OFFSETS
	.align		4
        /*00ac*/ 	.byte	0x04, 0x1c
        /*00ae*/ 	.short	(.L_719 - .L_718)


	//   ....[0]....
.L_718:
        /*00b0*/ 	.word	0x00000180


	//   ....[1]....
        /*00b4*/ 	.word	0x00000640


	//   ....[2]....
        /*00b8*/ 	.word	0x000016a0


	//   ....[3]....
        /*00bc*/ 	.word	0x00002510


	//----- nvinfo : EIATTR_CBANK_PARAM_SIZE
	.align		4
.L_719:
        /*00c0*/ 	.byte	0x03, 0x19
        /*00c2*/ 	.short	0x0038


	//----- nvinfo : EIATTR_PARAM_CBANK
	.align		4
        /*00c4*/ 	.byte	0x04, 0x0a
        /*00c6*/ 	.short	(.L_721 - .L_720)
	.align		4
.L_720:
        /*00c8*/ 	.word	index@(.nv.constant0._ZN4vllm4gptq31reconstruct_exllama_8bit_kernelEPKjPKiS2_PK6__halfiiibPS5_)
        /*00cc*/ 	.short	0x0380
        /*00ce*/ 	.short	0x0038


	//----- nvinfo : EIATTR_SW_WAR
	.align		4
.L_721:
        /*00d0*/ 	.byte	0x04, 0x36
        /*00d2*/ 	.short	(.L_723 - .L_722)
.L_722:
        /*00d4*/ 	.word	0x00000008
.L_723:


//--------------------- .nv.info._ZN4vllm4gptq33gemm_half_q_half_gptq_8bit_kernelILb1ELi8EEEvPK6__halfPKjS6_S4_PS2_iiiibPKi --------------------------
	.section	.nv.info._ZN4vllm4gptq33gemm_half_q_half_gptq_8bit_kernelILb1ELi8EEEvPK6__halfPKjS6_S4_PS2_iiiibPKi,"",@"SHT_CUDA_INFO"
	.sectionflags	@""
	.align	4


	//----- nvinfo : EIATTR_CUDA_API_VERSION
	.align		4
        /*0000*/ 	.byte	0x04, 0x37
        /*0002*/ 	.short	(.L_725 - .L_724)
.L_724:
        /*0004*/ 	.word	0x00000082


	//----- nvinfo : EIATTR_KPARAM_INFO
	.align		4
.L_725:
        /*0008*/ 	.byte	0x04, 0x17
        /*000a*/ 	.short	(.L_727 - .L_726)
.L_726:
        /*000c*/ 	.word	0x00000000
        /*0010*/ 	.short	0x000a
        /*0012*/ 	.short	0x0040
        /*0014*/ 	.byte	0x00, 0xf5, 0x21, 0x00


	//----- nvinfo : EIATTR_KPARAM_INFO
	.align		4
.L_727:
        /*0018*/ 	.byte	0x04, 0x17
        /*001a*/ 	.short	(.L_729 - .L_728)
.L_728:
        /*001c*/ 	.word	0x00000000
        /*0020*/ 	.short	0x0009
        /*0022*/ 	.short	0x0038
        /*0024*/ 	.byte	0x00, 0xf0, 0x05, 0x00


	//----- nvinfo : EIATTR_KPARAM_INFO
	.align		4
.L_729:
        /*0028*/ 	.byte	0x04, 0x17
        /*002a*/ 	.short	(.L_731 - .L_730)
.L_730:
        /*002c*/ 	.word	0x00000000
        /*0030*/ 	.short	0x0008
        /*0032*/ 	.short	0x0034
        /*0034*/ 	.byte	0x00, 0xf0, 0x11, 0x00


	//----- nvinfo : EIATTR_KPARAM_INFO
	.align		4
.L_731:
        /*0038*/ 	.byte	0x04, 0x17
        /*003a*/ 	.short	(.L_733 - .L_732)
.L_732:
        /*003c*/ 	.word	0x00000000
        /*0040*/ 	.short	0x0007
        /*0042*/ 	.short	0x0030
        /*0044*/ 	.byte	0x00, 0xf0, 0x11, 0x00


	//----- nvinfo : EIATTR_KPARAM_INFO
	.align		4
.L_733:
        /*0048*/ 	.byte	0x04, 0x17
        /*004a*/ 	.short	(.L_735 - .L_734)
.L_734:
        /*004c*/ 	.word	0x00000000
        /*0050*/ 	.short	0x0006
        /*0052*/ 	.short	0x002c
        /*0054*/ 	.byte	0x00, 0xf0, 0x11, 0x00


	//----- nvinfo : EIATTR_KPARAM_INFO
	.align		4
.L_735:
        /*0058*/ 	.byte	0x04, 0x17
        /*005a*/ 	.short	(.L_737 - .L_736)
.L_736:
        /*005c*/ 	.word	0x00000000
        /*0060*/ 	.short	0x0005
        /*0062*/ 	.short	0x0028
        /*0064*/ 	.byte	0x00, 0xf0, 0x11, 0x00


	//----- nvinfo : EIATTR_KPARAM_INFO
	.align		4
.L_737:
        /*0068*/ 	.byte	0x04, 0x17
        /*006a*/ 	.short	(.L_739 - .L_738)
.L_738:
        /*006c*/ 	.word	0x00000000
        /*0070*/ 	.short	0x0004
        /*0072*/ 	.short	0x0020
        /*0074*/ 	.byte	0x00, 0xf5, 0x21, 0x00


	//----- nvinfo : EIATTR_KPARAM_INFO
	.align		4
.L_739:
        /*0078*/ 	.byte	0x04, 0x17
        /*007a*/ 	.short	(.L_741 - .L_740)
.L_740:
        /*007c*/ 	.word	0x00000000
        /*0080*/ 	.short	0x0003
        /*0082*/ 	.short	0x0018
        /*0084*/ 	.byte	0x00, 0xf5, 0x21, 0x00


	//----- nvinfo : EIATTR_KPARAM_INFO
	.align		4
.L_741:
        /*0088*/ 	.byte	0x04, 0x17
        /*008a*/ 	.short	(.L_743 - .L_742)
.L_742:
        /*008c*/ 	.word	0x00000000
        /*0090*/ 	.short	0x0002
        /*0092*/ 	.short	0x0010
        /*0094*/ 	.byte	0x00, 0xf5, 0x21, 0x00


	//----- nvinfo : EIATTR_KPARAM_INFO
	.align		4
.L_743:
        /*0098*/ 	.byte	0x04, 0x17
        /*009a*/ 	.short	(.L_745 - .L_744)
.L_744:
        /*009c*/ 	.word	0x00000000
        /*00a0*/ 	.short	0x0001
        /*00a2*/ 	.short	0x0008
        /*00a4*/ 	.byte	0x00, 0xf5, 0x21, 0x00


	//----- nvinfo : EIATTR_KPARAM_INFO
	.align		4
.L_745:
        /*00a8*/ 	.byte	0x04, 0x17
        /*00aa*/ 	.short	(.L_747 - .L_746)
.L_746:
        /*00ac*/ 	.word	0x00000000
        /*00b0*/ 	.short	0x0000
        /*00b2*/ 	.short	0x0000
        /*00b4*/ 	.byte	0x00, 0xf5, 0x21, 0x00


	//----- nvinfo : EIATTR_SPARSE_MMA_MASK
	.align		4
.L_747:
        /*00b8*/ 	.byte	0x03, 0x50
        /*00ba*/ 	.short	0x0000


	//----- nvinfo : EIATTR_MAXREG_COUNT
	.align		4
        /*00bc*/ 	.byte	0x03, 0x1b
        /*00be*/ 	.short	0x00ff


	//----- nvinfo : EIATTR_NUM_BARRIERS
	.align		4
        /*00c0*/ 	.byte	0x02, 0x4c
        /*00c2*/ 	.byte	0x01
	.zero		1


	//----- nvinfo : EIATTR_MERCURY_ISA_VERSION
	.align		4
        /*00c4*/ 	.byte	0x03, 0x5f
        /*00c6*/ 	.short	0x0101


	//----- nvinfo : EIATTR_VRC_CTA_INIT_COUNT
	.align		4
        /*00c8*/ 	.byte	0x02, 0x4a
	.zero		1
	.zero		1


	//----- nvinfo : EIATTR_EXIT_INSTR_OFFSETS
	.align		4
        /*00cc*/ 	.byte	0x04, 0x1c
        /*00ce*/ 	.short	(.L_749 - .L_748)


	//   ....[0]....
.L_748:
        /*00d0*/ 	.word	0x00000940


	//   ....[1]....
        /*00d4*/ 	.word	0x0000b190


	//   ....[2]....
        /*00d8*/ 	.word	0x0000b220


	//   ....[3]....
        /*00dc*/ 	.word	0x0000b260


	//----- nvinfo : EIATTR_CRS_STACK_SIZE
	.align		4
.L_749:
        /*00e0*/ 	.byte	0x04, 0x1e
        /*00e2*/ 	.short	(.L_751 - .L_750)
.L_750:
        /*00e4*/ 	.word	0x00000000


	//----- nvinfo : EIATTR_CBANK_PARAM_SIZE
	.align		4
.L_751:
        /*00e8*/ 	.byte	0x03, 0x19
        /*00ea*/ 	.short	0x0048


	//----- nvinfo : EIATTR_PARAM_CBANK
	.align		4
        /*00ec*/ 	.byte	0x04, 0x0a
        /*00ee*/ 	.short	(.L_753 - .L_752)
	.align		4
.L_752:
        /*00f0*/ 	.word	index@(.nv.constant0._ZN4vllm4gptq33gemm_half_q_half_gptq_8bit_kernelILb1ELi8EEEvPK6__halfPKjS6_S4_PS2_iiiibPKi)
        /*00f4*/ 	.short	0x0380
        /*00f6*/ 	.short	0x0048


	//----- nvinfo : EIATTR_SW_WAR
	.align		4
.L_753:
        /*00f8*/ 	.byte	0x04, 0x36
        /*00fa*/ 	.short	(.L_755 - .L_754)
.L_754:
        /*00fc*/ 	.word	0x00000008
.L_755:


//--------------------- .nv.info._ZN4vllm4gptq33gemm_half_q_half_gptq_4bit_kernelILb1ELi8EEEvPK6__halfPKjS6_S4_PS2_iiiibPKi --------------------------
	.section	.nv.info._ZN4vllm4gptq33gemm_half_q_half_gptq_4bit_kernelILb1ELi8EEEvPK6__halfPKjS6_S4_PS2_iiiibPKi,"",@"SHT_CUDA_INFO"
	.sectionflags	@""
	.align	4


	//----- nvinfo : EIATTR_CUDA_API_VERSION
	.align		4
        /*0000*/ 	.byte	0x04, 0x37
        /*0002*/ 	.short	(.L_757 - .L_756)
.L_756:
        /*0004*/ 	.word	0x00000082


	//----- nvinfo : EIATTR_KPARAM_INFO
	.align		4
.L_757:
        /*0008*/ 	.byte	0x04, 0x17
        /*000a*/ 	.short	(.L_759 - .L_758)
.L_758:
        /*000c*/ 	.word	0x00000000
        /*0010*/ 	.short	0x000a
        /*0012*/ 	.short	0x0040
        /*0014*/ 	.byte	0x00, 0xf5, 0x21, 0x00


	//----- nvinfo : EIATTR_KPARAM_INFO
	.align		4
.L_759:
        /*0018*/ 	.byte	0x04, 0x17
        /*001a*/ 	.short	(.L_761 - .L_760)
.L_760:
        /*001c*/ 	.word	0x00000000
        /*0020*/ 	.short	0x0009
        /*0022*/ 	.short	0x0038
        /*0024*/ 	.byte	0x00, 0xf0, 0x05, 0x00


	//----- nvinfo : EIATTR_KPARAM_INFO
	.align		4
.L_761:
        /*0028*/ 	.byte	0x04, 0x17
        /*002a*/ 	.short	(.L_763 - .L_762)
.L_762:
        /*002c*/ 	.word	0x00000000
        /*0030*/ 	.short	0x0008
        /*0032*/ 	.short	0x0034
        /*0034*/ 	.byte	0x00, 0xf0, 0x11, 0x00


	//----- nvinfo : EIATTR_KPARAM_INFO
	.align		4
.L_763:
        /*0038*/ 	.byte	0x04, 0x17
        /*003a*/ 	.short	(.L_765 - .L_764)
.L_764:
        /*003c*/ 	.word	0x00000000
        /*0040*/ 	.short	0x0007
        /*0042*/ 	.short	0x0030
        /*0044*/ 	.byte	0x00, 0xf0, 0x11, 0x00


	//----- nvinfo : EIATTR_KPARAM_INFO
	.align		4
.L_765:
        /*0048*/ 	.byte	0x04, 0x17
        /*004a*/ 	.short	(.L_767 - .L_766)
.L_766:
        /*004c*/ 	.word	0x00000000
        /*0050*/ 	.short	0x0006
        /*0052*/ 	.short	0x002c
        /*0054*/ 	.byte	0x00, 0xf0, 0x11, 0x00


	//----- nvinfo : EIATTR_KPARAM_INFO
	.align		4
.L_767:
        /*0058*/ 	.byte	0x04, 0x17
        /*005a*/ 	.short	(.L_769 - .L_768)
.L_768:
        /*005c*/ 	.word	0x00000000
        /*0060*/ 	.short	0x0005
        /*0062*/ 	.short	0x0028
        /*0064*/ 	.byte	0x00, 0xf0, 0x11, 0x00


	//----- nvinfo : EIATTR_KPARAM_INFO
	.align		4
.L_769:
        /*0068*/ 	.byte	0x04, 0x17
        /*006a*/ 	.short	(.L_771 - .L_770)
.L_770:
        /*006c*/ 	.word	0x00000000
        /*0070*/ 	.short	0x0004
        /*0072*/ 	.short	0x0020
        /*0074*/ 	.byte	0x00, 0xf5, 0x21, 0x00


	//----- nvinfo : EIATTR_KPARAM_INFO
	.align		4
.L_771:
        /*0078*/ 	.byte	0x04, 0x17
        /*007a*/ 	.short	(.L_773 - .L_772)
.L_772:
        /*007c*/ 	.word	0x00000000
        /*0080*/ 	.short	0x0003
        /*0082*/ 	.short	0x0018
        /*0084*/ 	.byte	0x00, 0xf5, 0x21, 0x00


	//----- nvinfo : EIATTR_KPARAM_INFO
	.align		4
.L_773:
        /*0088*/ 	.byte	0x04, 0x17
        /*008a*/ 	.short	(.L_775 - .L_774)
.L_774:
        /*008c*/ 	.word	0x00000000
        /*0090*/ 	.short	0x0002
        /*0092*/ 	.short	0x0010
        /*0094*/ 	.byte	0x00, 0xf5, 0x21, 0x00


	//----- nvinfo : EIATTR_KPARAM_INFO
	.align		4
.L_775:
        /*0098*/ 	.byte	0x04, 0x17
        /*009a*/ 	.short	(.L_777 - .L_776)
.L_776:
        /*009c*/ 	.word	0x00000000
        /*00a0*/ 	.short	0x0001
        /*00a2*/ 	.short	0x0008
        /*00a4*/ 	.byte	0x00, 0xf5, 0x21, 0x00


	//----- nvinfo : EIATTR_KPARAM_INFO
	.align		4
.L_777:
        /*00a8*/ 	.byte	0x04, 0x17
        /*00aa*/ 	.short	(.L_779 - .L_778)
.L_778:
        /*00ac*/ 	.word	0x00000000
        /*00b0*/ 	.short	0x0000
        /*00b2*/ 	.short	0x0000
        /*00b4*/ 	.byte	0x00, 0xf5, 0x21, 0x00


	//----- nvinfo : EIATTR_SPARSE_MMA_MASK
	.align		4
.L_779:
        /*00b8*/ 	.byte	0x03, 0x50
        /*00ba*/ 	.short	0x0000


	//----- nvinfo : EIATTR_MAXREG_COUNT
	.align		4
        /*00bc*/ 	.byte	0x03, 0x1b
        /*00be*/ 	.short	0x00ff


	//----- nvinfo : EIATTR_NUM_BARRIERS
	.align		4
        /*00c0*/ 	.byte	0x02, 0x4c
        /*00c2*/ 	.byte	0x01
	.zero		1


	//----- nvinfo : EIATTR_MERCURY_ISA_VERSION
	.align		4
        /*00c4*/ 	.byte	0x03, 0x5f
        /*00c6*/ 	.short	0x0101


	//----- nvinfo : EIATTR_VRC_CTA_INIT_COUNT
	.align		4
        /*00c8*/ 	.byte	0x02, 0x4a
	.zero		1
	.zero		1


	//----- nvinfo : EIATTR_EXIT_INSTR_OFFSETS
	.align		4
        /*00cc*/ 	.byte	0x04, 0x1c
        /*00ce*/ 	.short	(.L_781 - .L_780)


	//   ....[0]....
.L_780:
        /*00d0*/ 	.word	0x00000930


	//   ....[1]....
        /*00d4*/ 	.word	0x00007790


	//   ....[2]....
        /*00d8*/ 	.word	0x00007820


	//   ....[3]....
        /*00dc*/ 	.word	0x00007860


	//----- nvinfo : EIATTR_CRS_STACK_SIZE
	.align		4
.L_781:
        /*00e0*/ 	.byte	0x04, 0x1e
        /*00e2*/ 	.short	(.L_783 - .L_782)
.L_782:
        /*00e4*/ 	.word	0x00000000


	//----- nvinfo : EIATTR_CBANK_PARAM_SIZE
	.align		4
.L_783:
        /*00e8*/ 	.byte	0x03, 0x19
        /*00ea*/ 	.short	0x0048


	//----- nvinfo : EIATTR_PARAM_CBANK
	.align		4
        /*00ec*/ 	.byte	0x04, 0x0a
        /*00ee*/ 	.short	(.L_785 - .L_784)
	.align		4
.L_784:
        /*00f0*/ 	.word	index@(.nv.constant0._ZN4vllm4gptq33gemm_half_q_half_gptq_4bit_kernelILb1ELi8EEEvPK6__halfPKjS6_S4_PS2_iiiibPKi)
        /*00f4*/ 	.short	0x0380
        /*00f6*/ 	.short	0x0048


	//----- nvinfo : EIATTR_SW_WAR
	.align		4
.L_785:
        /*00f8*/ 	.byte	0x04, 0x36
        /*00fa*/ 	.short	(.L_787 - .L_786)
.L_786:
        /*00fc*/ 	.word	0x00000008
.L_787:


//--------------------- .nv.info._ZN4vllm4gptq33gemm_half_q_half_gptq_3bit_kernelILb1ELi8EEEvPK6__halfPKjS6_S4_PS2_iiiibPKi --------------------------
	.section	.nv.info._ZN4vllm4gptq33gemm_half_q_half_gptq_3bit_kernelILb1ELi8EEEvPK6__halfPKjS6_S4_PS2_iiiibPKi,"",@"SHT_CUDA_INFO"
	.sectionflags	@""
	.align	4


	//----- nvinfo : EIATTR_CUDA_API_VERSION
	.align		4
        /*0000*/ 	.byte	0x04, 0x37
        /*0002*/ 	.short	(.L_789 - .L_788)
.L_788:
        /*0004*/ 	.word	0x00000082


	//----- nvinfo : EIATTR_KPARAM_INFO
	.align		4
.L_789:
        /*0008*/ 	.byte	0x04, 0x17
        /*000a*/ 	.short	(.L_791 - .L_790)
.L_790:
        /*000c*/ 	.word	0x00000000
        /*0010*/ 	.short	0x000a
        /*0012*/ 	.short	0x0040
        /*0014*/ 	.byte	0x00, 0xf5, 0x21, 0x00


	//----- nvinfo : EIATTR_KPARAM_INFO
	.align		4
.L_791:
        /*0018*/ 	.byte	0x04, 0x17
        /*001a*/ 	.short	(.L_793 - .L_792)
.L_792:
        /*001c*/ 	.word	0x00000000
        /*0020*/ 	.short	0x0009
        /*0022*/ 	.short	0x0038
        /*0024*/ 	.byte	0x00, 0xf0, 0x05, 0x00


	//----- nvinfo : EIATTR_KPARAM_INFO
	.align		4
.L_793:
        /*0028*/ 	.byte	0x04, 0x17
        /*002a*/ 	.short	(.L_795 - .L_794)
.L_794:
        /*002c*/ 	.word	0x00000000
        /*0030*/ 	.short	0x0008
        /*0032*/ 	.short	0x0034
        /*0034*/ 	.byte	0x00, 0xf0, 0x11, 0x00


	//----- nvinfo : EIATTR_KPARAM_INFO
	.align		4
.L_795:
        /*0038*/ 	.byte	0x04, 0x17
        /*003a*/ 	.short	(.L_797 - .L_796)
.L_796:
        /*003c*/ 	.word	0x00000000
        /*0040*/ 	.short	0x0007
        /*0042*/ 	.short	0x0030
        /*0044*/ 	.byte	0x00, 0xf0, 0x11, 0x00


	//----- nvinfo : EIATTR_KPARAM_INFO
	.align		4
.L_797:
        /*0048*/ 	.byte	0x04, 0x17
        /*004a*/ 	.short	(.L_799 - .L_798)
.L_798:
        /*004c*/ 	.word	0x00000000
        /*0050*/ 	.short	0x0006
        /*0052*/ 	.short	0x002c
        /*0054*/ 	.byte	0x00, 0xf0, 0x11, 0x00


	//----- nvinfo : EIATTR_KPARAM_INFO
	.align		4
.L_799:
        /*0058*/ 	.byte	0x04, 0x17
        /*005a*/ 	.short	(.L_801 - .L_800)
.L_800:
        /*005c*/ 	.word	0x00000000
        /*0060*/ 	.short	0x0005
        /*0062*/ 	.short	0x0028
        /*0064*/ 	.byte	0x00, 0xf0, 0x11, 0x00


	//----- nvinfo : EIATTR_KPARAM_INFO
	.align		4
.L_801:
        /*0068*/ 	.byte	0x04, 0x17
        /*006a*/ 	.short	(.L_803 - .L_802)
.L_802:
        /*006c*/ 	.word	0x00000000
        /*0070*/ 	.short	0x0004
        /*0072*/ 	.short	0x0020
        /*0074*/ 	.byte	0x00, 0xf5, 0x21, 0x00


	//----- nvinfo : EIATTR_KPARAM_INFO
	.align		4
.L_803:
        /*0078*/ 	.byte	0x04, 0x17
        /*007a*/ 	.short	(.L_805 - .L_804)
.L_804:
        /*007c*/ 	.word	0x00000000
        /*0080*/ 	.short	0x0003
        /*0082*/ 	.short	0x0018
        /*0084*/ 	.byte	0x00, 0xf5, 0x21, 0x00


	//----- nvinfo : EIATTR_KPARAM_INFO
	.align		4
.L_805:
        /*0088*/ 	.byte	0x04, 0x17
        /*008a*/ 	.short	(.L_807 - .L_806)
.L_806:
        /*008c*/ 	.word	0x00000000
        /*0090*/ 	.short	0x0002
        /*0092*/ 	.short	0x0010
        /*0094*/ 	.byte	0x00, 0xf5, 0x21, 0x00


	//----- nvinfo : EIATTR_KPARAM_INFO
	.align		4
.L_807:
        /*0098*/ 	.byte	0x04, 0x17
        /*009a*/ 	.short	(.L_809 - .L_808)
.L_808:
        /*009c*/ 	.word	0x00000000
        /*00a0*/ 	.short	0x0001
        /*00a2*/ 	.short	0x0008
        /*00a4*/ 	.byte	0x00, 0xf5, 0x21, 0x00


	//----- nvinfo : EIATTR_KPARAM_INFO
	.align		4
.L_809:
        /*00a8*/ 	.byte	0x04, 0x17
        /*00aa*/ 	.short	(.L_811 - .L_810)
.L_810:
        /*00ac*/ 	.word	0x00000000
        /*00b0*/ 	.short	0x0000
        /*00b2*/ 	.short	0x0000
        /*00b4*/ 	.byte	0x00, 0xf5, 0x21, 0x00


	//----- nvinfo : EIATTR_SPARSE_MMA_MASK
	.align		4
.L_811:
        /*00b8*/ 	.byte	0x03, 0x50
        /*00ba*/ 	.short	0x0000


	//----- nvinfo : EIATTR_MAXREG_COUNT
	.align		4
        /*00bc*/ 	.byte	0x03, 0x1b
        /*00be*/ 	.short	0x00ff


	//----- nvinfo : EIATTR_NUM_BARRIERS
	.align		4
        /*00c0*/ 	.byte	0x02, 0x4c
        /*00c2*/ 	.byte	0x01
	.zero		1


	//----- nvinfo : EIATTR_MERCURY_ISA_VERSION
	.align		4
        /*00c4*/ 	.byte	0x03, 0x5f
        /*00c6*/ 	.short	0x0101


	//----- nvinfo : EIATTR_VRC_CTA_INIT_COUNT
	.align		4
        /*00c8*/ 	.byte	0x02, 0x4a
	.zero		1
	.zero		1


	//----- nvinfo : EIATTR_EXIT_INSTR_OFFSETS
	.align		4
        /*00cc*/ 	.byte	0x04, 0x1c
        /*00ce*/ 	.short	(.L_813 - .L_812)


	//   ....[0]....
.L_812:
        /*00d0*/ 	.word	0x00000930


	//   ....[1]....
        /*00d4*/ 	.word	0x00005f70


	//   ....[2]....
        /*00d8*/ 	.word	0x00006000


	//   ....[3]....
        /*00dc*/ 	.word	0x00006040


	//----- nvinfo : EIATTR_CRS_STACK_SIZE
	.align		4
.L_813:
        /*00e0*/ 	.byte	0x04, 0x1e
        /*00e2*/ 	.short	(.L_815 - .L_814)
.L_814:
        /*00e4*/ 	.word	0x00000000


	//----- nvinfo : EIATTR_CBANK_PARAM_SIZE
	.align		4
.L_815:
        /*00e8*/ 	.byte	0x03, 0x19
        /*00ea*/ 	.short	0x0048


	//----- nvinfo : EIATTR_PARAM_CBANK
	.align		4
        /*00ec*/ 	.byte	0x04, 0x0a
        /*00ee*/ 	.short	(.L_817 - .L_816)
	.align		4
.L_816:
        /*00f0*/ 	.word	index@(.nv.constant0._ZN4vllm4gptq33gemm_half_q_half_gptq_3bit_kernelILb1ELi8EEEvPK6__halfPKjS6_S4_PS2_iiiibPKi)
        /*00f4*/ 	.short	0x0380
        /*00f6*/ 	.short	0x0048


	//----- nvinfo : EIATTR_SW_WAR
	.align		4
.L_817:
        /*00f8*/ 	.byte	0x04, 0x36
        /*00fa*/ 	.short	(.L_819 - .L_818)
.L_818:
        /*00fc*/ 	.word	0x00000008
.L_819:


//--------------------- .nv.info._ZN4vllm4gptq33gemm_half_q_half_gptq_2bit_kernelILb1ELi8EEEvPK6__halfPKjS6_S4_PS2_iiiibPKi --------------------------
	.section	.nv.info._ZN4vllm4gptq33gemm_half_q_half_gptq_2bit_kernelILb1ELi8EEEvPK6__halfPKjS6_S4_PS2_iiiibPKi,"",@"SHT_CUDA_INFO"
	.sectionflags	@""
	.align	4


	//----- nvinfo : EIATTR_CUDA_API_VERSION
	.align		4
        /*0000*/ 	.byte	0x04, 0x37
        /*0002*/ 	.short	(.L_821 - .L_820)
.L_820:
        /*0004*/ 	.word	0x00000082


	//----- nvinfo : EIATTR_KPARAM_INFO
	.align		4
.L_821:
        /*0008*/ 	.byte	0x04, 0x17
        /*000a*/ 	.short	(.L_823 - .L_822)
.L_822:
        /*000c*/ 	.word	0x00000000
        /*0010*/ 	.short	0x000a
        /*0012*/ 	.short	0x0040
        /*0014*/ 	.byte	0x00, 0xf5, 0x21, 0x00


	//----- nvinfo : EIATTR_KPARAM_INFO
	.align		4
.L_823:
        /*0018*/ 	.byte	0x04, 0x17
        /*001a*/ 	.short	(.L_825 - .L_824)
.L_824:
        /*001c*/ 	.word	0x00000000
        /*0020*/ 	.short	0x0009
        /*0022*/ 	.short	0x0038
        /*0024*/ 	.byte	0x00, 0xf0, 0x05, 0x00


	//----- nvinfo : EIATTR_KPARAM_INFO
	.align		4
.L_825:
        /*0028*/ 	.byte	0x04, 0x17
        /*002a*/ 	.short	(.L_827 - .L_826)
.L_826:
        /*002c*/ 	.word	0x00000000
        /*0030*/ 	.short	0x0008
        /*0032*/ 	.short	0x0034
        /*0034*/ 	.byte	0x00, 0xf0, 0x11, 0x00


	//----- nvinfo : EIATTR_KPARAM_INFO
	.align		4
.L_827:
        /*0038*/ 	.byte	0x04, 0x17
        /*003a*/ 	.short	(.L_829 - .L_828)
.L_828:
        /*003c*/ 	.word	0x00000000
        /*0040*/ 	.short	0x0007
        /*0042*/ 	.short	0x0030
        /*0044*/ 	.byte	0x00, 0xf0, 0x11, 0x00


	//----- nvinfo : EIATTR_KPARAM_INFO
	.align		4
.L_829:
        /*0048*/ 	.byte	0x04, 0x17
        /*004a*/ 	.short	(.L_831 - .L_830)
.L_830:
        /*004c*/ 	.word	0x00000000
        /*0050*/ 	.short	0x0006
        /*0052*/ 	.short	0x002c
        /*0054*/ 	.byte	0x00, 0xf0, 0x11, 0x00


	//----- nvinfo : EIATTR_KPARAM_INFO
	.align		4
.L_831:
        /*0058*/ 	.byte	0x04, 0x17
        /*005a*/ 	.short	(.L_833 - .L_832)
.L_832:
        /*005c*/ 	.word	0x00000000
        /*0060*/ 	.short	0x0005
        /*0062*/ 	.short	0x0028
        /*0064*/ 	.byte	0x00, 0xf0, 0x11, 0x00


	//----- nvinfo : EIATTR_KPARAM_INFO
	.align		4
.L_833:
        /*0068*/ 	.byte	0x04, 0x17
        /*006a*/ 	.short	(.L_835 - .L_834)
.L_834:
        /*006c*/ 	.word	0x00000000
        /*0070*/ 	.short	0x0004
        /*0072*/ 	.short	0x0020
        /*0074*/ 	.byte	0x00, 0xf5, 0x21, 0x00


	//----- nvinfo : EIATTR_KPARAM_INFO
	.align		4
.L_835:
        /*0078*/ 	.byte	0x04, 0x17
        /*007a*/ 	.short	(.L_837 - .L_836)
.L_836:
        /*007c*/ 	.word	0x00000000
        /*0080*/ 	.short	0x0003
        /*0082*/ 	.short	0x0018
        /*0084*/ 	.byte	0x00, 0xf5, 0x21, 0x00


	//----- nvinfo : EIATTR_KPARAM_INFO
	.align		4
.L_837:
        /*0088*/ 	.byte	0x04, 0x17
        /*008a*/ 	.short	(.L_839 - .L_838)
.L_838:
        /*008c*/ 	.word	0x00000000
        /*0090*/ 	.short	0x0002
        /*0092*/ 	.short	0x0010
        /*0094*/ 	.byte	0x00, 0xf5, 0x21, 0x00


	//----- nvinfo : EIATTR_KPARAM_INFO
	.align		4
.L_839:
        /*0098*/ 	.byte	0x04, 0x17
        /*009a*/ 	.short	(.L_841 - .L_840)
.L_840:
        /*009c*/ 	.word	0x00000000
        /*00a0*/ 	.short	0x0001
        /*00a2*/ 	.short	0x0008
        /*00a4*/ 	.byte	0x00, 0xf5, 0x21, 0x00


	//----- nvinfo : EIATTR_KPARAM_INFO
	.align		4
.L_841:
        /*00a8*/ 	.byte	0x04, 0x17
        /*00aa*/ 	.short	(.L_843 - .L_842)
.L_842:
        /*00ac*/ 	.word	0x00000000
        /*00b0*/ 	.short	0x0000
        /*00b2*/ 	.short	0x0000
        /*00b4*/ 	.byte	0x00, 0xf5, 0x21, 0x00


	//----- nvinfo : EIATTR_SPARSE_MMA_MASK
	.align		4
.L_843:
        /*00b8*/ 	.byte	0x03, 0x50
        /*00ba*/ 	.short	0x0000


	//----- nvinfo : EIATTR_MAXREG_COUNT
	.align		4
        /*00bc*/ 	.byte	0x03, 0x1b
        /*00be*/ 	.short	0x00ff


	//----- nvinfo : EIATTR_NUM_BARRIERS
	.align		4
        /*00c0*/ 	.byte	0x02, 0x4c
        /*00c2*/ 	.byte	0x01
	.zero		1


	//----- nvinfo : EIATTR_MERCURY_ISA_VERSION
	.align		4
        /*00c4*/ 	.byte	0x03, 0x5f
        /*00c6*/ 	.short	0x0101


	//----- nvinfo : EIATTR_VRC_CTA_INIT_COUNT
	.align		4
        /*00c8*/ 	.byte	0x02, 0x4a
	.zero		1
	.zero		1


	//----- nvinfo : EIATTR_EXIT_INSTR_OFFSETS
	.align		4
        /*00cc*/ 	.byte	0x04, 0x1c
        /*00ce*/ 	.short	(.L_845 - .L_844)


	//   ....[0]....
.L_844:
        /*00d0*/ 	.word	0x00000930


	//   ....[1]....
        /*00d4*/ 	.word	0x00003f70


	//   ....[2]....
        /*00d8*/ 	.word	0x00004000


	//   ....[3]....
        /*00dc*/ 	.word	0x00004040


	//----- nvinfo : EIATTR_CRS_STACK_SIZE
	.align		4
.L_845:
        /*00e0*/ 	.byte	0x04, 0x1e
        /*00e2*/ 	.short	(.L_847 - .L_846)
.L_846:
        /*00e4*/ 	.word	0x00000000


	//----- nvinfo : EIATTR_CBANK_PARAM_SIZE
	.align		4
.L_847:
        /*00e8*/ 	.byte	0x03, 0x19
        /*00ea*/ 	.short	0x0048


	//----- nvinfo : EIATTR_PARAM_CBANK
	.align		4
        /*00ec*/ 	.byte	0x04, 0x0a
        /*00ee*/ 	.short	(.L_849 - .L_848)
	.align		4
.L_848:
        /*00f0*/ 	.word	index@(.nv.constant0._ZN4vllm4gptq33gemm_half_q_half_gptq_2bit_kernelILb1ELi8EEEvPK6__halfPKjS6_S4_PS2_iiiibPKi)
        /*00f4*/ 	.short	0x0380
        /*00f6*/ 	.short	0x0048


	//----- nvinfo : EIATTR_SW_WAR
	.align		4
.L_849:
        /*00f8*/ 	.byte	0x04, 0x36
        /*00fa*/ 	.short	(.L_851 - .L_850)
.L_850:
        /*00fc*/ 	.word	0x00000008
.L_851:


//--------------------- .nv.info._ZN4vllm4gptq33gemm_half_q_half_gptq_8bit_kernelILb1ELi7EEEvPK6__halfPKjS6_S4_PS2_iiiibPKi --------------------------
	.section	.nv.info._ZN4vllm4gptq33gemm_half_q_half_gptq_8bit_kernelILb1ELi7EEEvPK6__halfPKjS6_S4_PS2_iiiibPKi,"",@"SHT_CUDA_INFO"
	.sectionflags	@""
	.align	4


	//----- nvinfo : EIATTR_CUDA_API_VERSION
	.align		4
        /*0000*/ 	.byte	0x04, 0x37
        /*0002*/ 	.short	(.L_853 - .L_852)
.L_852:
        /*0004*/ 	.word	0x00000082


	//----- nvinfo : EIATTR_KPARAM_INFO
	.align		4
.L_853:
        /*0008*/ 	.byte	0x04, 0x17
        /*000a*/ 	.short	(.L_855 - .L_854)
.L_854:
        /*000c*/ 	.word	0x00000000
        /*0010*/ 	.short	0x000a
        /*0012*/ 	.short	0x0040
        /*0014*/ 	.byte	0x00, 0xf5, 0x21, 0x00


	//----- nvinfo : EIATTR_KPARAM_INFO
	.align		4
.L_855:
        /*0018*/ 	.byte	0x04, 0x17
        /*001a*/ 	.short	(.L_857 - .L_856)
.L_856:
        /*001c*/ 	.word	0x00000000
        /*0020*/ 	.short	0x0009
        /*0022*/ 	.short	0x0038
        /*0024*/ 	.byte	0x00, 0xf0, 0x05, 0x00


	//----- nvinfo : EIATTR_KPARAM_INFO
	.align		4
.L_857:
        /*0028*/ 	.byte	0x04, 0x17
        /*002a*/ 	.short	(.L_859 - .L_858)
.L_858:
        /*002c*/ 	.word	0x00000000
        /*0030*/ 	.short	0x0008
        /*0032*/ 	.short	0x0034
        /*0034*/ 	.byte	0x00, 0xf0, 0x11, 0x00


	//----- nvinfo : EIATTR_KPARAM_INFO
	.align		4
.L_859:
        /*0038*/ 	.byte	0x04, 0x17
        /*003a*/ 	.short	(.L_861 - .L_860)
.L_860:
        /*003c*/ 	.word	0x00000000
        /*0040*/ 	.short	0x0007
        /*0042*/ 	.short	0x0030
        /*0044*/ 	.byte	0x00, 0xf0, 0x11, 0x00


	//----- nvinfo : EIATTR_KPARAM_INFO
	.align		4
.L_861:
        /*0048*/ 	.byte	0x04, 0x17
        /*004a*/ 	.short	(.L_863 - .L_862)
.L_862:
        /*004c*/ 	.word	0x00000000
        /*0050*/ 	.short	0x0006
        /*0052*/ 	.short	0x002c
        /*0054*/ 	.byte	0x00, 0xf0, 0x11, 0x00


	//----- nvinfo : EIATTR_KPARAM_INFO
	.align		4
.L_863:
        /*0058*/ 	.byte	0x04, 0x17
        /*005a*/ 	.short	(.L_865 - .L_864)
.L_864:
        /*005c*/ 	.word	0x00000000
        /*0060*/ 	.short	0x0005
        /*0062*/ 	.short	0x0028
        /*0064*/ 	.byte	0x00, 0xf0, 0x11, 0x00


	//----- nvinfo : EIATTR_KPARAM_INFO
	.align		4
.L_865:
        /*0068*/ 	.byte	0x04, 0x17
        /*006a*/ 	.short	(.L_867 - .L_866)
.L_866:
        /*006c*/ 	.word	0x00000000
        /*0070*/ 	.short	0x0004
        /*0072*/ 	.short	0x0020
        /*0074*/ 	.byte	0x00, 0xf5, 0x21, 0x00


	//----- nvinfo : EIATTR_KPARAM_INFO
	.align		4
.L_867:
        /*0078*/ 	.byte	0x04, 0x17
        /*007a*/ 	.short	(.L_869 - .L_868)
.L_868:
        /*007c*/ 	.word	0x00000000
        /*0080*/ 	.short	0x0003
        /*0082*/ 	.short	0x0018
        /*0084*/ 	.byte	0x00, 0xf5, 0x21, 0x00


	//----- nvinfo : EIATTR_KPARAM_INFO
	.align		4
.L_869:
        /*0088*/ 	.byte	0x04, 0x17
        /*008a*/ 	.short	(.L_871 - .L_870)
.L_870:
        /*008c*/ 	.word	0x00000000
        /*0090*/ 	.short	0x0002
        /*0092*/ 	.short	0x0010
        /*0094*/ 	.byte	0x00, 0xf5, 0x21, 0x00


	//----- nvinfo : EIATTR_KPARAM_INFO
	.align		4
.L_871:
        /*0098*/ 	.byte	0x04, 0x17
        /*009a*/ 	.short	(.L_873 - .L_872)
.L_872:
        /*009c*/ 	.word	0x00000000
        /*00a0*/ 	.short	0x0001
        /*00a2*/ 	.short	0x0008
        /*00a4*/ 	.byte	0x00, 0xf5, 0x21, 0x00


	//----- nvinfo : EIATTR_KPARAM_INFO
	.align		4
.L_873:
        /*00a8*/ 	.byte	0x04, 0x17
        /*00aa*/ 	.short	(.L_875 - .L_874)
.L_874:
        /*00ac*/ 	.word	0x00000000
        /*00b0*/ 	.short	0x0000
        /*00b2*/ 	.short	0x0000
        /*00b4*/ 	.byte	0x00, 0xf5, 0x21, 0x00


	//----- nvinfo : EIATTR_SPARSE_MMA_MASK
	.align		4
.L_875:
        /*00b8*/ 	.byte	0x03, 0x50
        /*00ba*/ 	.short	0x0000


	//----- nvinfo : EIATTR_MAXREG_COUNT
	.align		4
        /*00bc*/ 	.byte	0x03, 0x1b
        /*00be*/ 	.short	0x00ff


	//----- nvinfo : EIATTR_NUM_BARRIERS
	.align		4
        /*00c0*/ 	.byte	0x02, 0x4c
        /*00c2*/ 	.byte	0x01
	.zero		1


	//----- nvinfo : EIATTR_MERCURY_ISA_VERSION
	.align		4
        /*00c4*/ 	.byte	0x03, 0x5f
        /*00c6*/ 	.short	0x0101


	//----- nvinfo : EIATTR_VRC_CTA_INIT_COUNT
	.align		4
        /*00c8*/ 	.byte	0x02, 0x4a
	.zero		1
	.zero		1


	//----- nvinfo : EIATTR_EXIT_INSTR_OFFSETS
	.align		4
        /*00cc*/ 	.byte	0x04, 0x1c
        /*00ce*/ 	.short	(.L_877 - .L_876)


	//   ....[0]....
.L_876:
        /*00d0*/ 	.word	0x00000850


	//   ....[1]....
        /*00d4*/ 	.word	0x0000a290


	//   ....[2]....
        /*00d8*/ 	.word	0x0000a320


	//   ....[3]....
        /*00dc*/ 	.word	0x0000a360


	//----- nvinfo : EIATTR_CRS_STACK_SIZE
	.align		4
.L_877:
        /*00e0*/ 	.byte	0x04, 0x1e
        /*00e2*/ 	.short	(.L_879 - .L_878)
.L_878:
        /*00e4*/ 	.word	0x00000000


	//----- nvinfo : EIATTR_CBANK_PARAM_SIZE
	.align		4
.L_879:
        /*00e8*/ 	.byte	0x03, 0x19
        /*00ea*/ 	.short	0x0048


	//----- nvinfo : EIATTR_PARAM_CBANK
	.align		4
        /*00ec*/ 	.byte	0x04, 0x0a
        /*00ee*/ 	.short	(.L_881 - .L_880)
	.align		4
.L_880:
        /*00f0*/ 	.word	index@(.nv.constant0._ZN4vllm4gptq33gemm_half_q_half_gptq_8bit_kernelILb1ELi7EEEvPK6__halfPKjS6_S4_PS2_iiiibPKi)
        /*00f4*/ 	.short	0x0380
        /*00f6*/ 	.short	0x0048


	//----- nvinfo : EIATTR_SW_WAR
	.align		4
.L_881:
        /*00f8*/ 	.byte	0x04, 0x36
        /*00fa*/ 	.short	(.L_883 - .L_882)
.L_882:
        /*00fc*/ 	.word	0x00000008
.L_883:


//--------------------- .nv.info._ZN4vllm4gptq33gemm_half_q_half_gptq_4bit_kernelILb1ELi7EEEvPK6__halfPKjS6_S4_PS2_iiiibPKi --------------------------
	.section	.nv.info._ZN4vllm4gptq33gemm_half_q_half_gptq_4bit_kernelILb1ELi7EEEvPK6__halfPKjS6_S4_PS2_iiiibPKi,"",@"SHT_CUDA_INFO"
	.sectionflags	@""
	.align	4


	//----- nvinfo : EIATTR_CUDA_API_VERSION
	.align		4
        /*0000*/ 	.byte	0x04, 0x37
        /*0002*/ 	.short	(.L_885 - .L_884)
.L_884:
        /*0004*/ 	.word	0x00000082


	//----- nvinfo : EIATTR_KPARAM_INFO
	.align		4
.L_885:
        /*0008*/ 	.byte	0x04, 0x17
        /*000a*/ 	.short	(.L_887 - .L_886)
.L_886:
        /*000c*/ 	.word	0x00000000
        /*0010*/ 	.short	0x000a
        /*0012*/ 	.short	0x0040
        /*0014*/ 	.byte	0x00, 0xf5, 0x21, 0x00


	//----- nvinfo : EIATTR_KPARAM_INFO
	.align		4
.L_887:
        /*0018*/ 	.byte	0x04, 0x17
        /*001a*/ 	.short	(.L_889 - .L_888)
.L_888:
        /*001c*/ 	.word	0x00000000
        /*0020*/ 	.short	0x0009
        /*0022*/ 	.short	0x0038
        /*0024*/ 	.byte	0x00, 0xf0, 0x05, 0x00


	//----- nvinfo : EIATTR_KPARAM_INFO
	.align		4
.L_889:
        /*0028*/ 	.byte	0x04, 0x17
        /*002a*/ 	.short	(.L_891 - .L_890)
.L_890:
        /*002c*/ 	.word	0x00000000
        /*0030*/ 	.short	0x0008
        /*0032*/ 	.short	0x0034
        /*0034*/ 	.byte	0x00, 0xf0, 0x11, 0x00


	//----- nvinfo : EIATTR_KPARAM_INFO
	.align		4
.L_891:
        /*0038*/ 	.byte	0x04, 0x17
        /*003a*/ 	.short	(.L_893 - .L_892)
.L_892:
        /*003c*/ 	.word	0x00000000
        /*0040*/ 	.short	0x0007
        /*0042*/ 	.short	0x0030
        /*0044*/ 	.byte	0x00, 0xf0, 0x11, 0x00


	//----- nvinfo : EIATTR_KPARAM_INFO
	.align		4
.L_893:
        /*0048*/ 	.byte	0x04, 0x17
        /*004a*/ 	.short	(.L_895 - .L_894)
.L_894:
        /*004c*/ 	.word	0x00000000
        /*0050*/ 	.short	0x0006
        /*0052*/ 	.short	0x002c
        /*0054*/ 	.byte	0x00, 0xf0, 0x11, 0x00


	//----- nvinfo : EIATTR_KPARAM_INFO
	.align		4
.L_895:
        /*0058*/ 	.byte	0x04, 0x17
        /*005a*/ 	.short	(.L_897 - .L_896)
.L_896:
        /*005c*/ 	.word	0x00000000
        /*0060*/ 	.short	0x0005
        /*0062*/ 	.short	0x0028
        /*0064*/ 	.byte	0x00, 0xf0, 0x11, 0x00


	//----- nvinfo : EIATTR_KPARAM_INFO
	.align		4
.L_897:
        /*0068*/ 	.byte	0x04, 0x17
        /*006a*/ 	.short	(.L_899 - .L_898)
.L_898:
        /*006c*/ 	.word	0x00000000
        /*0070*/ 	.short	0x0004
        /*0072*/ 	.short	0x0020
        /*0074*/ 	.byte	0x00, 0xf5, 0x21, 0x00


	//----- nvinfo : EIATTR_KPARAM_INFO
	.align		4
.L_899:
        /*0078*/ 	.byte	0x04, 0x17
        /*007a*/ 	.short	(.L_901 - .L_900)
.L_900:
        /*007c*/ 	.word	0x00000000
        /*0080*/ 	.short	0x0003
        /*0082*/ 	.short	0x0018
        /*0084*/ 	.byte	0x00, 0xf5, 0x21, 0x00


	//----- nvinfo : EIATTR_KPARAM_INFO
	.align		4
.L_901:
        /*0088*/ 	.byte	0x04, 0x17
        /*008a*/ 	.short	(.L_903 - .L_902)
.L_902:
        /*008c*/ 	.word	0x00000000
        /*0090*/ 	.short	0x0002
        /*0092*/ 	.short	0x0010
        /*0094*/ 	.byte	0x00, 0xf5, 0x21, 0x00


	//----- nvinfo : EIATTR_KPARAM_INFO
	.align		4
.L_903:
        /*0098*/ 	.byte	0x04, 0x17
        /*009a*/ 	.short	(.L_905 - .L_904)
.L_904:
        /*009c*/ 	.word	0x00000000
        /*00a0*/ 	.short	0x0001
        /*00a2*/ 	.short	0x0008
        /*00a4*/ 	.byte	0x00, 0xf5, 0x21, 0x00


	//----- nvinfo : EIATTR_KPARAM_INFO
	.align		4
.L_905:
        /*00a8*/ 	.byte	0x04, 0x17
        /*00aa*/ 	.short	(.L_907 - .L_906)
.L_906:
        /*00ac*/ 	.word	0x00000000
        /*00b0*/ 	.short	0x0000
        /*00b2*/ 	.short	0x0000
        /*00b4*/ 	.byte	0x00, 0xf5, 0x21, 0x00


	//----- nvinfo : EIATTR_SPARSE_MMA_MASK
	.align		4
.L_907:
        /*00b8*/ 	.byte	0x03, 0x50
        /*00ba*/ 	.short	0x0000


	//----- nvinfo : EIATTR_MAXREG_COUNT
	.align		4
        /*00bc*/ 	.byte	0x03, 0x1b
        /*00be*/ 	.short	0x00ff


	//----- nvinfo : EIATTR_NUM_BARRIERS
	.align		4
        /*00c0*/ 	.byte	0x02, 0x4c
        /*00c2*/ 	.byte	0x01
	.zero		1


	//----- nvinfo : EIATTR_MERCURY_ISA_VERSION
	.align		4
        /*00c4*/ 	.byte	0x03, 0x5f
        /*00c6*/ 	.short	0x0101


	//----- nvinfo : EIATTR_VRC_CTA_INIT_COUNT
	.align		4
        /*00c8*/ 	.byte	0x02, 0x4a
	.zero		1
	.zero		1


	//----- nvinfo : EIATTR_EXIT_INSTR_OFFSETS
	.align		4
        /*00cc*/ 	.byte	0x04, 0x1c
        /*00ce*/ 	.short	(.L_909 - .L_908)


	//   ....[0]....
.L_908:
        /*00d0*/ 	.word	0x00000850


	//   ....[1]....
        /*00d4*/ 	.word	0x00006b20


	//   ....[2]....
        /*00d8*/ 	.word	0x00006bb0


	//   ....[3]....
        /*00dc*/ 	.word	0x00006bf0


	//----- nvinfo : EIATTR_CRS_STACK_SIZE
	.align		4
.L_909:
        /*00e0*/ 	.byte	0x04, 0x1e
        /*00e2*/ 	.short	(.L_911 - .L_910)
.L_910:
        /*00e4*/ 	.word	0x00000000


	//----- nvinfo : EIATTR_CBANK_PARAM_SIZE
	.align		4
.L_911:
        /*00e8*/ 	.byte	0x03, 0x19
        /*00ea*/ 	.short	0x0048


	//----- nvinfo : EIATTR_PARAM_CBANK
	.align		4
        /*00ec*/ 	.byte	0x04, 0x0a
        /*00ee*/ 	.short	(.L_913 - .L_912)
	.align		4
.L_912:
        /*00f0*/ 	.word	index@(.nv.constant0._ZN4vllm4gptq33gemm_half_q_half_gptq_4bit_kernelILb1ELi7EEEvPK6__halfPKjS6_S4_PS2_iiiibPKi)
        /*00f4*/ 	.short	0x0380
        /*00f6*/ 	.short	0x0048


	//----- nvinfo : EIATTR_SW_WAR
	.align		4
.L_913:
        /*00f8*/ 	.byte	0x04, 0x36
        /*00fa*/ 	.short	(.L_915 - .L_914)
.L_914:
        /*00fc*/ 	.word	0x00000008
.L_915:


//--------------------- .nv.info._ZN4vllm4gptq33gemm_half_q_half_gptq_3bit_kernelILb1ELi7EEEvPK6__halfPKjS6_S4_PS2_iiiibPKi --------------------------
	.section	.nv.info._ZN4vllm4gptq33gemm_half_q_half_gptq_3bit_kernelILb1ELi7EEEvPK6__halfPKjS6_S4_PS2_iiiibPKi,"",@"SHT_CUDA_INFO"
	.sectionflags	@""
	.align	4


	//----- nvinfo : EIATTR_CUDA_API_VERSION
	.align		4
        /*0000*/ 	.byte	0x04, 0x37
        /*0002*/ 	.short	(.L_917 - .L_916)
.L_916:
        /*0004*/ 	.word	0x00000082


	//----- nvinfo : EIATTR_KPARAM_INFO
	.align		4
.L_917:
        /*0008*/ 	.byte	0x04, 0x17
        /*000a*/ 	.short	(.L_919 - .L_918)
.L_918:
        /*000c*/ 	.word	0x00000000
        /*0010*/ 	.short	0x000a
        /*0012*/ 	.short	0x0040
        /*0014*/ 	.byte	0x00, 0xf5, 0x21, 0x00


	//----- nvinfo : EIATTR_KPARAM_INFO
	.align		4
.L_919:
        /*0018*/ 	.byte	0x04, 0x17
        /*001a*/ 	.short	(.L_921 - .L_920)
.L_920:
        /*001c*/ 	.word	0x00000000
        /*0020*/ 	.short	0x0009
        /*0022*/ 	.short	0x0038
        /*0024*/ 	.byte	0x00, 0xf0, 0x05, 0x00


	//----- nvinfo : EIATTR_KPARAM_INFO
	.align		4
.L_921:
        /*0028*/ 	.byte	0x04, 0x17
        /*002a*/ 	.short	(.L_923 - .L_922)
.L_922:
        /*002c*/ 	.word	0x00000000
        /*0030*/ 	.short	0x0008
        /*0032*/ 	.short	0x0034
        /*0034*/ 	.byte	0x00, 0xf0, 0x11, 0x00


	//----- nvinfo : EIATTR_KPARAM_INFO
	.align		4
.L_923:
        /*0038*/ 	.byte	0x04, 0x17
        /*003a*/ 	.short	(.L_925 - .L_924)
.L_924:
        /*003c*/ 	.word	0x00000000
        /*0040*/ 	.short	0x0007
        /*0042*/ 	.short	0x0030
        /*0044*/ 	.byte	0x00, 0xf0, 0x11, 0x00


	//----- nvinfo : EIATTR_KPARAM_INFO
	.align		4
.L_925:
        /*0048*/ 	.byte	0x04, 0x17
        /*004a*/ 	.short	(.L_927 - .L_926)
.L_926:
        /*004c*/ 	.word	0x00000000
        /*0050*/ 	.short	0x0006
        /*0052*/ 	.short	0x002c
        /*0054*/ 	.byte	0x00, 0xf0, 0x11, 0x00


	//----- nvinfo : EIATTR_KPARAM_INFO
	.align		4
.L_927:
        /*0058*/ 	.byte	0x04, 0x17
        /*005a*/ 	.short	(.L_929 - .L_928)
.L_928:
        /*005c*/ 	.word	0x00000000
        /*0060*/ 	.short	0x0005
        /*0062*/ 	.short	0x0028
        /*0064*/ 	.byte	0x00, 0xf0, 0x11, 0x00


	//----- nvinfo : EIATTR_KPARAM_INFO
	.align		4
.L_929:
        /*0068*/ 	.byte	0x04, 0x17
        /*006a*/ 	.short	(.L_931 - .L_930)
.L_930:
        /*006c*/ 	.word	0x00000000
        /*0070*/ 	.short	0x0004
        /*0072*/ 	.short	0x0020
        /*0074*/ 	.byte	0x00, 0xf5, 0x21, 0x00


	//----- nvinfo : EIATTR_KPARAM_INFO
	.align		4
.L_931:
        /*0078*/ 	.byte	0x04, 0x17
        /*007a*/ 	.short	(.L_933 - .L_932)
.L_932:
        /*007c*/ 	.word	0x00000000
        /*0080*/ 	.short	0x0003
        /*0082*/ 	.short	0x0018
        /*0084*/ 	.byte	0x00, 0xf5, 0x21, 0x00


	//----- nvinfo : EIATTR_KPARAM_INFO
	.align		4
.L_933:
        /*0088*/ 	.byte	0x04, 0x17
        /*008a*/ 	.short	(.L_935 - .L_934)
.L_934:
        /*008c*/ 	.word	0x00000000
        /*0090*/ 	.short	0x0002
        /*0092*/ 	.short	0x0010
        /*0094*/ 	.byte	0x00, 0xf5, 0x21, 0x00


	//----- nvinfo : EIATTR_KPARAM_INFO
	.align		4
.L_935:
        /*0098*/ 	.byte	0x04, 0x17
        /*009a*/ 	.short	(.L_937 - .L_936)
.L_936:
        /*009c*/ 	.word	0x00000000
        /*00a0*/ 	.short	0x0001
        /*00a2*/ 	.short	0x0008
        /*00a4*/ 	.byte	0x00, 0xf5, 0x21, 0x00


	//----- nvinfo : EIATTR_KPARAM_INFO
	.align		4
.L_937:
        /*00a8*/ 	.byte	0x04, 0x17
        /*00aa*/ 	.short	(.L_939 - .L_938)
.L_938:
        /*00ac*/ 	.word	0x00000000
        /*00b0*/ 	.short	0x0000
        /*00b2*/ 	.short	0x0000
        /*00b4*/ 	.byte	0x00, 0xf5, 0x21, 0x00


	//----- nvinfo : EIATTR_SPARSE_MMA_MASK
	.align		4
.L_939:
        /*00b8*/ 	.byte	0x03, 0x50
        /*00ba*/ 	.short	0x0000


	//----- nvinfo : EIATTR_MAXREG_COUNT
	.align		4
        /*00bc*/ 	.byte	0x03, 0x1b
        /*00be*/ 	.short	0x00ff


	//----- nvinfo : EIATTR_NUM_BARRIERS
	.align		4
        /*00c0*/ 	.byte	0x02, 0x4c
        /*00c2*/ 	.byte	0x01
	.zero		1


	//----- nvinfo : EIATTR_MERCURY_ISA_VERSION
	.align		4
        /*00c4*/ 	.byte	0x03, 0x5f
        /*00c6*/ 	.short	0x0101


	//----- nvinfo : EIATTR_VRC_CTA_INIT_COUNT
	.align		4
        /*00c8*/ 	.byte	0x02, 0x4a
	.zero		1
	.zero		1


	//----- nvinfo : EIATTR_EXIT_INSTR_OFFSETS
	.align		4
        /*00cc*/ 	.byte	0x04, 0x1c
        /*00ce*/ 	.short	(.L_941 - .L_940)


	//   ....[0]....
.L_940:
        /*00d0*/ 	.word	0x00000850


	//   ....[1]....
        /*00d4*/ 	.word	0x00005750


	//   ....[2]....
        /*00d8*/ 	.word	0x000057e0


	//   ....[3]....
        /*00dc*/ 	.word	0x00005820


	//----- nvinfo : EIATTR_CRS_STACK_SIZE
	.align		4
.L_941:
        /*00e0*/ 	.byte	0x04, 0x1e
        /*00e2*/ 	.short	(.L_943 - .L_942)
.L_942:
        /*00e4*/ 	.word	0x00000000


	//----- nvinfo : EIATTR_CBANK_PARAM_SIZE
	.align		4
.L_943:
        /*00e8*/ 	.byte	0x03, 0x19
        /*00ea*/ 	.short	0x0048


	//----- nvinfo : EIATTR_PARAM_CBANK
	.align		4
        /*00ec*/ 	.byte	0x04, 0x0a
        /*00ee*/ 	.short	(.L_945 - .L_944)
	.align		4
.L_944:
        /*00f0*/ 	.word	index@(.nv.constant0._ZN4vllm4gptq33gemm_half_q_half_gptq_3bit_kernelILb1ELi7EEEvPK6__halfPKjS6_S4_PS2_iiiibPKi)
        /*00f4*/ 	.short	0x0380
        /*00f6*/ 	.short	0x0048


	//----- nvinfo : EIATTR_SW_WAR
	.align		4
.L_945:
        /*00f8*/ 	.byte	0x04, 0x36
        /*00fa*/ 	.short	(.L_947 - .L_946)
.L_946:
        /*00fc*/ 	.word	0x00000008
.L_947:


//--------------------- .nv.info._ZN4vllm4gptq33gemm_half_q_half_gptq_2bit_kernelILb1ELi7EEEvPK6__halfPKjS6_S4_PS2_iiiibPKi --------------------------
	.section	.nv.info._ZN4vllm4gptq33gemm_half_q_half_gptq_2bit_kernelILb1ELi7EEEvPK6__halfPKjS6_S4_PS2_iiiibPKi,"",@"SHT_CUDA_INFO"
	.sectionflags	@""
	.align	4


	//----- nvinfo : EIATTR_CUDA_API_VERSION
	.align		4
        /*0000*/ 	.byte	0x04, 0x37
        /*0002*/ 	.short	(.L_949 - .L_948)
.L_948:
        /*0004*/ 	.word	0x00000082


	//----- nvinfo : EIATTR_KPARAM_INFO
	.align		4
.L_949:
        /*0008*/ 	.byte	0x04, 0x17
        /*000a*/ 	.short	(.L_951 - .L_950)
.L_950:
        /*000c*/ 	.word	0x00000000
        /*0010*/ 	.short	0x000a
        /*0012*/ 	.short	0x0040
        /*0014*/ 	.byte	0x00, 0xf5, 0x21, 0x00


	//----- nvinfo : EIATTR_KPARAM_INFO
	.align		4
.L_951:
        /*0018*/ 	.byte	0x04, 0x17
        /*001a*/ 	.short	(.L_953 - .L_952)
.L_952:
        /*001c*/ 	.word	0x00000000
        /*0020*/ 	.short	0x0009
        /*0022*/ 	.short	0x0038
        /*0024*/ 	.byte	0x00, 0xf0, 0x05, 0x00


	//----- nvinfo : EIATTR_KPARAM_INFO
	.align		4
.L_953:
        /*0028*/ 	.byte	0x04, 0x17
        /*002a*/ 	.short	(.L_955 - .L_954)
.L_954:
        /*002c*/ 	.word	0x00000000
        /*0030*/ 	.short	0x0008
        /*0032*/ 	.short	0x0034
        /*0034*/ 	.byte	0x00, 0xf0, 0x11, 0x00


	//----- nvinfo : EIATTR_KPARAM_INFO
	.align		4
.L_955:
        /*0038*/ 	.byte	0x04, 0x17
        /*003a*/ 	.short	(.L_957 - .L_956)
.L_956:
        /*003c*/ 	.word	0x00000000
        /*0040*/ 	.short	0x0007
        /*0042*/ 	.short	0x0030
        /*0044*/ 	.byte	0x00, 0xf0, 0x11, 0x00


	//----- nvinfo : EIATTR_KPARAM_INFO
	.align		4
.L_957:
        /*0048*/ 	.byte	0x04, 0x17
        /*004a*/ 	.short	(.L_959 - .L_958)
.L_958:
        /*004c*/ 	.word	0x00000000
        /*0050*/ 	.short	0x0006
        /*0052*/ 	.short	0x002c
        /*0054*/ 	.byte	0x00, 0xf0, 0x11, 0x00


	//----- nvinfo : EIATTR_KPARAM_INFO
	.align		4
.L_959:
        /*0058*/ 	.byte	0x04, 0x17
        /*005a*/ 	.short	(.L_961 - .L_960)
.L_960:
        /*005c*/ 	.word	0x00000000
        /*0060*/ 	.short	0x0005
        /*0062*/ 	.short	0x0028
        /*0064*/ 	.byte	0x00, 0xf0, 0x11, 0x00


	//----- nvinfo : EIATTR_KPARAM_INFO
	.align		4
.L_961:
        /*0068*/ 	.byte	0x04, 0x17
        /*006a*/ 	.short	(.L_963 - .L_962)
.L_962:
        /*006c*/ 	.word	0x00000000
        /*0070*/ 	.short	0x0004
        /*0072*/ 	.short	0x0020
        /*0074*/ 	.byte	0x00, 0xf5, 0x21, 0x00


	//----- nvinfo : EIATTR_KPARAM_INFO
	.align		4
.L_963:
        /*0078*/ 	.byte	0x04, 0x17
        /*007a*/ 	.short	(.L_965 - .L_964)
.L_964:
        /*007c*/ 	.word	0x00000000
        /*0080*/ 	.short	0x0003
        /*0082*/ 	.short	0x0018
        /*0084*/ 	.byte	0x00, 0xf5, 0x21, 0x00


	//----- nvinfo : EIATTR_KPARAM_INFO
	.align		4
.L_965:
        /*0088*/ 	.byte	0x04, 0x17
        /*008a*/ 	.short	(.L_967 - .L_966)
.L_966:
        /*008c*/ 	.word	0x00000000
        /*0090*/ 	.short	0x0002
        /*0092*/ 	.short	0x0010
        /*0094*/ 	.byte	0x00, 0xf5, 0x21, 0x00


	//----- nvinfo : EIATTR_KPARAM_INFO
	.align		4
.L_967:
        /*0098*/ 	.byte	0x04, 0x17
        /*009a*/ 	.short	(.L_969 - .L_968)
.L_968:
        /*009c*/ 	.word	0x00000000
        /*00a0*/ 	.short	0x0001
        /*00a2*/ 	.short	0x0008
        /*00a4*/ 	.byte	0x00, 0xf5, 0x21, 0x00


	//----- nvinfo : EIATTR_KPARAM_INFO
	.align		4
.L_969:
        /*00a8*/ 	.byte	0x04, 0x17
        /*00aa*/ 	.short	(.L_971 - .L_970)
.L_970:
        /*00ac*/ 	.word	0x00000000
        /*00b0*/ 	.short	0x0000
        /*00b2*/ 	.short	0x0000
        /*00b4*/ 	.byte	0x00, 0xf5, 0x21, 0x00


	//----- nvinfo : EIATTR_SPARSE_MMA_MASK
	.align		4
.L_971:
        /*00b8*/ 	.byte	0x03, 0x50
        /*00ba*/ 	.short	0x0000


	//----- nvinfo : EIATTR_MAXREG_COUNT
	.align		4
        /*00bc*/ 	.byte	0x03, 0x1b
        /*00be*/ 	.short	0x00ff


	//----- nvinfo : EIATTR_NUM_BARRIERS
	.align		4
        /*00c0*/ 	.byte	0x02, 0x4c
        /*00c2*/ 	.byte	0x01
	.zero		1


	//----- nvinfo : EIATTR_MERCURY_ISA_VERSION
	.align		4
        /*00c4*/ 	.byte	0x03, 0x5f
        /*00c6*/ 	.short	0x0101


	//----- nvinfo : EIATTR_VRC_CTA_INIT_COUNT
	.align		4
        /*00c8*/ 	.byte	0x02, 0x4a
	.zero		1
	.zero		1


	//----- nvinfo : EIATTR_EXIT_INSTR_OFFSETS
	.align		4
        /*00cc*/ 	.byte	0x04, 0x1c
        /*00ce*/ 	.short	(.L_973 - .L_972)


	//   ....[0]....
.L_972:
        /*00d0*/ 	.word	0x00000850


	//   ....[1]....
        /*00d4*/ 	.word	0x00003a50


	//   ....[2]....
        /*00d8*/ 	.word	0x00003ae0


	//   ....[3]....
        /*00dc*/ 	.word	0x00003b20


	//----- nvinfo : EIATTR_CRS_STACK_SIZE
	.align		4
.L_973:
        /*00e0*/ 	.byte	0x04, 0x1e
        /*00e2*/ 	.short	(.L_975 - .L_974)
.L_974:
        /*00e4*/ 	.word	0x00000000


	//----- nvinfo : EIATTR_CBANK_PARAM_SIZE
	.align		4
.L_975:
        /*00e8*/ 	.byte	0x03, 0x19
        /*00ea*/ 	.short	0x0048


	//----- nvinfo : EIATTR_PARAM_CBANK
	.align		4
        /*00ec*/ 	.byte	0x04, 0x0a
        /*00ee*/ 	.short	(.L_977 - .L_976)
	.align		4
.L_976:
        /*00f0*/ 	.word	index@(.nv.constant0._ZN4vllm4gptq33gemm_half_q_half_gptq_2bit_kernelILb1ELi7EEEvPK6__halfPKjS6_S4_PS2_iiiibPKi)
        /*00f4*/ 	.short	0x0380
        /*00f6*/ 	.short	0x0048


	//----- nvinfo : EIATTR_SW_WAR
	.align		4
.L_977:
        /*00f8*/ 	.byte	0x04, 0x36
        /*00fa*/ 	.short	(.L_979 - .L_978)
.L_978:
        /*00fc*/ 	.word	0x00000008
.L_979:


//--------------------- .nv.info._ZN4vllm4gptq33gemm_half_q_half_gptq_8bit_kernelILb1ELi6EEEvPK6__halfPKjS6_S4_PS2_iiiibPKi --------------------------
	.section	.nv.info._ZN4vllm4gptq33gemm_half_q_half_gptq_8bit_kernelILb1ELi6EEEvPK6__halfPKjS6_S4_PS2_iiiibPKi,"",@"SHT_CUDA_INFO"
	.sectionflags	@""
	.align	4


	//----- nvinfo : EIATTR_CUDA_API_VERSION
	.align		4
        /*0000*/ 	.byte	0x04, 0x37
        /*0002*/ 	.short	(.L_981 - .L_980)
.L_980:
        /*0004*/ 	.word	0x00000082


	//----- nvinfo : EIATTR_KPARAM_INFO
	.align		4
.L_981:
        /*0008*/ 	.byte	0x04, 0x17
        /*000a*/ 	.short	(.L_983 - .L_982)
.L_982:
        /*000c*/ 	.word	0x00000000
        /*0010*/ 	.short	0x000a
        /*0012*/ 	.short	0x0040
        /*0014*/ 	.byte	0x00, 0xf5, 0x21, 0x00


	//----- nvinfo : EIATTR_KPARAM_INFO
	.align		4
.L_983:
        /*0018*/ 	.byte	0x04, 0x17
        /*001a*/ 	.short	(.L_985 - .L_984)
.L_984:
        /*001c*/ 	.word	0x00000000
        /*0020*/ 	.short	0x0009
        /*0022*/ 	.short	0x0038
        /*0024*/ 	.byte	0x00, 0xf0, 0x05, 0x00


	//----- nvinfo : EIATTR_KPARAM_INFO
	.align		4
.L_985:
        /*0028*/ 	.byte	0x04, 0x17
        /*002a*/ 	.short	(.L_987 - .L_986)
.L_986:
        /*002c*/ 	.word	0x00000000
        /*0030*/ 	.short	0x0008
        /*0032*/ 	.short	0x0034
        /*0034*/ 	.byte	0x00, 0xf0, 0x11, 0x00


	//----- nvinfo : EIATTR_KPARAM_INFO
	.align		4
.L_987:
        /*0038*/ 	.byte	0x04, 0x17
        /*003a*/ 	.short	(.L_989 - .L_988)
.L_988:
        /*003c*/ 	.word	0x00000000
        /*0040*/ 	.short	0x0007
        /*0042*/ 	.short	0x0030
        /*0044*/ 	.byte	0x00, 0xf0, 0x11, 0x00


	//----- nvinfo : EIATTR_KPARAM_INFO
	.align		4
.L_989:
        /*0048*/ 	.byte	0x04, 0x17
        /*004a*/ 	.short	(.L_991 - .L_990)
.L_990:
        /*004c*/ 	.word	0x00000000
        /*0050*/ 	.short	0x0006
        /*0052*/ 	.short	0x002c
        /*0054*/ 	.byte	0x00, 0xf0, 0x11, 0x00


	//----- nvinfo : EIATTR_KPARAM_INFO
	.align		4
.L_991:
        /*0058*/ 	.byte	0x04, 0x17
        /*005a*/ 	.short	(.L_993 - .L_992)
.L_992:
        /*005c*/ 	.word	0x00000000
        /*0060*/ 	.short	0x0005
        /*0062*/ 	.short	0x0028
        /*0064*/ 	.byte	0x00, 0xf0, 0x11, 0x00


	//----- nvinfo : EIATTR_KPARAM_INFO
	.align		4
.L_993:
        /*0068*/ 	.byte	0x04, 0x17
        /*006a*/ 	.short	(.L_995 - .L_994)
.L_994:
        /*006c*/ 	.word	0x00000000
        /*0070*/ 	.short	0x0004
        /*0072*/ 	.short	0x0020
        /*0074*/ 	.byte	0x00, 0xf5, 0x21, 0x00


	//----- nvinfo : EIATTR_KPARAM_INFO
	.align		4
.L_995:
        /*0078*/ 	.byte	0x04, 0x17
        /*007a*/ 	.short	(.L_997 - .L_996)
.L_996:
        /*007c*/ 	.word	0x00000000
        /*0080*/ 	.short	0x0003
        /*0082*/ 	.short	0x0018
        /*0084*/ 	.byte	0x00, 0xf5, 0x21, 0x00


	//----- nvinfo : EIATTR_KPARAM_INFO
	.align		4
.L_997:
        /*0088*/ 	.byte	0x04, 0x17
        /*008a*/ 	.short	(.L_999 - .L_998)
.L_998:
        /*008c*/ 	.word	0x00000000
        /*0090*/ 	.short	0x0002
        /*0092*/ 	.short	0x0010
        /*0094*/ 	.byte	0x00, 0xf5, 0x21, 0x00


	//----- nvinfo : EIATTR_KPARAM_INFO
	.align		4
.L_999:
        /*0098*/ 	.byte	0x04, 0x17
        /*009a*/ 	.short	(.L_1001 - .L_1000)
.L_1000:
        /*009c*/ 	.word	0x00000000
        /*00a0*/ 	.short	0x0001
        /*00a2*/ 	.short	0x0008
        /*00a4*/ 	.byte	0x00, 0xf5, 0x21, 0x00


	//----- nvinfo : EIATTR_KPARAM_INFO
	.align		4
.L_1001:
        /*00a8*/ 	.byte	0x04, 0x17
        /*00aa*/ 	.short	(.L_1003 - .L_1002)
.L_1002:
        /*00ac*/ 	.word	0x00000000
        /*00b0*/ 	.short	0x0000
        /*00b2*/ 	.short	0x0000
        /*00b4*/ 	.byte	0x00, 0xf5, 0x21, 0x00


	//----- nvinfo : EIATTR_SPARSE_MMA_MASK
	.align		4
.L_1003:
        /*00b8*/ 	.byte	0x03, 0x50
        /*00ba*/ 	.short	0x0000


	//----- nvinfo : EIATTR_MAXREG_COUNT
	.align		4
        /*00bc*/ 	.byte	0x03, 0x1b
        /*00be*/ 	.short	0x00ff


	//----- nvinfo : EIATTR_NUM_BARRIERS
	.align		4
        /*00c0*/ 	.byte	0x02, 0x4c
        /*00c2*/ 	.byte	0x01
	.zero		1


	//----- nvinfo : EIATTR_MERCURY_ISA_VERSION
	.align		4
        /*00c4*/ 	.byte	0x03, 0x5f
        /*00c6*/ 	.short	0x0101


	//----- nvinfo : EIATTR_VRC_CTA_INIT_COUNT
	.align		4
        /*00c8*/ 	.byte	0x02, 0x4a
	.zero		1
	.zero		1


	//----- nvinfo : EIATTR_EXIT_INSTR_OFFSETS
	.align		4
        /*00cc*/ 	.byte	0x04, 0x1c
        /*00ce*/ 	.short	(.L_1005 - .L_1004)


	//   ....[0]....
.L_1004:
        /*00d0*/ 	.word	0x00000770


	//   ....[1]....
        /*00d4*/ 	.word	0x00009260


	//   ....[2]....
        /*00d8*/ 	.word	0x000092f0


	//   ....[3]....
        /*00dc*/ 	.word	0x00009330


	//----- nvinfo : EIATTR_CRS_STACK_SIZE
	.align		4
.L_1005:
        /*00e0*/ 	.byte	0x04, 0x1e
        /*00e2*/ 	.short	(.L_1007 - .L_1006)
.L_1006:
        /*00e4*/ 	.word	0x00000000


	//----- nvinfo : EIATTR_CBANK_PARAM_SIZE
	.align		4
.L_1007:
        /*00e8*/ 	.byte	0x03, 0x19
        /*00ea*/ 	.short	0x0048


	//----- nvinfo : EIATTR_PARAM_CBANK
	.align		4
        /*00ec*/ 	.byte	0x04, 0x0a
        /*00ee*/ 	.short	(.L_1009 - .L_1008)
	.align		4
.L_1008:
        /*00f0*/ 	.word	index@(.nv.constant0._ZN4vllm4gptq33gemm_half_q_half_gptq_8bit_kernelILb1ELi6EEEvPK6__halfPKjS6_S4_PS2_iiiibPKi)
        /*00f4*/ 	.short	0x0380
        /*00f6*/ 	.short	0x0048


	//----- nvinfo : EIATTR_SW_WAR
	.align		4
.L_1009:
        /*00f8*/ 	.byte	0x04, 0x36
        /*00fa*/ 	.short	(.L_1011 - .L_1010)
.L_1010:
        /*00fc*/ 	.word	0x00000008
.L_1011:


//--------------------- .nv.info._ZN4vllm4gptq33gemm_half_q_half_gptq_4bit_kernelILb1ELi6EEEvPK6__halfPKjS6_S4_PS2_iiiibPKi --------------------------
	.section	.nv.info._ZN4vllm4gptq33gemm_half_q_half_gptq_4bit_kernelILb1ELi6EEEvPK6__halfPKjS6_S4_PS2_iiiibPKi,"",@"SHT_CUDA_INFO"
	.sectionflags	@""
	.align	4


	//----- nvinfo : EIATTR_CUDA_API_VERSION
	.align		4
        /*0000*/ 	.byte	0x04, 0x37
        /*0002*/ 	.short	(.L_1013 - .L_1012)
.L_1012:
        /*0004*/ 	.word	0x00000082


	//----- nvinfo : EIATTR_KPARAM_INFO
	.align		4
.L_1013:
        /*0008*/ 	.byte	0x04, 0x17
        /*000a*/ 	.short	(.L_1015 - .L_1014)
.L_1014:
        /*000c*/ 	.word	0x00000000
        /*0010*/ 	.short	0x000a
        /*0012*/ 	.short	0x0040
        /*0014*/ 	.byte	0x00, 0xf5, 0x21, 0x00


	//----- nvinfo : EIATTR_KPARAM_INFO
	.align		4
.L_1015:
        /*0018*/ 	.byte	0x04, 0x17
        /*001a*/ 	.short	(.L_1017 - .L_1016)
.L_1016:
        /*001c*/ 	.word	0x00000000
        /*0020*/ 	.short	0x0009
        /*0022*/ 	.short	0x0038
        /*0024*/ 	.byte	0x00, 0xf0, 0x05, 0x00


	//----- nvinfo : EIATTR_KPARAM_INFO
	.align		4
.L_1017:
        /*0028*/ 	.byte	0x04, 0x17
        /*002a*/ 	.short	(.L_1019 - .L_1018)
.L_1018:
        /*002c*/ 	.word	0x00000000
        /*0030*/ 	.short	0x0008
        /*0032*/ 	.short	0x0034
        /*0034*/ 	.byte	0x00, 0xf0, 0x11, 0x00


	//----- nvinfo : EIATTR_KPARAM_INFO
	.align		4
.L_1019:
        /*0038*/ 	.byte	0x04, 0x17
        /*003a*/ 	.short	(.L_1021 - .L_1020)
.L_1020:
        /*003c*/ 	.word	0x00000000
        /*0040*/ 	.short	0x0007
        /*0042*/ 	.short	0x0030
        /*0044*/ 	.byte	0x00, 0xf0, 0x11, 0x00


	//----- nvinfo : EIATTR_KPARAM_INFO
	.align		4
.L_1021:
        /*0048*/ 	.byte	0x04, 0x17
        /*004a*/ 	.short	(.L_1023 - .L_1022)
.L_1022:
        /*004c*/ 	.word	0x00000000
        /*0050*/ 	.short	0x0006
        /*0052*/ 	.short	0x002c
        /*0054*/ 	.byte	0x00, 0xf0, 0x11, 0x00


	//----- nvinfo : EIATTR_KPARAM_INFO
	.align		4
.L_1023:
        /*0058*/ 	.byte	0x04, 0x17
        /*005a*/ 	.short	(.L_1025 - .L_1024)
.L_1024:
        /*005c*/ 	.word	0x00000000
        /*0060*/ 	.short	0x0005
        /*0062*/ 	.short	0x0028
        /*0064*/ 	.byte	0x00, 0xf0, 0x11, 0x00


	//----- nvinfo : EIATTR_KPARAM_INFO
	.align		4
.L_1025:
        /*0068*/ 	.byte	0x04, 0x17
        /*006a*/ 	.short	(.L_1027 - .L_1026)
.L_1026:
        /*006c*/ 	.word	0x00000000
        /*0070*/ 	.short	0x0004
        /*0072*/ 	.short	0x0020
        /*0074*/ 	.byte	0x00, 0xf5, 0x21, 0x00


	//----- nvinfo : EIATTR_KPARAM_INFO
	.align		4
.L_1027:
        /*0078*/ 	.byte	0x04, 0x17
        /*007a*/ 	.short	(.L_1029 - .L_1028)
.L_1028:
        /*007c*/ 	.word	0x00000000
        /*0080*/ 	.short	0x0003
        /*0082*/ 	.short	0x0018
        /*0084*/ 	.byte	0x00, 0xf5, 0x21, 0x00


	//----- nvinfo : EIATTR_KPARAM_INFO
	.align		4
.L_1029:
        /*0088*/ 	.byte	0x04, 0x17
        /*008a*/ 	.short	(.L_1031 - .L_1030)
.L_1030:
        /*008c*/ 	.word	0x00000000
        /*0090*/ 	.short	0x0002
        /*0092*/ 	.short	0x0010
        /*0094*/ 	.byte	0x00, 0xf5, 0x21, 0x00


	//----- nvinfo : EIATTR_KPARAM_INFO
	.align		4
.L_1031:
        /*0098*/ 	.byte	0x04, 0x17
        /*009a*/ 	.short	(.L_1033 - .L_1032)
.L_1032:
        /*009c*/ 	.word	0x00000000
        /*00a0*/ 	.short	0x0001
        /*00a2*/ 	.short	0x0008
        /*00a4*/ 	.byte	0x00, 0xf5, 0x21, 0x00


	//----- nvinfo : EIATTR_KPARAM_INFO
	.align		4
.L_1033:
        /*00a8*/ 	.byte	0x04, 0x17
        /*00aa*/ 	.short	(.L_1035 - .L_1034)
.L_1034:
        /*00ac*/ 	.word	0x00000000
        /*00b0*/ 	.short	0x0000
        /*00b2*/ 	.short	0x0000
        /*00b4*/ 	.byte	0x00, 0xf5, 0x21, 0x00


	//----- nvinfo : EIATTR_SPARSE_MMA_MASK
	.align		4
.L_1035:
        /*00b8*/ 	.byte	0x03, 0x50
        /*00ba*/ 	.short	0x0000


	//----- nvinfo : EIATTR_MAXREG_COUNT
	.align		4
        /*00bc*/ 	.byte	0x03, 0x1b
        /*00be*/ 	.short	0x00ff


	//----- nvinfo : EIATTR_NUM_BARRIERS
	.align		4
        /*00c0*/ 	.byte	0x02, 0x4c
        /*00c2*/ 	.byte	0x01
	.zero		1


	//----- nvinfo : EIATTR_MERCURY_ISA_VERSION
	.align		4
        /*00c4*/ 	.byte	0x03, 0x5f
        /*00c6*/ 	.short	0x0101


	//----- nvinfo : EIATTR_VRC_CTA_INIT_COUNT
	.align		4
        /*00c8*/ 	.byte	0x02, 0x4a
	.zero		1
	.zero		1


	//----- nvinfo : EIATTR_EXIT_INSTR_OFFSETS
	.align		4
        /*00cc*/ 	.byte	0x04, 0x1c
        /*00ce*/ 	.short	(.L_1037 - .L_1036)


	//   ....[0]....
.L_1036:
        /*00d0*/ 	.word	0x00000770


	//   ....[1]....
        /*00d4*/ 	.word	0x00005ec0


	//   ....[2]....
        /*00d8*/ 	.word	0x00005f50


	//   ....[3]....
        /*00dc*/ 	.word	0x00005f90


	//----- nvinfo : EIATTR_CRS_STACK_SIZE
	.align		4
.L_1037:
        /*00e0*/ 	.byte	0x04, 0x1e
        /*00e2*/ 	.short	(.L_1039 - .L_1038)
.L_1038:
        /*00e4*/ 	.word	0x00000000


	//----- nvinfo : EIATTR_CBANK_PARAM_SIZE
	.align		4
.L_1039:
        /*00e8*/ 	.byte	0x03, 0x19
        /*00ea*/ 	.short	0x0048


	//----- nvinfo : EIATTR_PARAM_CBANK
	.align		4
        /*00ec*/ 	.byte	0x04, 0x0a
        /*00ee*/ 	.short	(.L_1041 - .L_1040)
	.align		4
.L_1040:
        /*00f0*/ 	.word	index@(.nv.constant0._ZN4vllm4gptq33gemm_half_q_half_gptq_4bit_kernelILb1ELi6EEEvPK6__halfPKjS6_S4_PS2_iiiibPKi)
        /*00f4*/ 	.short	0x0380
        /*00f6*/ 	.short	0x0048


	//----- nvinfo : EIATTR_SW_WAR
	.align		4
.L_1041:
        /*00f8*/ 	.byte	0x04, 0x36
        /*00fa*/ 	.short	(.L_1043 - .L_1042)
.L_1042:
        /*00fc*/ 	.word	0x00000008
.L_1043:


//--------------------- .nv.info._ZN4vllm4gptq33gemm_half_q_half_gptq_3bit_kernelILb1ELi6EEEvPK6__halfPKjS6_S4_PS2_iiiibPKi --------------------------
	.section	.nv.info._ZN4vllm4gptq33gemm_half_q_half_gptq_3bit_kernelILb1ELi6EEEvPK6__halfPKjS6_S4_PS2_iiiibPKi,"",@"SHT_CUDA_INFO"
	.sectionflags	@""
	.align	4


	//----- nvinfo : EIATTR_CUDA_API_VERSION
	.align		4
        /*0000*/ 	.byte	0x04, 0x37
        /*0002*/ 	.short	(.L_1045 - .L_1044)
.L_1044:
        /*0004*/ 	.word	0x00000082


	//----- nvinfo : EIATTR_KPARAM_INFO
	.align		4
.L_1045:
        /*0008*/ 	.byte	0x04, 0x17
        /*000a*/ 	.short	(.L_1047 - .L_1046)
.L_1046:
        /*000c*/ 	.word	0x00000000
        /*0010*/ 	.short	0x000a
        /*0012*/ 	.short	0x0040
        /*0014*/ 	.byte	0x00, 0xf5, 0x21, 0x00


	//----- nvinfo : EIATTR_KPARAM_INFO
	.align		4
.L_1047:
        /*0018*/ 	.byte	0x04, 0x17
        /*001a*/ 	.short	(.L_1049 - .L_1048)
.L_1048:
        /*001c*/ 	.word	0x00000000
        /*0020*/ 	.short	0x0009
        /*0022*/ 	.short	0x0038
        /*0024*/ 	.byte	0x00, 0xf0, 0x05, 0x00


	//----- nvinfo : EIATTR_KPARAM_INFO
	.align		4
.L_1049:
        /*0028*/ 	.byte	0x04, 0x17
        /*002a*/ 	.short	(.L_1051 - .L_1050)
.L_1050:
        /*002c*/ 	.word	0x00000000
        /*0030*/ 	.short	0x0008
        /*0032*/ 	.short	0x0034
        /*0034*/ 	.byte	0x00, 0xf0, 0x11, 0x00


	//----- nvinfo : EIATTR_KPARAM_INFO
	.align		4
.L_1051:
        /*0038*/ 	.byte	0x04, 0x17
        /*003a*/ 	.short	(.L_1053 - .L_1052)
.L_1052:
        /*003c*/ 	.word	0x00000000
        /*0040*/ 	.short	0x0007
        /*0042*/ 	.short	0x0030
        /*0044*/ 	.byte	0x00, 0xf0, 0x11, 0x00


	//----- nvinfo : EIATTR_KPARAM_INFO
	.align		4
.L_1053:
        /*0048*/ 	.byte	0x04, 0x17
        /*004a*/ 	.short	(.L_1055 - .L_1054)
.L_1054:
        /*004c*/ 	.word	0x00000000
        /*0050*/ 	.short	0x0006
        /*0052*/ 	.short	0x002c
        /*0054*/ 	.byte	0x00, 0xf0, 0x11, 0x00


	//----- nvinfo : EIATTR_KPARAM_INFO
	.align		4
.L_1055:
        /*0058*/ 	.byte	0x04, 0x17
        /*005a*/ 	.short	(.L_1057 - .L_1056)
.L_1056:
        /*005c*/ 	.word	0x00000000
        /*0060*/ 	.short	0x0005
        /*0062*/ 	.short	0x0028
        /*0064*/ 	.byte	0x00, 0xf0, 0x11, 0x00


	//----- nvinfo : EIATTR_KPARAM_INFO
	.align		4
.L_1057:
        /*0068*/ 	.byte	0x04, 0x17
        /*006a*/ 	.short	(.L_1059 - .L_1058)
.L_1058:
        /*006c*/ 	.word	0x00000000
        /*0070*/ 	.short	0x0004
        /*0072*/ 	.short	0x0020
        /*0074*/ 	.byte	0x00, 0xf5, 0x21, 0x00


	//----- nvinfo : EIATTR_KPARAM_INFO
	.align		4
.L_1059:
        /*0078*/ 	.byte	0x04, 0x17
        /*007a*/ 	.short	(.L_1061 - .L_1060)
.L_1060:
        /*007c*/ 	.word	0x00000000
        /*0080*/ 	.short	0x0003
        /*0082*/ 	.short	0x0018
        /*0084*/ 	.byte	0x00, 0xf5, 0x21, 0x00


	//----- nvinfo : EIATTR_KPARAM_INFO
	.align		4
.L_1061:
        /*0088*/ 	.byte	0x04, 0x17
        /*008a*/ 	.short	(.L_1063 - .L_1062)
.L_1062:
        /*008c*/ 	.word	0x00000000
        /*0090*/ 	.short	0x0002
        /*0092*/ 	.short	0x0010
        /*0094*/ 	.byte	0x00, 0xf5, 0x21, 0x00


	//----- nvinfo : EIATTR_KPARAM_INFO
	.align		4
.L_1063:
        /*0098*/ 	.byte	0x04, 0x17
        /*009a*/ 	.short	(.L_1065 - .L_1064)
.L_1064:
        /*009c*/ 	.word	0x00000000
        /*00a0*/ 	.short	0x0001
        /*00a2*/ 	.short	0x0008
        /*00a4*/ 	.byte	0x00, 0xf5, 0x21, 0x00


	//----- nvinfo : EIATTR_KPARAM_INFO
	.align		4
.L_1065:
        /*00a8*/ 	.byte	0x04, 0x17
        /*00aa*/ 	.short	(.L_1067 - .L_1066)
.L_1066:
        /*00ac*/ 	.word	0x00000000
        /*00b0*/ 	.short	0x0000
        /*00b2*/ 	.short	0x0000
        /*00b4*/ 	.byte	0x00, 0xf5, 0x21, 0x00


	//----- nvinfo : EIATTR_SPARSE_MMA_MASK
	.align		4
.L_1067:
        /*00b8*/ 	.byte	0x03, 0x50
        /*00ba*/ 	.short	0x0000


	//----- nvinfo : EIATTR_MAXREG_COUNT
	.align		4
        /*00bc*/ 	.byte	0x03, 0x1b
        /*00be*/ 	.short	0x00ff


	//----- nvinfo : EIATTR_NUM_BARRIERS
	.align		4
        /*00c0*/ 	.byte	0x02, 0x4c
        /*00c2*/ 	.byte	0x01
	.zero		1


	//----- nvinfo : EIATTR_MERCURY_ISA_VERSION
	.align		4
        /*00c4*/ 	.byte	0x03, 0x5f
        /*00c6*/ 	.short	0x0101


	//----- nvinfo : EIATTR_VRC_CTA_INIT_COUNT
	.align		4
        /*00c8*/ 	.byte	0x02, 0x4a
	.zero		1
	.zero		1


	//----- nvinfo : EIATTR_EXIT_INSTR_OFFSETS
	.align		4
        /*00cc*/ 	.byte	0x04, 0x1c
        /*00ce*/ 	.short	(.L_1069 - .L_1068)


	//   ....[0]....
.L_1068:
        /*00d0*/ 	.word	0x00000770


	//   ....[1]....
        /*00d4*/ 	.word	0x00004fe0


	//   ....[2]....
        /*00d8*/ 	.word	0x00005070


	//   ....[3]....
        /*00dc*/ 	.word	0x000050b0


	//----- nvinfo : EIATTR_CRS_STACK_SIZE
	.align		4
.L_1069:
        /*00e0*/ 	.byte	0x04, 0x1e
        /*00e2*/ 	.short	(.L_1071 - .L_1070)
.L_1070:
        /*00e4*/ 	.word	0x00000000


	//----- nvinfo : EIATTR_CBANK_PARAM_SIZE
	.align		4
.L_1071:
        /*00e8*/ 	.byte	0x03, 0x19
        /*00ea*/ 	.short	0x0048


	//----- nvinfo : EIATTR_PARAM_CBANK
	.align		4
        /*00ec*/ 	.byte	0x04, 0x0a
        /*00ee*/ 	.short	(.L_1073 - .L_1072)
	.align		4
.L_1072:
        /*00f0*/ 	.word	index@(.nv.constant0._ZN4vllm4gptq33gemm_half_q_half_gptq_3bit_kernelILb1ELi6EEEvPK6__halfPKjS6_S4_PS2_iiiibPKi)
        /*00f4*/ 	.short	0x0380
        /*00f6*/ 	.short	0x0048


	//----- nvinfo : EIATTR_SW_WAR
	.align		4
.L_1073:
        /*00f8*/ 	.byte	0x04, 0x36
        /*00fa*/ 	.short	(.L_1075 - .L_1074)
.L_1074:
        /*00fc*/ 	.word	0x00000008
.L_1075:


//--------------------- .nv.info._ZN4vllm4gptq33gemm_half_q_half_gptq_2bit_kernelILb1ELi6EEEvPK6__halfPKjS6_S4_PS2_iiiibPKi --------------------------
	.section	.nv.info._ZN4vllm4gptq33gemm_half_q_half_gptq_2bit_kernelILb1ELi6EEEvPK6__halfPKjS6_S4_PS2_iiiibPKi,"",@"SHT_CUDA_INFO"
	.sectionflags	@""
	.align	4


	//----- nvinfo : EIATTR_CUDA_API_VERSION
	.align		4
        /*0000*/ 	.byte	0x04, 0x37
        /*0002*/ 	.short	(.L_1077 - .L_1076)
.L_1076:
        /*0004*/ 	.word	0x00000082


	//----- nvinfo : EIATTR_KPARAM_INFO
	.align		4
.L_1077:
        /*0008*/ 	.byte	0x04, 0x17
        /*000a*/ 	.short	(.L_1079 - .L_1078)
.L_1078:
        /*000c*/ 	.word	0x00000000
        /*0010*/ 	.short	0x000a
        /*0012*/ 	.short	0x0040
        /*0014*/ 	.byte	0x00, 0xf5, 0x21, 0x00


	//----- nvinfo : EIATTR_KPARAM_INFO
	.align		4
.L_1079:
        /*0018*/ 	.byte	0x04, 0x17
        /*001a*/ 	.short	(.L_1081 - .L_1080)
.L_1080:
        /*001c*/ 	.word	0x00000000
        /*0020*/ 	.short	0x0009
        /*0022*/ 	.short	0x0038
        /*0024*/ 	.byte	0x00, 0xf0, 0x05, 0x00


	//----- nvinfo : EIATTR_KPARAM_INFO
	.align		4
.L_1081:
        /*0028*/ 	.byte	0x04, 0x17
        /*002a*/ 	.short	(.L_1083 - .L_1082)
.L_1082:
        /*002c*/ 	.word	0x00000000
        /*0030*/ 	.short	0x0008
        /*0032*/ 	.short	0x0034
        /*0034*/ 	.byte	0x00, 0xf0, 0x11, 0x00


	//----- nvinfo : EIATTR_KPARAM_INFO
	.align		4
.L_1083:
        /*0038*/ 	.byte	0x04, 0x17
        /*003a*/ 	.short	(.L_1085 - .L_1084)
.L_1084:
        /*003c*/ 	.word	0x00000000
        /*0040*/ 	.short	0x0007
        /*0042*/ 	.short	0x0030
        /*0044*/ 	.byte	0x00, 0xf0, 0x11, 0x00


	//----- nvinfo : EIATTR_KPARAM_INFO
	.align		4
.L_1085:
        /*0048*/ 	.byte	0x04, 0x17
        /*004a*/ 	.short	(.L_1087 - .L_1086)
.L_1086:
        /*004c*/ 	.word	0x00000000
        /*0050*/ 	.short	0x0006
        /*0052*/ 	.short	0x002c
        /*0054*/ 	.byte	0x00, 0xf0, 0x11, 0x00


	//----- nvinfo : EIATTR_KPARAM_INFO
	.align		4
.L_1087:
        /*0058*/ 	.byte	0x04, 0x17
        /*005a*/ 	.short	(.L_1089 - .L_1088)
.L_1088:
        /*005c*/ 	.word	0x00000000
        /*0060*/ 	.short	0x0005
        /*0062*/ 	.short	0x0028
        /*0064*/ 	.byte	0x00, 0xf0, 0x11, 0x00


	//----- nvinfo : EIATTR_KPARAM_INFO
	.align		4
.L_1089:
        /*0068*/ 	.byte	0x04, 0x17
        /*006a*/ 	.short	(.L_1091 - .L_1090)
.L_1090:
        /*006c*/ 	.word	0x00000000
        /*0070*/ 	.short	0x0004
        /*0072*/ 	.short	0x0020
        /*0074*/ 	.byte	0x00, 0xf5, 0x21, 0x00


	//----- nvinfo : EIATTR_KPARAM_INFO
	.align		4
.L_1091:
        /*0078*/ 	.byte	0x04, 0x17
        /*007a*/ 	.short	(.L_1093 - .L_1092)
.L_1092:
        /*007c*/ 	.word	0x00000000
        /*0080*/ 	.short	0x0003
        /*0082*/ 	.short	0x0018
        /*0084*/ 	.byte	0x00, 0xf5, 0x21, 0x00


	//----- nvinfo : EIATTR_KPARAM_INFO
	.align		4
.L_1093:
        /*0088*/ 	.byte	0x04, 0x17
        /*008a*/ 	.short	(.L_1095 - .L_1094)
.L_1094:
        /*008c*/ 	.word	0x00000000
        /*0090*/ 	.short	0x0002
        /*0092*/ 	.short	0x0010
        /*0094*/ 	.byte	0x00, 0xf5, 0x21, 0x00


	//----- nvinfo : EIATTR_KPARAM_INFO
	.align		4
.L_1095:
        /*0098*/ 	.byte	0x04, 0x17
        /*009a*/ 	.short	(.L_1097 - .L_1096)
.L_1096:
        /*009c*/ 	.word	0x00000000
        /*00a0*/ 	.short	0x0001
        /*00a2*/ 	.short	0x0008
        /*00a4*/ 	.byte	0x00, 0xf5, 0x21, 0x00


	//----- nvinfo : EIATTR_KPARAM_INFO
	.align		4
.L_1097:
        /*00a8*/ 	.byte	0x04, 0x17
        /*00aa*/ 	.short	(.L_1099 - .L_1098)
.L_1098:
        /*00ac*/ 	.word	0x00000000
        /*00b0*/ 	.short	0x0000
        /*00b2*/ 	.short	0x0000
        /*00b4*/ 	.byte	0x00, 0xf5, 0x21, 0x00


	//----- nvinfo : EIATTR_SPARSE_MMA_MASK
	.align		4
.L_1099:
        /*00b8*/ 	.byte	0x03, 0x50
        /*00ba*/ 	.short	0x0000


	//----- nvinfo : EIATTR_MAXREG_COUNT
	.align		4
        /*00bc*/ 	.byte	0x03, 0x1b
        /*00be*/ 	.short	0x00ff


	//----- nvinfo : EIATTR_NUM_BARRIERS
	.align		4
        /*00c0*/ 	.byte	0x02, 0x4c
        /*00c2*/ 	.byte	0x01
	.zero		1


	//----- nvinfo : EIATTR_MERCURY_ISA_VERSION
	.align		4
        /*00c4*/ 	.byte	0x03, 0x5f
        /*00c6*/ 	.short	0x0101


	//----- nvinfo : EIATTR_VRC_CTA_INIT_COUNT
	.align		4
        /*00c8*/ 	.byte	0x02, 0x4a
	.zero		1
	.zero		1


	//----- nvinfo : EIATTR_EXIT_INSTR_OFFSETS
	.align		4
        /*00cc*/ 	.byte	0x04, 0x1c
        /*00ce*/ 	.short	(.L_1101 - .L_1100)


	//   ....[0]....
.L_1100:
        /*00d0*/ 	.word	0x00000770


	//   ....[1]....
        /*00d4*/ 	.word	0x00003420


	//   ....[2]....
        /*00d8*/ 	.word	0x000034c0


	//   ....[3]....
        /*00dc*/ 	.word	0x00003500


	//----- nvinfo : EIATTR_CRS_STACK_SIZE
	.align		4
.L_1101:
        /*00e0*/ 	.byte	0x04, 0x1e
        /*00e2*/ 	.short	(.L_1103 - .L_1102)
.L_1102:
        /*00e4*/ 	.word	0x00000000


	//----- nvinfo : EIATTR_CBANK_PARAM_SIZE
	.align		4
.L_1103:
        /*00e8*/ 	.byte	0x03, 0x19
        /*00ea*/ 	.short	0x0048


	//----- nvinfo : EIATTR_PARAM_CBANK
	.align		4
        /*00ec*/ 	.byte	0x04, 0x0a
        /*00ee*/ 	.short	(.L_1105 - .L_1104)
	.align		4
.L_1104:
        /*00f0*/ 	.word	index@(.nv.constant0._ZN4vllm4gptq33gemm_half_q_half_gptq_2bit_kernelILb1ELi6EEEvPK6__halfPKjS6_S4_PS2_iiiibPKi)
        /*00f4*/ 	.short	0x0380
        /*00f6*/ 	.short	0x0048


	//----- nvinfo : EIATTR_SW_WAR
	.align		4
.L_1105:
        /*00f8*/ 	.byte	0x04, 0x36
        /*00fa*/ 	.short	(.L_1107 - .L_1106)
.L_1106:
        /*00fc*/ 	.word	0x00000008
.L_1107:


//--------------------- .nv.info._ZN4vllm4gptq33gemm_half_q_half_gptq_8bit_kernelILb1ELi5EEEvPK6__halfPKjS6_S4_PS2_iiiibPKi --------------------------
	.section	.nv.info._ZN4vllm4gptq33gemm_half_q_half_gptq_8bit_kernelILb1ELi5EEEvPK6__halfPKjS6_S4_PS2_iiiibPKi,"",@"SHT_CUDA_INFO"
	.sectionflags	@""
	.align	4


	//----- nvinfo : EIATTR_CUDA_API_VERSION
	.align		4
        /*0000*/ 	.byte	0x04, 0x37
        /*0002*/ 	.short	(.L_1109 - .L_1108)
.L_1108:
        /*0004*/ 	.word	0x00000082


	//----- nvinfo : EIATTR_KPARAM_INFO
	.align		4
.L_1109:
        /*0008*/ 	.byte	0x04, 0x17
        /*000a*/ 	.short	(.L_1111 - .L_1110)
.L_1110:
        /*000c*/ 	.word	0x00000000
        /*0010*/ 	.short	0x000a
        /*0012*/ 	.short	0x0040
        /*0014*/ 	.byte	0x00, 0xf5, 0x21, 0x00


	//----- nvinfo : EIATTR_KPARAM_INFO
	.align		4
.L_1111:
        /*0018*/ 	.byte	0x04, 0x17
        /*001a*/ 	.short	(.L_1113 - .L_1112)
.L_1112:
        /*001c*/ 	.word	0x00000000
        /*0020*/ 	.short	0x0009
        /*0022*/ 	.short	0x0038
        /*0024*/ 	.byte	0x00, 0xf0, 0x05, 0x00


	//----- nvinfo : EIATTR_KPARAM_INFO
	.align		4
.L_1113:
        /*0028*/ 	.byte	0x04, 0x17
        /*002a*/ 	.short	(.L_1115 - .L_1114)
.L_1114:
        /*002c*/ 	.word	0x00000000
        /*0030*/ 	.short	0x0008
        /*0032*/ 	.short	0x0034
        /*0034*/ 	.byte	0x00, 0xf0, 0x11, 0x00


	//----- nvinfo : EIATTR_KPARAM_INFO
	.align		4
.L_1115:
        /*0038*/ 	.byte	0x04, 0x17
        /*003a*/ 	.short	(.L_1117 - .L_1116)
.L_1116:
        /*003c*/ 	.word	0x00000000
        /*0040*/ 	.short	0x0007
        /*0042*/ 	.short	0x0030
        /*0044*/ 	.byte	0x00, 0xf0, 0x11, 0x00


	//----- nvinfo : EIATTR_KPARAM_INFO
	.align		4
.L_1117:
        /*0048*/ 	.byte	0x04, 0x17
        /*004a*/ 	.short	(.L_1119 - .L_1118)
.L_1118:
        /*004c*/ 	.word	0x00000000
        /*0050*/ 	.short	0x0006
        /*0052*/ 	.short	0x002c
        /*0054*/ 	.byte	0x00, 0xf0, 0x11, 0x00


	//----- nvinfo : EIATTR_KPARAM_INFO
	.align		4
.L_1119:
        /*0058*/ 	.byte	0x04, 0x17
        /*005a*/ 	.short	(.L_1121 - .L_1120)
.L_1120:
        /*005c*/ 	.word	0x00000000
        /*0060*/ 	.short	0x0005
        /*0062*/ 	.short	0x0028
        /*0064*/ 	.byte	0x00, 0xf0, 0x11, 0x00


	//----- nvinfo : EIATTR_KPARAM_INFO
	.align		4
.L_1121:
        /*0068*/ 	.byte	0x04, 0x17
        /*006a*/ 	.short	(.L_1123 - .L_1122)
.L_1122:
        /*006c*/ 	.word	0x00000000
        /*0070*/ 	.short	0x0004
        /*0072*/ 	.short	0x0020
        /*0074*/ 	.byte	0x00, 0xf5, 0x21, 0x00


	//----- nvinfo : EIATTR_KPARAM_INFO
	.align		4
.L_1123:
        /*0078*/ 	.byte	0x04, 0x17
        /*007a*/ 	.short	(.L_1125 - .L_1124)
.L_1124:
        /*007c*/ 	.word	0x00000000
        /*0080*/ 	.short	0x0003
        /*0082*/ 	.short	0x0018
        /*0084*/ 	.byte	0x00, 0xf5, 0x21, 0x00


	//----- nvinfo : EIATTR_KPARAM_INFO
	.align		4
.L_1125:
        /*0088*/ 	.byte	0x04, 0x17
        /*008a*/ 	.short	(.L_1127 - .L_1126)
.L_1126:
        /*008c*/ 	.word	0x00000000
        /*0090*/ 	.short	0x0002
        /*0092*/ 	.short	0x0010
        /*0094*/ 	.byte	0x00, 0xf5, 0x21, 0x00


	//----- nvinfo : EIATTR_KPARAM_INFO
	.align		4
.L_1127:
        /*0098*/ 	.byte	0x04, 0x17
        /*009a*/ 	.short	(.L_1129 - .L_1128)
.L_1128:
        /*009c*/ 	.word	0x00000000
        /*00a0*/ 	.short	0x0001
        /*00a2*/ 	.short	0x0008
        /*00a4*/ 	.byte	0x00, 0xf5, 0x21, 0x00


	//----- nvinfo : EIATTR_KPARAM_INFO
	.align		4
.L_1129:
        /*00a8*/ 	.byte	0x04, 0x17
        /*00aa*/ 	.short	(.L_1131 - .L_1130)
.L_1130:
        /*00ac*/ 	.word	0x00000000
        /*00b0*/ 	.short	0x0000
        /*00b2*/ 	.short	0x0000
        /*00b4*/ 	.byte	0x00, 0xf5, 0x21, 0x00


	//----- nvinfo : EIATTR_SPARSE_MMA_MASK
	.align		4
.L_1131:
        /*00b8*/ 	.byte	0x03, 0x50
        /*00ba*/ 	.short	0x0000


	//----- nvinfo : EIATTR_MAXREG_COUNT
	.align		4
        /*00bc*/ 	.byte	0x03, 0x1b
        /*00be*/ 	.short	0x00ff


	//----- nvinfo : EIATTR_NUM_BARRIERS
	.align		4
        /*00c0*/ 	.byte	0x02, 0x4c
        /*00c2*/ 	.byte	0x01
	.zero		1


	//----- nvinfo : EIATTR_MERCURY_ISA_VERSION
	.align		4
        /*00c4*/ 	.byte	0x03, 0x5f
        /*00c6*/ 	.short	0x0101


	//----- nvinfo : EIATTR_VRC_CTA_INIT_COUNT
	.align		4
        /*00c8*/ 	.byte	0x02, 0x4a
	.zero		1
	.zero		1


	//----- nvinfo : EIATTR_EXIT_INSTR_OFFSETS
	.align		4
        /*00cc*/ 	.byte	0x04, 0x1c
        /*00ce*/ 	.short	(.L_1133 - .L_1132)


	//   ....[0]....
.L_1132:
        /*00d0*/ 	.word	0x00000690


	//   ....[1]....
        /*00d4*/ 	.word	0x000080a0


	//   ....[2]....
        /*00d8*/ 	.word	0x00008130


	//   ....[3]....
        /*00dc*/ 	.word	0x00008170


	//----- nvinfo : EIATTR_CRS_STACK_SIZE
	.align		4
.L_1133:
        /*00e0*/ 	.byte	0x04, 0x1e
        /*00e2*/ 	.short	(.L_1135 - .L_1134)
.L_1134:
        /*00e4*/ 	.word	0x00000000


	//----- nvinfo : EIATTR_CBANK_PARAM_SIZE
	.align		4
.L_1135:
        /*00e8*/ 	.byte	0x03, 0x19
        /*00ea*/ 	.short	0x0048


	//----- nvinfo : EIATTR_PARAM_CBANK
	.align		4
        /*00ec*/ 	.byte	0x04, 0x0a
        /*00ee*/ 	.short	(.L_1137 - .L_1136)
	.align		4
.L_1136:
        /*00f0*/ 	.word	index@(.nv.constant0._ZN4vllm4gptq33gemm_half_q_half_gptq_8bit_kernelILb1ELi5EEEvPK6__halfPKjS6_S4_PS2_iiiibPKi)
        /*00f4*/ 	.short	0x0380
        /*00f6*/ 	.short	0x0048


	//----- nvinfo : EIATTR_SW_WAR
	.align		4
.L_1137:
        /*00f8*/ 	.byte	0x04, 0x36
        /*00fa*/ 	.short	(.L_1139 - .L_1138)
.L_1138:
        /*00fc*/ 	.word	0x00000008
.L_1139:


//--------------------- .nv.info._ZN4vllm4gptq33gemm_half_q_half_gptq_4bit_kernelILb1ELi5EEEvPK6__halfPKjS6_S4_PS2_iiiibPKi --------------------------
	.section	.nv.info._ZN4vllm4gptq33gemm_half_q_half_gptq_4bit_kernelILb1ELi5EEEvPK6__halfPKjS6_S4_PS2_iiiibPKi,"",@"SHT_CUDA_INFO"
	.sectionflags	@""
	.align	4


	//----- nvinfo : EIATTR_CUDA_API_VERSION
	.align		4
        /*0000*/ 	.byte	0x04, 0x37
        /*0002*/ 	.short	(.L_1141 - .L_1140)
.L_1140:
        /*0004*/ 	.word	0x00000082


	//----- nvinfo : EIATTR_KPARAM_INFO
	.align		4
.L_1141:
        /*0008*/ 	.byte	0x04, 0x17
        /*000a*/ 	.short	(.L_1143 - .L_1142)
.L_1142:
        /*000c*/ 	.word	0x00000000
        /*0010*/ 	.short	0x000a
        /*0012*/ 	.short	0x0040
        /*0014*/ 	.byte	0x00, 0xf5, 0x21, 0x00


	//----- nvinfo : EIATTR_KPARAM_INFO
	.align		4
.L_1143:
        /*0018*/ 	.byte	0x04, 0x17
        /*001a*/ 	.short	(.L_1145 - .L_1144)
.L_1144:
        /*001c*/ 	.word	0x00000000
        /*0020*/ 	.short	0x0009
        /*0022*/ 	.short	0x0038
        /*0024*/ 	.byte	0x00, 0xf0, 0x05, 0x00


	//----- nvinfo : EIATTR_KPARAM_INFO
	.align		4
.L_1145:
        /*0028*/ 	.byte	0x04, 0x17
        /*002a*/ 	.short	(.L_1147 - .L_1146)
.L_1146:
        /*002c*/ 	.word	0x00000000
        /*0030*/ 	.short	0x0008
        /*0032*/ 	.short	0x0034
        /*0034*/ 	.byte	0x00, 0xf0, 0x11, 0x00


	//----- nvinfo : EIATTR_KPARAM_INFO
	.align		4
.L_1147:
        /*0038*/ 	.byte	0x04, 0x17
        /*003a*/ 	.short	(.L_1149 - .L_1148)
.L_1148:
        /*003c*/ 	.word	0x00000000
        /*0040*/ 	.short	0x0007
        /*0042*/ 	.short	0x0030
        /*0044*/ 	.byte	0x00, 0xf0, 0x11, 0x00


	//----- nvinfo : EIATTR_KPARAM_INFO
	.align		4
.L_1149:
        /*0048*/ 	.byte	0x04, 0x17
        /*004a*/ 	.short	(.L_1151 - .L_1150)
.L_1150:
        /*004c*/ 	.word	0x00000000
        /*0050*/ 	.short	0x0006
        /*0052*/ 	.short	0x002c
        /*0054*/ 	.byte	0x00, 0xf0, 0x11, 0x00


	//----- nvinfo : EIATTR_KPARAM_INFO
	.align		4
.L_1151:
        /*0058*/ 	.byte	0x04, 0x17
        /*005a*/ 	.short	(.L_1153 - .L_1152)
.L_1152:
        /*005c*/ 	.word	0x00000000
        /*0060*/ 	.short	0x0005
        /*0062*/ 	.short	0x0028
        /*0064*/ 	.byte	0x00, 0xf0, 0x11, 0x00


	//----- nvinfo : EIATTR_KPARAM_INFO
	.align		4
.L_1153:
        /*0068*/ 	.byte	0x04, 0x17
        /*006a*/ 	.short	(.L_1155 - .L_1154)
.L_1154:
        /*006c*/ 	.word	0x00000000
        /*0070*/ 	.short	0x0004
        /*0072*/ 	.short	0x0020
        /*0074*/ 	.byte	0x00, 0xf5, 0x21, 0x00


	//----- nvinfo : EIATTR_KPARAM_INFO
	.align		4
.L_1155:
        /*0078*/ 	.byte	0x04, 0x17
        /*007a*/ 	.short	(.L_1157 - .L_1156)
.L_1156:
        /*007c*/ 	.word	0x00000000
        /*0080*/ 	.short	0x0003
        /*0082*/ 	.short	0x0018
        /*0084*/ 	.byte	0x00, 0xf5, 0x21, 0x00


	//----- nvinfo : EIATTR_KPARAM_INFO
	.align		4
.L_1157:
        /*0088*/ 	.byte	0x04, 0x17
        /*008a*/ 	.short	(.L_1159 - .L_1158)
.L_1158:
        /*008c*/ 	.word	0x00000000
        /*0090*/ 	.short	0x0002
        /*0092*/ 	.short	0x0010
        /*0094*/ 	.byte	0x00, 0xf5, 0x21, 0x00


	//----- nvinfo : EIATTR_KPARAM_INFO
	.align		4
.L_1159:
        /*0098*/ 	.byte	0x04, 0x17
        /*009a*/ 	.short	(.L_1161 - .L_1160)
.L_1160:
        /*009c*/ 	.word	0x00000000
        /*00a0*/ 	.short	0x0001
        /*00a2*/ 	.short	0x0008
        /*00a4*/ 	.byte	0x00, 0xf5, 0x21, 0x00


	//----- nvinfo : EIATTR_KPARAM_INFO
	.align		4
.L_1161:
        /*00a8*/ 	.byte	0x04, 0x17
        /*00aa*/ 	.short	(.L_1163 - .L_1162)
.L_1162:
        /*00ac*/ 	.word	0x00000000
        /*00b0*/ 	.short	0x0000
        /*00b2*/ 	.short	0x0000
        /*00b4*/ 	.byte	0x00, 0xf5, 0x21, 0x00


	//----- nvinfo : EIATTR_SPARSE_MMA_MASK
	.align		4
.L_1163:
        /*00b8*/ 	.byte	0x03, 0x50
        /*00ba*/ 	.short	0x0000


	//----- nvinfo : EIATTR_MAXREG_COUNT
	.align		4
        /*00bc*/ 	.byte	0x03, 0x1b
        /*00be*/ 	.short	0x00ff


	//----- nvinfo : EIATTR_NUM_BARRIERS
	.align		4
        /*00c0*/ 	.byte	0x02, 0x4c
        /*00c2*/ 	.byte	0x01
	.zero		1


	//----- nvinfo : EIATTR_MERCURY_ISA_VERSION
	.align		4
        /*00c4*/ 	.byte	0x03, 0x5f
        /*00c6*/ 	.short	0x0101


	//----- nvinfo : EIATTR_VRC_CTA_INIT_COUNT
	.align		4
        /*00c8*/ 	.byte	0x02, 0x4a
	.zero		1
	.zero		1


	//----- nvinfo : EIATTR_EXIT_INSTR_OFFSETS
	.align		4
        /*00cc*/ 	.byte	0x04, 0x1c
        /*00ce*/ 	.short	(.L_1165 - .L_1164)


	//   ....[0]....
.L_1164:
        /*00d0*/ 	.word	0x00000690


	//   ....[1]....
        /*00d4*/ 	.word	0x000053e0


	//   ....[2]....
        /*00d8*/ 	.word	0x00005470


	//   ....[3]....
        /*00dc*/ 	.word	0x000054b0


	//----- nvinfo : EIATTR_CRS_STACK_SIZE
	.align		4
.L_1165:
        /*00e0*/ 	.byte	0x04, 0x1e
        /*00e2*/ 	.short	(.L_1167 - .L_1166)
.L_1166:
        /*00e4*/ 	.word	0x00000000


	//----- nvinfo : EIATTR_CBANK_PARAM_SIZE
	.align		4
.L_1167:
        /*00e8*/ 	.byte	0x03, 0x19
        /*00ea*/ 	.short	0x0048


	//----- nvinfo : EIATTR_PARAM_CBANK
	.align		4
        /*00ec*/ 	.byte	0x04, 0x0a
        /*00ee*/ 	.short	(.L_1169 - .L_1168)
	.align		4
.L_1168:
        /*00f0*/ 	.word	index@(.nv.constant0._ZN4vllm4gptq33gemm_half_q_half_gptq_4bit_kernelILb1ELi5EEEvPK6__halfPKjS6_S4_PS2_iiiibPKi)
        /*00f4*/ 	.short	0x0380
        /*00f6*/ 	.short	0x0048


	//----- nvinfo : EIATTR_SW_WAR
	.align		4
.L_1169:
        /*00f8*/ 	.byte	0x04, 0x36
        /*00fa*/ 	.short	(.L_1171 - .L_1170)
.L_1170:
        /*00fc*/ 	.word	0x00000008
.L_1171:


//--------------------- .nv.info._ZN4vllm4gptq33gemm_half_q_half_gptq_3bit_kernelILb1ELi5EEEvPK6__halfPKjS6_S4_PS2_iiiibPKi --------------------------
	.section	.nv.info._ZN4vllm4gptq33gemm_half_q_half_gptq_3bit_kernelILb1ELi5EEEvPK6__halfPKjS6_S4_PS2_iiiibPKi,"",@"SHT_CUDA_INFO"
	.sectionflags	@""
	.align	4


	//----- nvinfo : EIATTR_CUDA_API_VERSION
	.align		4
        /*0000*/ 	.byte	0x04, 0x37
        /*0002*/ 	.short	(.L_1173 - .L_1172)
.L_1172:
        /*0004*/ 	.word	0x00000082


	//----- nvinfo : EIATTR_KPARAM_INFO
	.align		4
.L_1173:
        /*0008*/ 	.byte	0x04, 0x17
        /*000a*/ 	.short	(.L_1175 - .L_1174)
.L_1174:
        /*000c*/ 	.word	0x00000000
        /*0010*/ 	.short	0x000a
        /*0012*/ 	.short	0x0040
        /*0014*/ 	.byte	0x00, 0xf5, 0x21, 0x00


	//----- nvinfo : EIATTR_KPARAM_INFO
	.align		4
.L_1175:
        /*0018*/ 	.byte	0x04, 0x17
        /*001a*/ 	.short	(.L_1177 - .L_1176)
.L_1176:
        /*001c*/ 	.word	0x00000000
        /*0020*/ 	.short	0x0009
        /*0022*/ 	.short	0x0038
        /*0024*/ 	.byte	0x00, 0xf0, 0x05, 0x00


	//----- nvinfo : EIATTR_KPARAM_INFO
	.align		4
.L_1177:
        /*0028*/ 	.byte	0x04, 0x17
        /*002a*/ 	.short	(.L_1179 - .L_1178)
.L_1178:
        /*002c*/ 	.word	0x00000000
        /*0030*/ 	.short	0x0008
        /*0032*/ 	.short	0x0034
        /*0034*/ 	.byte	0x00, 0xf0, 0x11, 0x00


	//----- nvinfo : EIATTR_KPARAM_INFO
	.align		4
.L_1179:
        /*0038*/ 	.byte	0x04, 0x17
        /*003a*/ 	.short	(.L_1181 - .L_1180)
.L_1180:
        /*003c*/ 	.word	0x00000000
        /*0040*/ 	.short	0x0007
        /*0042*/ 	.short	0x0030
        /*0044*/ 	.byte	0x00, 0xf0, 0x11, 0x00


	//----- nvinfo : EIATTR_KPARAM_INFO
	.align		4
.L_1181:
        /*0048*/ 	.byte	0x04, 0x17
        /*004a*/ 	.short	(.L_1183 - .L_1182)
.L_1182:
        /*004c*/ 	.word	0x00000000
        /*0050*/ 	.short	0x0006
        /*0052*/ 	.short	0x002c
        /*0054*/ 	.byte	0x00, 0xf0, 0x11, 0x00


	//----- nvinfo : EIATTR_KPARAM_INFO
	.align		4
.L_1183:
        /*0058*/ 	.byte	0x04, 0x17
        /*005a*/ 	.short	(.L_1185 - .L_1184)
.L_1184:
        /*005c*/ 	.word	0x00000000
        /*0060*/ 	.short	0x0005
        /*0062*/ 	.short	0x0028
        /*0064*/ 	.byte	0x00, 0xf0, 0x11, 0x00


	//----- nvinfo : EIATTR_KPARAM_INFO
	.align		4
.L_1185:
        /*0068*/ 	.byte	0x04, 0x17
        /*006a*/ 	.short	(.L_1187 - .L_1186)
.L_1186:
        /*006c*/ 	.word	0x00000000
        /*0070*/ 	.short	0x0004
        /*0072*/ 	.short	0x0020
        /*0074*/ 	.byte	0x00, 0xf5, 0x21, 0x00


	//----- nvinfo : EIATTR_KPARAM_INFO
	.align		4
.L_1187:
        /*0078*/ 	.byte	0x04, 0x17
        /*007a*/ 	.short	(.L_1189 - .L_1188)
.L_1188:
        /*007c*/ 	.word	0x00000000
        /*0080*/ 	.short	0x0003
        /*0082*/ 	.short	0x0018
        /*0084*/ 	.byte	0x00, 0xf5, 0x21, 0x00


	//----- nvinfo : EIATTR_KPARAM_INFO
	.align		4
.L_1189:
        /*0088*/ 	.byte	0x04, 0x17
        /*008a*/ 	.short	(.L_1191 - .L_1190)
.L_1190:
        /*008c*/ 	.word	0x00000000
        /*0090*/ 	.short	0x0002
        /*0092*/ 	.short	0x0010
        /*0094*/ 	.byte	0x00, 0xf5, 0x21, 0x00


	//----- nvinfo : EIATTR_KPARAM_INFO
	.align		4
.L_1191:
        /*0098*/ 	.byte	0x04, 0x17
        /*009a*/ 	.short	(.L_1193 - .L_1192)
.L_1192:
        /*009c*/ 	.word	0x00000000
        /*00a0*/ 	.short	0x0001
        /*00a2*/ 	.short	0x0008
        /*00a4*/ 	.byte	0x00, 0xf5, 0x21, 0x00


	//----- nvinfo : EIATTR_KPARAM_INFO
	.align		4
.L_1193:
        /*00a8*/ 	.byte	0x04, 0x17
        /*00aa*/ 	.short	(.L_1195 - .L_1194)
.L_1194:
        /*00ac*/ 	.word	0x00000000
        /*00b0*/ 	.short	0x0000
        /*00b2*/ 	.short	0x0000
        /*00b4*/ 	.byte	0x00, 0xf5, 0x21, 0x00


	//----- nvinfo : EIATTR_SPARSE_MMA_MASK
	.align		4
.L_1195:
        /*00b8*/ 	.byte	0x03, 0x50
        /*00ba*/ 	.short	0x0000


	//----- nvinfo : EIATTR_MAXREG_COUNT
	.align		4
        /*00bc*/ 	.byte	0x03, 0x1b
        /*00be*/ 	.short	0x00ff


	//----- nvinfo : EIATTR_NUM_BARRIERS
	.align		4
        /*00c0*/ 	.byte	0x02, 0x4c
        /*00c2*/ 	.byte	0x01
	.zero		1


	//----- nvinfo : EIATTR_MERCURY_ISA_VERSION
	.align		4
        /*00c4*/ 	.byte	0x03, 0x5f
        /*00c6*/ 	.short	0x0101


	//----- nvinfo : EIATTR_VRC_CTA_INIT_COUNT
	.align		4
        /*00c8*/ 	.byte	0x02, 0x4a
	.zero		1
	.zero		1


	//----- nvinfo : EIATTR_EXIT_INSTR_OFFSETS
	.align		4
        /*00cc*/ 	.byte	0x04, 0x1c
        /*00ce*/ 	.short	(.L_1197 - .L_1196)


	//   ....[0]....
.L_1196:
        /*00d0*/ 	.word	0x00000690


	//   ....[1]....
        /*00d4*/ 	.word	0x000048f0


	//   ....[2]....
        /*00d8*/ 	.word	0x00004980


	//   ....[3]....
        /*00dc*/ 	.word	0x000049c0


	//----- nvinfo : EIATTR_CRS_STACK_SIZE
	.align		4
.L_1197:
        /*00e0*/ 	.byte	0x04, 0x1e
        /*00e2*/ 	.short	(.L_1199 - .L_1198)
.L_1198:
        /*00e4*/ 	.word	0x00000000


	//----- nvinfo : EIATTR_CBANK_PARAM_SIZE
	.align		4
.L_1199:
        /*00e8*/ 	.byte	0x03, 0x19
        /*00ea*/ 	.short	0x0048


	//----- nvinfo : EIATTR_PARAM_CBANK
	.align		4
        /*00ec*/ 	.byte	0x04, 0x0a
        /*00ee*/ 	.short	(.L_1201 - .L_1200)
	.align		4
.L_1200:
        /*00f0*/ 	.word	index@(.nv.constant0._ZN4vllm4gptq33gemm_half_q_half_gptq_3bit_kernelILb1ELi5EEEvPK6__halfPKjS6_S4_PS2_iiiibPKi)
        /*00f4*/ 	.short	0x0380
        /*00f6*/ 	.short	0x0048


	//----- nvinfo : EIATTR_SW_WAR
	.align		4
.L_1201:
        /*00f8*/ 	.byte	0x04, 0x36
        /*00fa*/ 	.short	(.L_1203 - .L_1202)
.L_1202:
        /*00fc*/ 	.word	0x00000008
.L_1203:


//--------------------- .nv.info._ZN4vllm4gptq33gemm_half_q_half_gptq_2bit_kernelILb1ELi5EEEvPK6__halfPKjS6_S4_PS2_iiiibPKi --------------------------
	.section	.nv.info._ZN4vllm4gptq33gemm_half_q_half_gptq_2bit_kernelILb1ELi5EEEvPK6__halfPKjS6_S4_PS2_iiiibPKi,"",@"SHT_CUDA_INFO"
	.sectionflags	@""
	.align	4


	//----- nvinfo : EIATTR_CUDA_API_VERSION
	.align		4
        /*0000*/ 	.byte	0x04, 0x37
        /*0002*/ 	.short	(.L_1205 - .L_1204)
.L_1204:
        /*0004*/ 	.word	0x00000082


	//----- nvinfo : EIATTR_KPARAM_INFO
	.align		4
.L_1205:
        /*0008*/ 	.byte	0x04, 0x17
        /*000a*/ 	.short	(.L_1207 - .L_1206)
.L_1206:
        /*000c*/ 	.word	0x00000000
        /*0010*/ 	.short	0x000a
        /*0012*/ 	.short	0x0040
        /*0014*/ 	.byte	0x00, 0xf5, 0x21, 0x00


	//----- nvinfo : EIATTR_KPARAM_INFO
	.align		4
.L_1207:
        /*0018*/ 	.byte	0x04, 0x17
        /*001a*/ 	.short	(.L_1209 - .L_1208)
.L_1208:
        /*001c*/ 	.word	0x00000000
        /*0020*/ 	.short	0x0009
        /*0022*/ 	.short	0x0038
        /*0024*/ 	.byte	0x00, 0xf0, 0x05, 0x00


	//----- nvinfo : EIATTR_KPARAM_INFO
	.align		4
.L_1209:
        /*0028*/ 	.byte	0x04, 0x17
        /*002a*/ 	.short	(.L_1211 - .L_1210)
.L_1210:
        /*002c*/ 	.word	0x00000000
        /*0030*/ 	.short	0x0008
        /*0032*/ 	.short	0x0034
        /*0034*/ 	.byte	0x00, 0xf0, 0x11, 0x00


	//----- nvinfo : EIATTR_KPARAM_INFO
	.align		4
.L_1211:
        /*0038*/ 	.byte	0x04, 0x17
        /*003a*/ 	.short	(.L_1213 - .L_1212)
.L_1212:
        /*003c*/ 	.word	0x00000000
        /*0040*/ 	.short	0x0007
        /*0042*/ 	.short	0x0030
        /*0044*/ 	.byte	0x00, 0xf0, 0x11, 0x00


	//----- nvinfo : EIATTR_KPARAM_INFO
	.align		4
.L_1213:
        /*0048*/ 	.byte	0x04, 0x17
        /*004a*/ 	.short	(.L_1215 - .L_1214)
.L_1214:
        /*004c*/ 	.word	0x00000000
        /*0050*/ 	.short	0x0006
        /*0052*/ 	.short	0x002c
        /*0054*/ 	.byte	0x00, 0xf0, 0x11, 0x00


	//----- nvinfo : EIATTR_KPARAM_INFO
	.align		4
.L_1215:
        /*0058*/ 	.byte	0x04, 0x17
        /*005a*/ 	.short	(.L_1217 - .L_1216)
.L_1216:
        /*005c*/ 	.word	0x00000000
        /*0060*/ 	.short	0x0005
        /*0062*/ 	.short	0x0028
        /*0064*/ 	.byte	0x00, 0xf0, 0x11, 0x00


	//----- nvinfo : EIATTR_KPARAM_INFO
	.align		4
.L_1217:
        /*0068*/ 	.byte	0x04, 0x17
        /*006a*/ 	.short	(.L_1219 - .L_1218)
.L_1218:
        /*006c*/ 	.word	0x00000000
        /*0070*/ 	.short	0x0004
        /*0072*/ 	.short	0x0020
        /*0074*/ 	.byte	0x00, 0xf5, 0x21, 0x00


	//----- nvinfo : EIATTR_KPARAM_INFO
	.align		4
.L_1219:
        /*0078*/ 	.byte	0x04, 0x17
        /*007a*/ 	.short	(.L_1221 - .L_1220)
.L_1220:
        /*007c*/ 	.word	0x00000000
        /*0080*/ 	.short	0x0003
        /*0082*/ 	.short	0x0018
        /*0084*/ 	.byte	0x00, 0xf5, 0x21, 0x00


	//----- nvinfo : EIATTR_KPARAM_INFO
	.align		4
.L_1221:
        /*0088*/ 	.byte	0x04, 0x17
        /*008a*/ 	.short	(.L_1223 - .L_1222)
.L_1222:
        /*008c*/ 	.word	0x00000000
        /*0090*/ 	.short	0x0002
        /*0092*/ 	.short	0x0010
        /*0094*/ 	.byte	0x00, 0xf5, 0x21, 0x00


	//----- nvinfo : EIATTR_KPARAM_INFO
	.align		4
.L_1223:
        /*0098*/ 	.byte	0x04, 0x17
        /*009a*/ 	.short	(.L_1225 - .L_1224)
.L_1224:
        /*009c*/ 	.word	0x00000000
        /*00a0*/ 	.short	0x0001
        /*00a2*/ 	.short	0x0008
        /*00a4*/ 	.byte	0x00, 0xf5, 0x21, 0x00


	//----- nvinfo : EIATTR_KPARAM_INFO
	.align		4
.L_1225:
        /*00a8*/ 	.byte	0x04, 0x17
        /*00aa*/ 	.short	(.L_1227 - .L_1226)
.L_1226:
        /*00ac*/ 	.word	0x00000000
        /*00b0*/ 	.short	0x0000
        /*00b2*/ 	.short	0x0000
        /*00b4*/ 	.byte	0x00, 0xf5, 0x21, 0x00


	//----- nvinfo : EIATTR_SPARSE_MMA_MASK
	.align		4
.L_1227:
        /*00b8*/ 	.byte	0x03, 0x50
        /*00ba*/ 	.short	0x0000


	//----- nvinfo : EIATTR_MAXREG_COUNT
	.align		4
        /*00bc*/ 	.byte	0x03, 0x1b
        /*00be*/ 	.short	0x00ff


	//----- nvinfo : EIATTR_NUM_BARRIERS
	.align		4
        /*00c0*/ 	.byte	0x02, 0x4c
        /*00c2*/ 	.byte	0x01
	.zero		1


	//----- nvinfo : EIATTR_MERCURY_ISA_VERSION
	.align		4
        /*00c4*/ 	.byte	0x03, 0x5f
        /*00c6*/ 	.short	0x0101


	//----- nvinfo : EIATTR_VRC_CTA_INIT_COUNT
	.align		4
        /*00c8*/ 	.byte	0x02, 0x4a
	.zero		1
	.zero		1


	//----- nvinfo : EIATTR_EXIT_INSTR_OFFSETS
	.align		4
        /*00cc*/ 	.byte	0x04, 0x1c
        /*00ce*/ 	.short	(.L_1229 - .L_1228)


	//   ....[0]....
.L_1228:
        /*00d0*/ 	.word	0x00000690


	//   ....[1]....
        /*00d4*/ 	.word	0x00002eb0


	//   ....[2]....
        /*00d8*/ 	.word	0x00002f40


	//   ....[3]....
        /*00dc*/ 	.word	0x00002f80


	//----- nvinfo : EIATTR_CRS_STACK_SIZE
	.align		4
.L_1229:
        /*00e0*/ 	.byte	0x04, 0x1e
        /*00e2*/ 	.short	(.L_1231 - .L_1230)
.L_1230:
        /*00e4*/ 	.word	0x00000000


	//----- nvinfo : EIATTR_CBANK_PARAM_SIZE
	.align		4
.L_1231:
        /*00e8*/ 	.byte	0x03, 0x19
        /*00ea*/ 	.short	0x0048


	//----- nvinfo : EIATTR_PARAM_CBANK
	.align		4
        /*00ec*/ 	.byte	0x04, 0x0a
        /*00ee*/ 	.short	(.L_1233 - .L_1232)
	.align		4
.L_1232:
        /*00f0*/ 	.word	index@(.nv.constant0._ZN4vllm4gptq33gemm_half_q_half_gptq_2bit_kernelILb1ELi5EEEvPK6__halfPKjS6_S4_PS2_iiiibPKi)
        /*00f4*/ 	.short	0x0380
        /*00f6*/ 	.short	0x0048


	//----- nvinfo : EIATTR_SW_WAR
	.align		4
.L_1233:
        /*00f8*/ 	.byte	0x04, 0x36
        /*00fa*/ 	.short	(.L_1235 - .L_1234)
.L_1234:
        /*00fc*/ 	.word	0x00000008
.L_1235:


//--------------------- .nv.info._ZN4vllm4gptq33gemm_half_q_half_gptq_8bit_kernelILb1ELi4EEEvPK6__halfPKjS6_S4_PS2_iiiibPKi --------------------------
	.section	.nv.info._ZN4vllm4gptq33gemm_half_q_half_gptq_8bit_kernelILb1ELi4EEEvPK6__halfPKjS6_S4_PS2_iiiibPKi,"",@"SHT_CUDA_INFO"
	.sectionflags	@""
	.align	4


	//----- nvinfo : EIATTR_CUDA_API_VERSION
	.align		4
        /*0000*/ 	.byte	0x04, 0x37
        /*0002*/ 	.short	(.L_1237 - .L_1236)
.L_1236:
        /*0004*/ 	.word	0x00000082


	//----- nvinfo : EIATTR_KPARAM_INFO
	.align		4
.L_1237:
        /*0008*/ 	.byte	0x04, 0x17
        /*000a*/ 	.short	(.L_1239 - .L_1238)
.L_1238:
        /*000c*/ 	.word	0x00000000
        /*0010*/ 	.short	0x000a
        /*0012*/ 	.short	0x0040
        /*0014*/ 	.byte	0x00, 0xf5, 0x21, 0x00


	//----- nvinfo : EIATTR_KPARAM_INFO
	.align		4
.L_1239:
        /*0018*/ 	.byte	0x04, 0x17
        /*001a*/ 	.short	(.L_1241 - .L_1240)
.L_1240:
        /*001c*/ 	.word	0x00000000
        /*0020*/ 	.short	0x0009
        /*0022*/ 	.short	0x0038
        /*0024*/ 	.byte	0x00, 0xf0, 0x05, 0x00


	//----- nvinfo : EIATTR_KPARAM_INFO
	.align		4
.L_1241:
        /*0028*/ 	.byte	0x04, 0x17
        /*002a*/ 	.short	(.L_1243 - .L_1242)
.L_1242:
        /*002c*/ 	.word	0x00000000
        /*0030*/ 	.short	0x0008
        /*0032*/ 	.short	0x0034
        /*0034*/ 	.byte	0x00, 0xf0, 0x11, 0x00


	//----- nvinfo : EIATTR_KPARAM_INFO
	.align		4
.L_1243:
        /*0038*/ 	.byte	0x04, 0x17
        /*003a*/ 	.short	(.L_1245 - .L_1244)
.L_1244:
        /*003c*/ 	.word	0x00000000
        /*0040*/ 	.short	0x0007
        /*0042*/ 	.short	0x0030
        /*0044*/ 	.byte	0x00, 0xf0, 0x11, 0x00


	//----- nvinfo : EIATTR_KPARAM_INFO
	.align		4
.L_1245:
        /*0048*/ 	.byte	0x04, 0x17
        /*004a*/ 	.short	(.L_1247 - .L_1246)
.L_1246:
        /*004c*/ 	.word	0x00000000
        /*0050*/ 	.short	0x0006
        /*0052*/ 	.short	0x002c
        /*0054*/ 	.byte	0x00, 0xf0, 0x11, 0x00


	//----- nvinfo : EIATTR_KPARAM_INFO
	.align		4
.L_1247:
        /*0058*/ 	.byte	0x04, 0x17
        /*005a*/ 	.short	(.L_1249 - .L_1248)
.L_1248:
        /*005c*/ 	.word	0x00000000
        /*0060*/ 	.short	0x0005
        /*0062*/ 	.short	0x0028
        /*0064*/ 	.byte	0x00, 0xf0, 0x11, 0x00


	//----- nvinfo : EIATTR_KPARAM_INFO
	.align		4
.L_1249:
        /*0068*/ 	.byte	0x04, 0x17
        /*006a*/ 	.short	(.L_1251 - .L_1250)
.L_1250:
        /*006c*/ 	.word	0x00000000
        /*0070*/ 	.short	0x0004
        /*0072*/ 	.short	0x0020
        /*0074*/ 	.byte	0x00, 0xf5, 0x21, 0x00


	//----- nvinfo : EIATTR_KPARAM_INFO
	.align		4
.L_1251:
        /*0078*/ 	.byte	0x04, 0x17
        /*007a*/ 	.short	(.L_1253 - .L_1252)
.L_1252:
        /*007c*/ 	.word	0x00000000
        /*0080*/ 	.short	0x0003
        /*0082*/ 	.short	0x0018
        /*0084*/ 	.byte	0x00, 0xf5, 0x21, 0x00


	//----- nvinfo : EIATTR_KPARAM_INFO
	.align		4
.L_1253:
        /*0088*/ 	.byte	0x04, 0x17
        /*008a*/ 	.short	(.L_1255 - .L_1254)
.L_1254:
        /*008c*/ 	.word	0x00000000
        /*0090*/ 	.short	0x0002
        /*0092*/ 	.short	0x0010
        /*0094*/ 	.byte	0x00, 0xf5, 0x21, 0x00


	//----- nvinfo : EIATTR_KPARAM_INFO
	.align		4
.L_1255:
        /*0098*/ 	.byte	0x04, 0x17
        /*009a*/ 	.short	(.L_1257 - .L_1256)
.L_1256:
        /*009c*/ 	.word	0x00000000
        /*00a0*/ 	.short	0x0001
        /*00a2*/ 	.short	0x0008
        /*00a4*/ 	.byte	0x00, 0xf5, 0x21, 0x00


	//----- nvinfo : EIATTR_KPARAM_INFO
	.align		4
.L_1257:
        /*00a8*/ 	.byte	0x04, 0x17
        /*00aa*/ 	.short	(.L_1259 - .L_1258)
.L_1258:
        /*00ac*/ 	.word	0x00000000
        /*00b0*/ 	.short	0x0000
        /*00b2*/ 	.short	0x0000
        /*00b4*/ 	.byte	0x00, 0xf5, 0x21, 0x00


	//----- nvinfo : EIATTR_SPARSE_MMA_MASK
	.align		4
.L_1259:
        /*00b8*/ 	.byte	0x03, 0x50
        /*00ba*/ 	.short	0x0000


	//----- nvinfo : EIATTR_MAXREG_COUNT
	.align		4
        /*00bc*/ 	.byte	0x03, 0x1b
        /*00be*/ 	.short	0x00ff


	//----- nvinfo : EIATTR_NUM_BARRIERS
	.align		4
        /*00c0*/ 	.byte	0x02, 0x4c
        /*00c2*/ 	.byte	0x01
	.zero		1


	//----- nvinfo : EIATTR_MERCURY_ISA_VERSION
	.align		4
        /*00c4*/ 	.byte	0x03, 0x5f
        /*00c6*/ 	.short	0x0101


	//----- nvinfo : EIATTR_VRC_CTA_INIT_COUNT
	.align		4
        /*00c8*/ 	.byte	0x02, 0x4a
	.zero		1
	.zero		1


	//----- nvinfo : EIATTR_EXIT_INSTR_OFFSETS
	.align		4
        /*00cc*/ 	.byte	0x04, 0x1c
        /*00ce*/ 	.short	(.L_1261 - .L_1260)


	//   ....[0]....
.L_1260:
        /*00d0*/ 	.word	0x000005b0


	//   ....[1]....
        /*00d4*/ 	.word	0x00007000


	//   ....[2]....
        /*00d8*/ 	.word	0x000070a0


	//   ....[3]....
        /*00dc*/ 	.word	0x000070e0


	//----- nvinfo : EIATTR_CRS_STACK_SIZE
	.align		4
.L_1261:
        /*00e0*/ 	.byte	0x04, 0x1e
        /*00e2*/ 	.short	(.L_1263 - .L_1262)
.L_1262:
        /*00e4*/ 	.word	0x00000000


	//----- nvinfo : EIATTR_CBANK_PARAM_SIZE
	.align		4
.L_1263:
        /*00e8*/ 	.byte	0x03, 0x19
        /*00ea*/ 	.short	0x0048


	//----- nvinfo : EIATTR_PARAM_CBANK
	.align		4
        /*00ec*/ 	.byte	0x04, 0x0a
        /*00ee*/ 	.short	(.L_1265 - .L_1264)
	.align		4
.L_1264:
        /*00f0*/ 	.word	index@(.nv.constant0._ZN4vllm4gptq33gemm_half_q_half_gptq_8bit_kernelILb1ELi4EEEvPK6__halfPKjS6_S4_PS2_iiiibPKi)
        /*00f4*/ 	.short	0x0380
        /*00f6*/ 	.short	0x0048


	//----- nvinfo : EIATTR_SW_WAR
	.align		4
.L_1265:
        /*00f8*/ 	.byte	0x04, 0x36
        /*00fa*/ 	.short	(.L_1267 - .L_1266)
.L_1266:
        /*00fc*/ 	.word	0x00000008
.L_1267:


//--------------------- .nv.info._ZN4vllm4gptq33gemm_half_q_half_gptq_4bit_kernelILb1ELi4EEEvPK6__halfPKjS6_S4_PS2_iiiibPKi --------------------------
	.section	.nv.info._ZN4vllm4gptq33gemm_half_q_half_gptq_4bit_kernelILb1ELi4EEEvPK6__halfPKjS6_S4_PS2_iiiibPKi,"",@"SHT_CUDA_INFO"
	.sectionflags	@""
	.align	4


	//----- nvinfo : EIATTR_CUDA_API_VERSION
	.align		4
        /*0000*/ 	.byte	0x04, 0x37
        /*0002*/ 	.short	(.L_1269 - .L_1268)
.L_1268:
        /*0004*/ 	.word	0x00000082


	//----- nvinfo : EIATTR_KPARAM_INFO
	.align		4
.L_1269:
        /*0008*/ 	.byte	0x04, 0x17
        /*000a*/ 	.short	(.L_1271 - .L_1270)
.L_1270:
        /*000c*/ 	.word	0x00000000
        /*0010*/ 	.short	0x000a
        /*0012*/ 	.short	0x0040
        /*0014*/ 	.byte	0x00, 0xf5, 0x21, 0x00


	//----- nvinfo : EIATTR_KPARAM_INFO
	.align		4
.L_1271:
        /*0018*/ 	.byte	0x04, 0x17
        /*001a*/ 	.short	(.L_1273 - .L_1272)
.L_1272:
        /*001c*/ 	.word	0x00000000
        /*0020*/ 	.short	0x0009
        /*0022*/ 	.short	0x0038
        /*0024*/ 	.byte	0x00, 0xf0, 0x05, 0x00


	//----- nvinfo : EIATTR_KPARAM_INFO
	.align		4
.L_1273:
        /*0028*/ 	.byte	0x04, 0x17
        /*002a*/ 	.short	(.L_1275 - .L_1274)
.L_1274:
        /*002c*/ 	.word	0x00000000
        /*0030*/ 	.short	0x0008
        /*0032*/ 	.short	0x0034
        /*0034*/ 	.byte	0x00, 0xf0, 0x11, 0x00


	//----- nvinfo : EIATTR_KPARAM_INFO
	.align		4
.L_1275:
        /*0038*/ 	.byte	0x04, 0x17
        /*003a*/ 	.short	(.L_1277 - .L_1276)
.L_1276:
        /*003c*/ 	.word	0x00000000
        /*0040*/ 	.short	0x0007
        /*0042*/ 	.short	0x0030
        /*0044*/ 	.byte	0x00, 0xf0, 0x11, 0x00


	//----- nvinfo : EIATTR_KPARAM_INFO
	.align		4
.L_1277:
        /*0048*/ 	.byte	0x04, 0x17
        /*004a*/ 	.short	(.L_1279 - .L_1278)
.L_1278:
        /*004c*/ 	.word	0x00000000
        /*0050*/ 	.short	0x0006
        /*0052*/ 	.short	0x002c
        /*0054*/ 	.byte	0x00, 0xf0, 0x11, 0x00


	//----- nvinfo : EIATTR_KPARAM_INFO
	.align		4
.L_1279:
        /*0058*/ 	.byte	0x04, 0x17
        /*005a*/ 	.short	(.L_1281 - .L_1280)
.L_1280:
        /*005c*/ 	.word	0x00000000
        /*0060*/ 	.short	0x0005
        /*0062*/ 	.short	0x0028
        /*0064*/ 	.byte	0x00, 0xf0, 0x11, 0x00


	//----- nvinfo : EIATTR_KPARAM_INFO
	.align		4
.L_1281:
        /*0068*/ 	.byte	0x04, 0x17
        /*006a*/ 	.short	(.L_1283 - .L_1282)
.L_1282:
        /*006c*/ 	.word	0x00000000
        /*0070*/ 	.short	0x0004
        /*0072*/ 	.short	0x0020
        /*0074*/ 	.byte	0x00, 0xf5, 0x21, 0x00


	//----- nvinfo : EIATTR_KPARAM_INFO
	.align		4
.L_1283:
        /*0078*/ 	.byte	0x04, 0x17
        /*007a*/ 	.short	(.L_1285 - .L_1284)
.L_1284:
        /*007c*/ 	.word	0x00000000
        /*0080*/ 	.short	0x0003
        /*0082*/ 	.short	0x0018
        /*0084*/ 	.byte	0x00, 0xf5, 0x21, 0x00


	//----- nvinfo : EIATTR_KPARAM_INFO
	.align		4
.L_1285:
        /*0088*/ 	.byte	0x04, 0x17
        /*008a*/ 	.short	(.L_1287 - .L_1286)
.L_1286:
        /*008c*/ 	.word	0x00000000
        /*0090*/ 	.short	0x0002
        /*0092*/ 	.short	0x0010
        /*0094*/ 	.byte	0x00, 0xf5, 0x21, 0x00


	//----- nvinfo : EIATTR_KPARAM_INFO
	.align		4
.L_1287:
        /*0098*/ 	.byte	0x04, 0x17
        /*009a*/ 	.short	(.L_1289 - .L_1288)
.L_1288:
        /*009c*/ 	.word	0x00000000
        /*00a0*/ 	.short	0x0001
        /*00a2*/ 	.short	0x0008
        /*00a4*/ 	.byte	0x00, 0xf5, 0x21, 0x00


	//----- nvinfo : EIATTR_KPARAM_INFO
	.align		4
.L_1289:
        /*00a8*/ 	.byte	0x04, 0x17
        /*00aa*/ 	.short	(.L_1291 - .L_1290)
.L_1290:
        /*00ac*/ 	.word	0x00000000
        /*00b0*/ 	.short	0x0000
        /*00b2*/ 	.short	0x0000
        /*00b4*/ 	.byte	0x00, 0xf5, 0x21, 0x00


	//----- nvinfo : EIATTR_SPARSE_MMA_MASK
	.align		4
.L_1291:
        /*00b8*/ 	.byte	0x03, 0x50
        /*00ba*/ 	.short	0x0000


	//----- nvinfo : EIATTR_MAXREG_COUNT
	.align		4
        /*00bc*/ 	.byte	0x03, 0x1b
        /*00be*/ 	.short	0x00ff


	//----- nvinfo : EIATTR_NUM_BARRIERS
	.align		4
        /*00c0*/ 	.byte	0x02, 0x4c
        /*00c2*/ 	.byte	0x01
	.zero		1


	//----- nvinfo : EIATTR_MERCURY_ISA_VERSION
	.align		4
        /*00c4*/ 	.byte	0x03, 0x5f
        /*00c6*/ 	.short	0x0101


	//----- nvinfo : EIATTR_VRC_CTA_INIT_COUNT
	.align		4
        /*00c8*/ 	.byte	0x02, 0x4a
	.zero		1
	.zero		1


	//----- nvinfo : EIATTR_EXIT_INSTR_OFFSETS
	.align		4
        /*00cc*/ 	.byte	0x04, 0x1c
        /*00ce*/ 	.short	(.L_1293 - .L_1292)


	//   ....[0]....
.L_1292:
        /*00d0*/ 	.word	0x000005b0


	//   ....[1]....
        /*00d4*/ 	.word	0x00004840


	//   ....[2]....
        /*00d8*/ 	.word	0x000048d0


	//   ....[3]....
        /*00dc*/ 	.word	0x00004910


	//----- nvinfo : EIATTR_CRS_STACK_SIZE
	.align		4
.L_1293:
        /*00e0*/ 	.byte	0x04, 0x1e
        /*00e2*/ 	.short	(.L_1295 - .L_1294)
.L_1294:
        /*00e4*/ 	.word	0x00000000


	//----- nvinfo : EIATTR_CBANK_PARAM_SIZE
	.align		4
.L_1295:
        /*00e8*/ 	.byte	0x03, 0x19
        /*00ea*/ 	.short	0x0048


	//----- nvinfo : EIATTR_PARAM_CBANK
	.align		4
        /*00ec*/ 	.byte	0x04, 0x0a
        /*00ee*/ 	.short	(.L_1297 - .L_1296)
	.align		4
.L_1296:
        /*00f0*/ 	.word	index@(.nv.constant0._ZN4vllm4gptq33gemm_half_q_half_gptq_4bit_kernelILb1ELi4EEEvPK6__halfPKjS6_S4_PS2_iiiibPKi)
        /*00f4*/ 	.short	0x0380
        /*00f6*/ 	.short	0x0048


	//----- nvinfo : EIATTR_SW_WAR
	.align		4
.L_1297:
        /*00f8*/ 	.byte	0x04, 0x36
        /*00fa*/ 	.short	(.L_1299 - .L_1298)
.L_1298:
        /*00fc*/ 	.word	0x00000008
.L_1299:


//--------------------- .nv.info._ZN4vllm4gptq33gemm_half_q_half_gptq_3bit_kernelILb1ELi4EEEvPK6__halfPKjS6_S4_PS2_iiiibPKi --------------------------
	.section	.nv.info._ZN4vllm4gptq33gemm_half_q_half_gptq_3bit_kernelILb1ELi4EEEvPK6__halfPKjS6_S4_PS2_iiiibPKi,"",@"SHT_CUDA_INFO"
	.sectionflags	@""
	.align	4


	//----- nvinfo : EIATTR_CUDA_API_VERSION
	.align		4
        /*0000*/ 	.byte	0x04, 0x37
        /*0002*/ 	.short	(.L_1301 - .L_1300)
.L_1300:
        /*0004*/ 	.word	0x00000082


	//----- nvinfo : EIATTR_KPARAM_INFO
	.align		4
.L_1301:
        /*0008*/ 	.byte	0x04, 0x17
        /*000a*/ 	.short	(.L_1303 - .L_1302)
.L_1302:
        /*000c*/ 	.word	0x00000000
        /*0010*/ 	.short	0x000a
        /*0012*/ 	.short	0x0040
        /*0014*/ 	.byte	0x00, 0xf5, 0x21, 0x00


	//----- nvinfo : EIATTR_KPARAM_INFO
	.align		4
.L_1303:
        /*0018*/ 	.byte	0x04, 0x17
        /*001a*/ 	.short	(.L_1305 - .L_1304)
.L_1304:
        /*001c*/ 	.word	0x00000000
        /*0020*/ 	.short	0x0009
        /*0022*/ 	.short	0x0038
        /*0024*/ 	.byte	0x00, 0xf0, 0x05, 0x00


	//----- nvinfo : EIATTR_KPARAM_INFO
	.align		4
.L_1305:
        /*0028*/ 	.byte	0x04, 0x17
        /*002a*/ 	.short	(.L_1307 - .L_1306)
.L_1306:
        /*002c*/ 	.word	0x00000000
        /*0030*/ 	.short	0x0008
        /*0032*/ 	.short	0x0034
        /*0034*/ 	.byte	0x00, 0xf0, 0x11, 0x00


	//----- nvinfo : EIATTR_KPARAM_INFO
	.align		4
.L_1307:
        /*0038*/ 	.byte	0x04, 0x17
        /*003a*/ 	.short	(.L_1309 - .L_1308)
.L_1308:
        /*003c*/ 	.word	0x00000000
        /*0040*/ 	.short	0x0007
        /*0042*/ 	.short	0x0030
        /*0044*/ 	.byte	0x00, 0xf0, 0x11, 0x00


	//----- nvinfo : EIATTR_KPARAM_INFO
	.align		4
.L_1309:
        /*0048*/ 	.byte	0x04, 0x17
        /*004a*/ 	.short	(.L_1311 - .L_1310)
.L_1310:
        /*004c*/ 	.word	0x00000000
        /*0050*/ 	.short	0x0006
        /*0052*/ 	.short	0x002c
        /*0054*/ 	.byte	0x00, 0xf0, 0x11, 0x00


	//----- nvinfo : EIATTR_KPARAM_INFO
	.align		4
.L_1311:
        /*0058*/ 	.byte	0x04, 0x17
        /*005a*/ 	.short	(.L_1313 - .L_1312)
.L_1312:
        /*005c*/ 	.word	0x00000000
        /*0060*/ 	.short	0x0005
        /*0062*/ 	.short	0x0028
        /*0064*/ 	.byte	0x00, 0xf0, 0x11, 0x00


	//----- nvinfo : EIATTR_KPARAM_INFO
	.align		4
.L_1313:
        /*0068*/ 	.byte	0x04, 0x17
        /*006a*/ 	.short	(.L_1315 - .L_1314)
.L_1314:
        /*006c*/ 	.word	0x00000000
        /*0070*/ 	.short	0x0004
        /*0072*/ 	.short	0x0020
        /*0074*/ 	.byte	0x00, 0xf5, 0x21, 0x00


	//----- nvinfo : EIATTR_KPARAM_INFO
	.align		4
.L_1315:
        /*0078*/ 	.byte	0x04, 0x17
        /*007a*/ 	.short	(.L_1317 - .L_1316)
.L_1316:
        /*007c*/ 	.word	0x00000000
        /*0080*/ 	.short	0x0003
        /*0082*/ 	.short	0x0018
        /*0084*/ 	.byte	0x00, 0xf5, 0x21, 0x00


	//----- nvinfo : EIATTR_KPARAM_INFO
	.align		4
.L_1317:
        /*0088*/ 	.byte	0x04, 0x17
        /*008a*/ 	.short	(.L_1319 - .L_1318)
.L_1318:
        /*008c*/ 	.word	0x00000000
        /*0090*/ 	.short	0x0002
        /*0092*/ 	.short	0x0010
        /*0094*/ 	.byte	0x00, 0xf5, 0x21, 0x00


	//----- nvinfo : EIATTR_KPARAM_INFO
	.align		4
.L_1319:
        /*0098*/ 	.byte	0x04, 0x17
        /*009a*/ 	.short	(.L_1321 - .L_1320)
.L_1320:
        /*009c*/ 	.word	0x00000000
        /*00a0*/ 	.short	0x0001
        /*00a2*/ 	.short	0x0008
        /*00a4*/ 	.byte	0x00, 0xf5, 0x21, 0x00


	//----- nvinfo : EIATTR_KPARAM_INFO
	.align		4
.L_1321:
        /*00a8*/ 	.byte	0x04, 0x17
        /*00aa*/ 	.short	(.L_1323 - .L_1322)
.L_1322:
        /*00ac*/ 	.word	0x00000000
        /*00b0*/ 	.short	0x0000
        /*00b2*/ 	.short	0x0000
        /*00b4*/ 	.byte	0x00, 0xf5, 0x21, 0x00


	//----- nvinfo : EIATTR_SPARSE_MMA_MASK
	.align		4
.L_1323:
        /*00b8*/ 	.byte	0x03, 0x50
        /*00ba*/ 	.short	0x0000


	//----- nvinfo : EIATTR_MAXREG_COUNT
	.align		4
        /*00bc*/ 	.byte	0x03, 0x1b
        /*00be*/ 	.short	0x00ff


	//----- nvinfo : EIATTR_NUM_BARRIERS
	.align		4
        /*00c0*/ 	.byte	0x02, 0x4c
        /*00c2*/ 	.byte	0x01
	.zero		1


	//----- nvinfo : EIATTR_MERCURY_ISA_VERSION
	.align		4
        /*00c4*/ 	.byte	0x03, 0x5f
        /*00c6*/ 	.short	0x0101


	//----- nvinfo : EIATTR_VRC_CTA_INIT_COUNT
	.align		4
        /*00c8*/ 	.byte	0x02, 0x4a
	.zero		1
	.zero		1


	//----- nvinfo : EIATTR_EXIT_INSTR_OFFSETS
	.align		4
        /*00cc*/ 	.byte	0x04, 0x1c
        /*00ce*/ 	.short	(.L_1325 - .L_1324)


	//   ....[0]....
.L_1324:
        /*00d0*/ 	.word	0x000005b0


	//   ....[1]....
        /*00d4*/ 	.word	0x000040a0


	//   ....[2]....
        /*00d8*/ 	.word	0x00004130


	//   ....[3]....
        /*00dc*/ 	.word	0x00004170


	//----- nvinfo : EIATTR_CRS_STACK_SIZE
	.align		4
.L_1325:
        /*00e0*/ 	.byte	0x04, 0x1e
        /*00e2*/ 	.short	(.L_1327 - .L_1326)
.L_1326:
        /*00e4*/ 	.word	0x00000000


	//----- nvinfo : EIATTR_CBANK_PARAM_SIZE
	.align		4
.L_1327:
        /*00e8*/ 	.byte	0x03, 0x19
        /*00ea*/ 	.short	0x0048


	//----- nvinfo : EIATTR_PARAM_CBANK
	.align		4
        /*00ec*/ 	.byte	0x04, 0x0a
        /*00ee*/ 	.short	(.L_1329 - .L_1328)
	.align		4
.L_1328:
        /*00f0*/ 	.word	index@(.nv.constant0._ZN4vllm4gptq33gemm_half_q_half_gptq_3bit_kernelILb1ELi4EEEvPK6__halfPKjS6_S4_PS2_iiiibPKi)
        /*00f4*/ 	.short	0x0380
        /*00f6*/ 	.short	0x0048


	//----- nvinfo : EIATTR_SW_WAR
	.align		4
.L_1329:
        /*00f8*/ 	.byte	0x04, 0x36
        /*00fa*/ 	.short	(.L_1331 - .L_1330)
.L_1330:
        /*00fc*/ 	.word	0x00000008
.L_1331:


//--------------------- .nv.info._ZN4vllm4gptq33gemm_half_q_half_gptq_2bit_kernelILb1ELi4EEEvPK6__halfPKjS6_S4_PS2_iiiibPKi --------------------------
	.section	.nv.info._ZN4vllm4gptq33gemm_half_q_half_gptq_2bit_kernelILb1ELi4EEEvPK6__halfPKjS6_S4_PS2_iiiibPKi,"",@"SHT_CUDA_INFO"
	.sectionflags	@""
	.align	4


	//----- nvinfo : EIATTR_CUDA_API_VERSION
	.align		4
        /*0000*/ 	.byte	0x04, 0x37
        /*0002*/ 	.short	(.L_1333 - .L_1332)
.L_1332:
        /*0004*/ 	.word	0x00000082


	//----- nvinfo : EIATTR_KPARAM_INFO
	.align		4
.L_1333:
        /*0008*/ 	.byte	0x04, 0x17
        /*000a*/ 	.short	(.L_1335 - .L_1334)
.L_1334:
        /*000c*/ 	.word	0x00000000
        /*0010*/ 	.short	0x000a
        /*0012*/ 	.short	0x0040
        /*0014*/ 	.byte	0x00, 0xf5, 0x21, 0x00


	//----- nvinfo : EIATTR_KPARAM_INFO
	.align		4
.L_1335:
        /*0018*/ 	.byte	0x04, 0x17
        /*001a*/ 	.short	(.L_1337 - .L_1336)
.L_1336:
        /*001c*/ 	.word	0x00000000
        /*0020*/ 	.short	0x0009
        /*0022*/ 	.short	0x0038
        /*0024*/ 	.byte	0x00, 0xf0, 0x05, 0x00


	//----- nvinfo : EIATTR_KPARAM_INFO
	.align		4
.L_1337:
        /*0028*/ 	.byte	0x04, 0x17
        /*002a*/ 	.short	(.L_1339 - .L_1338)
.L_1338:
        /*002c*/ 	.word	0x00000000
        /*0030*/ 	.short	0x0008
        /*0032*/ 	.short	0x0034
        /*0034*/ 	.byte	0x00, 0xf0, 0x11, 0x00


	//----- nvinfo : EIATTR_KPARAM_INFO
	.align		4
.L_1339:
        /*0038*/ 	.byte	0x04, 0x17
        /*003a*/ 	.short	(.L_1341 - .L_1340)
.L_1340:
        /*003c*/ 	.word	0x00000000
        /*0040*/ 	.short	0x0007
        /*0042*/ 	.short	0x0030
        /*0044*/ 	.byte	0x00, 0xf0, 0x11, 0x00


	//----- nvinfo : EIATTR_KPARAM_INFO
	.align		4
.L_1341:
        /*0048*/ 	.byte	0x04, 0x17
        /*004a*/ 	.short	(.L_1343 - .L_1342)
.L_1342:
        /*004c*/ 	.word	0x00000000
        /*0050*/ 	.short	0x0006
        /*0052*/ 	.short	0x002c
        /*0054*/ 	.byte	0x00, 0xf0, 0x11, 0x00


	//----- nvinfo : EIATTR_KPARAM_INFO
	.align		4
.L_1343:
        /*0058*/ 	.byte	0x04, 0x17
        /*005a*/ 	.short	(.L_1345 - .L_1344)
.L_1344:
        /*005c*/ 	.word	0x00000000
        /*0060*/ 	.short	0x0005
        /*0062*/ 	.short	0x0028
        /*0064*/ 	.byte	0x00, 0xf0, 0x11, 0x00


	//----- nvinfo : EIATTR_KPARAM_INFO
	.align		4
.L_1345:
        /*0068*/ 	.byte	0x04, 0x17
        /*006a*/ 	.short	(.L_1347 - .L_1346)
.L_1346:
        /*006c*/ 	.word	0x00000000
        /*0070*/ 	.short	0x0004
        /*0072*/ 	.short	0x0020
        /*0074*/ 	.byte	0x00, 0xf5, 0x21, 0x00


	//----- nvinfo : EIATTR_KPARAM_INFO
	.align		4
.L_1347:
        /*0078*/ 	.byte	0x04, 0x17
        /*007a*/ 	.short	(.L_1349 - .L_1348)
.L_1348:
        /*007c*/ 	.word	0x00000000
        /*0080*/ 	.short	0x0003
        /*0082*/ 	.short	0x0018
        /*0084*/ 	.byte	0x00, 0xf5, 0x21, 0x00


	//----- nvinfo : EIATTR_KPARAM_INFO
	.align		4
.L_1349:
        /*0088*/ 	.byte	0x04, 0x17
        /*008a*/ 	.short	(.L_1351 - .L_1350)
.L_1350:
        /*008c*/ 	.word	0x00000000
        /*0090*/ 	.short	0x0002
        /*0092*/ 	.short	0x0010
        /*0094*/ 	.byte	0x00, 0xf5, 0x21, 0x00


	//----- nvinfo : EIATTR_KPARAM_INFO
	.align		4
.L_1351:
        /*0098*/ 	.byte	0x04, 0x17
        /*009a*/ 	.short	(.L_1353 - .L_1352)
.L_1352:
        /*009c*/ 	.word	0x00000000
        /*00a0*/ 	.short	0x0001
        /*00a2*/ 	.short	0x0008
        /*00a4*/ 	.byte	0x00, 0xf5, 0x21, 0x00


	//----- nvinfo : EIATTR_KPARAM_INFO
	.align		4
.L_1353:
        /*00a8*/ 	.byte	0x04, 0x17
        /*00aa*/ 	.short	(.L_1355 - .L_1354)
.L_1354:
        /*00ac*/ 	.word	0x00000000
        /*00b0*/ 	.short	0x0000
        /*00b2*/ 	.short	0x0000
        /*00b4*/ 	.byte	0x00, 0xf5, 0x21, 0x00


	//----- nvinfo : EIATTR_SPARSE_MMA_MASK
	.align		4
.L_1355:
        /*00b8*/ 	.byte	0x03, 0x50
        /*00ba*/ 	.short	0x0000


	//----- nvinfo : EIATTR_MAXREG_COUNT
	.align		4
        /*00bc*/ 	.byte	0x03, 0x1b
        /*00be*/ 	.short	0x00ff


	//----- nvinfo : EIATTR_NUM_BARRIERS
	.align		4
        /*00c0*/ 	.byte	0x02, 0x4c
        /*00c2*/ 	.byte	0x01
	.zero		1


	//----- nvinfo : EIATTR_MERCURY_ISA_VERSION
	.align		4
        /*00c4*/ 	.byte	0x03, 0x5f
        /*00c6*/ 	.short	0x0101


	//----- nvinfo : EIATTR_VRC_CTA_INIT_COUNT
	.align		4
        /*00c8*/ 	.byte	0x02, 0x4a
	.zero		1
	.zero		1


	//----- nvinfo : EIATTR_EXIT_INSTR_OFFSETS
	.align		4
        /*00cc*/ 	.byte	0x04, 0x1c
        /*00ce*/ 	.short	(.L_1357 - .L_1356)


	//   ....[0]....
.L_1356:
        /*00d0*/ 	.word	0x000005b0


	//   ....[1]....
        /*00d4*/ 	.word	0x000028f0


	//   ....[2]....
        /*00d8*/ 	.word	0x00002980


	//   ....[3]....
        /*00dc*/ 	.word	0x000029c0


	//----- nvinfo : EIATTR_CRS_STACK_SIZE
	.align		4
.L_1357:
        /*00e0*/ 	.byte	0x04, 0x1e
        /*00e2*/ 	.short	(.L_1359 - .L_1358)
.L_1358:
        /*00e4*/ 	.word	0x00000000


	//----- nvinfo : EIATTR_CBANK_PARAM_SIZE
	.align		4
.L_1359:
        /*00e8*/ 	.byte	0x03, 0x19
        /*00ea*/ 	.short	0x0048


	//----- nvinfo : EIATTR_PARAM_CBANK
	.align		4
        /*00ec*/ 	.byte	0x04, 0x0a
        /*00ee*/ 	.short	(.L_1361 - .L_1360)
	.align		4
.L_1360:
        /*00f0*/ 	.word	index@(.nv.constant0._ZN4vllm4gptq33gemm_half_q_half_gptq_2bit_kernelILb1ELi4EEEvPK6__halfPKjS6_S4_PS2_iiiibPKi)
        /*00f4*/ 	.short	0x0380
        /*00f6*/ 	.short	0x0048


	//----- nvinfo : EIATTR_SW_WAR
	.align		4
.L_1361:
        /*00f8*/ 	.byte	0x04, 0x36
        /*00fa*/ 	.short	(.L_1363 - .L_1362)
.L_1362:
        /*00fc*/ 	.word	0x00000008
.L_1363:


//--------------------- .nv.info._ZN4vllm4gptq33gemm_half_q_half_gptq_8bit_kernelILb1ELi3EEEvPK6__halfPKjS6_S4_PS2_iiiibPKi --------------------------
	.section	.nv.info._ZN4vllm4gptq33gemm_half_q_half_gptq_8bit_kernelILb1ELi3EEEvPK6__halfPKjS6_S4_PS2_iiiibPKi,"",@"SHT_CUDA_INFO"
	.sectionflags	@""
	.align	4


	//----- nvinfo : EIATTR_CUDA_API_VERSION
	.align		4
        /*0000*/ 	.byte	0x04, 0x37
        /*0002*/ 	.short	(.L_1365 - .L_1364)
.L_1364:
        /*0004*/ 	.word	0x00000082


	//----- nvinfo : EIATTR_KPARAM_INFO
	.align		4
.L_1365:
        /*0008*/ 	.byte	0x04, 0x17
        /*000a*/ 	.short	(.L_1367 - .L_1366)
.L_1366:
        /*000c*/ 	.word	0x00000000
        /*0010*/ 	.short	0x000a
        /*0012*/ 	.short	0x0040
        /*0014*/ 	.byte	0x00, 0xf5, 0x21, 0x00


	//----- nvinfo : EIATTR_KPARAM_INFO
	.align		4
.L_1367:
        /*0018*/ 	.byte	0x04, 0x17
        /*001a*/ 	.short	(.L_1369 - .L_1368)
.L_1368:
        /*001c*/ 	.word	0x00000000
        /*0020*/ 	.short	0x0009
        /*0022*/ 	.short	0x0038
        /*0024*/ 	.byte	0x00, 0xf0, 0x05, 0x00


	//----- nvinfo : EIATTR_KPARAM_INFO
	.align		4
.L_1369:
        /*0028*/ 	.byte	0x04, 0x17
        /*002a*/ 	.short	(.L_1371 - .L_1370)
.L_1370:
        /*002c*/ 	.word	0x00000000
        /*0030*/ 	.short	0x0008
        /*0032*/ 	.short	0x0034
        /*0034*/ 	.byte	0x00, 0xf0, 0x11, 0x00


	//----- nvinfo : EIATTR_KPARAM_INFO
	.align		4
.L_1371:
        /*0038*/ 	.byte	0x04, 0x17
        /*003a*/ 	.short	(.L_1373 - .L_1372)
.L_1372:
        /*003c*/ 	.word	0x00000000
        /*0040*/ 	.short	0x0007
        /*0042*/ 	.short	0x0030
        /*0044*/ 	.byte	0x00, 0xf0, 0x11, 0x00


	//----- nvinfo : EIATTR_KPARAM_INFO
	.align		4
.L_1373:
        /*0048*/ 	.byte	0x04, 0x17
        /*004a*/ 	.short	(.L_1375 - .L_1374)
.L_1374:
        /*004c*/ 	.word	0x00000000
        /*0050*/ 	.short	0x0006
        /*0052*/ 	.short	0x002c
        /*0054*/ 	.byte	0x00, 0xf0, 0x11, 0x00


	//----- nvinfo : EIATTR_KPARAM_INFO
	.align		4
.L_1375:
        /*0058*/ 	.byte	0x04, 0x17
        /*005a*/ 	.short	(.L_1377 - .L_1376)
.L_1376:
        /*005c*/ 	.word	0x00000000
        /*0060*/ 	.short	0x0005
        /*0062*/ 	.short	0x0028
        /*0064*/ 	.byte	0x00, 0xf0, 0x11, 0x00


	//----- nvinfo : EIATTR_KPARAM_INFO
	.align		4
.L_1377:
        /*0068*/ 	.byte	0x04, 0x17
        /*006a*/ 	.short	(.L_1379 - .L_1378)
.L_1378:
        /*006c*/ 	.word	0x00000000
        /*0070*/ 	.short	0x0004
        /*0072*/ 	.short	0x0020
        /*0074*/ 	.byte	0x00, 0xf5, 0x21, 0x00


	//----- nvinfo : EIATTR_KPARAM_INFO
	.align		4
.L_1379:
        /*0078*/ 	.byte	0x04, 0x17
        /*007a*/ 	.short	(.L_1381 - .L_1380)
.L_1380:
        /*007c*/ 	.word	0x00000000
        /*0080*/ 	.short	0x0003
        /*0082*/ 	.short	0x0018
        /*0084*/ 	.byte	0x00, 0xf5, 0x21, 0x00


	//----- nvinfo : EIATTR_KPARAM_INFO
	.align		4
.L_1381:
        /*0088*/ 	.byte	0x04, 0x17
        /*008a*/ 	.short	(.L_1383 - .L_1382)
.L_1382:
        /*008c*/ 	.word	0x00000000
        /*0090*/ 	.short	0x0002
        /*0092*/ 	.short	0x0010
        /*0094*/ 	.byte	0x00, 0xf5, 0x21, 0x00


	//----- nvinfo : EIATTR_KPARAM_INFO
	.align		4
.L_1383:
        /*0098*/ 	.byte	0x04, 0x17
        /*009a*/ 	.short	(.L_1385 - .L_1384)
.L_1384:
        /*009c*/ 	.word	0x00000000
        /*00a0*/ 	.short	0x0001
        /*00a2*/ 	.short	0x0008
        /*00a4*/ 	.byte	0x00, 0xf5, 0x21, 0x00


	//----- nvinfo : EIATTR_KPARAM_INFO
	.align		4
.L_1385:
        /*00a8*/ 	.byte	0x04, 0x17
        /*00aa*/ 	.short	(.L_1387 - .L_1386)
.L_1386:
        /*00ac*/ 	.word	0x00000000
        /*00b0*/ 	.short	0x0000
        /*00b2*/ 	.short	0x0000
        /*00b4*/ 	.byte	0x00, 0xf5, 0x21, 0x00


	//----- nvinfo : EIATTR_SPARSE_MMA_MASK
	.align		4
.L_1387:
        /*00b8*/ 	.byte	0x03, 0x50
        /*00ba*/ 	.short	0x0000


	//----- nvinfo : EIATTR_MAXREG_COUNT
	.align		4
        /*00bc*/ 	.byte	0x03, 0x1b
        /*00be*/ 	.short	0x00ff


	//----- nvinfo : EIATTR_NUM_BARRIERS
	.align		4
        /*00c0*/ 	.byte	0x02, 0x4c
        /*00c2*/ 	.byte	0x01
	.zero		1


	//----- nvinfo : EIATTR_MERCURY_ISA_VERSION
	.align		4
        /*00c4*/ 	.byte	0x03, 0x5f
        /*00c6*/ 	.short	0x0101


	//----- nvinfo : EIATTR_VRC_CTA_INIT_COUNT
	.align		4
        /*00c8*/ 	.byte	0x02, 0x4a
	.zero		1
	.zero		1


	//----- nvinfo : EIATTR_EXIT_INSTR_OFFSETS
	.align		4
        /*00cc*/ 	.byte	0x04, 0x1c
        /*00ce*/ 	.short	(.L_1389 - .L_1388)


	//   ....[0]....
.L_1388:
        /*00d0*/ 	.word	0x000004d0


	//   ....[1]....
        /*00d4*/ 	.word	0x00005e00


	//   ....[2]....
        /*00d8*/ 	.word	0x00005e90


	//   ....[3]....
        /*00dc*/ 	.word	0x00005ed0


	//----- nvinfo : EIATTR_CRS_STACK_SIZE
	.align		4
.L_1389:
        /*00e0*/ 	.byte	0x04, 0x1e
        /*00e2*/ 	.short	(.L_1391 - .L_1390)
.L_1390:
        /*00e4*/ 	.word	0x00000000


	//----- nvinfo : EIATTR_CBANK_PARAM_SIZE
	.align		4
.L_1391:
        /*00e8*/ 	.byte	0x03, 0x19
        /*00ea*/ 	.short	0x0048


	//----- nvinfo : EIATTR_PARAM_CBANK
	.align		4
        /*00ec*/ 	.byte	0x04, 0x0a
        /*00ee*/ 	.short	(.L_1393 - .L_1392)
	.align		4
.L_1392:
        /*00f0*/ 	.word	index@(.nv.constant0._ZN4vllm4gptq33gemm_half_q_half_gptq_8bit_kernelILb1ELi3EEEvPK6__halfPKjS6_S4_PS2_iiiibPKi)
        /*00f4*/ 	.short	0x0380
        /*00f6*/ 	.short	0x0048


	//----- nvinfo : EIATTR_SW_WAR
	.align		4
.L_1393:
        /*00f8*/ 	.byte	0x04, 0x36
        /*00fa*/ 	.short	(.L_1395 - .L_1394)
.L_1394:
        /*00fc*/ 	.word	0x00000008
.L_1395:


//--------------------- .nv.info._ZN4vllm4gptq33gemm_half_q_half_gptq_4bit_kernelILb1ELi3EEEvPK6__halfPKjS6_S4_PS2_iiiibPKi --------------------------
	.section	.nv.info._ZN4vllm4gptq33gemm_half_q_half_gptq_4bit_kernelILb1ELi3EEEvPK6__halfPKjS6_S4_PS2_iiiibPKi,"",@"SHT_CUDA_INFO"
	.sectionflags	@""
	.align	4


	//----- nvinfo : EIATTR_CUDA_API_VERSION
	.align		4
        /*0000*/ 	.byte	0x04, 0x37
        /*0002*/ 	.short	(.L_1397 - .L_1396)
.L_1396:
        /*0004*/ 	.word	0x00000082


	//----- nvinfo : EIATTR_KPARAM_INFO
	.align		4
.L_1397:
        /*0008*/ 	.byte	0x04, 0x17
        /*000a*/ 	.short	(.L_1399 - .L_1398)
.L_1398:
        /*000c*/ 	.word	0x00000000
        /*0010*/ 	.short	0x000a
        /*0012*/ 	.short	0x0040
        /*0014*/ 	.byte	0x00, 0xf5, 0x21, 0x00


	//----- nvinfo : EIATTR_KPARAM_INFO
	.align		4
.L_1399:
        /*0018*/ 	.byte	0x04, 0x17
        /*001a*/ 	.short	(.L_1401 - .L_1400)
.L_1400:
        /*001c*/ 	.word	0x00000000
        /*0020*/ 	.short	0x0009
        /*0022*/ 	.short	0x0038
        /*0024*/ 	.byte	0x00, 0xf0, 0x05, 0x00


	//----- nvinfo : EIATTR_KPARAM_INFO
	.align		4
.L_1401:
        /*0028*/ 	.byte	0x04, 0x17
        /*002a*/ 	.short	(.L_1403 - .L_1402)
.L_1402:
        /*002c*/ 	.word	0x00000000
        /*0030*/ 	.short	0x0008
        /*0032*/ 	.short	0x0034
        /*0034*/ 	.byte	0x00, 0xf0, 0x11, 0x00


	//----- nvinfo : EIATTR_KPARAM_INFO
	.align		4
.L_1403:
        /*0038*/ 	.byte	0x04, 0x17
        /*003a*/ 	.short	(.L_1405 - .L_1404)
.L_1404:
        /*003c*/ 	.word	0x00000000
        /*0040*/ 	.short	0x0007
        /*0042*/ 	.short	0x0030
        /*0044*/ 	.byte	0x00, 0xf0, 0x11, 0x00


	//----- nvinfo : EIATTR_KPARAM_INFO
	.align		4
.L_1405:
        /*0048*/ 	.byte	0x04, 0x17
        /*004a*/ 	.short	(.L_1407 - .L_1406)
.L_1406:
        /*004c*/ 	.word	0x00000000
        /*0050*/ 	.short	0x0006
        /*0052*/ 	.short	0x002c
        /*0054*/ 	.byte	0x00, 0xf0, 0x11, 0x00


	//----- nvinfo : EIATTR_KPARAM_INFO
	.align		4
.L_1407:
        /*0058*/ 	.byte	0x04, 0x17
        /*005a*/ 	.short	(.L_1409 - .L_1408)
.L_1408:
        /*005c*/ 	.word	0x00000000
        /*0060*/ 	.short	0x0005
        /*0062*/ 	.short	0x0028
        /*0064*/ 	.byte	0x00, 0xf0, 0x11, 0x00


	//----- nvinfo : EIATTR_KPARAM_INFO
	.align		4
.L_1409:
        /*0068*/ 	.byte	0x04, 0x17
        /*006a*/ 	.short	(.L_1411 - .L_1410)
.L_1410:
        /*006c*/ 	.word	0x00000000
        /*0070*/ 	.short	0x0004
        /*0072*/ 	.short	0x0020
        /*0074*/ 	.byte	0x00, 0xf5, 0x21, 0x00


	//----- nvinfo : EIATTR_KPARAM_INFO
	.align		4
.L_1411:
        /*0078*/ 	.byte	0x04, 0x17
        /*007a*/ 	.short	(.L_1413 - .L_1412)
.L_1412:
        /*007c*/ 	.word	0x00000000
        /*0080*/ 	.short	0x0003
        /*0082*/ 	.short	0x0018
        /*0084*/ 	.byte	0x00, 0xf5, 0x21, 0x00


	//----- nvinfo : EIATTR_KPARAM_INFO
	.align		4
.L_1413:
        /*0088*/ 	.byte	0x04, 0x17
        /*008a*/ 	.short	(.L_1415 - .L_1414)
.L_1414:
        /*008c*/ 	.word	0x00000000
        /*0090*/ 	.short	0x0002
        /*0092*/ 	.short	0x0010
        /*0094*/ 	.byte	0x00, 0xf5, 0x21, 0x00


	//----- nvinfo : EIATTR_KPARAM_INFO
	.align		4
.L_1415:
        /*0098*/ 	.byte	0x04, 0x17
        /*009a*/ 	.short	(.L_1417 - .L_1416)
.L_1416:
        /*009c*/ 	.word	0x00000000
        /*00a0*/ 	.short	0x0001
        /*00a2*/ 	.short	0x0008
        /*00a4*/ 	.byte	0x00, 0xf5, 0x21, 0x00


	//----- nvinfo : EIATTR_KPARAM_INFO
	.align		4
.L_1417:
        /*00a8*/ 	.byte	0x04, 0x17
        /*00aa*/ 	.short	(.L_1419 - .L_1418)
.L_1418:
        /*00ac*/ 	.word	0x00000000
        /*00b0*/ 	.short	0x0000
        /*00b2*/ 	.short	0x0000
        /*00b4*/ 	.byte	0x00, 0xf5, 0x21, 0x00


	//----- nvinfo : EIATTR_SPARSE_MMA_MASK
	.align		4
.L_1419:
        /*00b8*/ 	.byte	0x03, 0x50
        /*00ba*/ 	.short	0x0000


	//----- nvinfo : EIATTR_MAXREG_COUNT
	.align		4
        /*00bc*/ 	.byte	0x03, 0x1b
        /*00be*/ 	.short	0x00ff


	//----- nvinfo : EIATTR_NUM_BARRIERS
	.align		4
        /*00c0*/ 	.byte	0x02, 0x4c
        /*00c2*/ 	.byte	0x01
	.zero		1


	//----- nvinfo : EIATTR_MERCURY_ISA_VERSION
	.align		4
        /*00c4*/ 	.byte	0x03, 0x5f
        /*00c6*/ 	.short	0x0101


	//----- nvinfo : EIATTR_VRC_CTA_INIT_COUNT
	.align		4
        /*00c8*/ 	.byte	0x02, 0x4a
	.zero		1
	.zero		1


	//----- nvinfo : EIATTR_EXIT_INSTR_OFFSETS
	.align		4
        /*00cc*/ 	.byte	0x04, 0x1c
        /*00ce*/ 	.short	(.L_1421 - .L_1420)


	//   ....[0]....
.L_1420:
        /*00d0*/ 	.word	0x000004d0


	//   ....[1]....
        /*00d4*/ 	.word	0x00003c60


	//   ....[2]....
        /*00d8*/ 	.word	0x00003cf0


	//   ....[3]....
        /*00dc*/ 	.word	0x00003d30


	//----- nvinfo : EIATTR_CRS_STACK_SIZE
	.align		4
.L_1421:
        /*00e0*/ 	.byte	0x04, 0x1e
        /*00e2*/ 	.short	(.L_1423 - .L_1422)
.L_1422:
        /*00e4*/ 	.word	0x00000000


	//----- nvinfo : EIATTR_CBANK_PARAM_SIZE
	.align		4
.L_1423:
        /*00e8*/ 	.byte	0x03, 0x19
        /*00ea*/ 	.short	0x0048


	//----- nvinfo : EIATTR_PARAM_CBANK
	.align		4
        /*00ec*/ 	.byte	0x04, 0x0a
        /*00ee*/ 	.short	(.L_1425 - .L_1424)
	.align		4
.L_1424:
        /*00f0*/ 	.word	index@(.nv.constant0._ZN4vllm4gptq33gemm_half_q_half_gptq_4bit_kernelILb1ELi3EEEvPK6__halfPKjS6_S4_PS2_iiiibPKi)
        /*00f4*/ 	.short	0x0380
        /*00f6*/ 	.short	0x0048


	//----- nvinfo : EIATTR_SW_WAR
	.align		4
.L_1425:
        /*00f8*/ 	.byte	0x04, 0x36
        /*00fa*/ 	.short	(.L_1427 - .L_1426)
.L_1426:
        /*00fc*/ 	.word	0x00000008
.L_1427:


//--------------------- .nv.info._ZN4vllm4gptq33gemm_half_q_half_gptq_3bit_kernelILb1ELi3EEEvPK6__halfPKjS6_S4_PS2_iiiibPKi --------------------------
	.section	.nv.info._ZN4vllm4gptq33gemm_half_q_half_gptq_3bit_kernelILb1ELi3EEEvPK6__halfPKjS6_S4_PS2_iiiibPKi,"",@"SHT_CUDA_INFO"
	.sectionflags	@""
	.align	4


	//----- nvinfo : EIATTR_CUDA_API_VERSION
	.align		4
        /*0000*/ 	.byte	0x04, 0x37
        /*0002*/ 	.short	(.L_1429 - .L_1428)
.L_1428:
        /*0004*/ 	.word	0x00000082


	//----- nvinfo : EIATTR_KPARAM_INFO
	.align		4
.L_1429:
        /*0008*/ 	.byte	0x04, 0x17
        /*000a*/ 	.short	(.L_1431 - .L_1430)
.L_1430:
        /*000c*/ 	.word	0x00000000
        /*0010*/ 	.short	0x000a
        /*0012*/ 	.short	0x0040
        /*0014*/ 	.byte	0x00, 0xf5, 0x21, 0x00


	//----- nvinfo : EIATTR_KPARAM_INFO
	.align		4
.L_1431:
        /*0018*/ 	.byte	0x04, 0x17
        /*001a*/ 	.short	(.L_1433 - .L_1432)
.L_1432:
        /*001c*/ 	.word	0x00000000
        /*0020*/ 	.short	0x0009
        /*0022*/ 	.short	0x0038
        /*0024*/ 	.byte	0x00, 0xf0, 0x05, 0x00


	//----- nvinfo : EIATTR_KPARAM_INFO
	.align		4
.L_1433:
        /*0028*/ 	.byte	0x04, 0x17
        /*002a*/ 	.short	(.L_1435 - .L_1434)
.L_1434:
        /*002c*/ 	.word	0x00000000
        /*0030*/ 	.short	0x0008
        /*0032*/ 	.short	0x0034
        /*0034*/ 	.byte	0x00, 0xf0, 0x11, 0x00


	//----- nvinfo : EIATTR_KPARAM_INFO
	.align		4
.L_1435:
        /*0038*/ 	.byte	0x04, 0x17
        /*003a*/ 	.short	(.L_1437 - .L_1436)
.L_1436:
        /*003c*/ 	.word	0x00000000
        /*0040*/ 	.short	0x0007
        /*0042*/ 	.short	0x0030
        /*0044*/ 	.byte	0x00, 0xf0, 0x11, 0x00


	//----- nvinfo : EIATTR_KPARAM_INFO
	.align		4
.L_1437:
        /*0048*/ 	.byte	0x04, 0x17
        /*004a*/ 	.short	(.L_1439 - .L_1438)
.L_1438:
        /*004c*/ 	.word	0x00000000
        /*0050*/ 	.short	0x0006
        /*0052*/ 	.short	0x002c
        /*0054*/ 	.byte	0x00, 0xf0, 0x11, 0x00


	//----- nvinfo : EIATTR_KPARAM_INFO
	.align		4
.L_1439:
        /*0058*/ 	.byte	0x04, 0x17
        /*005a*/ 	.short	(.L_1441 - .L_1440)
.L_1440:
        /*005c*/ 	.word	0x00000000
        /*0060*/ 	.short	0x0005
        /*0062*/ 	.short	0x0028
        /*0064*/ 	.byte	0x00, 0xf0, 0x11, 0x00


	//----- nvinfo : EIATTR_KPARAM_INFO
	.align		4
.L_1441:
        /*0068*/ 	.byte	0x04, 0x17
        /*006a*/ 	.short	(.L_1443 - .L_1442)
.L_1442:
        /*006c*/ 	.word	0x00000000
        /*0070*/ 	.short	0x0004
        /*0072*/ 	.short	0x0020
        /*0074*/ 	.byte	0x00, 0xf5, 0x21, 0x00


	//----- nvinfo : EIATTR_KPARAM_INFO
	.align		4
.L_1443:
        /*0078*/ 	.byte	0x04, 0x17
        /*007a*/ 	.short	(.L_1445 - .L_1444)
.L_1444:
        /*007c*/ 	.word	0x00000000
        /*0080*/ 	.short	0x0003
        /*0082*/ 	.short	0x0018
        /*0084*/ 	.byte	0x00, 0xf5, 0x21, 0x00


	//----- nvinfo : EIATTR_KPARAM_INFO
	.align		4
.L_1445:
        /*0088*/ 	.byte	0x04, 0x17
        /*008a*/ 	.short	(.L_1447 - .L_1446)
.L_1446:
        /*008c*/ 	.word	0x00000000
        /*0090*/ 	.short	0x0002
        /*0092*/ 	.short	0x0010
        /*0094*/ 	.byte	0x00, 0xf5, 0x21, 0x00


	//----- nvinfo : EIATTR_KPARAM_INFO
	.align		4
.L_1447:
        /*0098*/ 	.byte	0x04, 0x17
        /*009a*/ 	.short	(.L_1449 - .L_1448)
.L_1448:
        /*009c*/ 	.word	0x00000000
        /*00a0*/ 	.short	0x0001
        /*00a2*/ 	.short	0x0008
        /*00a4*/ 	.byte	0x00, 0xf5, 0x21, 0x00


	//----- nvinfo : EIATTR_KPARAM_INFO
	.align		4
.L_1449:
        /*00a8*/ 	.byte	0x04, 0x17
        /*00aa*/ 	.short	(.L_1451 - .L_1450)
.L_1450:
        /*00ac*/ 	.word	0x00000000
        /*00b0*/ 	.short	0x0000
        /*00b2*/ 	.short	0x0000
        /*00b4*/ 	.byte	0x00, 0xf5, 0x21, 0x00


	//----- nvinfo : EIATTR_SPARSE_MMA_MASK
	.align		4
.L_1451:
        /*00b8*/ 	.byte	0x03, 0x50
        /*00ba*/ 	.short	0x0000


	//----- nvinfo : EIATTR_MAXREG_COUNT
	.align		4
        /*00bc*/ 	.byte	0x03, 0x1b
        /*00be*/ 	.short	0x00ff


	//----- nvinfo : EIATTR_NUM_BARRIERS
	.align		4
        /*00c0*/ 	.byte	0x02, 0x4c
        /*00c2*/ 	.byte	0x01
	.zero		1


	//----- nvinfo : EIATTR_MERCURY_ISA_VERSION
	.align		4
        /*00c4*/ 	.byte	0x03, 0x5f
        /*00c6*/ 	.short	0x0101


	//----- nvinfo : EIATTR_VRC_CTA_INIT_COUNT
	.align		4
        /*00c8*/ 	.byte	0x02, 0x4a
	.zero		1
	.zero		1


	//----- nvinfo : EIATTR_EXIT_INSTR_OFFSETS
	.align		4
        /*00cc*/ 	.byte	0x04, 0x1c
        /*00ce*/ 	.short	(.L_1453 - .L_1452)


	//   ....[0]....
.L_1452:
        /*00d0*/ 	.word	0x000004d0


	//   ....[1]....
        /*00d4*/ 	.word	0x00003870


	//   ....[2]....
        /*00d8*/ 	.word	0x00003900


	//   ....[3]....
        /*00dc*/ 	.word	0x00003940


	//----- nvinfo : EIATTR_CRS_STACK_SIZE
	.align		4
.L_1453:
        /*00e0*/ 	.byte	0x04, 0x1e
        /*00e2*/ 	.short	(.L_1455 - .L_1454)
.L_1454:
        /*00e4*/ 	.word	0x00000000


	//----- nvinfo : EIATTR_CBANK_PARAM_SIZE
	.align		4
.L_1455:
        /*00e8*/ 	.byte	0x03, 0x19
        /*00ea*/ 	.short	0x0048


	//----- nvinfo : EIATTR_PARAM_CBANK
	.align		4
        /*00ec*/ 	.byte	0x04, 0x0a
        /*00ee*/ 	.short	(.L_1457 - .L_1456)
	.align		4
.L_1456:
        /*00f0*/ 	.word	index@(.nv.constant0._ZN4vllm4gptq33gemm_half_q_half_gptq_3bit_kernelILb1ELi3EEEvPK6__halfPKjS6_S4_PS2_iiiibPKi)
        /*00f4*/ 	.short	0x0380
        /*00f6*/ 	.short	0x0048


	//----- nvinfo : EIATTR_SW_WAR
	.align		4
.L_1457:
        /*00f8*/ 	.byte	0x04, 0x36
        /*00fa*/ 	.short	(.L_1459 - .L_1458)
.L_1458:
        /*00fc*/ 	.word	0x00000008
.L_1459:


//--------------------- .nv.info._ZN4vllm4gptq33gemm_half_q_half_gptq_2bit_kernelILb1ELi3EEEvPK6__halfPKjS6_S4_PS2_iiiibPKi --------------------------
	.section	.nv.info._ZN4vllm4gptq33gemm_half_q_half_gptq_2bit_kernelILb1ELi3EEEvPK6__halfPKjS6_S4_PS2_iiiibPKi,"",@"SHT_CUDA_INFO"
	.sectionflags	@""
	.align	4


	//----- nvinfo : EIATTR_CUDA_API_VERSION
	.align		4
        /*0000*/ 	.byte	0x04, 0x37
        /*0002*/ 	.short	(.L_1461 - .L_1460)
.L_1460:
        /*0004*/ 	.word	0x00000082


	//----- nvinfo : EIATTR_KPARAM_INFO
	.align		4
.L_1461:
        /*0008*/ 	.byte	0x04, 0x17
        /*000a*/ 	.short	(.L_1463 - .L_1462)
.L_1462:
        /*000c*/ 	.word	0x00000000
        /*0010*/ 	.short	0x000a
        /*0012*/ 	.short	0x0040
        /*0014*/ 	.byte	0x00, 0xf5, 0x21, 0x00


	//----- nvinfo : EIATTR_KPARAM_INFO
	.align		4
.L_1463:
        /*0018*/ 	.byte	0x04, 0x17
        /*001a*/ 	.short	(.L_1465 - .L_1464)
.L_1464:
        /*001c*/ 	.word	0x00000000
        /*0020*/ 	.short	0x0009
        /*0022*/ 	.short	0x0038
        /*0024*/ 	.byte	0x00, 0xf0, 0x05, 0x00


	//----- nvinfo : EIATTR_KPARAM_INFO
	.align		4
.L_1465:
        /*0028*/ 	.byte	0x04, 0x17
        /*002a*/ 	.short	(.L_1467 - .L_1466)
.L_1466:
        /*002c*/ 	.word	0x00000000
        /*0030*/ 	.short	0x0008
        /*0032*/ 	.short	0x0034
        /*0034*/ 	.byte	0x00, 0xf0, 0x11, 0x00


	//----- nvinfo : EIATTR_KPARAM_INFO
	.align		4
.L_1467:
        /*0038*/ 	.byte	0x04, 0x17
        /*003a*/ 	.short	(.L_1469 - .L_1468)
.L_1468:
        /*003c*/ 	.word	0x00000000
        /*0040*/ 	.short	0x0007
        /*0042*/ 	.short	0x0030
        /*0044*/ 	.byte	0x00, 0xf0, 0x11, 0x00


	//----- nvinfo : EIATTR_KPARAM_INFO
	.align		4
.L_1469:
        /*0048*/ 	.byte	0x04, 0x17
        /*004a*/ 	.short	(.L_1471 - .L_1470)
.L_1470:
        /*004c*/ 	.word	0x00000000
        /*0050*/ 	.short	0x0006
        /*0052*/ 	.short	0x002c
        /*0054*/ 	.byte	0x00, 0xf0, 0x11, 0x00


	//----- nvinfo : EIATTR_KPARAM_INFO
	.align		4
.L_1471:
        /*0058*/ 	.byte	0x04, 0x17
        /*005a*/ 	.short	(.L_1473 - .L_1472)
.L_1472:
        /*005c*/ 	.word	0x00000000
        /*0060*/ 	.short	0x0005
        /*0062*/ 	.short	0x0028
        /*0064*/ 	.byte	0x00, 0xf0, 0x11, 0x00


	//----- nvinfo : EIATTR_KPARAM_INFO
	.align		4
.L_1473:
        /*0068*/ 	.byte	0x04, 0x17
        /*006a*/ 	.short	(.L_1475 - .L_1474)
.L_1474:
        /*006c*/ 	.word	0x00000000
        /*0070*/ 	.short	0x0004
        /*0072*/ 	.short	0x0020
        /*0074*/ 	.byte	0x00, 0xf5, 0x21, 0x00


	//----- nvinfo : EIATTR_KPARAM_INFO
	.align		4
.L_1475:
        /*0078*/ 	.byte	0x04, 0x17
        /*007a*/ 	.short	(.L_1477 - .L_1476)
.L_1476:
        /*007c*/ 	.word	0x00000000
        /*0080*/ 	.short	0x0003
        /*0082*/ 	.short	0x0018
        /*0084*/ 	.byte	0x00, 0xf5, 0x21, 0x00


	//----- nvinfo : EIATTR_KPARAM_INFO
	.align		4
.L_1477:
        /*0088*/ 	.byte	0x04, 0x17
        /*008a*/ 	.short	(.L_1479 - .L_1478)
.L_1478:
        /*008c*/ 	.word	0x00000000
        /*0090*/ 	.short	0x0002
        /*0092*/ 	.short	0x0010
        /*0094*/ 	.byte	0x00, 0xf5, 0x21, 0x00


	//----- nvinfo : EIATTR_KPARAM_INFO
	.align		4
.L_1479:
        /*0098*/ 	.byte	0x04, 0x17
        /*009a*/ 	.short	(.L_1481 - .L_1480)
.L_1480:
        /*009c*/ 	.word	0x00000000
        /*00a0*/ 	.short	0x0001
        /*00a2*/ 	.short	0x0008
        /*00a4*/ 	.byte	0x00, 0xf5, 0x21, 0x00


	//----- nvinfo : EIATTR_KPARAM_INFO
	.align		4
.L_1481:
        /*00a8*/ 	.byte	0x04, 0x17
        /*00aa*/ 	.short	(.L_1483 - .L_1482)
.L_1482:
        /*00ac*/ 	.word	0x00000000
        /*00b0*/ 	.short	0x0000
        /*00b2*/ 	.short	0x0000
        /*00b4*/ 	.byte	0x00, 0xf5, 0x21, 0x00


	//----- nvinfo : EIATTR_SPARSE_MMA_MASK
	.align		4
.L_1483:
        /*00b8*/ 	.byte	0x03, 0x50
        /*00ba*/ 	.short	0x0000


	//----- nvinfo : EIATTR_MAXREG_COUNT
	.align		4
        /*00bc*/ 	.byte	0x03, 0x1b
        /*00be*/ 	.short	0x00ff


	//----- nvinfo : EIATTR_NUM_BARRIERS
	.align		4
        /*00c0*/ 	.byte	0x02, 0x4c
        /*00c2*/ 	.byte	0x01
	.zero		1


	//----- nvinfo : EIATTR_MERCURY_ISA_VERSION
	.align		4
        /*00c4*/ 	.byte	0x03, 0x5f
        /*00c6*/ 	.short	0x0101


	//----- nvinfo : EIATTR_VRC_CTA_INIT_COUNT
	.align		4
        /*00c8*/ 	.byte	0x02, 0x4a
	.zero		1
	.zero		1


	//----- nvinfo : EIATTR_EXIT_INSTR_OFFSETS
	.align		4
        /*00cc*/ 	.byte	0x04, 0x1c
        /*00ce*/ 	.short	(.L_1485 - .L_1484)


	//   ....[0]....
.L_1484:
        /*00d0*/ 	.word	0x000004d0


	//   ....[1]....
        /*00d4*/ 	.word	0x00002280


	//   ....[2]....
        /*00d8*/ 	.word	0x00002310


	//   ....[3]....
        /*00dc*/ 	.word	0x00002350


	//----- nvinfo : EIATTR_CRS_STACK_SIZE
	.align		4
.L_1485:
        /*00e0*/ 	.byte	0x04, 0x1e
        /*00e2*/ 	.short	(.L_1487 - .L_1486)
.L_1486:
        /*00e4*/ 	.word	0x00000000


	//----- nvinfo : EIATTR_CBANK_PARAM_SIZE
	.align		4
.L_1487:
        /*00e8*/ 	.byte	0x03, 0x19
        /*00ea*/ 	.short	0x0048


	//----- nvinfo : EIATTR_PARAM_CBANK
	.align		4
        /*00ec*/ 	.byte	0x04, 0x0a
        /*00ee*/ 	.short	(.L_1489 - .L_1488)
	.align		4
.L_1488:
        /*00f0*/ 	.word	index@(.nv.constant0._ZN4vllm4gptq33gemm_half_q_half_gptq_2bit_kernelILb1ELi3EEEvPK6__halfPKjS6_S4_PS2_iiiibPKi)
        /*00f4*/ 	.short	0x0380
        /*00f6*/ 	.short	0x0048


	//----- nvinfo : EIATTR_SW_WAR
	.align		4
.L_1489:
        /*00f8*/ 	.byte	0x04, 0x36
        /*00fa*/ 	.short	(.L_1491 - .L_1490)
.L_1490:
        /*00fc*/ 	.word	0x00000008
.L_1491:


//--------------------- .nv.info._ZN4vllm4gptq33gemm_half_q_half_gptq_8bit_kernelILb1ELi2EEEvPK6__halfPKjS6_S4_PS2_iiiibPKi --------------------------
	.section	.nv.info._ZN4vllm4gptq33gemm_half_q_half_gptq_8bit_kernelILb1ELi2EEEvPK6__halfPKjS6_S4_PS2_iiiibPKi,"",@"SHT_CUDA_INFO"
	.sectionflags	@""
	.align	4


	//----- nvinfo : EIATTR_CUDA_API_VERSION
	.align		4
        /*0000*/ 	.byte	0x04, 0x37
        /*0002*/ 	.short	(.L_1493 - .L_1492)
.L_1492:
        /*0004*/ 	.word	0x00000082


	//----- nvinfo : EIATTR_KPARAM_INFO
	.align		4
.L_1493:
        /*0008*/ 	.byte	0x04, 0x17
        /*000a*/ 	.short	(.L_1495 - .L_1494)
.L_1494:
        /*000c*/ 	.word	0x00000000
        /*0010*/ 	.short	0x000a
        /*0012*/ 	.short	0x0040
        /*0014*/ 	.byte	0x00, 0xf5, 0x21, 0x00


	//----- nvinfo : EIATTR_KPARAM_INFO
	.align		4
.L_1495:
        /*0018*/ 	.byte	0x04, 0x17
        /*001a*/ 	.short	(.L_1497 - .L_1496)
.L_1496:
        /*001c*/ 	.word	0x00000000
        /*0020*/ 	.short	0x0009
        /*0022*/ 	.short	0x0038
        /*0024*/ 	.byte	0x00, 0xf0, 0x05, 0x00


	//----- nvinfo : EIATTR_KPARAM_INFO
	.align		4
.L_1497:
        /*0028*/ 	.byte	0x04, 0x17
        /*002a*/ 	.short	(.L_1499 - .L_1498)
.L_1498:
        /*002c*/ 	.word	0x00000000
        /*0030*/ 	.short	0x0008
        /*0032*/ 	.short	0x0034
        /*0034*/ 	.byte	0x00, 0xf0, 0x11, 0x00


	//----- nvinfo : EIATTR_KPARAM_INFO
	.align		4
.L_1499:
        /*0038*/ 	.byte	0x04, 0x17
        /*003a*/ 	.short	(.L_1501 - .L_1500)
.L_1500:
        /*003c*/ 	.word	0x00000000
        /*0040*/ 	.short	0x0007
        /*0042*/ 	.short	0x0030
        /*0044*/ 	.byte	0x00, 0xf0, 0x11, 0x00


	//----- nvinfo : EIATTR_KPARAM_INFO
	.align		4
.L_1501:
        /*0048*/ 	.byte	0x04, 0x17
        /*004a*/ 	.short	(.L_1503 - .L_1502)
.L_1502:
        /*004c*/ 	.word	0x00000000
        /*0050*/ 	.short	0x0006
        /*0052*/ 	.short	0x002c
        /*0054*/ 	.byte	0x00, 0xf0, 0x11, 0x00


	//----- nvinfo : EIATTR_KPARAM_INFO
	.align		4
.L_1503:
        /*0058*/ 	.byte	0x04, 0x17
        /*005a*/ 	.short	(.L_1505 - .L_1504)
.L_1504:
        /*005c*/ 	.word	0x00000000
        /*0060*/ 	.short	0x0005
        /*0062*/ 	.short	0x0028
        /*0064*/ 	.byte	0x00, 0xf0, 0x11, 0x00


	//----- nvinfo : EIATTR_KPARAM_INFO
	.align		4
.L_1505:
        /*0068*/ 	.byte	0x04, 0x17
        /*006a*/ 	.short	(.L_1507 - .L_1506)
.L_1506:
        /*006c*/ 	.word	0x00000000
        /*0070*/ 	.short	0x0004
        /*0072*/ 	.short	0x0020
        /*0074*/ 	.byte	0x00, 0xf5, 0x21, 0x00


	//----- nvinfo : EIATTR_KPARAM_INFO
	.align		4
.L_1507:
        /*0078*/ 	.byte	0x04, 0x17
        /*007a*/ 	.short	(.L_1509 - .L_1508)
.L_1508:
        /*007c*/ 	.word	0x00000000
        /*0080*/ 	.short	0x0003
        /*0082*/ 	.short	0x0018
        /*0084*/ 	.byte	0x00, 0xf5, 0x21, 0x00


	//----- nvinfo : EIATTR_KPARAM_INFO
	.align		4
.L_1509:
        /*0088*/ 	.byte	0x04, 0x17
        /*008a*/ 	.short	(.L_1511 - .L_1510)
.L_1510:
        /*008c*/ 	.word	0x00000000
        /*0090*/ 	.short	0x0002
        /*0092*/ 	.short	0x0010
        /*0094*/ 	.byte	0x00, 0xf5, 0x21, 0x00


	//----- nvinfo : EIATTR_KPARAM_INFO
	.align		4
.L_1511:
        /*0098*/ 	.byte	0x04, 0x17
        /*009a*/ 	.short	(.L_1513 - .L_1512)
.L_1512:
        /*009c*/ 	.word	0x00000000
        /*00a0*/ 	.short	0x0001
        /*00a2*/ 	.short	0x0008
        /*00a4*/ 	.byte	0x00, 0xf5, 0x21, 0x00


	//----- nvinfo : EIATTR_KPARAM_INFO
	.align		4
.L_1513:
        /*00a8*/ 	.byte	0x04, 0x17
        /*00aa*/ 	.short	(.L_1515 - .L_1514)
.L_1514:
        /*00ac*/ 	.word	0x00000000
        /*00b0*/ 	.short	0x0000
        /*00b2*/ 	.short	0x0000
        /*00b4*/ 	.byte	0x00, 0xf5, 0x21, 0x00


	//----- nvinfo : EIATTR_SPARSE_MMA_MASK
	.align		4
.L_1515:
        /*00b8*/ 	.byte	0x03, 0x50
        /*00ba*/ 	.short	0x0000


	//----- nvinfo : EIATTR_MAXREG_COUNT
	.align		4
        /*00bc*/ 	.byte	0x03, 0x1b
        /*00be*/ 	.short	0x00ff


	//----- nvinfo : EIATTR_NUM_BARRIERS
	.align		4
        /*00c0*/ 	.byte	0x02, 0x4c
        /*00c2*/ 	.byte	0x01
	.zero		1


	//----- nvinfo : EIATTR_MERCURY_ISA_VERSION
	.align		4
        /*00c4*/ 	.byte	0x03, 0x5f
        /*00c6*/ 	.short	0x0101


	//----- nvinfo : EIATTR_VRC_CTA_INIT_COUNT
	.align		4
        /*00c8*/ 	.byte	0x02, 0x4a
	.zero		1
	.zero		1


	//----- nvinfo : EIATTR_EXIT_INSTR_OFFSETS
	.align		4
        /*00cc*/ 	.byte	0x04, 0x1c
        /*00ce*/ 	.short	(.L_1517 - .L_1516)


	//   ....[0]....
.L_1516:
        /*00d0*/ 	.word	0x000003e0


	//   ....[1]....
        /*00d4*/ 	.word	0x00004d40


	//   ....[2]....
        /*00d8*/ 	.word	0x00004dd0


	//   ....[3]....
        /*00dc*/ 	.word	0x00004e10


	//----- nvinfo : EIATTR_CRS_STACK_SIZE
	.align		4
.L_1517:
        /*00e0*/ 	.byte	0x04, 0x1e
        /*00e2*/ 	.short	(.L_1519 - .L_1518)
.L_1518:
        /*00e4*/ 	.word	0x00000000


	//----- nvinfo : EIATTR_CBANK_PARAM_SIZE
	.align		4
.L_1519:
        /*00e8*/ 	.byte	0x03, 0x19
        /*00ea*/ 	.short	0x0048


	//----- nvinfo : EIATTR_PARAM_CBANK
	.align		4
        /*00ec*/ 	.byte	0x04, 0x0a
        /*00ee*/ 	.short	(.L_1521 - .L_1520)
	.align		4
.L_1520:
        /*00f0*/ 	.word	index@(.nv.constant0._ZN4vllm4gptq33gemm_half_q_half_gptq_8bit_kernelILb1ELi2EEEvPK6__halfPKjS6_S4_PS2_iiiibPKi)
        /*00f4*/ 	.short	0x0380
        /*00f6*/ 	.short	0x0048


	//----- nvinfo : EIATTR_SW_WAR
	.align		4
.L_1521:
        /*00f8*/ 	.byte	0x04, 0x36
        /*00fa*/ 	.short	(.L_1523 - .L_1522)
.L_1522:
        /*00fc*/ 	.word	0x00000008
.L_1523:


//--------------------- .nv.info._ZN4vllm4gptq33gemm_half_q_half_gptq_4bit_kernelILb1ELi2EEEvPK6__halfPKjS6_S4_PS2_iiiibPKi --------------------------
	.section	.nv.info._ZN4vllm4gptq33gemm_half_q_half_gptq_4bit_kernelILb1ELi2EEEvPK6__halfPKjS6_S4_PS2_iiiibPKi,"",@"SHT_CUDA_INFO"
	.sectionflags	@""
	.align	4


	//----- nvinfo : EIATTR_CUDA_API_VERSION
	.align		4
        /*0000*/ 	.byte	0x04, 0x37
        /*0002*/ 	.short	(.L_1525 - .L_1524)
.L_1524:
        /*0004*/ 	.word	0x00000082


	//----- nvinfo : EIATTR_KPARAM_INFO
	.align		4
.L_1525:
        /*0008*/ 	.byte	0x04, 0x17
        /*000a*/ 	.short	(.L_1527 - .L_1526)
.L_1526:
        /*000c*/ 	.word	0x00000000
        /*0010*/ 	.short	0x000a
        /*0012*/ 	.short	0x0040
        /*0014*/ 	.byte	0x00, 0xf5, 0x21, 0x00


	//----- nvinfo : EIATTR_KPARAM_INFO
	.align		4
.L_1527:
        /*0018*/ 	.byte	0x04, 0x17
        /*001a*/ 	.short	(.L_1529 - .L_1528)
.L_1528:
        /*001c*/ 	.word	0x00000000
        /*0020*/ 	.short	0x0009
        /*0022*/ 	.short	0x0038
        /*0024*/ 	.byte	0x00, 0xf0, 0x05, 0x00


	//----- nvinfo : EIATTR_KPARAM_INFO
	.align		4
.L_1529:
        /*0028*/ 	.byte	0x04, 0x17
        /*002a*/ 	.short	(.L_1531 - .L_1530)
.L_1530:
        /*002c*/ 	.word	0x00000000
        /*0030*/ 	.short	0x0008
        /*0032*/ 	.short	0x0034
        /*0034*/ 	.byte	0x00, 0xf0, 0x11, 0x00


	//----- nvinfo : EIATTR_KPARAM_INFO
	.align		4
.L_1531:
        /*0038*/ 	.byte	0x04, 0x17
        /*003a*/ 	.short	(.L_1533 - .L_1532)
.L_1532:
        /*003c*/ 	.word	0x00000000
        /*0040*/ 	.short	0x0007
        /*0042*/ 	.short	0x0030
        /*0044*/ 	.byte	0x00, 0xf0, 0x11, 0x00


	//----- nvinfo : EIATTR_KPARAM_INFO
	.align		4
.L_1533:
        /*0048*/ 	.byte	0x04, 0x17
        /*004a*/ 	.short	(.L_1535 - .L_1534)
.L_1534:
        /*004c*/ 	.word	0x00000000
        /*0050*/ 	.short	0x0006
        /*0052*/ 	.short	0x002c
        /*0054*/ 	.byte	0x00, 0xf0, 0x11, 0x00


	//----- nvinfo : EIATTR_KPARAM_INFO
	.align		4
.L_1535:
        /*0058*/ 	.byte	0x04, 0x17
        /*005a*/ 	.short	(.L_1537 - .L_1536)
.L_1536:
        /*005c*/ 	.word	0x00000000
        /*0060*/ 	.short	0x0005
        /*0062*/ 	.short	0x0028
        /*0064*/ 	.byte	0x00, 0xf0, 0x11, 0x00


	//----- nvinfo : EIATTR_KPARAM_INFO
	.align		4
.L_1537:
        /*0068*/ 	.byte	0x04, 0x17
        /*006a*/ 	.short	(.L_1539 - .L_1538)
.L_1538:
        /*006c*/ 	.word	0x00000000
        /*0070*/ 	.short	0x0004
        /*0072*/ 	.short	0x0020
        /*0074*/ 	.byte	0x00, 0xf5, 0x21, 0x00


	//----- nvinfo : EIATTR_KPARAM_INFO
	.align		4
.L_1539:
        /*0078*/ 	.byte	0x04, 0x17
        /*007a*/ 	.short	(.L_1541 - .L_1540)
.L_1540:
        /*007c*/ 	.word	0x00000000
        /*0080*/ 	.short	0x0003
        /*0082*/ 	.short	0x0018
        /*0084*/ 	.byte	0x00, 0xf5, 0x21, 0x00


	//----- nvinfo : EIATTR_KPARAM_INFO
	.align		4
.L_1541:
        /*0088*/ 	.byte	0x04, 0x17
        /*008a*/ 	.short	(.L_1543 - .L_1542)
.L_1542:
        /*008c*/ 	.word	0x00000000
        /*0090*/ 	.short	0x0002
        /*0092*/ 	.short	0x0010
        /*0094*/ 	.byte	0x00, 0xf5, 0x21, 0x00


	//----- nvinfo : EIATTR_KPARAM_INFO
	.align		4
.L_1543:
        /*0098*/ 	.byte	0x04, 0x17
        /*009a*/ 	.short	(.L_1545 - .L_1544)
.L_1544:
        /*009c*/ 	.word	0x00000000
        /*00a0*/ 	.short	0x0001
        /*00a2*/ 	.short	0x0008
        /*00a4*/ 	.byte	0x00, 0xf5, 0x21, 0x00


	//----- nvinfo : EIATTR_KPARAM_INFO
	.align		4
.L_1545:
        /*00a8*/ 	.byte	0x04, 0x17
        /*00aa*/ 	.short	(.L_1547 - .L_1546)
.L_1546:
        /*00ac*/ 	.word	0x00000000
        /*00b0*/ 	.short	0x0000
        /*00b2*/ 	.short	0x0000
        /*00b4*/ 	.byte	0x00, 0xf5, 0x21, 0x00


	//----- nvinfo : EIATTR_SPARSE_MMA_MASK
	.align		4
.L_1547:
        /*00b8*/ 	.byte	0x03, 0x50
        /*00ba*/ 	.short	0x0000


	//----- nvinfo : EIATTR_MAXREG_COUNT
	.align		4
        /*00bc*/ 	.byte	0x03, 0x1b
        /*00be*/ 	.short	0x00ff


	//----- nvinfo : EIATTR_NUM_BARRIERS
	.align		4
        /*00c0*/ 	.byte	0x02, 0x4c
        /*00c2*/ 	.byte	0x01
	.zero		1


	//----- nvinfo : EIATTR_MERCURY_ISA_VERSION
	.align		4
        /*00c4*/ 	.byte	0x03, 0x5f
        /*00c6*/ 	.short	0x0101


	//----- nvinfo : EIATTR_VRC_CTA_INIT_COUNT
	.align		4
        /*00c8*/ 	.byte	0x02, 0x4a
	.zero		1
	.zero		1


	//----- nvinfo : EIATTR_EXIT_INSTR_OFFSETS
	.align		4
        /*00cc*/ 	.byte	0x04, 0x1c
        /*00ce*/ 	.short	(.L_1549 - .L_1548)


	//   ....[0]....
.L_1548:
        /*00d0*/ 	.word	0x000003e0


	//   ....[1]....
        /*00d4*/ 	.word	0x00003050


	//   ....[2]....
        /*00d8*/ 	.word	0x000030e0


	//   ....[3]....
        /*00dc*/ 	.word	0x00003120


	//----- nvinfo : EIATTR_CRS_STACK_SIZE
	.align		4
.L_1549:
        /*00e0*/ 	.byte	0x04, 0x1e
        /*00e2*/ 	.short	(.L_1551 - .L_1550)
.L_1550:
        /*00e4*/ 	.word	0x00000000


	//----- nvinfo : EIATTR_CBANK_PARAM_SIZE
	.align		4
.L_1551:
        /*00e8*/ 	.byte	0x03, 0x19
        /*00ea*/ 	.short	0x0048


	//----- nvinfo : EIATTR_PARAM_CBANK
	.align		4
        /*00ec*/ 	.byte	0x04, 0x0a
        /*00ee*/ 	.short	(.L_1553 - .L_1552)
	.align		4
.L_1552:
        /*00f0*/ 	.word	index@(.nv.constant0._ZN4vllm4gptq33gemm_half_q_half_gptq_4bit_kernelILb1ELi2EEEvPK6__halfPKjS6_S4_PS2_iiiibPKi)
        /*00f4*/ 	.short	0x0380
        /*00f6*/ 	.short	0x0048


	//----- nvinfo : EIATTR_SW_WAR
	.align		4
.L_1553:
        /*00f8*/ 	.byte	0x04, 0x36
        /*00fa*/ 	.short	(.L_1555 - .L_1554)
.L_1554:
        /*00fc*/ 	.word	0x00000008
.L_1555:


//--------------------- .nv.info._ZN4vllm4gptq33gemm_half_q_half_gptq_3bit_kernelILb1ELi2EEEvPK6__halfPKjS6_S4_PS2_iiiibPKi --------------------------
	.section	.nv.info._ZN4vllm4gptq33gemm_half_q_half_gptq_3bit_kernelILb1ELi2EEEvPK6__halfPKjS6_S4_PS2_iiiibPKi,"",@"SHT_CUDA_INFO"
	.sectionflags	@""
	.align	4


	//----- nvinfo : EIATTR_CUDA_API_VERSION
	.align		4
        /*0000*/ 	.byte	0x04, 0x37
        /*0002*/ 	.short	(.L_1557 - .L_1556)
.L_1556:
        /*0004*/ 	.word	0x00000082


	//----- nvinfo : EIATTR_KPARAM_INFO
	.align		4
.L_1557:
        /*0008*/ 	.byte	0x04, 0x17
        /*000a*/ 	.short	(.L_1559 - .L_1558)
.L_1558:
        /*000c*/ 	.word	0x00000000
        /*0010*/ 	.short	0x000a
        /*0012*/ 	.short	0x0040
        /*0014*/ 	.byte	0x00, 0xf5, 0x21, 0x00


	//----- nvinfo : EIATTR_KPARAM_INFO
	.align		4
.L_1559:
        /*0018*/ 	.byte	0x04, 0x17
        /*001a*/ 	.short	(.L_1561 - .L_1560)
.L_1560:
        /*001c*/ 	.word	0x00000000
        /*0020*/ 	.short	0x0009
        /*0022*/ 	.short	0x0038
        /*0024*/ 	.byte	0x00, 0xf0, 0x05, 0x00


	//----- nvinfo : EIATTR_KPARAM_INFO
	.align		4
.L_1561:
        /*0028*/ 	.byte	0x04, 0x17
        /*002a*/ 	.short	(.L_1563 - .L_1562)
.L_1562:
        /*002c*/ 	.word	0x00000000
        /*0030*/ 	.short	0x0008
        /*0032*/ 	.short	0x0034
        /*0034*/ 	.byte	0x00, 0xf0, 0x11, 0x00


	//----- nvinfo : EIATTR_KPARAM_INFO
	.align		4
.L_1563:
        /*0038*/ 	.byte	0x04, 0x17
        /*003a*/ 	.short	(.L_1565 - .L_1564)
.L_1564:
        /*003c*/ 	.word	0x00000000
        /*0040*/ 	.short	0x0007
        /*0042*/ 	.short	0x0030
        /*0044*/ 	.byte	0x00, 0xf0, 0x11, 0x00


	//----- nvinfo : EIATTR_KPARAM_INFO
	.align		4
.L_1565:
        /*0048*/ 	.byte	0x04, 0x17
        /*004a*/ 	.short	(.L_1567 - .L_1566)
.L_1566:
        /*004c*/ 	.word	0x00000000
        /*0050*/ 	.short	0x0006
        /*0052*/ 	.short	0x002c
        /*0054*/ 	.byte	0x00, 0xf0, 0x11, 0x00


	//----- nvinfo : EIATTR_KPARAM_INFO
	.align		4
.L_1567:
        /*0058*/ 	.byte	0x04, 0x17
        /*005a*/ 	.short	(.L_1569 - .L_1568)
.L_1568:
        /*005c*/ 	.word	0x00000000
        /*0060*/ 	.short	0x0005
        /*0062*/ 	.short	0x0028
        /*0064*/ 	.byte	0x00, 0xf0, 0x11, 0x00


	//----- nvinfo : EIATTR_KPARAM_INFO
	.align		4
.L_1569:
        /*0068*/ 	.byte	0x04, 0x17
        /*006a*/ 	.short	(.L_1571 - .L_1570)
.L_1570:
        /*006c*/ 	.word	0x00000000
        /*0070*/ 	.short	0x0004
        /*0072*/ 	.short	0x0020
        /*0074*/ 	.byte	0x00, 0xf5, 0x21, 0x00


	//----- nvinfo : EIATTR_KPARAM_INFO
	.align		4
.L_1571:
        /*0078*/ 	.byte	0x04, 0x17
        /*007a*/ 	.short	(.L_1573 - .L_1572)
.L_1572:
        /*007c*/ 	.word	0x00000000
        /*0080*/ 	.short	0x0003
        /*0082*/ 	.short	0x0018
        /*0084*/ 	.byte	0x00, 0xf5, 0x21, 0x00


	//----- nvinfo : EIATTR_KPARAM_INFO
	.align		4
.L_1573:
        /*0088*/ 	.byte	0x04, 0x17
        /*008a*/ 	.short	(.L_1575 - .L_1574)
.L_1574:
        /*008c*/ 	.word	0x00000000
        /*0090*/ 	.short	0x0002
        /*0092*/ 	.short	0x0010
        /*0094*/ 	.byte	0x00, 0xf5, 0x21, 0x00


	//----- nvinfo : EIATTR_KPARAM_INFO
	.align		4
.L_1575:
        /*0098*/ 	.byte	0x04, 0x17
        /*009a*/ 	.short	(.L_1577 - .L_1576)
.L_1576:
        /*009c*/ 	.word	0x00000000
        /*00a0*/ 	.short	0x0001
        /*00a2*/ 	.short	0x0008
        /*00a4*/ 	.byte	0x00, 0xf5, 0x21, 0x00


	//----- nvinfo : EIATTR_KPARAM_INFO
	.align		4
.L_1577:
        /*00a8*/ 	.byte	0x04, 0x17
        /*00aa*/ 	.short	(.L_1579 - .L_1578)
.L_1578:
        /*00ac*/ 	.word	0x00000000
        /*00b0*/ 	.short	0x0000
        /*00b2*/ 	.short	0x0000
        /*00b4*/ 	.byte	0x00, 0xf5, 0x21, 0x00


	//----- nvinfo : EIATTR_SPARSE_MMA_MASK
	.align		4
.L_1579:
        /*00b8*/ 	.byte	0x03, 0x50
        /*00ba*/ 	.short	0x0000


	//----- nvinfo : EIATTR_MAXREG_COUNT
	.align		4
        /*00bc*/ 	.byte	0x03, 0x1b
        /*00be*/ 	.short	0x00ff


	//----- nvinfo : EIATTR_NUM_BARRIERS
	.align		4
        /*00c0*/ 	.byte	0x02, 0x4c
        /*00c2*/ 	.byte	0x01
	.zero		1


	//----- nvinfo : EIATTR_MERCURY_ISA_VERSION
	.align		4
        /*00c4*/ 	.byte	0x03, 0x5f
        /*00c6*/ 	.short	0x0101


	//----- nvinfo : EIATTR_VRC_CTA_INIT_COUNT
	.align		4
        /*00c8*/ 	.byte	0x02, 0x4a
	.zero		1
	.zero		1


	//----- nvinfo : EIATTR_EXIT_INSTR_OFFSETS
	.align		4
        /*00cc*/ 	.byte	0x04, 0x1c
        /*00ce*/ 	.short	(.L_1581 - .L_1580)


	//   ....[0]....
.L_1580:
        /*00d0*/ 	.word	0x000003e0


	//   ....[1]....
        /*00d4*/ 	.word	0x00003060


	//   ....[2]....
        /*00d8*/ 	.word	0x000030f0


	//   ....[3]....
        /*00dc*/ 	.word	0x00003130


	//----- nvinfo : EIATTR_CRS_STACK_SIZE
	.align		4
.L_1581:
        /*00e0*/ 	.byte	0x04, 0x1e
        /*00e2*/ 	.short	(.L_1583 - .L_1582)
.L_1582:
        /*00e4*/ 	.word	0x00000000


	//----- nvinfo : EIATTR_CBANK_PARAM_SIZE
	.align		4
.L_1583:
        /*00e8*/ 	.byte	0x03, 0x19
        /*00ea*/ 	.short	0x0048


	//----- nvinfo : EIATTR_PARAM_CBANK
	.align		4
        /*00ec*/ 	.byte	0x04, 0x0a
        /*00ee*/ 	.short	(.L_1585 - .L_1584)
	.align		4
.L_1584:
        /*00f0*/ 	.word	index@(.nv.constant0._ZN4vllm4gptq33gemm_half_q_half_gptq_3bit_kernelILb1ELi2EEEvPK6__halfPKjS6_S4_PS2_iiiibPKi)
        /*00f4*/ 	.short	0x0380
        /*00f6*/ 	.short	0x0048


	//----- nvinfo : EIATTR_SW_WAR
	.align		4
.L_1585:
        /*00f8*/ 	.byte	0x04, 0x36
        /*00fa*/ 	.short	(.L_1587 - .L_1586)
.L_1586:
        /*00fc*/ 	.word	0x00000008
.L_1587:


//--------------------- .nv.info._ZN4vllm4gptq33gemm_half_q_half_gptq_2bit_kernelILb1ELi2EEEvPK6__halfPKjS6_S4_PS2_iiiibPKi --------------------------
	.section	.nv.info._ZN4vllm4gptq33gemm_half_q_half_gptq_2bit_kernelILb1ELi2EEEvPK6__halfPKjS6_S4_PS2_iiiibPKi,"",@"SHT_CUDA_INFO"
	.sectionflags	@""
	.align	4


	//----- nvinfo : EIATTR_CUDA_API_VERSION
	.align		4
        /*0000*/ 	.byte	0x04, 0x37
        /*0002*/ 	.short	(.L_1589 - .L_1588)
.L_1588:
        /*0004*/ 	.word	0x00000082


	//----- nvinfo : EIATTR_KPARAM_INFO
	.align		4
.L_1589:
        /*0008*/ 	.byte	0x04, 0x17
        /*000a*/ 	.short	(.L_1591 - .L_1590)
.L_1590:
        /*000c*/ 	.word	0x00000000
        /*0010*/ 	.short	0x000a
        /*0012*/ 	.short	0x0040
        /*0014*/ 	.byte	0x00, 0xf5, 0x21, 0x00


	//----- nvinfo : EIATTR_KPARAM_INFO
	.align		4
.L_1591:
        /*0018*/ 	.byte	0x04, 0x17
        /*001a*/ 	.short	(.L_1593 - .L_1592)
.L_1592:
        /*001c*/ 	.word	0x00000000
        /*0020*/ 	.short	0x0009
        /*0022*/ 	.short	0x0038
        /*0024*/ 	.byte	0x00, 0xf0, 0x05, 0x00


	//----- nvinfo : EIATTR_KPARAM_INFO
	.align		4
.L_1593:
        /*0028*/ 	.byte	0x04, 0x17
        /*002a*/ 	.short	(.L_1595 - .L_1594)
.L_1594:
        /*002c*/ 	.word	0x00000000
        /*0030*/ 	.short	0x0008
        /*0032*/ 	.short	0x0034
        /*0034*/ 	.byte	0x00, 0xf0, 0x11, 0x00


	//----- nvinfo : EIATTR_KPARAM_INFO
	.align		4
.L_1595:
        /*0038*/ 	.byte	0x04, 0x17
        /*003a*/ 	.short	(.L_1597 - .L_1596)
.L_1596:
        /*003c*/ 	.word	0x00000000
        /*0040*/ 	.short	0x0007
        /*0042*/ 	.short	0x0030
        /*0044*/ 	.byte	0x00, 0xf0, 0x11, 0x00


	//----- nvinfo : EIATTR_KPARAM_INFO
	.align		4
.L_1597:
        /*0048*/ 	.byte	0x04, 0x17
        /*004a*/ 	.short	(.L_1599 - .L_1598)
.L_1598:
        /*004c*/ 	.word	0x00000000
        /*0050*/ 	.short	0x0006
        /*0052*/ 	.short	0x002c
        /*0054*/ 	.byte	0x00, 0xf0, 0x11, 0x00


	//----- nvinfo : EIATTR_KPARAM_INFO
	.align		4
.L_1599:
        /*0058*/ 	.byte	0x04, 0x17
        /*005a*/ 	.short	(.L_1601 - .L_1600)
.L_1600:
        /*005c*/ 	.word	0x00000000
        /*0060*/ 	.short	0x0005
        /*0062*/ 	.short	0x0028
        /*0064*/ 	.byte	0x00, 0xf0, 0x11, 0x00


	//----- nvinfo : EIATTR_KPARAM_INFO
	.align		4
.L_1601:
        /*0068*/ 	.byte	0x04, 0x17
        /*006a*/ 	.short	(.L_1603 - .L_1602)
.L_1602:
        /*006c*/ 	.word	0x00000000
        /*0070*/ 	.short	0x0004
        /*0072*/ 	.short	0x0020
        /*0074*/ 	.byte	0x00, 0xf5, 0x21, 0x00


	//----- nvinfo : EIATTR_KPARAM_INFO
	.align		4
.L_1603:
        /*0078*/ 	.byte	0x04, 0x17
        /*007a*/ 	.short	(.L_1605 - .L_1604)
.L_1604:
        /*007c*/ 	.word	0x00000000
        /*0080*/ 	.short	0x0003
        /*0082*/ 	.short	0x0018
        /*0084*/ 	.byte	0x00, 0xf5, 0x21, 0x00


	//----- nvinfo : EIATTR_KPARAM_INFO
	.align		4
.L_1605:
        /*0088*/ 	.byte	0x04, 0x17
        /*008a*/ 	.short	(.L_1607 - .L_1606)
.L_1606:
        /*008c*/ 	.word	0x00000000
        /*0090*/ 	.short	0x0002
        /*0092*/ 	.short	0x0010
        /*0094*/ 	.byte	0x00, 0xf5, 0x21, 0x00


	//----- nvinfo : EIATTR_KPARAM_INFO
	.align		4
.L_1607:
        /*0098*/ 	.byte	0x04, 0x17
        /*009a*/ 	.short	(.L_1609 - .L_1608)
.L_1608:
        /*009c*/ 	.word	0x00000000
        /*00a0*/ 	.short	0x0001
        /*00a2*/ 	.short	0x0008
        /*00a4*/ 	.byte	0x00, 0xf5, 0x21, 0x00


	//----- nvinfo : EIATTR_KPARAM_INFO
	.align		4
.L_1609:
        /*00a8*/ 	.byte	0x04, 0x17
        /*00aa*/ 	.short	(.L_1611 - .L_1610)
.L_1610:
        /*00ac*/ 	.word	0x00000000
        /*00b0*/ 	.short	0x0000
        /*00b2*/ 	.short	0x0000
        /*00b4*/ 	.byte	0x00, 0xf5, 0x21, 0x00


	//----- nvinfo : EIATTR_SPARSE_MMA_MASK
	.align		4
.L_1611:
        /*00b8*/ 	.byte	0x03, 0x50
        /*00ba*/ 	.short	0x0000


	//----- nvinfo : EIATTR_MAXREG_COUNT
	.align		4
        /*00bc*/ 	.byte	0x03, 0x1b
        /*00be*/ 	.short	0x00ff


	//----- nvinfo : EIATTR_NUM_BARRIERS
	.align		4
        /*00c0*/ 	.byte	0x02, 0x4c
        /*00c2*/ 	.byte	0x01
	.zero		1


	//----- nvinfo : EIATTR_MERCURY_ISA_VERSION
	.align		4
        /*00c4*/ 	.byte	0x03, 0x5f
        /*00c6*/ 	.short	0x0101


	//----- nvinfo : EIATTR_VRC_CTA_INIT_COUNT
	.align		4
        /*00c8*/ 	.byte	0x02, 0x4a
	.zero		1
	.zero		1


	//----- nvinfo : EIATTR_EXIT_INSTR_OFFSETS
	.align		4
        /*00cc*/ 	.byte	0x04, 0x1c
        /*00ce*/ 	.short	(.L_1613 - .L_1612)


	//   ....[0]....
.L_1612:
        /*00d0*/ 	.word	0x000003e0


	//   ....[1]....
        /*00d4*/ 	.word	0x00001c30


	//   ....[2]....
        /*00d8*/ 	.word	0x00001cc0


	//   ....[3]....
        /*00dc*/ 	.word	0x00001d00


	//----- nvinfo : EIATTR_CRS_STACK_SIZE
	.align		4
.L_1613:
        /*00e0*/ 	.byte	0x04, 0x1e
        /*00e2*/ 	.short	(.L_1615 - .L_1614)
.L_1614:
        /*00e4*/ 	.word	0x00000000


	//----- nvinfo : EIATTR_CBANK_PARAM_SIZE
	.align		4
.L_1615:
        /*00e8*/ 	.byte	0x03, 0x19
        /*00ea*/ 	.short	0x0048


	//----- nvinfo : EIATTR_PARAM_CBANK
	.align		4
        /*00ec*/ 	.byte	0x04, 0x0a
        /*00ee*/ 	.short	(.L_1617 - .L_1616)
	.align		4
.L_1616:
        /*00f0*/ 	.word	index@(.nv.constant0._ZN4vllm4gptq33gemm_half_q_half_gptq_2bit_kernelILb1ELi2EEEvPK6__halfPKjS6_S4_PS2_iiiibPKi)
        /*00f4*/ 	.short	0x0380
        /*00f6*/ 	.short	0x0048


	//----- nvinfo : EIATTR_SW_WAR
	.align		4
.L_1617:
        /*00f8*/ 	.byte	0x04, 0x36
        /*00fa*/ 	.short	(.L_1619 - .L_1618)
.L_1618:
        /*00fc*/ 	.word	0x00000008
.L_1619:


//--------------------- .nv.info._ZN4vllm4gptq33gemm_half_q_half_gptq_8bit_kernelILb1ELi1EEEvPK6__halfPKjS6_S4_PS2_iiiibPKi --------------------------
	.section	.nv.info._ZN4vllm4gptq33gemm_half_q_half_gptq_8bit_kernelILb1ELi1EEEvPK6__halfPKjS6_S4_PS2_iiiibPKi,"",@"SHT_CUDA_INFO"
	.sectionflags	@""
	.align	4


	//----- nvinfo : EIATTR_CUDA_API_VERSION
	.align		4
        /*0000*/ 	.byte	0x04, 0x37
        /*0002*/ 	.short	(.L_1621 - .L_1620)
.L_1620:
        /*0004*/ 	.word	0x00000082


	//----- nvinfo : EIATTR_KPARAM_INFO
	.align		4
.L_1621:
        /*0008*/ 	.byte	0x04, 0x17
        /*000a*/ 	.short	(.L_1623 - .L_1622)
.L_1622:
        /*000c*/ 	.word	0x00000000
        /*0010*/ 	.short	0x000a
        /*0012*/ 	.short	0x0040
        /*0014*/ 	.byte	0x00, 0xf5, 0x21, 0x00


	//----- nvinfo : EIATTR_KPARAM_INFO
	.align		4
.L_1623:
        /*0018*/ 	.byte	0x04, 0x17
        /*001a*/ 	.short	(.L_1625 - .L_1624)
.L_1624:
        /*001c*/ 	.word	0x00000000
        /*0020*/ 	.short	0x0009
        /*0022*/ 	.short	0x0038
        /*0024*/ 	.byte	0x00, 0xf0, 0x05, 0x00


	//----- nvinfo : EIATTR_KPARAM_INFO
	.align		4
.L_1625:
        /*0028*/ 	.byte	0x04, 0x17
        /*002a*/ 	.short	(.L_1627 - .L_1626)
.L_1626:
        /*002c*/ 	.word	0x00000000
        /*0030*/ 	.short	0x0008
        /*0032*/ 	.short	0x0034
        /*0034*/ 	.byte	0x00, 0xf0, 0x11, 0x00


	//----- nvinfo : EIATTR_KPARAM_INFO
	.align		4
.L_1627:
        /*0038*/ 	.byte	0x04, 0x17
        /*003a*/ 	.short	(.L_1629 - .L_1628)
.L_1628:
        /*003c*/ 	.word	0x00000000
        /*0040*/ 	.short	0x0007
        /*0042*/ 	.short	0x0030
        /*0044*/ 	.byte	0x00, 0xf0, 0x11, 0x00


	//----- nvinfo : EIATTR_KPARAM_INFO
	.align		4
.L_1629:
        /*0048*/ 	.byte	0x04, 0x17
        /*004a*/ 	.short	(.L_1631 - .L_1630)
.L_1630:
        /*004c*/ 	.word	0x00000000
        /*0050*/ 	.short	0x0006
        /*0052*/ 	.short	0x002c
        /*0054*/ 	.byte	0x00, 0xf0, 0x11, 0x00


	//----- nvinfo : EIATTR_KPARAM_INFO
	.align		4
.L_1631:
        /*0058*/ 	.byte	0x04, 0x17
        /*005a*/ 	.short	(.L_1633 - .L_1632)
.L_1632:
        /*005c*/ 	.word	0x00000000
        /*0060*/ 	.short	0x0005
        /*0062*/ 	.short	0x0028
        /*0064*/ 	.byte	0x00, 0xf0, 0x11, 0x00


	//----- nvinfo : EIATTR_KPARAM_INFO
	.align		4
.L_1633:
        /*0068*/ 	.byte	0x04, 0x17
        /*006a*/ 	.short	(.L_1635 - .L_1634)
.L_1634:
        /*006c*/ 	.word	0x00000000
        /*0070*/ 	.short	0x0004
        /*0072*/ 	.short	0x0020
        /*0074*/ 	.byte	0x00, 0xf5, 0x21, 0x00


	//----- nvinfo : EIATTR_KPARAM_INFO
	.align		4
.L_1635:
        /*0078*/ 	.byte	0x04, 0x17
        /*007a*/ 	.short	(.L_1637 - .L_1636)
.L_1636:
        /*007c*/ 	.word	0x00000000
        /*0080*/ 	.short	0x0003
        /*0082*/ 	.short	0x0018
        /*0084*/ 	.byte	0x00, 0xf5, 0x21, 0x00


	//----- nvinfo : EIATTR_KPARAM_INFO
	.align		4
.L_1637:
        /*0088*/ 	.byte	0x04, 0x17
        /*008a*/ 	.short	(.L_1639 - .L_1638)
.L_1638:
        /*008c*/ 	.word	0x00000000
        /*0090*/ 	.short	0x0002
        /*0092*/ 	.short	0x0010
        /*0094*/ 	.byte	0x00, 0xf5, 0x21, 0x00


	//----- nvinfo : EIATTR_KPARAM_INFO
	.align		4
.L_1639:
        /*0098*/ 	.byte	0x04, 0x17
        /*009a*/ 	.short	(.L_1641 - .L_1640)
.L_1640:
        /*009c*/ 	.word	0x00000000
        /*00a0*/ 	.short	0x0001
        /*00a2*/ 	.short	0x0008
        /*00a4*/ 	.byte	0x00, 0xf5, 0x21, 0x00


	//----- nvinfo : EIATTR_KPARAM_INFO
	.align		4
.L_1641:
        /*00a8*/ 	.byte	0x04, 0x17
        /*00aa*/ 	.short	(.L_1643 - .L_1642)
.L_1642:
        /*00ac*/ 	.word	0x00000000
        /*00b0*/ 	.short	0x0000
        /*00b2*/ 	.short	0x0000
        /*00b4*/ 	.byte	0x00, 0xf5, 0x21, 0x00


	//----- nvinfo : EIATTR_SPARSE_MMA_MASK
	.align		4
.L_1643:
        /*00b8*/ 	.byte	0x03, 0x50
        /*00ba*/ 	.short	0x0000


	//----- nvinfo : EIATTR_MAXREG_COUNT
	.align		4
        /*00bc*/ 	.byte	0x03, 0x1b
        /*00be*/ 	.short	0x00ff


	//----- nvinfo : EIATTR_NUM_BARRIERS
	.align		4
        /*00c0*/ 	.byte	0x02, 0x4c
        /*00c2*/ 	.byte	0x01
	.zero		1


	//----- nvinfo : EIATTR_MERCURY_ISA_VERSION
	.align		4
        /*00c4*/ 	.byte	0x03, 0x5f
        /*00c6*/ 	.short	0x0101


	//----- nvinfo : EIATTR_VRC_CTA_INIT_COUNT
	.align		4
        /*00c8*/ 	.byte	0x02, 0x4a
	.zero		1
	.zero		1


	//----- nvinfo : EIATTR_EXIT_INSTR_OFFSETS
	.align		4
        /*00cc*/ 	.byte	0x04, 0x1c
        /*00ce*/ 	.short	(.L_1645 - .L_1644)


	//   ....[0]....
.L_1644:
        /*00d0*/ 	.word	0x00000250


	//   ....[1]....
        /*00d4*/ 	.word	0x00003c40


	//   ....[2]....
        /*00d8*/ 	.word	0x00003cd0


	//   ....[3]....
        /*00dc*/ 	.word	0x00003d10


	//----- nvinfo : EIATTR_CRS_STACK_SIZE
	.align		4
.L_1645:
        /*00e0*/ 	.byte	0x04, 0x1e
        /*00e2*/ 	.short	(.L_1647 - .L_1646)
.L_1646:
        /*00e4*/ 	.word	0x00000000


	//----- nvinfo : EIATTR_CBANK_PARAM_SIZE
	.align		4
.L_1647:
        /*00e8*/ 	.byte	0x03, 0x19
        /*00ea*/ 	.short	0x0048


	//----- nvinfo : EIATTR_PARAM_CBANK
	.align		4
        /*00ec*/ 	.byte	0x04, 0x0a
        /*00ee*/ 	.short	(.L_1649 - .L_1648)
	.align		4
.L_1648:
        /*00f0*/ 	.word	index@(.nv.constant0._ZN4vllm4gptq33gemm_half_q_half_gptq_8bit_kernelILb1ELi1EEEvPK6__halfPKjS6_S4_PS2_iiiibPKi)
        /*00f4*/ 	.short	0x0380
        /*00f6*/ 	.short	0x0048


	//----- nvinfo : EIATTR_SW_WAR
	.align		4
.L_1649:
        /*00f8*/ 	.byte	0x04, 0x36
        /*00fa*/ 	.short	(.L_1651 - .L_1650)
.L_1650:
        /*00fc*/ 	.word	0x00000008
.L_1651:


//--------------------- .nv.info._ZN4vllm4gptq33gemm_half_q_half_gptq_4bit_kernelILb1ELi1EEEvPK6__halfPKjS6_S4_PS2_iiiibPKi --------------------------
	.section	.nv.info._ZN4vllm4gptq33gemm_half_q_half_gptq_4bit_kernelILb1ELi1EEEvPK6__halfPKjS6_S4_PS2_iiiibPKi,"",@"SHT_CUDA_INFO"
	.sectionflags	@""
	.align	4


	//----- nvinfo : EIATTR_CUDA_API_VERSION
	.align		4
        /*0000*/ 	.byte	0x04, 0x37
        /*0002*/ 	.short	(.L_1653 - .L_1652)
.L_1652:
        /*0004*/ 	.word	0x00000082


	//----- nvinfo : EIATTR_KPARAM_INFO
	.align		4
.L_1653:
        /*0008*/ 	.byte	0x04, 0x17
        /*000a*/ 	.short	(.L_1655 - .L_1654)
.L_1654:
        /*000c*/ 	.word	0x00000000
        /*0010*/ 	.short	0x000a
        /*0012*/ 	.short	0x0040
        /*0014*/ 	.byte	0x00, 0xf5, 0x21, 0x00


	//----- nvinfo : EIATTR_KPARAM_INFO
	.align		4
.L_1655:
        /*0018*/ 	.byte	0x04, 0x17
        /*001a*/ 	.short	(.L_1657 - .L_1656)
.L_1656:
        /*001c*/ 	.word	0x00000000
        /*0020*/ 	.short	0x0009
        /*0022*/ 	.short	0x0038
        /*0024*/ 	.byte	0x00, 0xf0, 0x05, 0x00


	//----- nvinfo : EIATTR_KPARAM_INFO
	.align		4
.L_1657:
        /*0028*/ 	.byte	0x04, 0x17
        /*002a*/ 	.short	(.L_1659 - .L_1658)
.L_1658:
        /*002c*/ 	.word	0x00000000
        /*0030*/ 	.short	0x0008
        /*0032*/ 	.short	0x0034
        /*0034*/ 	.byte	0x00, 0xf0, 0x11, 0x00


	//----- nvinfo : EIATTR_KPARAM_INFO
	.align		4
.L_1659:
        /*0038*/ 	.byte	0x04, 0x17
        /*003a*/ 	.short	(.L_1661 - .L_1660)
.L_1660:
        /*003c*/ 	.word	0x00000000
        /*0040*/ 	.short	0x0007
        /*0042*/ 	.short	0x0030
        /*0044*/ 	.byte	0x00, 0xf0, 0x11, 0x00


	//----- nvinfo : EIATTR_KPARAM_INFO
	.align		4
.L_1661:
        /*0048*/ 	.byte	0x04, 0x17
        /*004a*/ 	.short	(.L_1663 - .L_1662)
.L_1662:
        /*004c*/ 	.word	0x00000000
        /*0050*/ 	.short	0x0006
        /*0052*/ 	.short	0x002c
        /*0054*/ 	.byte	0x00, 0xf0, 0x11, 0x00


	//----- nvinfo : EIATTR_KPARAM_INFO
	.align		4
.L_1663:
        /*0058*/ 	.byte	0x04, 0x17
        /*005a*/ 	.short	(.L_1665 - .L_1664)
.L_1664:
        /*005c*/ 	.word	0x00000000
        /*0060*/ 	.short	0x0005
        /*0062*/ 	.short	0x0028
        /*0064*/ 	.byte	0x00, 0xf0, 0x11, 0x00


	//----- nvinfo : EIATTR_KPARAM_INFO
	.align		4
.L_1665:
        /*0068*/ 	.byte	0x04, 0x17
        /*006a*/ 	.short	(.L_1667 - .L_1666)
.L_1666:
        /*006c*/ 	.word	0x00000000
        /*0070*/ 	.short	0x0004
        /*0072*/ 	.short	0x0020
        /*0074*/ 	.byte	0x00, 0xf5, 0x21, 0x00


	//----- nvinfo : EIATTR_KPARAM_INFO
	.align		4
.L_1667:
        /*0078*/ 	.byte	0x04, 0x17
        /*007a*/ 	.short	(.L_1669 - .L_1668)
.L_1668:
        /*007c*/ 	.word	0x00000000
        /*0080*/ 	.short	0x0003
        /*0082*/ 	.short	0x0018
        /*0084*/ 	.byte	0x00, 0xf5, 0x21, 0x00


	//----- nvinfo : EIATTR_KPARAM_INFO
	.align		4
.L_1669:
        /*0088*/ 	.byte	0x04, 0x17
        /*008a*/ 	.short	(.L_1671 - .L_1670)
.L_1670:
        /*008c*/ 	.word	0x00000000
        /*0090*/ 	.short	0x0002
        /*0092*/ 	.short	0x0010
        /*0094*/ 	.byte	0x00, 0xf5, 0x21, 0x00


	//----- nvinfo : EIATTR_KPARAM_INFO
	.align		4
.L_1671:
        /*0098*/ 	.byte	0x04, 0x17
        /*009a*/ 	.short	(.L_1673 - .L_1672)
.L_1672:
        /*009c*/ 	.word	0x00000000
        /*00a0*/ 	.short	0x0001
        /*00a2*/ 	.short	0x0008
        /*00a4*/ 	.byte	0x00, 0xf5, 0x21, 0x00


	//----- nvinfo : EIATTR_KPARAM_INFO
	.align		4
.L_1673:
        /*00a8*/ 	.byte	0x04, 0x17
        /*00aa*/ 	.short	(.L_1675 - .L_1674)
.L_1674:
        /*00ac*/ 	.word	0x00000000
        /*00b0*/ 	.short	0x0000
        /*00b2*/ 	.short	0x0000
        /*00b4*/ 	.byte	0x00, 0xf5, 0x21, 0x00


	//----- nvinfo : EIATTR_SPARSE_MMA_MASK
	.align		4
.L_1675:
        /*00b8*/ 	.byte	0x03, 0x50
        /*00ba*/ 	.short	0x0000


	//----- nvinfo : EIATTR_MAXREG_COUNT
	.align		4
        /*00bc*/ 	.byte	0x03, 0x1b
        /*00be*/ 	.short	0x00ff


	//----- nvinfo : EIATTR_NUM_BARRIERS
	.align		4
        /*00c0*/ 	.byte	0x02, 0x4c
        /*00c2*/ 	.byte	0x01
	.zero		1


	//----- nvinfo : EIATTR_MERCURY_ISA_VERSION
	.align		4
        /*00c4*/ 	.byte	0x03, 0x5f
        /*00c6*/ 	.short	0x0101


	//----- nvinfo : EIATTR_VRC_CTA_INIT_COUNT
	.align		4
        /*00c8*/ 	.byte	0x02, 0x4a
	.zero		1
	.zero		1


	//----- nvinfo : EIATTR_EXIT_INSTR_OFFSETS
	.align		4
        /*00cc*/ 	.byte	0x04, 0x1c
        /*00ce*/ 	.short	(.L_1677 - .L_1676)


	//   ....[0]....
.L_1676:
        /*00d0*/ 	.word	0x00000250


	//   ....[1]....
        /*00d4*/ 	.word	0x00002500


	//   ....[2]....
        /*00d8*/ 	.word	0x00002590


	//   ....[3]....
        /*00dc*/ 	.word	0x000025d0


	//----- nvinfo : EIATTR_CRS_STACK_SIZE
	.align		4
.L_1677:
        /*00e0*/ 	.byte	0x04, 0x1e
        /*00e2*/ 	.short	(.L_1679 - .L_1678)
.L_1678:
        /*00e4*/ 	.word	0x00000000


	//----- nvinfo : EIATTR_CBANK_PARAM_SIZE
	.align		4
.L_1679:
        /*00e8*/ 	.byte	0x03, 0x19
        /*00ea*/ 	.short	0x0048


	//----- nvinfo : EIATTR_PARAM_CBANK
	.align		4
        /*00ec*/ 	.byte	0x04, 0x0a
        /*00ee*/ 	.short	(.L_1681 - .L_1680)
	.align		4
.L_1680:
        /*00f0*/ 	.word	index@(.nv.constant0._ZN4vllm4gptq33gemm_half_q_half_gptq_4bit_kernelILb1ELi1EEEvPK6__halfPKjS6_S4_PS2_iiiibPKi)
        /*00f4*/ 	.short	0x0380
        /*00f6*/ 	.short	0x0048


	//----- nvinfo : EIATTR_SW_WAR
	.align		4
.L_1681:
        /*00f8*/ 	.byte	0x04, 0x36
        /*00fa*/ 	.short	(.L_1683 - .L_1682)
.L_1682:
        /*00fc*/ 	.word	0x00000008
.L_1683:


//--------------------- .nv.info._ZN4vllm4gptq33gemm_half_q_half_gptq_3bit_kernelILb1ELi1EEEvPK6__halfPKjS6_S4_PS2_iiiibPKi --------------------------
	.section	.nv.info._ZN4vllm4gptq33gemm_half_q_half_gptq_3bit_kernelILb1ELi1EEEvPK6__halfPKjS6_S4_PS2_iiiibPKi,"",@"SHT_CUDA_INFO"
	.sectionflags	@""
	.align	4


	//----- nvinfo : EIATTR_CUDA_API_VERSION
	.align		4
        /*0000*/ 	.byte	0x04, 0x37
        /*0002*/ 	.short	(.L_1685 - .L_1684)
.L_1684:
        /*0004*/ 	.word	0x00000082


	//----- nvinfo : EIATTR_KPARAM_INFO
	.align		4
.L_1685:
        /*0008*/ 	.byte	0x04, 0x17
        /*000a*/ 	.short	(.L_1687 - .L_1686)
.L_1686:
        /*000c*/ 	.word	0x00000000
        /*0010*/ 	.short	0x000a
        /*0012*/ 	.short	0x0040
        /*0014*/ 	.byte	0x00, 0xf5, 0x21, 0x00


	//----- nvinfo : EIATTR_KPARAM_INFO
	.align		4
.L_1687:
        /*0018*/ 	.byte	0x04, 0x17
        /*001a*/ 	.short	(.L_1689 - .L_1688)
.L_1688:
        /*001c*/ 	.word	0x00000000
        /*0020*/ 	.short	0x0009
        /*0022*/ 	.short	0x0038
        /*0024*/ 	.byte	0x00, 0xf0, 0x05, 0x00


	//----- nvinfo : EIATTR_KPARAM_INFO
	.align		4
.L_1689:
        /*0028*/ 	.byte	0x04, 0x17
        /*002a*/ 	.short	(.L_1691 - .L_1690)
.L_1690:
        /*002c*/ 	.word	0x00000000
        /*0030*/ 	.short	0x0008
        /*0032*/ 	.short	0x0034
        /*0034*/ 	.byte	0x00, 0xf0, 0x11, 0x00


	//----- nvinfo : EIATTR_KPARAM_INFO
	.align		4
.L_1691:
        /*0038*/ 	.byte	0x04, 0x17
        /*003a*/ 	.short	(.L_1693 - .L_1692)
.L_1692:
        /*003c*/ 	.word	0x00000000
        /*0040*/ 	.short	0x0007
        /*0042*/ 	.short	0x0030
        /*0044*/ 	.byte	0x00, 0xf0, 0x11, 0x00


	//----- nvinfo : EIATTR_KPARAM_INFO
	.align		4
.L_1693:
        /*0048*/ 	.byte	0x04, 0x17
        /*004a*/ 	.short	(.L_1695 - .L_1694)
.L_1694:
        /*004c*/ 	.word	0x00000000
        /*0050*/ 	.short	0x0006
        /*0052*/ 	.short	0x002c
        /*0054*/ 	.byte	0x00, 0xf0, 0x11, 0x00


	//----- nvinfo : EIATTR_KPARAM_INFO
	.align		4
.L_1695:
        /*0058*/ 	.byte	0x04, 0x17
        /*005a*/ 	.short	(.L_1697 - .L_1696)
.L_1696:
        /*005c*/ 	.word	0x00000000
        /*0060*/ 	.short	0x0005
        /*0062*/ 	.short	0x0028
        /*0064*/ 	.byte	0x00, 0xf0, 0x11, 0x00


	//----- nvinfo : EIATTR_KPARAM_INFO
	.align		4
.L_1697:
        /*0068*/ 	.byte	0x04, 0x17
        /*006a*/ 	.short	(.L_1699 - .L_1698)
.L_1698:
        /*006c*/ 	.word	0x00000000
        /*0070*/ 	.short	0x0004
        /*0072*/ 	.short	0x0020
        /*0074*/ 	.byte	0x00, 0xf5, 0x21, 0x00


	//----- nvinfo : EIATTR_KPARAM_INFO
	.align		4
.L_1699:
        /*0078*/ 	.byte	0x04, 0x17
        /*007a*/ 	.short	(.L_1701 - .L_1700)
.L_1700:
        /*007c*/ 	.word	0x00000000
        /*0080*/ 	.short	0x0003
        /*0082*/ 	.short	0x0018
        /*0084*/ 	.byte	0x00, 0xf5, 0x21, 0x00


	//----- nvinfo : EIATTR_KPARAM_INFO
	.align		4
.L_1701:
        /*0088*/ 	.byte	0x04, 0x17
        /*008a*/ 	.short	(.L_1703 - .L_1702)
.L_1702:
        /*008c*/ 	.word	0x00000000
        /*0090*/ 	.short	0x0002
        /*0092*/ 	.short	0x0010
        /*0094*/ 	.byte	0x00, 0xf5, 0x21, 0x00


	//----- nvinfo : EIATTR_KPARAM_INFO
	.align		4
.L_1703:
        /*0098*/ 	.byte	0x04, 0x17
        /*009a*/ 	.short	(.L_1705 - .L_1704)
.L_1704:
        /*009c*/ 	.word	0x00000000
        /*00a0*/ 	.short	0x0001
        /*00a2*/ 	.short	0x0008
        /*00a4*/ 	.byte	0x00, 0xf5, 0x21, 0x00


	//----- nvinfo : EIATTR_KPARAM_INFO
	.align		4
.L_1705:
        /*00a8*/ 	.byte	0x04, 0x17
        /*00aa*/ 	.short	(.L_1707 - .L_1706)
.L_1706:
        /*00ac*/ 	.word	0x00000000
        /*00b0*/ 	.short	0x0000
        /*00b2*/ 	.short	0x0000
        /*00b4*/ 	.byte	0x00, 0xf5, 0x21, 0x00


	//----- nvinfo : EIATTR_SPARSE_MMA_MASK
	.align		4
.L_1707:
        /*00b8*/ 	.byte	0x03, 0x50
        /*00ba*/ 	.short	0x0000


	//----- nvinfo : EIATTR_MAXREG_COUNT
	.align		4
        /*00bc*/ 	.byte	0x03, 0x1b
        /*00be*/ 	.short	0x00ff


	//----- nvinfo : EIATTR_NUM_BARRIERS
	.align		4
        /*00c0*/ 	.byte	0x02, 0x4c
        /*00c2*/ 	.byte	0x01
	.zero		1


	//----- nvinfo : EIATTR_MERCURY_ISA_VERSION
	.align		4
        /*00c4*/ 	.byte	0x03, 0x5f
        /*00c6*/ 	.short	0x0101


	//----- nvinfo : EIATTR_VRC_CTA_INIT_COUNT
	.align		4
        /*00c8*/ 	.byte	0x02, 0x4a
	.zero		1
	.zero		1


	//----- nvinfo : EIATTR_EXIT_INSTR_OFFSETS
	.align		4
        /*00cc*/ 	.byte	0x04, 0x1c
        /*00ce*/ 	.short	(.L_1709 - .L_1708)


	//   ....[0]....
.L_1708:
        /*00d0*/ 	.word	0x00000250


	//   ....[1]....
        /*00d4*/ 	.word	0x000027d0


	//   ....[2]....
        /*00d8*/ 	.word	0x00002860


	//   ....[3]....
        /*00dc*/ 	.word	0x000028a0


	//----- nvinfo : EIATTR_CRS_STACK_SIZE
	.align		4
.L_1709:
        /*00e0*/ 	.byte	0x04, 0x1e
        /*00e2*/ 	.short	(.L_1711 - .L_1710)
.L_1710:
        /*00e4*/ 	.word	0x00000000


	//----- nvinfo : EIATTR_CBANK_PARAM_SIZE
	.align		4
.L_1711:
        /*00e8*/ 	.byte	0x03, 0x19
        /*00ea*/ 	.short	0x0048


	//----- nvinfo : EIATTR_PARAM_CBANK
	.align		4
        /*00ec*/ 	.byte	0x04, 0x0a
        /*00ee*/ 	.short	(.L_1713 - .L_1712)
	.align		4
.L_1712:
        /*00f0*/ 	.word	index@(.nv.constant0._ZN4vllm4gptq33gemm_half_q_half_gptq_3bit_kernelILb1ELi1EEEvPK6__halfPKjS6_S4_PS2_iiiibPKi)
        /*00f4*/ 	.short	0x0380
        /*00f6*/ 	.short	0x0048


	//----- nvinfo : EIATTR_SW_WAR
	.align		4
.L_1713:
        /*00f8*/ 	.byte	0x04, 0x36
        /*00fa*/ 	.short	(.L_1715 - .L_1714)
.L_1714:
        /*00fc*/ 	.word	0x00000008
.L_1715:


//--------------------- .nv.info._ZN4vllm4gptq33gemm_half_q_half_gptq_2bit_kernelILb1ELi1EEEvPK6__halfPKjS6_S4_PS2_iiiibPKi --------------------------
	.section	.nv.info._ZN4vllm4gptq33gemm_half_q_half_gptq_2bit_kernelILb1ELi1EEEvPK6__halfPKjS6_S4_PS2_iiiibPKi,"",@"SHT_CUDA_INFO"
	.sectionflags	@""
	.align	4


	//----- nvinfo : EIATTR_CUDA_API_VERSION
	.align		4
        /*0000*/ 	.byte	0x04, 0x37
        /*0002*/ 	.short	(.L_1717 - .L_1716)
.L_1716:
        /*0004*/ 	.word	0x00000082


	//----- nvinfo : EIATTR_KPARAM_INFO
	.align		4
.L_1717:
        /*0008*/ 	.byte	0x04, 0x17
        /*000a*/ 	.short	(.L_1719 - .L_1718)
.L_1718:
        /*000c*/ 	.word	0x00000000
        /*0010*/ 	.short	0x000a
        /*0012*/ 	.short	0x0040
        /*0014*/ 	.byte	0x00, 0xf5, 0x21, 0x00


	//----- nvinfo : EIATTR_KPARAM_INFO
	.align		4
.L_1719:
        /*0018*/ 	.byte	0x04, 0x17
        /*001a*/ 	.short	(.L_1721 - .L_1720)
.L_1720:
        /*001c*/ 	.word	0x00000000
        /*0020*/ 	.short	0x0009
        /*0022*/ 	.short	0x0038
        /*0024*/ 	.byte	0x00, 0xf0, 0x05, 0x00


	//----- nvinfo : EIATTR_KPARAM_INFO
	.align		4
.L_1721:
        /*0028*/ 	.byte	0x04, 0x17
        /*002a*/ 	.short	(.L_1723 - .L_1722)
.L_1722:
        /*002c*/ 	.word	0x00000000
        /*0030*/ 	.short	0x0008
        /*0032*/ 	.short	0x0034
        /*0034*/ 	.byte	0x00, 0xf0, 0x11, 0x00


	//----- nvinfo : EIATTR_KPARAM_INFO
	.align		4
.L_1723:
        /*0038*/ 	.byte	0x04, 0x17
        /*003a*/ 	.short	(.L_1725 - .L_1724)
.L_1724:
        /*003c*/ 	.word	0x00000000
        /*0040*/ 	.short	0x0007
        /*0042*/ 	.short	0x0030
        /*0044*/ 	.byte	0x00, 0xf0, 0x11, 0x00


	//----- nvinfo : EIATTR_KPARAM_INFO
	.align		4
.L_1725:
        /*0048*/ 	.byte	0x04, 0x17
        /*004a*/ 	.short	(.L_1727 - .L_1726)
.L_1726:
        /*004c*/ 	.word	0x00000000
        /*0050*/ 	.short	0x0006
        /*0052*/ 	.short	0x002c
        /*0054*/ 	.byte	0x00, 0xf0, 0x11, 0x00


	//----- nvinfo : EIATTR_KPARAM_INFO
	.align		4
.L_1727:
        /*0058*/ 	.byte	0x04, 0x17
        /*005a*/ 	.short	(.L_1729 - .L_1728)
.L_1728:
        /*005c*/ 	.word	0x00000000
        /*0060*/ 	.short	0x0005
        /*0062*/ 	.short	0x0028
        /*0064*/ 	.byte	0x00, 0xf0, 0x11, 0x00


	//----- nvinfo : EIATTR_KPARAM_INFO
	.align		4
.L_1729:
        /*0068*/ 	.byte	0x04, 0x17
        /*006a*/ 	.short	(.L_1731 - .L_1730)
.L_1730:
        /*006c*/ 	.word	0x00000000
        /*0070*/ 	.short	0x0004
        /*0072*/ 	.short	0x0020
        /*0074*/ 	.byte	0x00, 0xf5, 0x21, 0x00


	//----- nvinfo : EIATTR_KPARAM_INFO
	.align		4
.L_1731:
        /*0078*/ 	.byte	0x04, 0x17
        /*007a*/ 	.short	(.L_1733 - .L_1732)
.L_1732:
        /*007c*/ 	.word	0x00000000
        /*0080*/ 	.short	0x0003
        /*0082*/ 	.short	0x0018
        /*0084*/ 	.byte	0x00, 0xf5, 0x21, 0x00


	//----- nvinfo : EIATTR_KPARAM_INFO
	.align		4
.L_1733:
        /*0088*/ 	.byte	0x04, 0x17
        /*008a*/ 	.short	(.L_1735 - .L_1734)
.L_1734:
        /*008c*/ 	.word	0x00000000
        /*0090*/ 	.short	0x0002
        /*0092*/ 	.short	0x0010
        /*0094*/ 	.byte	0x00, 0xf5, 0x21, 0x00


	//----- nvinfo : EIATTR_KPARAM_INFO
	.align		4
.L_1735:
        /*0098*/ 	.byte	0x04, 0x17
        /*009a*/ 	.short	(.L_1737 - .L_1736)
.L_1736:
        /*009c*/ 	.word	0x00000000
        /*00a0*/ 	.short	0x0001
        /*00a2*/ 	.short	0x0008
        /*00a4*/ 	.byte	0x00, 0xf5, 0x21, 0x00


	//----- nvinfo : EIATTR_KPARAM_INFO
	.align		4
.L_1737:
        /*00a8*/ 	.byte	0x04, 0x17
        /*00aa*/ 	.short	(.L_1739 - .L_1738)
.L_1738:
        /*00ac*/ 	.word	0x00000000
        /*00b0*/ 	.short	0x0000
        /*00b2*/ 	.short	0x0000
        /*00b4*/ 	.byte	0x00, 0xf5, 0x21, 0x00


	//----- nvinfo : EIATTR_SPARSE_MMA_MASK
	.align		4
.L_1739:
        /*00b8*/ 	.byte	0x03, 0x50
        /*00ba*/ 	.short	0x0000


	//----- nvinfo : EIATTR_MAXREG_COUNT
	.align		4
        /*00bc*/ 	.byte	0x03, 0x1b
        /*00be*/ 	.short	0x00ff


	//----- nvinfo : EIATTR_NUM_BARRIERS
	.align		4
        /*00c0*/ 	.byte	0x02, 0x4c
        /*00c2*/ 	.byte	0x01
	.zero		1


	//----- nvinfo : EIATTR_MERCURY_ISA_VERSION
	.align		4
        /*00c4*/ 	.byte	0x03, 0x5f
        /*00c6*/ 	.short	0x0101


	//----- nvinfo : EIATTR_VRC_CTA_INIT_COUNT
	.align		4
        /*00c8*/ 	.byte	0x02, 0x4a
	.zero		1
	.zero		1


	//----- nvinfo : EIATTR_EXIT_INSTR_OFFSETS
	.align		4
        /*00cc*/ 	.byte	0x04, 0x1c
        /*00ce*/ 	.short	(.L_1741 - .L_1740)


	//   ....[0]....
.L_1740:
        /*00d0*/ 	.word	0x00000250


	//   ....[1]....
        /*00d4*/ 	.word	0x00001650


	//   ....[2]....
        /*00d8*/ 	.word	0x000016e0


	//   ....[3]....
        /*00dc*/ 	.word	0x00001720


	//----- nvinfo : EIATTR_CRS_STACK_SIZE
	.align		4
.L_1741:
        /*00e0*/ 	.byte	0x04, 0x1e
        /*00e2*/ 	.short	(.L_1743 - .L_1742)
.L_1742:
        /*00e4*/ 	.word	0x00000000


	//----- nvinfo : EIATTR_CBANK_PARAM_SIZE
	.align		4
.L_1743:
        /*00e8*/ 	.byte	0x03, 0x19
        /*00ea*/ 	.short	0x0048


	//----- nvinfo : EIATTR_PARAM_CBANK
	.align		4
        /*00ec*/ 	.byte	0x04, 0x0a
        /*00ee*/ 	.short	(.L_1745 - .L_1744)
	.align		4
.L_1744:
        /*00f0*/ 	.word	index@(.nv.constant0._ZN4vllm4gptq33gemm_half_q_half_gptq_2bit_kernelILb1ELi1EEEvPK6__halfPKjS6_S4_PS2_iiiibPKi)
        /*00f4*/ 	.short	0x0380
        /*00f6*/ 	.short	0x0048


	//----- nvinfo : EIATTR_SW_WAR
	.align		4
.L_1745:
        /*00f8*/ 	.byte	0x04, 0x36
        /*00fa*/ 	.short	(.L_1747 - .L_1746)
.L_1746:
        /*00fc*/ 	.word	0x00000008
.L_1747:


//--------------------- .nv.callgraph             --------------------------
	.section	.nv.callgraph,"",@"SHT_CUDA_CALLGRAPH"
	.align	4
	.sectionentsize	8
	.align		4
        /*0000*/ 	.word	0x00000000
	.align		4
        /*0004*/ 	.word	0xffffffff
	.align		4
        /*0008*/ 	.word	0x00000000
	.align		4
        /*000c*/ 	.word	0xfffffffe
	.align		4
        /*0010*/ 	.word	0x00000000
	.align		4
        /*0014*/ 	.word	0xfffffffd
	.align		4
        /*0018*/ 	.word	0x00000000
	.align		4
        /*001c*/ 	.word	0xfffffffc


//--------------------- .nv.constant4             --------------------------
	.section	.nv.constant4,"a",@progbits
	.align	8
	.align		8
.nv.constant4:
        /*0000*/ 	.dword	_ZN39_INTERNAL_2265ad77_9_q_gemm_cu_ef712ff84cuda3std3__45__cpo5beginE
	.align		8
        /*0008*/ 	.dword	_ZN39_INTERNAL_2265ad77_9_q_gemm_cu_ef712ff84cuda3std3__45__cpo3endE
	.align		8
        /*0010*/ 	.dword	_ZN39_INTERNAL_2265ad77_9_q_gemm_cu_ef712ff84cuda3std3__45__cpo6cbeginE
	.align		8
        /*0018*/ 	.dword	_ZN39_INTERNAL_2265ad77_9_q_gemm_cu_ef712ff84cuda3std3__45__cpo4cendE
	.align		8
        /*0020*/ 	.dword	_ZN39_INTERNAL_2265ad77_9_q_gemm_cu_ef712ff84cuda3std3__45__cpo6rbeginE
	.align		8
        /*0028*/ 	.dword	_ZN39_INTERNAL_2265ad77_9_q_gemm_cu_ef712ff84cuda3std3__45__cpo4rendE
	.align		8
        /*0030*/ 	.dword	_ZN39_INTERNAL_2265ad77_9_q_gemm_cu_ef712ff84cuda3std3__45__cpo7crbeginE
	.align		8
        /*0038*/ 	.dword	_ZN39_INTERNAL_2265ad77_9_q_gemm_cu_ef712ff84cuda3std3__45__cpo5crendE
	.align		8
        /*0040*/ 	.dword	_ZN39_INTERNAL_2265ad77_9_q_gemm_cu_ef712ff84cuda3std3__441_GLOBAL__N__2265ad77_9_q_gemm_cu_ef712ff86ignoreE
	.align		8
        /*0048*/ 	.dword	_ZN39_INTERNAL_2265ad77_9_q_gemm_cu_ef712ff84cuda3std3__419piecewise_constructE
	.align		8
        /*0050*/ 	.dword	_ZN39_INTERNAL_2265ad77_9_q_gemm_cu_ef712ff84cuda3std3__48in_placeE
	.align		8
        /*0058*/ 	.dword	_ZN39_INTERNAL_2265ad77_9_q_gemm_cu_ef712ff84cuda3std3__420unreachable_sentinelE
	.align		8
        /*0060*/ 	.dword	_ZN39_INTERNAL_2265ad77_9_q_gemm_cu_ef712ff84cuda3std6ranges3__45__cpo4swapE
	.align		8
        /*0068*/ 	.dword	_ZN39_INTERNAL_2265ad77_9_q_gemm_cu_ef712ff84cuda3std6ranges3__45__cpo9iter_moveE
	.align		8
        /*0070*/ 	.dword	_ZN39_INTERNAL_2265ad77_9_q_gemm_cu_ef712ff84cuda3std6ranges3__45__cpo5beginE
	.align		8
        /*0078*/ 	.dword	_ZN39_INTERNAL_2265ad77_9_q_gemm_cu_ef712ff84cuda3std6ranges3__45__cpo3endE
	.align		8
        /*0080*/ 	.dword	_ZN39_INTERNAL_2265ad77_9_q_gemm_cu_ef712ff84cuda3std6ranges3__45__cpo6cbeginE
	.align		8
        /*0088*/ 	.dword	_ZN39_INTERNAL_2265ad77_9_q_gemm_cu_ef712ff84cuda3std6ranges3__45__cpo4cendE
	.align		8
        /*0090*/ 	.dword	_ZN39_INTERNAL_2265ad77_9_q_gemm_cu_ef712ff84cuda3std6ranges3__45__cpo7advanceE
	.align		8
        /*0098*/ 	.dword	_ZN39_INTERNAL_2265ad77_9_q_gemm_cu_ef712ff84cuda3std6ranges3__45__cpo9iter_swapE
	.align		8
        /*00a0*/ 	.dword	_ZN39_INTERNAL_2265ad77_9_q_gemm_cu_ef712ff84cuda3std6ranges3__45__cpo4nextE
	.align		8
        /*00a8*/ 	.dword	_ZN39_INTERNAL_2265ad77_9_q_gemm_cu_ef712ff84cuda3std6ranges3__45__cpo4prevE
	.align		8
        /*00b0*/ 	.dword	_ZN39_INTERNAL_2265ad77_9_q_gemm_cu_ef712ff84cuda3std6ranges3__45__cpo4dataE
	.align		8
        /*00b8*/ 	.dword	_ZN39_INTERNAL_2265ad77_9_q_gemm_cu_ef712ff84cuda3std6ranges3__45__cpo5cdataE
	.align		8
        /*00c0*/ 	.dword	_ZN39_INTERNAL_2265ad77_9_q_gemm_cu_ef712ff84cuda3std6ranges3__45__cpo4sizeE
	.align		8
        /*00c8*/ 	.dword	_ZN39_INTERNAL_2265ad77_9_q_gemm_cu_ef712ff84cuda3std6ranges3__45__cpo5ssizeE
	.align		8
        /*00d0*/ 	.dword	_ZN39_INTERNAL_2265ad77_9_q_gemm_cu_ef712ff84cuda3std6ranges3__45__cpo8distanceE
	.align		8
        /*00d8*/ 	.dword	_ZN39_INTERNAL_2265ad77_9_q_gemm_cu_ef712ff86thrust24THRUST_300001_SM_1030_NS6system6detail10sequential3seqE


//--------------------- .text._ZN4vllm4gptq27make_sequential_8bit_kernelEPKjPjPKii --------------------------
	.section	.text._ZN4vllm4gptq27make_sequential_8bit_kernelEPKjPjPKii,"ax",@progbits
	.align	128
        .global         _ZN4vllm4gptq27make_sequential_8bit_kernelEPKjPjPKii
        .type           _ZN4vllm4gptq27make_sequential_8bit_kernelEPKjPjPKii,@function
        .size           _ZN4vllm4gptq27make_sequential_8bit_kernelEPKjPjPKii,(.L_x_1839 - _ZN4vllm4gptq27make_sequential_8bit_kernelEPKjPjPKii)
        .other          _ZN4vllm4gptq27make_sequential_8bit_kernelEPKjPjPKii,@"STO_CUDA_ENTRY STV_DEFAULT"
_ZN4vllm4gptq27make_sequential_8bit_kernelEPKjPjPKii:
.text._ZN4vllm4gptq27make_sequential_8bit_kernelEPKjPjPKii:
[----:B------:R-:W-:Y:S01]  /*0000*/  LDC R1, c[0x0][0x37c] ;  /* 0x0000df00ff017b82 */ /* 0x000fe20000000800 */
[----:B------:R-:W0:Y:S01]  /*0010*/  S2R R0, SR_CTAID.X ;  /* 0x0000000000007919 */ /* 0x000e220000002500 */
[----:B------:R-:W1:Y:S01]  /*0020*/  LDCU UR4, c[0x0][0x398] ;  /* 0x00007300ff0477ac */ /* 0x000e620008000800 */
[----:B------:R-:W0:Y:S01]  /*0030*/  S2R R3, SR_TID.X ;  /* 0x0000000000037919 */ /* 0x000e220000002100 */
[----:B-1----:R-:W-:Y:S01]  /*0040*/  USHF.R.S32.HI UR4, URZ, 0x1, UR4 ;  /* 0x00000001ff047899 */ /* 0x002fe20008011404 */
[----:B0-----:R-:W-:-:S05]  /*0050*/  IMAD R0, R0, 0x20, R3 ;  /* 0x0000002000007824 */ /* 0x001fca00078e0203 */
[----:B------:R-:W-:-:S13]  /*0060*/  ISETP.GE.U32.AND P0, PT, R0, UR4, PT ;  /* 0x0000000400007c0c */ /* 0x000fda000bf06070 */
[----:B------:R-:W-:Y:S05]  /*0070*/  @P0 EXIT ;  /* 0x000000000000094d */ /* 0x000fea0003800000 */
[----:B------:R-:W0:Y:S01]  /*0080*/  S2R R3, SR_CTAID.Y ;  /* 0x0000000000037919 */ /* 0x000e220000002600 */
[----:B------:R-:W1:Y:S01]  /*0090*/  LDC.64 R4, c[0x0][0x390] ;  /* 0x0000e400ff047b82 */ /* 0x000e620000000a00 */
[----:B------:R-:W2:Y:S07]  /*00a0*/  LDCU.64 UR6, c[0x0][0x358] ;  /* 0x00006b00ff0677ac */ /* 0x000eae0008000a00 */
[----:B------:R-:W3:Y:S01]  /*00b0*/  LDC.64 R10, c[0x0][0x380] ;  /* 0x0000e000ff0a7b82 */ /* 0x000ee20000000a00 */
[----:B0-----:R-:W-:-:S04]  /*00c0*/  IMAD.SHL.U32 R7, R3, 0x4, RZ ;  /* 0x0000000403077824 */ /* 0x001fc800078e00ff */
[----:B-1----:R-:W-:-:S05]  /*00d0*/  IMAD.WIDE.U32 R4, R7, 0x4, R4 ;  /* 0x0000000407047825 */ /* 0x002fca00078e0004 */
[----:B--2---:R-:W2:Y:S04]  /*00e0*/  LDG.E.CONSTANT R14, desc[UR6][R4.64+0x4] ;  /* 0x00000406040e7981 */ /* 0x004ea8000c1e9900 */
[----:B------:R-:W4:Y:S04]  /*00f0*/  LDG.E.CONSTANT R13, desc[UR6][R4.64] ;  /* 0x00000006040d7981 */ /* 0x000f28000c1e9900 */
[----:B------:R-:W5:Y:S04]  /*0100*/  LDG.E.CONSTANT R2, desc[UR6][R4.64+0x8] ;  /* 0x0000080604027981 */ /* 0x000f68000c1e9900 */
[----:B------:R-:W3:Y:S01]  /*0110*/  LDG.E.CONSTANT R12, desc[UR6][R4.64+0xc] ;  /* 0x00000c06040c7981 */ /* 0x000ee2000c1e9900 */
[----:B--2---:R-:W-:-:S02]  /*0120*/  SHF.R.S32.HI R7, RZ, 0x2, R14 ;  /* 0x00000002ff077819 */ /* 0x004fc4000001140e */
[----:B----4-:R-:W-:-:S03]  /*0130*/  SHF.R.S32.HI R9, RZ, 0x2, R13 ;  /* 0x00000002ff097819 */ /* 0x010fc6000001140d */
[----:B------:R-:W-:Y:S01]  /*0140*/  IMAD R7, R7, UR4, R0 ;  /* 0x0000000407077c24 */ /* 0x000fe2000f8e0200 */
[----:B-----5:R-:W-:-:S03]  /*0150*/  SHF.R.S32.HI R15, RZ, 0x2, R2 ;  /* 0x00000002ff0f7819 */ /* 0x020fc60000011402 */
[----:B---3--:R-:W-:-:S04]  /*0160*/  IMAD.WIDE.U32 R6, R7, 0x8, R10 ;  /* 0x0000000807067825 */ /* 0x008fc800078e000a */
[----:B------:R-:W-:Y:S01]  /*0170*/  IMAD R9, R9, UR4, R0 ;  /* 0x0000000409097c24 */ /* 0x000fe2000f8e0200 */
[----:B------:R-:W-:Y:S01]  /*0180*/  SHF.R.S32.HI R19, RZ, 0x2, R12 ;  /* 0x00000002ff137819 */ /* 0x000fe2000001140c */
[----:B------:R-:W2:Y:S02]  /*0190*/  LDG.E.64.CONSTANT R6, desc[UR6][R6.64] ;  /* 0x0000000606067981 */ /* 0x000ea4000c1e9b00 */
[----:B------:R-:W-:-:S04]  /*01a0*/  IMAD.WIDE.U32 R16, R9, 0x8, R10 ;  /* 0x0000000809107825 */ /* 0x000fc800078e000a */
[--C-:B------:R-:W-:Y:S01]  /*01b0*/  IMAD R9, R15, UR4, R0.reuse ;  /* 0x000000040f097c24 */ /* 0x100fe2000f8e0200 */
[----:B------:R-:W3:Y:S01]  /*01c0*/  LDG.E.64.CONSTANT R4, desc[UR6][R16.64] ;  /* 0x0000000610047981 */ /* 0x000ee2000c1e9b00 */
[----:B------:R-:W-:Y:S02]  /*01d0*/  IMAD R19, R19, UR4, R0 ;  /* 0x0000000413137c24 */ /* 0x000fe4000f8e0200 */
[----:B------:R-:W-:-:S04]  /*01e0*/  IMAD.WIDE.U32 R8, R9, 0x8, R10 ;  /* 0x0000000809087825 */ /* 0x000fc800078e000a */
[----:B------:R-:W-:Y:S02]  /*01f0*/  IMAD.WIDE.U32 R10, R19, 0x8, R10 ;  /* 0x00000008130a7825 */ /* 0x000fe400078e000a */
[----:B------:R-:W4:Y:S04]  /*0200*/  LDG.E.64.CONSTANT R8, desc[UR6][R8.64] ;  /* 0x0000000608087981 */ /* 0x000f28000c1e9b00 */
[----:B------:R-:W5:Y:S01]  /*0210*/  LDG.E.64.CONSTANT R10, desc[UR6][R10.64] ;  /* 0x000000060a0a7981 */ /* 0x000f62000c1e9b00 */
[----:B------:R-:W-:Y:S02]  /*0220*/  IMAD.SHL.U32 R14, R14, 0x8, RZ ;  /* 0x000000080e0e7824 */ /* 0x000fe400078e00ff */
[----:B------:R-:W-:Y:S02]  /*0230*/  IMAD.SHL.U32 R13, R13, 0x8, RZ ;  /* 0x000000080d0d7824 */ /* 0x000fe400078e00ff */
[----:B------:R-:W-:Y:S01]  /*0240*/  IMAD.SHL.U32 R2, R2, 0x8, RZ ;  /* 0x0000000802027824 */ /* 0x000fe200078e00ff */
[----:B------:R-:W-:Y:S01]  /*0250*/  LOP3.LUT R15, R14, 0x18, RZ, 0xc0, !PT ;  /* 0x000000180e0f7812 */ /* 0x000fe200078ec0ff */
[----:B------:R-:W-:Y:S01]  /*0260*/  IMAD.SHL.U32 R12, R12, 0x8, RZ ;  /* 0x000000080c0c7824 */ /* 0x000fe200078e00ff */
[----:B------:R-:W-:-:S02]  /*0270*/  LOP3.LUT R13, R13, 0x18, RZ, 0xc0, !PT ;  /* 0x000000180d0d7812 */ /* 0x000fc400078ec0ff */
[-CC-:B--2---:R-:W-:Y:S02]  /*0280*/  SHF.R.U64 R18, R6, R15.reuse, R7.reuse ;  /* 0x0000000f06127219 */ /* 0x184fe40000001207 */
[----:B------:R-:W-:Y:S02]  /*0290*/  SHF.R.U32.HI R15, RZ, R15, R7 ;  /* 0x0000000fff0f7219 */ /* 0x000fe40000011607 */
[----:B------:R-:W0:Y:S01]  /*02a0*/  LDC.64 R6, c[0x0][0x388] ;  /* 0x0000e200ff067b82 */ /* 0x000e220000000a00 */
[C---:B------:R-:W-:Y:S01]  /*02b0*/  IMAD.SHL.U32 R14, R18.reuse, 0x100, RZ ;  /* 0x00000100120e7824 */ /* 0x040fe200078e00ff */
[----:B------:R-:W-:Y:S02]  /*02c0*/  SHF.L.U64.HI R15, R18, 0x8, R15 ;  /* 0x00000008120f7819 */ /* 0x000fe4000001020f */
[-CC-:B---3--:R-:W-:Y:S02]  /*02d0*/  SHF.R.U64 R17, R4, R13.reuse, R5.reuse ;  /* 0x0000000d04117219 */ /* 0x188fe40000001205 */
[----:B------:R-:W-:-:S02]  /*02e0*/  SHF.R.U32.HI R4, RZ, R13, R5 ;  /* 0x0000000dff047219 */ /* 0x000fc40000011605 */
[----:B------:R-:W-:Y:S02]  /*02f0*/  LOP3.LUT R5, R2, 0x18, RZ, 0xc0, !PT ;  /* 0x0000001802057812 */ /* 0x000fe400078ec0ff */
[----:B------:R-:W-:Y:S02]  /*0300*/  LOP3.LUT R15, R15, 0xff00, RZ, 0xc0, !PT ;  /* 0x0000ff000f0f7812 */ /* 0x000fe400078ec0ff */
[-CC-:B----4-:R-:W-:Y:S02]  /*0310*/  SHF.R.U64 R2, R8, R5.reuse, R9.reuse ;  /* 0x0000000508027219 */ /* 0x190fe40000001209 */
[----:B------:R-:W-:Y:S02]  /*0320*/  SHF.R.U32.HI R13, RZ, R5, R9 ;  /* 0x00000005ff0d7219 */ /* 0x000fe40000011609 */
[----:B------:R-:W-:Y:S01]  /*0330*/  LOP3.LUT R5, R12, 0x18, RZ, 0xc0, !PT ;  /* 0x000000180c057812 */ /* 0x000fe200078ec0ff */
[----:B------:R-:W-:Y:S01]  /*0340*/  IMAD.U32 R9, R2, 0x10000, RZ ;  /* 0x0001000002097824 */ /* 0x000fe200078e00ff */
[----:B------:R-:W-:-:S02]  /*0350*/  LOP3.LUT R14, R14, 0xff00, RZ, 0xc0, !PT ;  /* 0x0000ff000e0e7812 */ /* 0x000fc400078ec0ff */
[----:B------:R-:W-:Y:S02]  /*0360*/  LOP3.LUT R15, R15, 0xff, R4, 0xf8, !PT ;  /* 0x000000ff0f0f7812 */ /* 0x000fe400078ef804 */
[----:B------:R-:W-:Y:S02]  /*0370*/  SHF.L.U64.HI R2, R2, 0x10, R13 ;  /* 0x0000001002027819 */ /* 0x000fe4000001020d */
[-CC-:B-----5:R-:W-:Y:S02]  /*0380*/  SHF.R.U64 R4, R10, R5.reuse, R11.reuse ;  /* 0x000000050a047219 */ /* 0x1a0fe4000000120b */
[----:B------:R-:W-:Y:S02]  /*0390*/  SHF.R.U32.HI R5, RZ, R5, R11 ;  /* 0x00000005ff057219 */ /* 0x000fe4000001160b */
[----:B------:R-:W-:Y:S02]  /*03a0*/  LOP3.LUT R14, R14, 0xff, R17, 0xf8, !PT ;  /* 0x000000ff0e0e7812 */ /* 0x000fe400078ef811 */
[----:B------:R-:W-:Y:S01]  /*03b0*/  LOP3.LUT R11, R15, 0xff0000, R2, 0xf8, !PT ;  /* 0x00ff00000f0b7812 */ /* 0x000fe200078ef802 */
[C---:B------:R-:W-:Y:S01]  /*03c0*/  IMAD.SHL.U32 R2, R4.reuse, 0x1000000, RZ ;  /* 0x0100000004027824 */ /* 0x040fe200078e00ff */
[----:B------:R-:W-:Y:S01]  /*03d0*/  SHF.L.U64.HI R4, R4, 0x18, R5 ;  /* 0x0000001804047819 */ /* 0x000fe20000010205 */
[----:B------:R-:W-:Y:S01]  /*03e0*/  IMAD R5, R3, UR4, R0 ;  /* 0x0000000403057c24 */ /* 0x000fe2000f8e0200 */
[----:B------:R-:W-:-:S02]  /*03f0*/  LOP3.LUT R9, R14, 0xff0000, R9, 0xf8, !PT ;  /* 0x00ff00000e097812 */ /* 0x000fc400078ef809 */
[----:B------:R-:W-:Y:S01]  /*0400*/  LOP3.LUT R3, R11, 0xff000000, R4, 0xf8, !PT ;  /* 0xff0000000b037812 */ /* 0x000fe200078ef804 */
[----:B0-----:R-:W-:Y:S01]  /*0410*/  IMAD.WIDE.U32 R6, R5, 0x8, R6 ;  /* 0x0000000805067825 */ /* 0x001fe200078e0006 */
[----:B------:R-:W-:-:S05]  /*0420*/  LOP3.LUT R2, R9, 0xff000000, R2, 0xf8, !PT ;  /* 0xff00000009027812 */ /* 0x000fca00078ef802 */
[----:B------:R-:W-:Y:S01]  /*0430*/  STG.E.64 desc[UR6][R6.64], R2 ;  /* 0x0000000206007986 */ /* 0x000fe2000c101b06 */
[----:B------:R-:W-:Y:S05]  /*0440*/  EXIT ;  /* 0x000000000000794d */ /* 0x000fea0003800000 */
.L_x_0:
[----:B------:R-:W-:-:S00]  /*0450*/  BRA `(.L_x_0) ;  /* 0xfffffffc00fc7947 */ /* 0x000fc0000383ffff */
[----:B------:R-:W-:-:S00]  /*0460*/  NOP ;  /* 0x0000000000007918 */ /* 0x000fc00000000000 */
        /* <DEDUP_REMOVED lines=9> */
.L_x_1839:


//--------------------- .text._ZN4vllm4gptq27make_sequential_3bit_kernelEPKjPjPKii --------------------------
	.section	.text._ZN4vllm4gptq27make_sequential_3bit_kernelEPKjPjPKii,"ax",@progbits
	.align	128
        .global         _ZN4vllm4gptq27make_sequential_3bit_kernelEPKjPjPKii
        .type           _ZN4vllm4gptq27make_sequential_3bit_kernelEPKjPjPKii,@function
        .size           _ZN4vllm4gptq27make_sequential_3bit_kernelEPKjPjPKii,(.L_x_1840 - _ZN4vllm4gptq27make_sequential_3bit_kernelEPKjPjPKii)
        .other          _ZN4vllm4gptq27make_sequential_3bit_kernelEPKjPjPKii,@"STO_CUDA_ENTRY STV_DEFAULT"
_ZN4vllm4gptq27make_sequential_3bit_kernelEPKjPjPKii:
.text._ZN4vllm4gptq27make_sequential_3bit_kernelEPKjPjPKii:
[----:B------:R-:W-:Y:S01]  /*0000*/  LDC R1, c[0x0][0x37c] ;  /* 0x0000df00ff017b82 */ /* 0x000fe20000000800 */
[----:B------:R-:W0:Y:S01]  /*0010*/  S2R R6, SR_CTAID.X ;  /* 0x0000000000067919 */ /* 0x000e220000002500 */
[----:B------:R-:W1:Y:S01]  /*0020*/  LDCU UR6, c[0x0][0x398] ;  /* 0x00007300ff0677ac */ /* 0x000e620008000800 */
[----:B------:R-:W0:Y:S02]  /*0030*/  S2R R3, SR_TID.X ;  /* 0x0000000000037919 */ /* 0x000e240000002100 */
[----:B0-----:R-:W-:-:S05]  /*0040*/  IMAD R6, R6, 0x20, R3 ;  /* 0x0000002006067824 */ /* 0x001fca00078e0203 */
[----:B-1----:R-:W-:-:S13]  /*0050*/  ISETP.GE.U32.AND P0, PT, R6, UR6, PT ;  /* 0x0000000606007c0c */ /* 0x002fda000bf06070 */
[----:B------:R-:W-:Y:S05]  /*0060*/  @P0 EXIT ;  /* 0x000000000000094d */ /* 0x000fea0003800000 */
[----:B------:R-:W0:Y:S01]  /*0070*/  S2R R0, SR_CTAID.Y ;  /* 0x0000000000007919 */ /* 0x000e220000002600 */
[----:B------:R-:W1:Y:S01]  /*0080*/  LDC.64 R4, c[0x0][0x390] ;  /* 0x0000e400ff047b82 */ /* 0x000e620000000a00 */
[----:B------:R-:W2:Y:S01]  /*0090*/  LDCU.64 UR4, c[0x0][0x358] ;  /* 0x00006b00ff0477ac */ /* 0x000ea20008000a00 */
[----:B0-----:R-:W-:-:S04]  /*00a0*/  IMAD.SHL.U32 R3, R0, 0x20, RZ ;  /* 0x0000002000037824 */ /* 0x001fc800078e00ff */
[----:B-1----:R-:W-:-:S05]  /*00b0*/  IMAD.WIDE.U32 R4, R3, 0x4, R4 ;  /* 0x0000000403047825 */ /* 0x002fca00078e0004 */
[----:B--2---:R-:W2:Y:S02]  /*00c0*/  LDG.E.CONSTANT R2, desc[UR4][R4.64] ;  /* 0x0000000404027981 */ /* 0x004ea4000c1e9900 */
[----:B--2---:R-:W-:-:S04]  /*00d0*/  SHF.R.S32.HI R3, RZ, 0x1f, R2 ;  /* 0x0000001fff037819 */ /* 0x004fc80000011402 */
[----:B------:R-:W-:-:S04]  /*00e0*/  LEA.HI R3, R3, R2, RZ, 0x5 ;  /* 0x0000000203037211 */ /* 0x000fc800078f28ff */
[----:B------:R-:W-:Y:S02]  /*00f0*/  LOP3.LUT R7, R3, 0xffffffe0, RZ, 0xc0, !PT ;  /* 0xffffffe003077812 */ /* 0x000fe400078ec0ff */
[----:B------:R-:W-:-:S03]  /*0100*/  SHF.R.S32.HI R3, RZ, 0x5, R3 ;  /* 0x00000005ff037819 */ /* 0x000fc60000011403 */
[----:B------:R-:W-:Y:S02]  /*0110*/  IMAD.IADD R7, R2, 0x1, -R7 ;  /* 0x0000000102077824 */ /* 0x000fe400078e0a07 */
[----:B------:R-:W-:-:S03]  /*0120*/  IMAD R9, R3, 0x3, RZ ;  /* 0x0000000303097824 */ /* 0x000fc600078e02ff */
[----:B------:R-:W-:-:S13]  /*0130*/  ISETP.NE.AND P0, PT, R7, 0xa, PT ;  /* 0x0000000a0700780c */ /* 0x000fda0003f05270 */
[----:B------:R-:W-:Y:S05]  /*0140*/  @!P0 BRA `(.L_x_1) ;  /* 0x0000000000408947 */ /* 0x000fea0003800000 */
[----:B------:R-:W-:-:S13]  /*0150*/  ISETP.NE.AND P0, PT, R7, 0x15, PT ;  /* 0x000000150700780c */ /* 0x000fda0003f05270 */
[----:B------:R-:W-:Y:S05]  /*0160*/  @!P0 BRA `(.L_x_2) ;  /* 0x0000000000848947 */ /* 0x000fea0003800000 */
[C---:B------:R-:W-:Y:S02]  /*0170*/  ISETP.GE.AND P0, PT, R7.reuse, 0x16, PT ;  /* 0x000000160700780c */ /* 0x040fe40003f06270 */
[C---:B------:R-:W-:Y:S02]  /*0180*/  ISETP.NE.AND P1, PT, R7.reuse, 0xa, PT ;  /* 0x0000000a0700780c */ /* 0x040fe40003f25270 */
[C---:B------:R-:W-:Y:S02]  /*0190*/  ISETP.GT.OR P2, PT, R7.reuse, 0xa, P0 ;  /* 0x0000000a0700780c */ /* 0x040fe40000744670 */
[----:B------:R-:W-:-:S07]  /*01a0*/  ISETP.GT.AND P3, PT, R7, 0xa, !P0 ;  /* 0x0000000a0700780c */ /* 0x000fce0004764270 */
[----:B------:R-:W-:Y:S01]  /*01b0*/  @P0 IADD3 R9, PT, PT, R9, 0x2, RZ ;  /* 0x0000000209090810 */ /* 0x000fe20007ffe0ff */
[----:B------:R-:W-:Y:S02]  /*01c0*/  @!P0 IMAD R3, R7, 0x3, RZ ;  /* 0x0000000307038824 */ /* 0x000fe400078e02ff */
[----:B------:R-:W-:Y:S02]  /*01d0*/  @P0 IMAD.MOV.U32 R2, RZ, RZ, 0x3 ;  /* 0x00000003ff020424 */ /* 0x000fe400078e00ff */
[C---:B------:R-:W-:Y:S01]  /*01e0*/  @!P0 VIADD R8, R9.reuse, 0x1 ;  /* 0x0000000109088836 */ /* 0x040fe20000000000 */
[----:B------:R-:W-:Y:S01]  /*01f0*/  @!P2 IADD3 R8, PT, PT, R9, RZ, RZ ;  /* 0x000000ff0908a210 */ /* 0x000fe20007ffe0ff */
[----:B------:R-:W-:Y:S02]  /*0200*/  @P3 VIADD R3, R3, 0xffffffe0 ;  /* 0xffffffe003033836 */ /* 0x000fe40000000000 */
[----:B------:R-:W-:Y:S02]  /*0210*/  @P0 IMAD R7, R7, R2, -0x40 ;  /* 0xffffffc007070424 */ /* 0x000fe400078e0202 */
[----:B------:R-:W-:-:S02]  /*0220*/  @!P0 IMAD.MOV.U32 R7, RZ, RZ, R3 ;  /* 0x000000ffff078224 */ /* 0x000fc400078e0003 */
[----:B------:R-:W-:Y:S01]  /*0230*/  @!P0 IMAD.MOV.U32 R9, RZ, RZ, R8 ;  /* 0x000000ffff098224 */ /* 0x000fe200078e0008 */
[----:B------:R-:W-:Y:S06]  /*0240*/  @P1 BRA `(.L_x_3) ;  /* 0x0000000000301947 */ /* 0x000fec0003800000 */
.L_x_1:
[----:B------:R-:W0:Y:S01]  /*0250*/  LDCU.64 UR8, c[0x0][0x380] ;  /* 0x00007000ff0877ac */ /* 0x000e220008000a00 */
[----:B------:R-:W-:-:S04]  /*0260*/  IMAD R9, R9, UR6, R6 ;  /* 0x0000000609097c24 */ /* 0x000fc8000f8e0206 */
[----:B------:R-:W-:Y:S01]  /*0270*/  VIADD R11, R9, UR6 ;  /* 0x00000006090b7c36 */ /* 0x000fe20008000000 */
[----:B0-----:R-:W-:Y:S01]  /*0280*/  MOV R3, UR9 ;  /* 0x0000000900037c02 */ /* 0x001fe20008000f00 */
[----:B------:R-:W-:-:S04]  /*0290*/  IMAD.U32 R2, RZ, RZ, UR8 ;  /* 0x00000008ff027e24 */ /* 0x000fc8000f8e00ff */
[----:B------:R-:W-:-:S04]  /*02a0*/  IMAD.WIDE.U32 R8, R9, 0x4, R2 ;  /* 0x0000000409087825 */ /* 0x000fc800078e0002 */
[----:B------:R-:W-:Y:S02]  /*02b0*/  IMAD.WIDE.U32 R10, R11, 0x4, R2 ;  /* 0x000000040b0a7825 */ /* 0x000fe400078e0002 */
[----:B------:R-:W2:Y:S04]  /*02c0*/  LDG.E.CONSTANT R8, desc[UR4][R8.64] ;  /* 0x0000000408087981 */ /* 0x000ea8000c1e9900 */
[----:B------:R-:W2:Y:S02]  /*02d0*/  LDG.E.CONSTANT R11, desc[UR4][R10.64] ;  /* 0x000000040a0b7981 */ /* 0x000ea4000c1e9900 */
[----:B--2---:R-:W-:-:S04]  /*02e0*/  SHF.L.W.U32.HI R7, R8, 0x2, R11 ;  /* 0x0000000208077819 */ /* 0x004fc80000010e0b */
[----:B------:R-:W-:Y:S01]  /*02f0*/  LOP3.LUT R7, R7, 0x7, RZ, 0xc0, !PT ;  /* 0x0000000707077812 */ /* 0x000fe200078ec0ff */
[----:B------:R-:W-:Y:S06]  /*0300*/  BRA `(.L_x_4) ;  /* 0x0000000000447947 */ /* 0x000fec0003800000 */
.L_x_3:
[----:B------:R-:W0:Y:S01]  /*0310*/  LDC.64 R2, c[0x0][0x380] ;  /* 0x0000e000ff027b82 */ /* 0x000e220000000a00 */
[----:B------:R-:W-:-:S04]  /*0320*/  IMAD R9, R9, UR6, R6 ;  /* 0x0000000609097c24 */ /* 0x000fc8000f8e0206 */
[----:B0-----:R-:W-:-:S06]  /*0330*/  IMAD.WIDE.U32 R8, R9, 0x4, R2 ;  /* 0x0000000409087825 */ /* 0x001fcc00078e0002 */
[----:B------:R-:W2:Y:S02]  /*0340*/  LDG.E.CONSTANT R8, desc[UR4][R8.64] ;  /* 0x0000000408087981 */ /* 0x000ea4000c1e9900 */
[----:B--2---:R-:W-:-:S04]  /*0350*/  SHF.R.U64 R7, R8, R7, RZ ;  /* 0x0000000708077219 */ /* 0x004fc800000012ff */
[----:B------:R-:W-:Y:S01]  /*0360*/  LOP3.LUT R7, R7, 0x7, RZ, 0xc0, !PT ;  /* 0x0000000707077812 */ /* 0x000fe200078ec0ff */
[----:B------:R-:W-:Y:S06]  /*0370*/  BRA `(.L_x_4) ;  /* 0x0000000000287947 */ /* 0x000fec0003800000 */
.L_x_2:
[----:B------:R-:W0:Y:S01]  /*0380*/  LDC.64 R2, c[0x0][0x380] ;  /* 0x0000e000ff027b82 */ /* 0x000e220000000a00 */
[----:B------:R-:W-:-:S04]  /*0390*/  VIADD R9, R9, 0x1 ;  /* 0x0000000109097836 */ /* 0x000fc80000000000 */
[----:B------:R-:W-:-:S04]  /*03a0*/  IMAD R9, R9, UR6, R6 ;  /* 0x0000000609097c24 */ /* 0x000fc8000f8e0206 */
[----:B------:R-:W-:-:S04]  /*03b0*/  VIADD R11, R9, UR6 ;  /* 0x00000006090b7c36 */ /* 0x000fc80008000000 */
[----:B0-----:R-:W-:-:S04]  /*03c0*/  IMAD.WIDE.U32 R10, R11, 0x4, R2 ;  /* 0x000000040b0a7825 */ /* 0x001fc800078e0002 */
[----:B------:R-:W-:Y:S02]  /*03d0*/  IMAD.WIDE.U32 R8, R9, 0x4, R2 ;  /* 0x0000000409087825 */ /* 0x000fe400078e0002 */
[----:B------:R-:W2:Y:S04]  /*03e0*/  LDG.E.CONSTANT R10, desc[UR4][R10.64] ;  /* 0x000000040a0a7981 */ /* 0x000ea8000c1e9900 */
[----:B------:R-:W2:Y:S02]  /*03f0*/  LDG.E.CONSTANT R7, desc[UR4][R8.64] ;  /* 0x0000000408077981 */ /* 0x000ea4000c1e9900 */
[----:B--2---:R-:W-:-:S04]  /*0400*/  SHF.L.W.U32.HI R7, R7, 0x1, R10 ;  /* 0x0000000107077819 */ /* 0x004fc80000010e0a */
[----:B------:R-:W-:-:S07]  /*0410*/  LOP3.LUT R7, R7, 0x7, RZ, 0xc0, !PT ;  /* 0x0000000707077812 */ /* 0x000fce00078ec0ff */
.L_x_4:
[----:B------:R-:W2:Y:S02]  /*0420*/  LDG.E.CONSTANT R8, desc[UR4][R4.64+0x4] ;  /* 0x0000040404087981 */ /* 0x000ea4000c1e9900 */
[----:B--2---:R-:W-:-:S04]  /*0430*/  SHF.R.S32.HI R9, RZ, 0x1f, R8 ;  /* 0x0000001fff097819 */ /* 0x004fc80000011408 */
[----:B------:R-:W-:-:S04]  /*0440*/  LEA.HI R9, R9, R8, RZ, 0x5 ;  /* 0x0000000809097211 */ /* 0x000fc800078f28ff */
[----:B------:R-:W-:Y:S02]  /*0450*/  LOP3.LUT R11, R9, 0xffffffe0, RZ, 0xc0, !PT ;  /* 0xffffffe0090b7812 */ /* 0x000fe400078ec0ff */
[----:B------:R-:W-:Y:S02]  /*0460*/  SHF.R.S32.HI R9, RZ, 0x5, R9 ;  /* 0x00000005ff097819 */ /* 0x000fe40000011409 */
[----:B------:R-:W-:-:S03]  /*0470*/  IADD3 R11, PT, PT, R8, -R11, RZ ;  /* 0x8000000b080b7210 */ /* 0x000fc60007ffe0ff */
[----:B------:R-:W-:Y:S01]  /*0480*/  IMAD R9, R9, 0x3, RZ ;  /* 0x0000000309097824 */ /* 0x000fe200078e02ff */
[----:B------:R-:W-:-:S13]  /*0490*/  ISETP.NE.AND P0, PT, R11, 0xa, PT ;  /* 0x0000000a0b00780c */ /* 0x000fda0003f05270 */
[----:B------:R-:W-:Y:S05]  /*04a0*/  @!P0 BRA `(.L_x_5) ;  /* 0x00000000007c8947 */ /* 0x000fea0003800000 */
[----:B------:R-:W-:-:S13]  /*04b0*/  ISETP.NE.AND P0, PT, R11, 0x15, PT ;  /* 0x000000150b00780c */ /* 0x000fda0003f05270 */
[----:B------:R-:W-:Y:S01]  /*04c0*/  @!P0 VIADD R9, R9, 0x1 ;  /* 0x0000000109098836 */ /* 0x000fe20000000000 */
[----:B------:R-:W-:Y:S06]  /*04d0*/  @!P0 BRA `(.L_x_6) ;  /* 0x0000000000348947 */ /* 0x000fec0003800000 */
[----:B------:R-:W-:-:S13]  /*04e0*/  ISETP.GT.AND P0, PT, R11, 0x15, PT ;  /* 0x000000150b00780c */ /* 0x000fda0003f04270 */
[----:B------:R-:W-:Y:S05]  /*04f0*/  @P0 BRA `(.L_x_7) ;  /* 0x00000000001c0947 */ /* 0x000fea0003800000 */
[----:B------:R-:W-:Y:S01]  /*0500*/  ISETP.GT.AND P0, PT, R11, 0xa, PT ;  /* 0x0000000a0b00780c */ /* 0x000fe20003f04270 */
[----:B------:R-:W-:Y:S02]  /*0510*/  VIADD R8, R9, 0x1 ;  /* 0x0000000109087836 */ /* 0x000fe40000000000 */
[----:B------:R-:W-:-:S10]  /*0520*/  IMAD R11, R11, 0x3, RZ ;  /* 0x000000030b0b7824 */ /* 0x000fd400078e02ff */
[----:B------:R-:W-:Y:S01]  /*0530*/  @!P0 IMAD.MOV R8, RZ, RZ, R9 ;  /* 0x000000ffff088224 */ /* 0x000fe200078e0209 */
[----:B------:R-:W-:-:S03]  /*0540*/  @P0 IADD3 R11, PT, PT, R11, -0x20, RZ ;  /* 0xffffffe00b0b0810 */ /* 0x000fc60007ffe0ff */
[----:B------:R-:W-:Y:S01]  /*0550*/  IMAD.MOV.U32 R9, RZ, RZ, R8 ;  /* 0x000000ffff097224 */ /* 0x000fe200078e0008 */
[----:B------:R-:W-:Y:S06]  /*0560*/  BRA `(.L_x_8) ;  /* 0x00000000000c7947 */ /* 0x000fec0003800000 */
.L_x_7:
[----:B------:R-:W-:Y:S02]  /*0570*/  IMAD.MOV.U32 R8, RZ, RZ, 0x3 ;  /* 0x00000003ff087424 */ /* 0x000fe400078e00ff */
[----:B------:R-:W-:Y:S02]  /*0580*/  VIADD R9, R9, 0x2 ;  /* 0x0000000209097836 */ /* 0x000fe40000000000 */
[----:B------:R-:W-:-:S07]  /*0590*/  IMAD R11, R11, R8, -0x40 ;  /* 0xffffffc00b0b7424 */ /* 0x000fce00078e0208 */
.L_x_8:
[----:B------:R-:W-:Y:S05]  /*05a0*/  BRA `(.L_x_9) ;  /* 0x0000000000247947 */ /* 0x000fea0003800000 */
.L_x_6:
[----:B------:R-:W-:-:S05]  /*05b0*/  IMAD R9, R9, UR6, R6 ;  /* 0x0000000609097c24 */ /* 0x000fca000f8e0206 */
[C---:B------:R-:W-:Y:S01]  /*05c0*/  IADD3 R11, PT, PT, R9.reuse, UR6, RZ ;  /* 0x00000006090b7c10 */ /* 0x040fe2000fffe0ff */
[----:B------:R-:W-:-:S04]  /*05d0*/  IMAD.WIDE.U32 R8, R9, 0x4, R2 ;  /* 0x0000000409087825 */ /* 0x000fc800078e0002 */
[----:B------:R-:W-:Y:S02]  /*05e0*/  IMAD.WIDE.U32 R10, R11, 0x4, R2 ;  /* 0x000000040b0a7825 */ /* 0x000fe400078e0002 */
[----:B------:R-:W2:Y:S04]  /*05f0*/  LDG.E.CONSTANT R8, desc[UR4][R8.64] ;  /* 0x0000000408087981 */ /* 0x000ea8000c1e9900 */
[----:B------:R-:W2:Y:S02]  /*0600*/  LDG.E.CONSTANT R11, desc[UR4][R10.64] ;  /* 0x000000040a0b7981 */ /* 0x000ea4000c1e9900 */
[----:B--2---:R-:W-:-:S04]  /*0610*/  SHF.L.W.U32.HI R12, R8, 0x1, R11 ;  /* 0x00000001080c7819 */ /* 0x004fc80000010e0b */
[----:B------:R-:W-:Y:S01]  /*0620*/  LOP3.LUT R12, R12, 0x7, RZ, 0xc0, !PT ;  /* 0x000000070c0c7812 */ /* 0x000fe200078ec0ff */
[----:B------:R-:W-:Y:S06]  /*0630*/  BRA `(.L_x_10) ;  /* 0x0000000000387947 */ /* 0x000fec0003800000 */
.L_x_9:
[----:B------:R-:W-:-:S04]  /*0640*/  IMAD R9, R9, UR6, R6 ;  /* 0x0000000609097c24 */ /* 0x000fc8000f8e0206 */
[----:B------:R-:W-:-:S06]  /*0650*/  IMAD.WIDE.U32 R8, R9, 0x4, R2 ;  /* 0x0000000409087825 */ /* 0x000fcc00078e0002 */
[----:B------:R-:W2:Y:S02]  /*0660*/  LDG.E.CONSTANT R8, desc[UR4][R8.64] ;  /* 0x0000000408087981 */ /* 0x000ea4000c1e9900 */
[----:B--2---:R-:W-:-:S04]  /*0670*/  SHF.R.U64 R11, R8, R11, RZ ;  /* 0x0000000b080b7219 */ /* 0x004fc800000012ff */
[----:B------:R-:W-:Y:S01]  /*0680*/  LOP3.LUT R12, R11, 0x7, RZ, 0xc0, !PT ;  /* 0x000000070b0c7812 */ /* 0x000fe200078ec0ff */
[----:B------:R-:W-:Y:S06]  /*0690*/  BRA `(.L_x_10) ;  /* 0x0000000000207947 */ /* 0x000fec0003800000 */
.L_x_5:
[----:B------:R-:W-:-:S04]  /*06a0*/  IMAD R9, R9, UR6, R6 ;  /* 0x0000000609097c24 */ /* 0x000fc8000f8e0206 */
[C---:B------:R-:W-:Y:S02]  /*06b0*/  VIADD R11, R9.reuse, UR6 ;  /* 0x00000006090b7c36 */ /* 0x040fe40008000000 */
[----:B------:R-:W-:-:S04]  /*06c0*/  IMAD.WIDE.U32 R8, R9, 0x4, R2 ;  /* 0x0000000409087825 */ /* 0x000fc800078e0002 */
[----:B------:R-:W-:Y:S02]  /*06d0*/  IMAD.WIDE.U32 R10, R11, 0x4, R2 ;  /* 0x000000040b0a7825 */ /* 0x000fe400078e0002 */
[----:B------:R-:W2:Y:S04]  /*06e0*/  LDG.E.CONSTANT R8, desc[UR4][R8.64] ;  /* 0x0000000408087981 */ /* 0x000ea8000c1e9900 */
[----:B------:R-:W2:Y:S02]  /*06f0*/  LDG.E.CONSTANT R11, desc[UR4][R10.64] ;  /* 0x000000040a0b7981 */ /* 0x000ea4000c1e9900 */
[----:B--2---:R-:W-:-:S04]  /*0700*/  SHF.L.W.U32.HI R12, R8, 0x2, R11 ;  /* 0x00000002080c7819 */ /* 0x004fc80000010e0b */
[----:B------:R-:W-:-:S07]  /*0710*/  LOP3.LUT R12, R12, 0x7, RZ, 0xc0, !PT ;  /* 0x000000070c0c7812 */ /* 0x000fce00078ec0ff */
.L_x_10:
[----:B------:R-:W2:Y:S01]  /*0720*/  LDG.E.CONSTANT R8, desc[UR4][R4.64+0x8] ;  /* 0x0000080404087981 */ /* 0x000ea2000c1e9900 */
[----:B------:R-:W-:-:S04]  /*0730*/  SHF.L.U32 R12, R12, 0x3, RZ ;  /* 0x000000030c0c7819 */ /* 0x000fc800000006ff */
[----:B------:R-:W-:Y:S02]  /*0740*/  LOP3.LUT R7, R7, R12, RZ, 0xfc, !PT ;  /* 0x0000000c07077212 */ /* 0x000fe400078efcff */
        /* <DEDUP_REMOVED lines=16> */
[----:B------:R-:W-:Y:S01]  /*0850*/  @!P0 IADD3 R8, PT, PT, R9, RZ, RZ ;  /* 0x000000ff09088210 */ /* 0x000fe20007ffe0ff */
[----:B------:R-:W-:-:S04]  /*0860*/  @P0 VIADD R11, R11, 0xffffffe0 ;  /* 0xffffffe00b0b0836 */ /* 0x000fc80000000000 */
[----:B------:R-:W-:Y:S01]  /*0870*/  IMAD.MOV.U32 R9, RZ, RZ, R8 ;  /* 0x000000ffff097224 */ /* 0x000fe200078e0008 */
[----:B------:R-:W-:Y:S06]  /*0880*/  BRA `(.L_x_14) ;  /* 0x00000000000c7947 */ /* 0x000fec0003800000 */
.L_x_13:
[----:B------:R-:W-:Y:S02]  /*0890*/  HFMA2 R8, -RZ, RZ, 0, 1.78813934326171875e-07 ;  /* 0x00000003ff087431 */ /* 0x000fe400000001ff */
[----:B------:R-:W-:-:S03]  /*08a0*/  VIADD R9, R9, 0x2 ;  /* 0x0000000209097836 */ /* 0x000fc60000000000 */
[----:B------:R-:W-:-:S07]  /*08b0*/  IMAD R11, R11, R8, -0x40 ;  /* 0xffffffc00b0b7424 */ /* 0x000fce00078e0208 */
.L_x_14:
[----:B------:R-:W-:Y:S05]  /*08c0*/  BRA `(.L_x_15) ;  /* 0x0000000000247947 */ /* 0x000fea0003800000 */
.L_x_12:
[----:B------:R-:W-:-:S04]  /*08d0*/  IMAD R9, R9, UR6, R6 ;  /* 0x0000000609097c24 */ /* 0x000fc8000f8e0206 */
[C---:B------:R-:W-:Y:S02]  /*08e0*/  VIADD R11, R9.reuse, UR6 ;  /* 0x00000006090b7c36 */ /* 0x040fe40008000000 */
[----:B------:R-:W-:-:S04]  /*08f0*/  IMAD.WIDE.U32 R8, R9, 0x4, R2 ;  /* 0x0000000409087825 */ /* 0x000fc800078e0002 */
[----:B------:R-:W-:Y:S02]  /*0900*/  IMAD.WIDE.U32 R10, R11, 0x4, R2 ;  /* 0x000000040b0a7825 */ /* 0x000fe400078e0002 */
[----:B------:R-:W2:Y:S04]  /*0910*/  LDG.E.CONSTANT R8, desc[UR4][R8.64] ;  /* 0x0000000408087981 */ /* 0x000ea8000c1e9900 */
[----:B------:R-:W2:Y:S02]  /*0920*/  LDG.E.CONSTANT R11, desc[UR4][R10.64] ;  /* 0x000000040a0b7981 */ /* 0x000ea4000c1e9900 */
[----:B--2---:R-:W-:-:S04]  /*0930*/  SHF.L.W.U32.HI R12, R8, 0x1, R11 ;  /* 0x00000001080c7819 */ /* 0x004fc80000010e0b */
[----:B------:R-:W-:Y:S01]  /*0940*/  LOP3.LUT R12, R12, 0x7, RZ, 0xc0, !PT ;  /* 0x000000070c0c7812 */ /* 0x000fe200078ec0ff */
[----:B------:R-:W-:Y:S06]  /*0950*/  BRA `(.L_x_16) ;  /* 0x0000000000387947 */ /* 0x000fec0003800000 */
.L_x_15:
[----:B------:R-:W-:-:S04]  /*0960*/  IMAD R9, R9, UR6, R6 ;  /* 0x0000000609097c24 */ /* 0x000fc8000f8e0206 */
[----:B------:R-:W-:-:S06]  /*0970*/  IMAD.WIDE.U32 R8, R9, 0x4, R2 ;  /* 0x0000000409087825 */ /* 0x000fcc00078e0002 */
[----:B------:R-:W2:Y:S02]  /*0980*/  LDG.E.CONSTANT R8, desc[UR4][R8.64] ;  /* 0x0000000408087981 */ /* 0x000ea4000c1e9900 */
[----:B--2---:R-:W-:-:S04]  /*0990*/  SHF.R.U64 R11, R8, R11, RZ ;  /* 0x0000000b080b7219 */ /* 0x004fc800000012ff */
[----:B------:R-:W-:Y:S01]  /*09a0*/  LOP3.LUT R12, R11, 0x7, RZ, 0xc0, !PT ;  /* 0x000000070b0c7812 */ /* 0x000fe200078ec0ff */
[----:B------:R-:W-:Y:S06]  /*09b0*/  BRA `(.L_x_16) ;  /* 0x0000000000207947 */ /* 0x000fec0003800000 */
.L_x_11:
[----:B------:R-:W-:-:S05]  /*09c0*/  IMAD R9, R9, UR6, R6 ;  /* 0x0000000609097c24 */ /* 0x000fca000f8e0206 */
[C---:B------:R-:W-:Y:S01]  /*09d0*/  IADD3 R11, PT, PT, R9.reuse, UR6, RZ ;  /* 0x00000006090b7c10 */ /* 0x040fe2000fffe0ff */
[----:B------:R-:W-:-:S04]  /*09e0*/  IMAD.WIDE.U32 R8, R9, 0x4, R2 ;  /* 0x0000000409087825 */ /* 0x000fc800078e0002 */
[----:B------:R-:W-:Y:S02]  /*09f0*/  IMAD.WIDE.U32 R10, R11, 0x4, R2 ;  /* 0x000000040b0a7825 */ /* 0x000fe400078e0002 */
[----:B------:R-:W2:Y:S04]  /*0a00*/  LDG.E.CONSTANT R8, desc[UR4][R8.64] ;  /* 0x0000000408087981 */ /* 0x000ea8000c1e9900 */
[----:B------:R-:W2:Y:S02]  /*0a10*/  LDG.E.CONSTANT R11, desc[UR4][R10.64] ;  /* 0x000000040a0b7981 */ /* 0x000ea4000c1e9900 */
[----:B--2---:R-:W-:-:S04]  /*0a20*/  SHF.L.W.U32.HI R12, R8, 0x2, R11 ;  /* 0x00000002080c7819 */ /* 0x004fc80000010e0b */
[----:B------:R-:W-:-:S07]  /*0a30*/  LOP3.LUT R12, R12, 0x7, RZ, 0xc0, !PT ;  /* 0x000000070c0c7812 */ /* 0x000fce00078ec0ff */
.L_x_16:
[----:B------:R-:W2:Y:S01]  /*0a40*/  LDG.E.CONSTANT R8, desc[UR4][R4.64+0xc] ;  /* 0x00000c0404087981 */ /* 0x000ea2000c1e9900 */
[----:B------:R-:W-:-:S05]  /*0a50*/  IMAD.SHL.U32 R12, R12, 0x40, RZ ;  /* 0x000000400c0c7824 */ /* 0x000fca00078e00ff */
        /* <DEDUP_REMOVED lines=10> */
[----:B------:R-:W-:Y:S01]  /*0b00*/  @!P0 IADD3 R9, PT, PT, R9, 0x1, RZ ;  /* 0x0000000109098810 */ /* 0x000fe20007ffe0ff */
        /* <DEDUP_REMOVED lines=10> */
.L_x_19:
[----:B------:R-:W-:Y:S01]  /*0bb0*/  IMAD.MOV.U32 R8, RZ, RZ, 0x3 ;  /* 0x00000003ff087424 */ /* 0x000fe200078e00ff */
[----:B------:R-:W-:-:S03]  /*0bc0*/  IADD3 R9, PT, PT, R9, 0x2, RZ ;  /* 0x0000000209097810 */ /* 0x000fc60007ffe0ff */
[----:B------:R-:W-:-:S07]  /*0bd0*/  IMAD R11, R11, R8, -0x40 ;  /* 0xffffffc00b0b7424 */ /* 0x000fce00078e0208 */
.L_x_20:
[----:B------:R-:W-:Y:S05]  /*0be0*/  BRA `(.L_x_21) ;  /* 0x0000000000247947 */ /* 0x000fea0003800000 */
.L_x_18:
        /* <DEDUP_REMOVED lines=9> */
.L_x_21:
[----:B------:R-:W-:-:S04]  /*0c80*/  IMAD R9, R9, UR6, R6 ;  /* 0x0000000609097c24 */ /* 0x000fc8000f8e0206 */
[----:B------:R-:W-:-:S06]  /*0c90*/  IMAD.WIDE.U32 R8, R9, 0x4, R2 ;  /* 0x0000000409087825 */ /* 0x000fcc00078e0002 */
[----:B------:R-:W2:Y:S02]  /*0ca0*/  LDG.E.CONSTANT R8, desc[UR4][R8.64] ;  /* 0x0000000408087981 */ /* 0x000ea4000c1e9900 */
[----:B--2---:R-:W-:-:S04]  /*0cb0*/  SHF.R.U64 R11, R8, R11, RZ ;  /* 0x0000000b080b7219 */ /* 0x004fc800000012ff */
[----:B------:R-:W-:Y:S01]  /*0cc0*/  LOP3.LUT R12, R11, 0x7, RZ, 0xc0, !PT ;  /* 0x000000070b0c7812 */ /* 0x000fe200078ec0ff */
[----:B------:R-:W-:Y:S06]  /*0cd0*/  BRA `(.L_x_22) ;  /* 0x0000000000207947 */ /* 0x000fec0003800000 */
.L_x_17:
        /* <DEDUP_REMOVED lines=8> */
.L_x_22:
[----:B------:R-:W2:Y:S01]  /*0d60*/  LDG.E.CONSTANT R8, desc[UR4][R4.64+0x10] ;  /* 0x0000100404087981 */ /* 0x000ea2000c1e9900 */
[----:B------:R-:W-:-:S05]  /*0d70*/  IMAD.SHL.U32 R12, R12, 0x200, RZ ;  /* 0x000002000c0c7824 */ /* 0x000fca00078e00ff */
[----:B------:R-:W-:Y:S02]  /*0d80*/  LOP3.LUT R7, R7, R12, RZ, 0xfc, !PT ;  /* 0x0000000c07077212 */ /* 0x000fe400078efcff */
        /* <DEDUP_REMOVED lines=13> */
[C---:B------:R-:W-:Y:S01]  /*0e60*/  ISETP.GT.AND P0, PT, R11.reuse, 0xa, PT ;  /* 0x0000000a0b00780c */ /* 0x040fe20003f04270 */
[----:B------:R-:W-:Y:S01]  /*0e70*/  IMAD R11, R11, 0x3, RZ ;  /* 0x000000030b0b7824 */ /* 0x000fe200078e02ff */
[----:B------:R-:W-:-:S11]  /*0e80*/  IADD3 R8, PT, PT, R9, 0x1, RZ ;  /* 0x0000000109087810 */ /* 0x000fd60007ffe0ff */
[----:B------:R-:W-:Y:S02]  /*0e90*/  @!P0 IMAD.MOV R8, RZ, RZ, R9 ;  /* 0x000000ffff088224 */ /* 0x000fe400078e0209 */
[----:B------:R-:W-:-:S03]  /*0ea0*/  @P0 VIADD R11, R11, 0xffffffe0 ;  /* 0xffffffe00b0b0836 */ /* 0x000fc60000000000 */
[----:B------:R-:W-:Y:S01]  /*0eb0*/  MOV R9, R8 ;  /* 0x0000000800097202 */ /* 0x000fe20000000f00 */
[----:B------:R-:W-:Y:S06]  /*0ec0*/  BRA `(.L_x_26) ;  /* 0x00000000000c7947 */ /* 0x000fec0003800000 */
.L_x_25:
[----:B------:R-:W-:Y:S02]  /*0ed0*/  IMAD.MOV.U32 R8, RZ, RZ, 0x3 ;  /* 0x00000003ff087424 */ /* 0x000fe400078e00ff */
[----:B------:R-:W-:Y:S02]  /*0ee0*/  VIADD R9, R9, 0x2 ;  /* 0x0000000209097836 */ /* 0x000fe40000000000 */
[----:B------:R-:W-:-:S07]  /*0ef0*/  IMAD R11, R11, R8, -0x40 ;  /* 0xffffffc00b0b7424 */ /* 0x000fce00078e0208 */
.L_x_26:
[----:B------:R-:W-:Y:S05]  /*0f00*/  BRA `(.L_x_27) ;  /* 0x0000000000247947 */ /* 0x000fea0003800000 */
.L_x_24:
        /* <DEDUP_REMOVED lines=9> */
.L_x_27:
[----:B------:R-:W-:-:S04]  /*0fa0*/  IMAD R9, R9, UR6, R6 ;  /* 0x0000000609097c24 */ /* 0x000fc8000f8e0206 */
[----:B------:R-:W-:-:S06]  /*0fb0*/  IMAD.WIDE.U32 R8, R9, 0x4, R2 ;  /* 0x0000000409087825 */ /* 0x000fcc00078e0002 */
[----:B------:R-:W2:Y:S02]  /*0fc0*/  LDG.E.CONSTANT R8, desc[UR4][R8.64] ;  /* 0x0000000408087981 */ /* 0x000ea4000c1e9900 */
[----:B--2---:R-:W-:-:S04]  /*0fd0*/  SHF.R.U64 R11, R8, R11, RZ ;  /* 0x0000000b080b7219 */ /* 0x004fc800000012ff */
[----:B------:R-:W-:Y:S01]  /*0fe0*/  LOP3.LUT R12, R11, 0x7, RZ, 0xc0, !PT ;  /* 0x000000070b0c7812 */ /* 0x000fe200078ec0ff */
[----:B------:R-:W-:Y:S06]  /*0ff0*/  BRA `(.L_x_28) ;  /* 0x0000000000207947 */ /* 0x000fec0003800000 */
.L_x_23:
        /* <DEDUP_REMOVED lines=8> */
.L_x_28:
        /* <DEDUP_REMOVED lines=23> */
.L_x_31:
[----:B------:R-:W-:Y:S02]  /*11f0*/  HFMA2 R8, -RZ, RZ, 0, 1.78813934326171875e-07 ;  /* 0x00000003ff087431 */ /* 0x000fe400000001ff */
[----:B------:R-:W-:-:S03]  /*1200*/  VIADD R9, R9, 0x2 ;  /* 0x0000000209097836 */ /* 0x000fc60000000000 */
[----:B------:R-:W-:-:S07]  /*1210*/  IMAD R11, R11, R8, -0x40 ;  /* 0xffffffc00b0b7424 */ /* 0x000fce00078e0208 */
.L_x_32:
[----:B------:R-:W-:Y:S05]  /*1220*/  BRA `(.L_x_33) ;  /* 0x0000000000247947 */ /* 0x000fea0003800000 */
.L_x_30:
        /* <DEDUP_REMOVED lines=9> */
.L_x_33:
[----:B------:R-:W-:-:S04]  /*12c0*/  IMAD R9, R9, UR6, R6 ;  /* 0x0000000609097c24 */ /* 0x000fc8000f8e0206 */
[----:B------:R-:W-:-:S06]  /*12d0*/  IMAD.WIDE.U32 R8, R9, 0x4, R2 ;  /* 0x0000000409087825 */ /* 0x000fcc00078e0002 */
[----:B------:R-:W2:Y:S02]  /*12e0*/  LDG.E.CONSTANT R8, desc[UR4][R8.64] ;  /* 0x0000000408087981 */ /* 0x000ea4000c1e9900 */
[----:B--2---:R-:W-:-:S04]  /*12f0*/  SHF.R.U64 R11, R8, R11, RZ ;  /* 0x0000000b080b7219 */ /* 0x004fc800000012ff */
[----:B------:R-:W-:Y:S01]  /*1300*/  LOP3.LUT R12, R11, 0x7, RZ, 0xc0, !PT ;  /* 0x000000070b0c7812 */ /* 0x000fe200078ec0ff */
[----:B------:R-:W-:Y:S06]  /*1310*/  BRA `(.L_x_34) ;  /* 0x0000000000207947 */ /* 0x000fec0003800000 */
.L_x_29:
        /* <DEDUP_REMOVED lines=8> */
.L_x_34:
        /* <DEDUP_REMOVED lines=23> */
.L_x_37:
[----:B------:R-:W-:Y:S01]  /*1510*/  IMAD.MOV.U32 R8, RZ, RZ, 0x3 ;  /* 0x00000003ff087424 */ /* 0x000fe200078e00ff */
[----:B------:R-:W-:-:S03]  /*1520*/  IADD3 R9, PT, PT, R9, 0x2, RZ ;  /* 0x0000000209097810 */ /* 0x000fc60007ffe0ff */
[----:B------:R-:W-:-:S07]  /*1530*/  IMAD R11, R11, R8, -0x40 ;  /* 0xffffffc00b0b7424 */ /* 0x000fce00078e0208 */
.L_x_38:
[----:B------:R-:W-:Y:S05]  /*1540*/  BRA `(.L_x_39) ;  /* 0x0000000000247947 */ /* 0x000fea0003800000 */
.L_x_36:
        /* <DEDUP_REMOVED lines=9> */
.L_x_39:
[----:B------:R-:W-:-:S04]  /*15e0*/  IMAD R9, R9, UR6, R6 ;  /* 0x0000000609097c24 */ /* 0x000fc8000f8e0206 */
[----:B------:R-:W-:-:S06]  /*15f0*/  IMAD.WIDE.U32 R8, R9, 0x4, R2 ;  /* 0x0000000409087825 */ /* 0x000fcc00078e0002 */
[----:B------:R-:W2:Y:S02]  /*1600*/  LDG.E.CONSTANT R8, desc[UR4][R8.64] ;  /* 0x0000000408087981 */ /* 0x000ea4000c1e9900 */
[----:B--2---:R-:W-:-:S04]  /*1610*/  SHF.R.U64 R11, R8, R11, RZ ;  /* 0x0000000b080b7219 */ /* 0x004fc800000012ff */
[----:B------:R-:W-:Y:S01]  /*1620*/  LOP3.LUT R12, R11, 0x7, RZ, 0xc0, !PT ;  /* 0x000000070b0c7812 */ /* 0x000fe200078ec0ff */
[----:B------:R-:W-:Y:S06]  /*1630*/  BRA `(.L_x_40) ;  /* 0x0000000000207947 */ /* 0x000fec0003800000 */
.L_x_35:
        /* <DEDUP_REMOVED lines=8> */
.L_x_40:
        /* <DEDUP_REMOVED lines=23> */
.L_x_43:
[----:B------:R-:W-:Y:S02]  /*1830*/  IMAD.MOV.U32 R8, RZ, RZ, 0x3 ;  /* 0x00000003ff087424 */ /* 0x000fe400078e00ff */
[----:B------:R-:W-:Y:S02]  /*1840*/  VIADD R9, R9, 0x2 ;  /* 0x0000000209097836 */ /* 0x000fe40000000000 */
[----:B------:R-:W-:-:S07]  /*1850*/  IMAD R11, R11, R8, -0x40 ;  /* 0xffffffc00b0b7424 */ /* 0x000fce00078e0208 */
.L_x_44:
[----:B------:R-:W-:Y:S05]  /*1860*/  BRA `(.L_x_45) ;  /* 0x0000000000247947 */ /* 0x000fea0003800000 */
.L_x_42:
        /* <DEDUP_REMOVED lines=9> */
.L_x_45:
[----:B------:R-:W-:-:S04]  /*1900*/  IMAD R9, R9, UR6, R6 ;  /* 0x0000000609097c24 */ /* 0x000fc8000f8e0206 */
[----:B------:R-:W-:-:S06]  /*1910*/  IMAD.WIDE.U32 R8, R9, 0x4, R2 ;  /* 0x0000000409087825 */ /* 0x000fcc00078e0002 */
[----:B------:R-:W2:Y:S02]  /*1920*/  LDG.E.CONSTANT R8, desc[UR4][R8.64] ;  /* 0x0000000408087981 */ /* 0x000ea4000c1e9900 */
[----:B--2---:R-:W-:-:S04]  /*1930*/  SHF.R.U64 R11, R8, R11, RZ ;  /* 0x0000000b080b7219 */ /* 0x004fc800000012ff */
[----:B------:R-:W-:Y:S01]  /*1940*/  LOP3.LUT R12, R11, 0x7, RZ, 0xc0, !PT ;  /* 0x000000070b0c7812 */ /* 0x000fe200078ec0ff */
[----:B------:R-:W-:Y:S06]  /*1950*/  BRA `(.L_x_46) ;  /* 0x0000000000207947 */ /* 0x000fec0003800000 */
.L_x_41:
        /* <DEDUP_REMOVED lines=8> */
.L_x_46:
        /* <DEDUP_REMOVED lines=23> */
.L_x_49:
[----:B------:R-:W-:Y:S02]  /*1b50*/  HFMA2 R8, -RZ, RZ, 0, 1.78813934326171875e-07 ;  /* 0x00000003ff087431 */ /* 0x000fe400000001ff */
[----:B------:R-:W-:-:S03]  /*1b60*/  VIADD R9, R9, 0x2 ;  /* 0x0000000209097836 */ /* 0x000fc60000000000 */
[----:B------:R-:W-:-:S07]  /*1b70*/  IMAD R11, R11, R8, -0x40 ;  /* 0xffffffc00b0b7424 */ /* 0x000fce00078e0208 */
.L_x_50:
[----:B------:R-:W-:Y:S05]  /*1b80*/  BRA `(.L_x_51) ;  /* 0x0000000000247947 */ /* 0x000fea0003800000 */
.L_x_48:
        /* <DEDUP_REMOVED lines=9> */
.L_x_51:
[----:B------:R-:W-:-:S04]  /*1c20*/  IMAD R9, R9, UR6, R6 ;  /* 0x0000000609097c24 */ /* 0x000fc8000f8e0206 */
[----:B------:R-:W-:-:S06]  /*1c30*/  IMAD.WIDE.U32 R8, R9, 0x4, R2 ;  /* 0x0000000409087825 */ /* 0x000fcc00078e0002 */
[----:B------:R-:W2:Y:S02]  /*1c40*/  LDG.E.CONSTANT R8, desc[UR4][R8.64] ;  /* 0x0000000408087981 */ /* 0x000ea4000c1e9900 */
[----:B--2---:R-:W-:-:S04]  /*1c50*/  SHF.R.U64 R11, R8, R11, RZ ;  /* 0x0000000b080b7219 */ /* 0x004fc800000012ff */
[----:B------:R-:W-:Y:S01]  /*1c60*/  LOP3.LUT R12, R11, 0x7, RZ, 0xc0, !PT ;  /* 0x000000070b0c7812 */ /* 0x000fe200078ec0ff */
[----:B------:R-:W-:Y:S06]  /*1c70*/  BRA `(.L_x_52) ;  /* 0x0000000000207947 */ /* 0x000fec0003800000 */
.L_x_47:
        /* <DEDUP_REMOVED lines=8> */
.L_x_52:
        /* <DEDUP_REMOVED lines=23> */
.L_x_55:
[----:B------:R-:W-:Y:S01]  /*1e70*/  IMAD.MOV.U32 R8, RZ, RZ, 0x3 ;  /* 0x00000003ff087424 */ /* 0x000fe200078e00ff */
[----:B------:R-:W-:-:S03]  /*1e80*/  IADD3 R9, PT, PT, R9, 0x2, RZ ;  /* 0x0000000209097810 */ /* 0x000fc60007ffe0ff */
[----:B------:R-:W-:-:S07]  /*1e90*/  IMAD R11, R11, R8, -0x40 ;  /* 0xffffffc00b0b7424 */ /* 0x000fce00078e0208 */
.L_x_56:
[----:B------:R-:W-:Y:S05]  /*1ea0*/  BRA `(.L_x_57) ;  /* 0x0000000000247947 */ /* 0x000fea0003800000 */
.L_x_54:
        /* <DEDUP_REMOVED lines=9> */
.L_x_57:
[----:B------:R-:W-:-:S04]  /*1f40*/  IMAD R9, R9, UR6, R6 ;  /* 0x0000000609097c24 */ /* 0x000fc8000f8e0206 */
[----:B------:R-:W-:-:S06]  /*1f50*/  IMAD.WIDE.U32 R8, R9, 0x4, R2 ;  /* 0x0000000409087825 */ /* 0x000fcc00078e0002 */
[----:B------:R-:W2:Y:S02]  /*1f60*/  LDG.E.CONSTANT R8, desc[UR4][R8.64] ;  /* 0x0000000408087981 */ /* 0x000ea4000c1e9900 */
[----:B--2---:R-:W-:-:S04]  /*1f70*/  SHF.R.U64 R11, R8, R11, RZ ;  /* 0x0000000b080b7219 */ /* 0x004fc800000012ff */
[----:B------:R-:W-:Y:S01]  /*1f80*/  LOP3.LUT R12, R11, 0x7, RZ, 0xc0, !PT ;  /* 0x000000070b0c7812 */ /* 0x000fe200078ec0ff */
[----:B------:R-:W-:Y:S06]  /*1f90*/  BRA `(.L_x_58) ;  /* 0x0000000000207947 */ /* 0x000fec0003800000 */
.L_x_53:
        /* <DEDUP_REMOVED lines=8> */
.L_x_58:
        /* <DEDUP_REMOVED lines=23> */
.L_x_61:
[----:B------:R-:W-:Y:S02]  /*2190*/  IMAD.MOV.U32 R12, RZ, RZ, 0x3 ;  /* 0x00000003ff0c7424 */ /* 0x000fe400078e00ff */
[----:B------:R-:W-:Y:S02]  /*21a0*/  VIADD R9, R9, 0x2 ;  /* 0x0000000209097836 */ /* 0x000fe40000000000 */
[----:B------:R-:W-:-:S07]  /*21b0*/  IMAD R12, R11, R12, -0x40 ;  /* 0xffffffc00b0c7424 */ /* 0x000fce00078e020c */
.L_x_62:
[----:B------:R-:W-:Y:S05]  /*21c0*/  BRA `(.L_x_63) ;  /* 0x0000000000247947 */ /* 0x000fea0003800000 */
.L_x_60:
[----:B------:R-:W-:-:S04]  /*21d0*/  IMAD R9, R9, UR6, R6 ;  /* 0x0000000609097c24 */ /* 0x000fc8000f8e0206 */
[C---:B------:R-:W-:Y:S01]  /*21e0*/  IMAD.WIDE.U32 R10, R9.reuse, 0x4, R2 ;  /* 0x00000004090a7825 */ /* 0x040fe200078e0002 */
[----:B------:R-:W-:-:S05]  /*21f0*/  IADD3 R13, PT, PT, R9, UR6, RZ ;  /* 0x00000006090d7c10 */ /* 0x000fca000fffe0ff */
[----:B------:R-:W-:Y:S01]  /*2200*/  IMAD.WIDE.U32 R12, R13, 0x4, R2 ;  /* 0x000000040d0c7825 */ /* 0x000fe200078e0002 */
[----:B------:R-:W2:Y:S05]  /*2210*/  LDG.E.CONSTANT R10, desc[UR4][R10.64] ;  /* 0x000000040a0a7981 */ /* 0x000eaa000c1e9900 */
[----:B------:R-:W2:Y:S02]  /*2220*/  LDG.E.CONSTANT R13, desc[UR4][R12.64] ;  /* 0x000000040c0d7981 */ /* 0x000ea4000c1e9900 */
[----:B--2---:R-:W-:-:S04]  /*2230*/  SHF.L.W.U32.HI R8, R10, 0x1, R13 ;  /* 0x000000010a087819 */ /* 0x004fc80000010e0d */
[----:B------:R-:W-:Y:S01]  /*2240*/  LOP3.LUT R8, R8, 0x7, RZ, 0xc0, !PT ;  /* 0x0000000708087812 */ /* 0x000fe200078ec0ff */
[----:B------:R-:W-:Y:S06]  /*2250*/  BRA `(.L_x_64) ;  /* 0x0000000000387947 */ /* 0x000fec0003800000 */
.L_x_63:
[----:B------:R-:W-:-:S04]  /*2260*/  IMAD R11, R9, UR6, R6 ;  /* 0x00000006090b7c24 */ /* 0x000fc8000f8e0206 */
[----:B------:R-:W-:-:S06]  /*2270*/  IMAD.WIDE.U32 R10, R11, 0x4, R2 ;  /* 0x000000040b0a7825 */ /* 0x000fcc00078e0002 */
[----:B------:R-:W2:Y:S02]  /*2280*/  LDG.E.CONSTANT R11, desc[UR4][R10.64] ;  /* 0x000000040a0b7981 */ /* 0x000ea4000c1e9900 */
[----:B--2---:R-:W-:-:S04]  /*2290*/  SHF.R.U64 R8, R11, R12, RZ ;  /* 0x0000000c0b087219 */ /* 0x004fc800000012ff */
[----:B------:R-:W-:Y:S01]  /*22a0*/  LOP3.LUT R8, R8, 0x7, RZ, 0xc0, !PT ;  /* 0x0000000708087812 */ /* 0x000fe200078ec0ff */
[----:B------:R-:W-:Y:S06]  /*22b0*/  BRA `(.L_x_64) ;  /* 0x0000000000207947 */ /* 0x000fec0003800000 */
.L_x_59:
[----:B------:R-:W-:-:S04]  /*22c0*/  IMAD R9, R9, UR6, R6 ;  /* 0x0000000609097c24 */ /* 0x000fc8000f8e0206 */
[C---:B------:R-:W-:Y:S02]  /*22d0*/  VIADD R13, R9.reuse, UR6 ;  /* 0x00000006090d7c36 */ /* 0x040fe40008000000 */
[----:B------:R-:W-:-:S04]  /*22e0*/  IMAD.WIDE.U32 R10, R9, 0x4, R2 ;  /* 0x00000004090a7825 */ /* 0x000fc800078e0002 */
[----:B------:R-:W-:Y:S01]  /*22f0*/  IMAD.WIDE.U32 R12, R13, 0x4, R2 ;  /* 0x000000040d0c7825 */ /* 0x000fe200078e0002 */
[----:B------:R-:W2:Y:S05]  /*2300*/  LDG.E.CONSTANT R8, desc[UR4][R10.64] ;  /* 0x000000040a087981 */ /* 0x000eaa000c1e9900 */
[----:B------:R-:W2:Y:S02]  /*2310*/  LDG.E.CONSTANT R13, desc[UR4][R12.64] ;  /* 0x000000040c0d7981 */ /* 0x000ea4000c1e9900 */
[----:B--2---:R-:W-:-:S04]  /*2320*/  SHF.L.W.U32.HI R8, R8, 0x2, R13 ;  /* 0x0000000208087819 */ /* 0x004fc80000010e0d */
[----:B------:R-:W-:-:S07]  /*2330*/  LOP3.LUT R8, R8, 0x7, RZ, 0xc0, !PT ;  /* 0x0000000708087812 */ /* 0x000fce00078ec0ff */
.L_x_64:
[----:B------:R-:W2:Y:S02]  /*2340*/  LDG.E.CONSTANT R9, desc[UR4][R4.64+0x2c] ;  /* 0x00002c0404097981 */ /* 0x000ea4000c1e9900 */
[----:B--2---:R-:W-:-:S04]  /*2350*/  SHF.R.S32.HI R10, RZ, 0x1f, R9 ;  /* 0x0000001fff0a7819 */ /* 0x004fc80000011409 */
[----:B------:R-:W-:-:S04]  /*2360*/  LEA.HI R11, R10, R9, RZ, 0x5 ;  /* 0x000000090a0b7211 */ /* 0x000fc800078f28ff */
[----:B------:R-:W-:Y:S02]  /*2370*/  LOP3.LUT R10, R11, 0xffffffe0, RZ, 0xc0, !PT ;  /* 0xffffffe00b0a7812 */ /* 0x000fe400078ec0ff */
[----:B------:R-:W-:-:S03]  /*2380*/  SHF.R.S32.HI R11, RZ, 0x5, R11 ;  /* 0x00000005ff0b7819 */ /* 0x000fc6000001140b */
[----:B------:R-:W-:Y:S01]  /*2390*/  IMAD.IADD R9, R9, 0x1, -R10 ;  /* 0x0000000109097824 */ /* 0x000fe200078e0a0a */
[----:B------:R-:W-:Y:S01]  /*23a0*/  SHF.L.U32 R10, R8, 0x1e, RZ ;  /* 0x0000001e080a7819 */ /* 0x000fe200000006ff */
[----:B------:R-:W-:-:S03]  /*23b0*/  IMAD R11, R11, 0x3, RZ ;  /* 0x000000030b0b7824 */ /* 0x000fc600078e02ff */
[----:B------:R-:W-:Y:S02]  /*23c0*/  ISETP.NE.AND P0, PT, R9, 0xa, PT ;  /* 0x0000000a0900780c */ /* 0x000fe40003f05270 */
[----:B------:R-:W-:-:S11]  /*23d0*/  LOP3.LUT R7, R7, R10, RZ, 0xfc, !PT ;  /* 0x0000000a07077212 */ /* 0x000fd600078efcff */
        /* <DEDUP_REMOVED lines=13> */
.L_x_67:
[----:B------:R-:W-:Y:S02]  /*24b0*/  HFMA2 R10, -RZ, RZ, 0, 1.78813934326171875e-07 ;  /* 0x00000003ff0a7431 */ /* 0x000fe400000001ff */
[----:B------:R-:W-:-:S03]  /*24c0*/  VIADD R11, R11, 0x2 ;  /* 0x000000020b0b7836 */ /* 0x000fc60000000000 */
[----:B------:R-:W-:-:S07]  /*24d0*/  IMAD R9, R9, R10, -0x40 ;  /* 0xffffffc009097424 */ /* 0x000fce00078e020a */
.L_x_68:
[----:B------:R-:W-:Y:S05]  /*24e0*/  BRA `(.L_x_69) ;  /* 0x0000000000247947 */ /* 0x000fea0003800000 */
.L_x_66:
        /* <DEDUP_REMOVED lines=9> */
.L_x_69:
[----:B------:R-:W-:-:S04]  /*2580*/  IMAD R11, R11, UR6, R6 ;  /* 0x000000060b0b7c24 */ /* 0x000fc8000f8e0206 */
[----:B------:R-:W-:-:S06]  /*2590*/  IMAD.WIDE.U32 R10, R11, 0x4, R2 ;  /* 0x000000040b0a7825 */ /* 0x000fcc00078e0002 */
[----:B------:R-:W2:Y:S02]  /*25a0*/  LDG.E.CONSTANT R10, desc[UR4][R10.64] ;  /* 0x000000040a0a7981 */ /* 0x000ea4000c1e9900 */
[----:B--2---:R-:W-:-:S04]  /*25b0*/  SHF.R.U64 R9, R10, R9, RZ ;  /* 0x000000090a097219 */ /* 0x004fc800000012ff */
[----:B------:R-:W-:Y:S01]  /*25c0*/  LOP3.LUT R9, R9, 0x7, RZ, 0xc0, !PT ;  /* 0x0000000709097812 */ /* 0x000fe200078ec0ff */
[----:B------:R-:W-:Y:S06]  /*25d0*/  BRA `(.L_x_70) ;  /* 0x0000000000207947 */ /* 0x000fec0003800000 */
.L_x_65:
[----:B------:R-:W-:-:S05]  /*25e0*/  IMAD R11, R11, UR6, R6 ;  /* 0x000000060b0b7c24 */ /* 0x000fca000f8e0206 */
[C---:B------:R-:W-:Y:S01]  /*25f0*/  IADD3 R13, PT, PT, R11.reuse, UR6, RZ ;  /* 0x000000060b0d7c10 */ /* 0x040fe2000fffe0ff */
[----:B------:R-:W-:-:S04]  /*2600*/  IMAD.WIDE.U32 R10, R11, 0x4, R2 ;  /* 0x000000040b0a7825 */ /* 0x000fc800078e0002 */
[----:B------:R-:W-:Y:S01]  /*2610*/  IMAD.WIDE.U32 R12, R13, 0x4, R2 ;  /* 0x000000040d0c7825 */ /* 0x000fe200078e0002 */
[----:B------:R-:W2:Y:S05]  /*2620*/  LDG.E.CONSTANT R9, desc[UR4][R10.64] ;  /* 0x000000040a097981 */ /* 0x000eaa000c1e9900 */
[----:B------:R-:W2:Y:S02]  /*2630*/  LDG.E.CONSTANT R12, desc[UR4][R12.64] ;  /* 0x000000040c0c7981 */ /* 0x000ea4000c1e9900 */
[----:B--2---:R-:W-:-:S04]  /*2640*/  SHF.L.W.U32.HI R9, R9, 0x2, R12 ;  /* 0x0000000209097819 */ /* 0x004fc80000010e0c */
[----:B------:R-:W-:-:S07]  /*2650*/  LOP3.LUT R9, R9, 0x7, RZ, 0xc0, !PT ;  /* 0x0000000709097812 */ /* 0x000fce00078ec0ff */
.L_x_70:
[----:B------:R-:W2:Y:S01]  /*2660*/  LDG.E.CONSTANT R10, desc[UR4][R4.64+0x30] ;  /* 0x00003004040a7981 */ /* 0x000ea2000c1e9900 */
[----:B------:R-:W-:Y:S01]  /*2670*/  IMAD.SHL.U32 R9, R9, 0x2, RZ ;  /* 0x0000000209097824 */ /* 0x000fe200078e00ff */
[----:B------:R-:W-:-:S04]  /*2680*/  SHF.R.U32.HI R8, RZ, 0x2, R8 ;  /* 0x00000002ff087819 */ /* 0x000fc80000011608 */
        /* <DEDUP_REMOVED lines=21> */
.L_x_73:
[----:B------:R-:W-:Y:S01]  /*27e0*/  IMAD.MOV.U32 R10, RZ, RZ, 0x3 ;  /* 0x00000003ff0a7424 */ /* 0x000fe200078e00ff */
[----:B------:R-:W-:-:S03]  /*27f0*/  IADD3 R11, PT, PT, R11, 0x2, RZ ;  /* 0x000000020b0b7810 */ /* 0x000fc60007ffe0ff */
[----:B------:R-:W-:-:S07]  /*2800*/  IMAD R13, R13, R10, -0x40 ;  /* 0xffffffc00d0d7424 */ /* 0x000fce00078e020a */
.L_x_74:
[----:B------:R-:W-:Y:S05]  /*2810*/  BRA `(.L_x_75) ;  /* 0x0000000000247947 */ /* 0x000fea0003800000 */
.L_x_72:
        /* <DEDUP_REMOVED lines=9> */
.L_x_75:
[----:B------:R-:W-:-:S04]  /*28b0*/  IMAD R11, R11, UR6, R6 ;  /* 0x000000060b0b7c24 */ /* 0x000fc8000f8e0206 */
[----:B------:R-:W-:-:S06]  /*28c0*/  IMAD.WIDE.U32 R10, R11, 0x4, R2 ;  /* 0x000000040b0a7825 */ /* 0x000fcc00078e0002 */
[----:B------:R-:W2:Y:S02]  /*28d0*/  LDG.E.CONSTANT R10, desc[UR4][R10.64] ;  /* 0x000000040a0a7981 */ /* 0x000ea4000c1e9900 */
[----:B--2---:R-:W-:-:S04]  /*28e0*/  SHF.R.U64 R9, R10, R13, RZ ;  /* 0x0000000d0a097219 */ /* 0x004fc800000012ff */
[----:B------:R-:W-:Y:S01]  /*28f0*/  LOP3.LUT R9, R9, 0x7, RZ, 0xc0, !PT ;  /* 0x0000000709097812 */ /* 0x000fe200078ec0ff */
[----:B------:R-:W-:Y:S06]  /*2900*/  BRA `(.L_x_76) ;  /* 0x0000000000207947 */ /* 0x000fec0003800000 */
.L_x_71:
        /* <DEDUP_REMOVED lines=8> */
.L_x_76:
        /* <DEDUP_REMOVED lines=23> */
.L_x_79:
[----:B------:R-:W-:Y:S02]  /*2b00*/  IMAD.MOV.U32 R10, RZ, RZ, 0x3 ;  /* 0x00000003ff0a7424 */ /* 0x000fe400078e00ff */
[----:B------:R-:W-:Y:S02]  /*2b10*/  VIADD R11, R11, 0x2 ;  /* 0x000000020b0b7836 */ /* 0x000fe40000000000 */
[----:B------:R-:W-:-:S07]  /*2b20*/  IMAD R13, R13, R10, -0x40 ;  /* 0xffffffc00d0d7424 */ /* 0x000fce00078e020a */
.L_x_80:
[----:B------:R-:W-:Y:S05]  /*2b30*/  BRA `(.L_x_81) ;  /* 0x0000000000247947 */ /* 0x000fea0003800000 */
.L_x_78:
        /* <DEDUP_REMOVED lines=9> */
.L_x_81:
[----:B------:R-:W-:-:S04]  /*2bd0*/  IMAD R11, R11, UR6, R6 ;  /* 0x000000060b0b7c24 */ /* 0x000fc8000f8e0206 */
[----:B------:R-:W-:-:S06]  /*2be0*/  IMAD.WIDE.U32 R10, R11, 0x4, R2 ;  /* 0x000000040b0a7825 */ /* 0x000fcc00078e0002 */
[----:B------:R-:W2:Y:S02]  /*2bf0*/  LDG.E.CONSTANT R10, desc[UR4][R10.64] ;  /* 0x000000040a0a7981 */ /* 0x000ea4000c1e9900 */
[----:B--2---:R-:W-:-:S04]  /*2c00*/  SHF.R.U64 R9, R10, R13, RZ ;  /* 0x0000000d0a097219 */ /* 0x004fc800000012ff */
[----:B------:R-:W-:Y:S01]  /*2c10*/  LOP3.LUT R9, R9, 0x7, RZ, 0xc0, !PT ;  /* 0x0000000709097812 */ /* 0x000fe200078ec0ff */
[----:B------:R-:W-:Y:S06]  /*2c20*/  BRA `(.L_x_82) ;  /* 0x0000000000207947 */ /* 0x000fec0003800000 */
.L_x_77:
        /* <DEDUP_REMOVED lines=8> */
.L_x_82:
        /* <DEDUP_REMOVED lines=23> */
.L_x_85:
[----:B------:R-:W-:Y:S02]  /*2e20*/  HFMA2 R10, -RZ, RZ, 0, 1.78813934326171875e-07 ;  /* 0x00000003ff0a7431 */ /* 0x000fe400000001ff */
[----:B------:R-:W-:-:S03]  /*2e30*/  VIADD R11, R11, 0x2 ;  /* 0x000000020b0b7836 */ /* 0x000fc60000000000 */
[----:B------:R-:W-:-:S07]  /*2e40*/  IMAD R13, R13, R10, -0x40 ;  /* 0xffffffc00d0d7424 */ /* 0x000fce00078e020a */
.L_x_86:
[----:B------:R-:W-:Y:S05]  /*2e50*/  BRA `(.L_x_87) ;  /* 0x0000000000247947 */ /* 0x000fea0003800000 */
.L_x_84:
        /* <DEDUP_REMOVED lines=9> */
.L_x_87:
[----:B------:R-:W-:-:S04]  /*2ef0*/  IMAD R11, R11, UR6, R6 ;  /* 0x000000060b0b7c24 */ /* 0x000fc8000f8e0206 */
[----:B------:R-:W-:-:S06]  /*2f00*/  IMAD.WIDE.U32 R10, R11, 0x4, R2 ;  /* 0x000000040b0a7825 */ /* 0x000fcc00078e0002 */
[----:B------:R-:W2:Y:S02]  /*2f10*/  LDG.E.CONSTANT R10, desc[UR4][R10.64] ;  /* 0x000000040a0a7981 */ /* 0x000ea4000c1e9900 */
[----:B--2---:R-:W-:-:S04]  /*2f20*/  SHF.R.U64 R9, R10, R13, RZ ;  /* 0x0000000d0a097219 */ /* 0x004fc800000012ff */
[----:B------:R-:W-:Y:S01]  /*2f30*/  LOP3.LUT R9, R9, 0x7, RZ, 0xc0, !PT ;  /* 0x0000000709097812 */ /* 0x000fe200078ec0ff */
[----:B------:R-:W-:Y:S06]  /*2f40*/  BRA `(.L_x_88) ;  /* 0x0000000000207947 */ /* 0x000fec0003800000 */
.L_x_83:
        /* <DEDUP_REMOVED lines=8> */
.L_x_88:
        /* <DEDUP_REMOVED lines=23> */
.L_x_91:
[----:B------:R-:W-:Y:S01]  /*3140*/  IMAD.MOV.U32 R10, RZ, RZ, 0x3 ;  /* 0x00000003ff0a7424 */ /* 0x000fe200078e00ff */
[----:B------:R-:W-:-:S03]  /*3150*/  IADD3 R11, PT, PT, R11, 0x2, RZ ;  /* 0x000000020b0b7810 */ /* 0x000fc60007ffe0ff */
[----:B------:R-:W-:-:S07]  /*3160*/  IMAD R13, R13, R10, -0x40 ;  /* 0xffffffc00d0d7424 */ /* 0x000fce00078e020a */
.L_x_92:
[----:B------:R-:W-:Y:S05]  /*3170*/  BRA `(.L_x_93) ;  /* 0x0000000000247947 */ /* 0x000fea0003800000 */
.L_x_90:
        /* <DEDUP_REMOVED lines=9> */
.L_x_93:
[----:B------:R-:W-:-:S04]  /*3210*/  IMAD R11, R11, UR6, R6 ;  /* 0x000000060b0b7c24 */ /* 0x000fc8000f8e0206 */
[----:B------:R-:W-:-:S06]  /*3220*/  IMAD.WIDE.U32 R10, R11, 0x4, R2 ;  /* 0x000000040b0a7825 */ /* 0x000fcc00078e0002 */
[----:B------:R-:W2:Y:S02]  /*3230*/  LDG.E.CONSTANT R10, desc[UR4][R10.64] ;  /* 0x000000040a0a7981 */ /* 0x000ea4000c1e9900 */
[----:B--2---:R-:W-:-:S04]  /*3240*/  SHF.R.U64 R9, R10, R13, RZ ;  /* 0x0000000d0a097219 */ /* 0x004fc800000012ff */
[----:B------:R-:W-:Y:S01]  /*3250*/  LOP3.LUT R9, R9, 0x7, RZ, 0xc0, !PT ;  /* 0x0000000709097812 */ /* 0x000fe200078ec0ff */
[----:B------:R-:W-:Y:S06]  /*3260*/  BRA `(.L_x_94) ;  /* 0x0000000000207947 */ /* 0x000fec0003800000 */
.L_x_89:
        /* <DEDUP_REMOVED lines=8> */
.L_x_94:
        /* <DEDUP_REMOVED lines=23> */
.L_x_97:
[----:B------:R-:W-:Y:S02]  /*3460*/  IMAD.MOV.U32 R10, RZ, RZ, 0x3 ;  /* 0x00000003ff0a7424 */ /* 0x000fe400078e00ff */
[----:B------:R-:W-:Y:S02]  /*3470*/  VIADD R11, R11, 0x2 ;  /* 0x000000020b0b7836 */ /* 0x000fe40000000000 */
[----:B------:R-:W-:-:S07]  /*3480*/  IMAD R13, R13, R10, -0x40 ;  /* 0xffffffc00d0d7424 */ /* 0x000fce00078e020a */
.L_x_98:
[----:B------:R-:W-:Y:S05]  /*3490*/  BRA `(.L_x_99) ;  /* 0x0000000000247947 */ /* 0x000fea0003800000 */
.L_x_96:
        /* <DEDUP_REMOVED lines=9> */
.L_x_99:
[----:B------:R-:W-:-:S04]  /*3530*/  IMAD R11, R11, UR6, R6 ;  /* 0x000000060b0b7c24 */ /* 0x000fc8000f8e0206 */
[----:B------:R-:W-:-:S06]  /*3540*/  IMAD.WIDE.U32 R10, R11, 0x4, R2 ;  /* 0x000000040b0a7825 */ /* 0x000fcc00078e0002 */
[----:B------:R-:W2:Y:S02]  /*3550*/  LDG.E.CONSTANT R10, desc[UR4][R10.64] ;  /* 0x000000040a0a7981 */ /* 0x000ea4000c1e9900 */
[----:B--2---:R-:W-:-:S04]  /*3560*/  SHF.R.U64 R9, R10, R13, RZ ;  /* 0x0000000d0a097219 */ /* 0x004fc800000012ff */
[----:B------:R-:W-:Y:S01]  /*3570*/  LOP3.LUT R9, R9, 0x7, RZ, 0xc0, !PT ;  /* 0x0000000709097812 */ /* 0x000fe200078ec0ff */
[----:B------:R-:W-:Y:S06]  /*3580*/  BRA `(.L_x_100) ;  /* 0x0000000000207947 */ /* 0x000fec0003800000 */
.L_x_95:
        /* <DEDUP_REMOVED lines=8> */
.L_x_100:
        /* <DEDUP_REMOVED lines=23> */
.L_x_103:
[----:B------:R-:W-:Y:S02]  /*3780*/  HFMA2 R10, -RZ, RZ, 0, 1.78813934326171875e-07 ;  /* 0x00000003ff0a7431 */ /* 0x000fe400000001ff */
[----:B------:R-:W-:-:S03]  /*3790*/  VIADD R11, R11, 0x2 ;  /* 0x000000020b0b7836 */ /* 0x000fc60000000000 */
[----:B------:R-:W-:-:S07]  /*37a0*/  IMAD R13, R13, R10, -0x40 ;  /* 0xffffffc00d0d7424 */ /* 0x000fce00078e020a */
.L_x_104:
[----:B------:R-:W-:Y:S05]  /*37b0*/  BRA `(.L_x_105) ;  /* 0x0000000000247947 */ /* 0x000fea0003800000 */
.L_x_102:
        /* <DEDUP_REMOVED lines=9> */
.L_x_105:
[----:B------:R-:W-:-:S04]  /*3850*/  IMAD R11, R11, UR6, R6 ;  /* 0x000000060b0b7c24 */ /* 0x000fc8000f8e0206 */
[----:B------:R-:W-:-:S06]  /*3860*/  IMAD.WIDE.U32 R10, R11, 0x4, R2 ;  /* 0x000000040b0a7825 */ /* 0x000fcc00078e0002 */
[----:B------:R-:W2:Y:S02]  /*3870*/  LDG.E.CONSTANT R10, desc[UR4][R10.64] ;  /* 0x000000040a0a7981 */ /* 0x000ea4000c1e9900 */
[----:B--2---:R-:W-:-:S04]  /*3880*/  SHF.R.U64 R9, R10, R13, RZ ;  /* 0x0000000d0a097219 */ /* 0x004fc800000012ff */
[----:B------:R-:W-:Y:S01]  /*3890*/  LOP3.LUT R9, R9, 0x7, RZ, 0xc0, !PT ;  /* 0x0000000709097812 */ /* 0x000fe200078ec0ff */
[----:B------:R-:W-:Y:S06]  /*38a0*/  BRA `(.L_x_106) ;  /* 0x0000000000207947 */ /* 0x000fec0003800000 */
.L_x_101:
        /* <DEDUP_REMOVED lines=8> */
.L_x_106:
        /* <DEDUP_REMOVED lines=23> */
.L_x_109:
[----:B------:R-:W-:Y:S01]  /*3aa0*/  IMAD.MOV.U32 R10, RZ, RZ, 0x3 ;  /* 0x00000003ff0a7424 */ /* 0x000fe200078e00ff */
[----:B------:R-:W-:-:S03]  /*3ab0*/  IADD3 R11, PT, PT, R11, 0x2, RZ ;  /* 0x000000020b0b7810 */ /* 0x000fc60007ffe0ff */
[----:B------:R-:W-:-:S07]  /*3ac0*/  IMAD R13, R13, R10, -0x40 ;  /* 0xffffffc00d0d7424 */ /* 0x000fce00078e020a */
.L_x_110:
[----:B------:R-:W-:Y:S05]  /*3ad0*/  BRA `(.L_x_111) ;  /* 0x0000000000247947 */ /* 0x000fea0003800000 */
.L_x_108:
        /* <DEDUP_REMOVED lines=9> */
.L_x_111:
[----:B------:R-:W-:-:S04]  /*3b70*/  IMAD R11, R11, UR6, R6 ;  /* 0x000000060b0b7c24 */ /* 0x000fc8000f8e0206 */
[----:B------:R-:W-:-:S06]  /*3b80*/  IMAD.WIDE.U32 R10, R11, 0x4, R2 ;  /* 0x000000040b0a7825 */ /* 0x000fcc00078e0002 */
[----:B------:R-:W2:Y:S02]  /*3b90*/  LDG.E.CONSTANT R10, desc[UR4][R10.64] ;  /* 0x000000040a0a7981 */ /* 0x000ea4000c1e9900 */
[----:B--2---:R-:W-:-:S04]  /*3ba0*/  SHF.R.U64 R9, R10, R13, RZ ;  /* 0x0000000d0a097219 */ /* 0x004fc800000012ff */
[----:B------:R-:W-:Y:S01]  /*3bb0*/  LOP3.LUT R9, R9, 0x7, RZ, 0xc0, !PT ;  /* 0x0000000709097812 */ /* 0x000fe200078ec0ff */
[----:B------:R-:W-:Y:S06]  /*3bc0*/  BRA `(.L_x_112) ;  /* 0x0000000000207947 */ /* 0x000fec0003800000 */
.L_x_107:
        /* <DEDUP_REMOVED lines=8> */
.L_x_112:
        /* <DEDUP_REMOVED lines=23> */
.L_x_115:
[----:B------:R-:W-:Y:S02]  /*3dc0*/  IMAD.MOV.U32 R10, RZ, RZ, 0x3 ;  /* 0x00000003ff0a7424 */ /* 0x000fe400078e00ff */
[----:B------:R-:W-:Y:S02]  /*3dd0*/  VIADD R11, R11, 0x2 ;  /* 0x000000020b0b7836 */ /* 0x000fe40000000000 */
[----:B------:R-:W-:-:S07]  /*3de0*/  IMAD R13, R13, R10, -0x40 ;  /* 0xffffffc00d0d7424 */ /* 0x000fce00078e020a */
.L_x_116:
[----:B------:R-:W-:Y:S05]  /*3df0*/  BRA `(.L_x_117) ;  /* 0x0000000000247947 */ /* 0x000fea0003800000 */
.L_x_114:
        /* <DEDUP_REMOVED lines=9> */
.L_x_117:
[----:B------:R-:W-:-:S04]  /*3e90*/  IMAD R11, R11, UR6, R6 ;  /* 0x000000060b0b7c24 */ /* 0x000fc8000f8e0206 */
[----:B------:R-:W-:-:S06]  /*3ea0*/  IMAD.WIDE.U32 R10, R11, 0x4, R2 ;  /* 0x000000040b0a7825 */ /* 0x000fcc00078e0002 */
[----:B------:R-:W2:Y:S02]  /*3eb0*/  LDG.E.CONSTANT R10, desc[UR4][R10.64] ;  /* 0x000000040a0a7981 */ /* 0x000ea4000c1e9900 */
[----:B--2---:R-:W-:-:S04]  /*3ec0*/  SHF.R.U64 R9, R10, R13, RZ ;  /* 0x0000000d0a097219 */ /* 0x004fc800000012ff */
[----:B------:R-:W-:Y:S01]  /*3ed0*/  LOP3.LUT R9, R9, 0x7, RZ, 0xc0, !PT ;  /* 0x0000000709097812 */ /* 0x000fe200078ec0ff */
[----:B------:R-:W-:Y:S06]  /*3ee0*/  BRA `(.L_x_118) ;  /* 0x0000000000207947 */ /* 0x000fec0003800000 */
.L_x_113:
        /* <DEDUP_REMOVED lines=8> */
.L_x_118:
        /* <DEDUP_REMOVED lines=23> */
.L_x_121:
[----:B------:R-:W-:Y:S02]  /*40e0*/  HFMA2 R10, -RZ, RZ, 0, 1.78813934326171875e-07 ;  /* 0x00000003ff0a7431 */ /* 0x000fe400000001ff */
[----:B------:R-:W-:-:S03]  /*40f0*/  VIADD R11, R11, 0x2 ;  /* 0x000000020b0b7836 */ /* 0x000fc60000000000 */
[----:B------:R-:W-:-:S07]  /*4100*/  IMAD R13, R13, R10, -0x40 ;  /* 0xffffffc00d0d7424 */ /* 0x000fce00078e020a */
.L_x_122:
[----:B------:R-:W-:Y:S05]  /*4110*/  BRA `(.L_x_123) ;  /* 0x0000000000247947 */ /* 0x000fea0003800000 */
.L_x_120:
        /* <DEDUP_REMOVED lines=9> */
.L_x_123:
[----:B------:R-:W-:-:S04]  /*41b0*/  IMAD R11, R11, UR6, R6 ;  /* 0x000000060b0b7c24 */ /* 0x000fc8000f8e0206 */
[----:B------:R-:W-:-:S06]  /*41c0*/  IMAD.WIDE.U32 R10, R11, 0x4, R2 ;  /* 0x000000040b0a7825 */ /* 0x000fcc00078e0002 */
[----:B------:R-:W2:Y:S02]  /*41d0*/  LDG.E.CONSTANT R10, desc[UR4][R10.64] ;  /* 0x000000040a0a7981 */ /* 0x000ea4000c1e9900 */
[----:B--2---:R-:W-:-:S04]  /*41e0*/  SHF.R.U64 R9, R10, R13, RZ ;  /* 0x0000000d0a097219 */ /* 0x004fc800000012ff */
[----:B------:R-:W-:Y:S01]  /*41f0*/  LOP3.LUT R9, R9, 0x7, RZ, 0xc0, !PT ;  /* 0x0000000709097812 */ /* 0x000fe200078ec0ff */
[----:B------:R-:W-:Y:S06]  /*4200*/  BRA `(.L_x_124) ;  /* 0x0000000000207947 */ /* 0x000fec0003800000 */
.L_x_119:
        /* <DEDUP_REMOVED lines=8> */
.L_x_124:
        /* <DEDUP_REMOVED lines=23> */
.L_x_127:
[----:B------:R-:W-:Y:S01]  /*4400*/  IMAD.MOV.U32 R10, RZ, RZ, 0x3 ;  /* 0x00000003ff0a7424 */ /* 0x000fe200078e00ff */
[----:B------:R-:W-:-:S03]  /*4410*/  IADD3 R11, PT, PT, R11, 0x2, RZ ;  /* 0x000000020b0b7810 */ /* 0x000fc60007ffe0ff */
[----:B------:R-:W-:-:S07]  /*4420*/  IMAD R13, R13, R10, -0x40 ;  /* 0xffffffc00d0d7424 */ /* 0x000fce00078e020a */
.L_x_128:
[----:B------:R-:W-:Y:S05]  /*4430*/  BRA `(.L_x_129) ;  /* 0x0000000000247947 */ /* 0x000fea0003800000 */
.L_x_126:
        /* <DEDUP_REMOVED lines=9> */
.L_x_129:
[----:B------:R-:W-:-:S04]  /*44d0*/  IMAD R11, R11, UR6, R6 ;  /* 0x000000060b0b7c24 */ /* 0x000fc8000f8e0206 */
[----:B------:R-:W-:-:S06]  /*44e0*/  IMAD.WIDE.U32 R10, R11, 0x4, R2 ;  /* 0x000000040b0a7825 */ /* 0x000fcc00078e0002 */
[----:B------:R-:W2:Y:S02]  /*44f0*/  LDG.E.CONSTANT R10, desc[UR4][R10.64] ;  /* 0x000000040a0a7981 */ /* 0x000ea4000c1e9900 */
[----:B--2---:R-:W-:-:S04]  /*4500*/  SHF.R.U64 R9, R10, R13, RZ ;  /* 0x0000000d0a097219 */ /* 0x004fc800000012ff */
[----:B------:R-:W-:Y:S01]  /*4510*/  LOP3.LUT R9, R9, 0x7, RZ, 0xc0, !PT ;  /* 0x0000000709097812 */ /* 0x000fe200078ec0ff */
[----:B------:R-:W-:Y:S06]  /*4520*/  BRA `(.L_x_130) ;  /* 0x0000000000207947 */ /* 0x000fec0003800000 */
.L_x_125:
        /* <DEDUP_REMOVED lines=8> */
.L_x_130:
[----:B------:R-:W2:Y:S02]  /*45b0*/  LDG.E.CONSTANT R10, desc[UR4][R4.64+0x58] ;  /* 0x00005804040a7981 */ /* 0x000ea4000c1e9900 */
[----:B--2---:R-:W-:-:S04]  /*45c0*/  SHF.R.S32.HI R11, RZ, 0x1f, R10 ;  /* 0x0000001fff0b7819 */ /* 0x004fc8000001140a */
[----:B------:R-:W-:-:S04]  /*45d0*/  LEA.HI R12, R11, R10, RZ, 0x5 ;  /* 0x0000000a0b0c7211 */ /* 0x000fc800078f28ff */
[----:B------:R-:W-:Y:S02]  /*45e0*/  LOP3.LUT R11, R12, 0xffffffe0, RZ, 0xc0, !PT ;  /* 0xffffffe00c0b7812 */ /* 0x000fe400078ec0ff */
[----:B------:R-:W-:Y:S02]  /*45f0*/  SHF.R.S32.HI R12, RZ, 0x5, R12 ;  /* 0x00000005ff0c7819 */ /* 0x000fe4000001140c */
[----:B------:R-:W-:Y:S01]  /*4600*/  IADD3 R10, PT, PT, R10, -R11, RZ ;  /* 0x8000000b0a0a7210 */ /* 0x000fe20007ffe0ff */
[----:B------:R-:W-:-:S03]  /*4610*/  IMAD.U32 R11, R9, -0x80000000, RZ ;  /* 0x80000000090b7824 */ /* 0x000fc600078e00ff */
[----:B------:R-:W-:Y:S02]  /*4620*/  ISETP.NE.AND P0, PT, R10, 0xa, PT ;  /* 0x0000000a0a00780c */ /* 0x000fe40003f05270 */
[----:B------:R-:W-:Y:S01]  /*4630*/  LOP3.LUT R8, R8, R11, RZ, 0xfc, !PT ;  /* 0x0000000b08087212 */ /* 0x000fe200078efcff */
[----:B------:R-:W-:-:S10]  /*4640*/  IMAD R11, R12, 0x3, RZ ;  /* 0x000000030c0b7824 */ /* 0x000fd400078e02ff */
        /* <DEDUP_REMOVED lines=13> */
.L_x_133:
[----:B------:R-:W-:Y:S02]  /*4720*/  IMAD.MOV.U32 R13, RZ, RZ, 0x3 ;  /* 0x00000003ff0d7424 */ /* 0x000fe400078e00ff */
[----:B------:R-:W-:Y:S02]  /*4730*/  VIADD R11, R11, 0x2 ;  /* 0x000000020b0b7836 */ /* 0x000fe40000000000 */
[----:B------:R-:W-:-:S07]  /*4740*/  IMAD R13, R10, R13, -0x40 ;  /* 0xffffffc00a0d7424 */ /* 0x000fce00078e020d */
.L_x_134:
[----:B------:R-:W-:Y:S05]  /*4750*/  BRA `(.L_x_135) ;  /* 0x0000000000247947 */ /* 0x000fea0003800000 */
.L_x_132:
        /* <DEDUP_REMOVED lines=9> */
.L_x_135:
[----:B------:R-:W-:-:S04]  /*47f0*/  IMAD R11, R11, UR6, R6 ;  /* 0x000000060b0b7c24 */ /* 0x000fc8000f8e0206 */
[----:B------:R-:W-:-:S06]  /*4800*/  IMAD.WIDE.U32 R10, R11, 0x4, R2 ;  /* 0x000000040b0a7825 */ /* 0x000fcc00078e0002 */
[----:B------:R-:W2:Y:S02]  /*4810*/  LDG.E.CONSTANT R10, desc[UR4][R10.64] ;  /* 0x000000040a0a7981 */ /* 0x000ea4000c1e9900 */
[----:B--2---:R-:W-:-:S04]  /*4820*/  SHF.R.U64 R13, R10, R13, RZ ;  /* 0x0000000d0a0d7219 */ /* 0x004fc800000012ff */
[----:B------:R-:W-:Y:S01]  /*4830*/  LOP3.LUT R14, R13, 0x7, RZ, 0xc0, !PT ;  /* 0x000000070d0e7812 */ /* 0x000fe200078ec0ff */
[----:B------:R-:W-:Y:S06]  /*4840*/  BRA `(.L_x_136) ;  /* 0x0000000000207947 */ /* 0x000fec0003800000 */
.L_x_131:
        /* <DEDUP_REMOVED lines=8> */
.L_x_136:
[----:B------:R-:W2:Y:S01]  /*48d0*/  LDG.E.CONSTANT R10, desc[UR4][R4.64+0x5c] ;  /* 0x00005c04040a7981 */ /* 0x000ea2000c1e9900 */
[----:B------:R-:W-:Y:S02]  /*48e0*/  SHF.L.U32 R14, R14, 0x2, RZ ;  /* 0x000000020e0e7819 */ /* 0x000fe400000006ff */
        /* <DEDUP_REMOVED lines=22> */
.L_x_139:
[----:B------:R-:W-:Y:S02]  /*4a50*/  HFMA2 R10, -RZ, RZ, 0, 1.78813934326171875e-07 ;  /* 0x00000003ff0a7431 */ /* 0x000fe400000001ff */
[----:B------:R-:W-:-:S03]  /*4a60*/  VIADD R11, R11, 0x2 ;  /* 0x000000020b0b7836 */ /* 0x000fc60000000000 */
[----:B------:R-:W-:-:S07]  /*4a70*/  IMAD R13, R13, R10, -0x40 ;  /* 0xffffffc00d0d7424 */ /* 0x000fce00078e020a */
.L_x_140:
[----:B------:R-:W-:Y:S05]  /*4a80*/  BRA `(.L_x_141) ;  /* 0x0000000000247947 */ /* 0x000fea0003800000 */
.L_x_138:
        /* <DEDUP_REMOVED lines=9> */
.L_x_141:
[----:B------:R-:W-:-:S04]  /*4b20*/  IMAD R11, R11, UR6, R6 ;  /* 0x000000060b0b7c24 */ /* 0x000fc8000f8e0206 */
[----:B------:R-:W-:-:S06]  /*4b30*/  IMAD.WIDE.U32 R10, R11, 0x4, R2 ;  /* 0x000000040b0a7825 */ /* 0x000fcc00078e0002 */
[----:B------:R-:W2:Y:S02]  /*4b40*/  LDG.E.CONSTANT R10, desc[UR4][R10.64] ;  /* 0x000000040a0a7981 */ /* 0x000ea4000c1e9900 */
[----:B--2---:R-:W-:-:S04]  /*4b50*/  SHF.R.U64 R13, R10, R13, RZ ;  /* 0x0000000d0a0d7219 */ /* 0x004fc800000012ff */
[----:B------:R-:W-:Y:S01]  /*4b60*/  LOP3.LUT R14, R13, 0x7, RZ, 0xc0, !PT ;  /* 0x000000070d0e7812 */ /* 0x000fe200078ec0ff */
[----:B------:R-:W-:Y:S06]  /*4b70*/  BRA `(.L_x_142) ;  /* 0x0000000000207947 */ /* 0x000fec0003800000 */
.L_x_137:
        /* <DEDUP_REMOVED lines=8> */
.L_x_142:
        /* <DEDUP_REMOVED lines=23> */
.L_x_145:
[----:B------:R-:W-:Y:S01]  /*4d70*/  IMAD.MOV.U32 R10, RZ, RZ, 0x3 ;  /* 0x00000003ff0a7424 */ /* 0x000fe200078e00ff */
[----:B------:R-:W-:-:S03]  /*4d80*/  IADD3 R11, PT, PT, R11, 0x2, RZ ;  /* 0x000000020b0b7810 */ /* 0x000fc60007ffe0ff */
[----:B------:R-:W-:-:S07]  /*4d90*/  IMAD R13, R13, R10, -0x40 ;  /* 0xffffffc00d0d7424 */ /* 0x000fce00078e020a */
.L_x_146:
[----:B------:R-:W-:Y:S05]  /*4da0*/  BRA `(.L_x_147) ;  /* 0x0000000000247947 */ /* 0x000fea0003800000 */
.L_x_144:
        /* <DEDUP_REMOVED lines=9> */
.L_x_147:
[----:B------:R-:W-:-:S04]  /*4e40*/  IMAD R11, R11, UR6, R6 ;  /* 0x000000060b0b7c24 */ /* 0x000fc8000f8e0206 */
[----:B------:R-:W-:-:S06]  /*4e50*/  IMAD.WIDE.U32 R10, R11, 0x4, R2 ;  /* 0x000000040b0a7825 */ /* 0x000fcc00078e0002 */
[----:B------:R-:W2:Y:S02]  /*4e60*/  LDG.E.CONSTANT R10, desc[UR4][R10.64] ;  /* 0x000000040a0a7981 */ /* 0x000ea4000c1e9900 */
[----:B--2---:R-:W-:-:S04]  /*4e70*/  SHF.R.U64 R13, R10, R13, RZ ;  /* 0x0000000d0a0d7219 */ /* 0x004fc800000012ff */
[----:B------:R-:W-:Y:S01]  /*4e80*/  LOP3.LUT R14, R13, 0x7, RZ, 0xc0, !PT ;  /* 0x000000070d0e7812 */ /* 0x000fe200078ec0ff */
[----:B------:R-:W-:Y:S06]  /*4e90*/  BRA `(.L_x_148) ;  /* 0x0000000000207947 */ /* 0x000fec0003800000 */
.L_x_143:
        /* <DEDUP_REMOVED lines=8> */
.L_x_148:
        /* <DEDUP_REMOVED lines=23> */
.L_x_151:
[----:B------:R-:W-:Y:S02]  /*5090*/  IMAD.MOV.U32 R10, RZ, RZ, 0x3 ;  /* 0x00000003ff0a7424 */ /* 0x000fe400078e00ff */
[----:B------:R-:W-:Y:S02]  /*50a0*/  VIADD R11, R11, 0x2 ;  /* 0x000000020b0b7836 */ /* 0x000fe40000000000 */
[----:B------:R-:W-:-:S07]  /*50b0*/  IMAD R13, R13, R10, -0x40 ;  /* 0xffffffc00d0d7424 */ /* 0x000fce00078e020a */
.L_x_152:
[----:B------:R-:W-:Y:S05]  /*50c0*/  BRA `(.L_x_153) ;  /* 0x0000000000247947 */ /* 0x000fea0003800000 */
.L_x_150:
        /* <DEDUP_REMOVED lines=9> */
.L_x_153:
[----:B------:R-:W-:-:S04]  /*5160*/  IMAD R11, R11, UR6, R6 ;  /* 0x000000060b0b7c24 */ /* 0x000fc8000f8e0206 */
[----:B------:R-:W-:-:S06]  /*5170*/  IMAD.WIDE.U32 R10, R11, 0x4, R2 ;  /* 0x000000040b0a7825 */ /* 0x000fcc00078e0002 */
[----:B------:R-:W2:Y:S02]  /*5180*/  LDG.E.CONSTANT R10, desc[UR4][R10.64] ;  /* 0x000000040a0a7981 */ /* 0x000ea4000c1e9900 */
[----:B--2---:R-:W-:-:S04]  /*5190*/  SHF.R.U64 R13, R10, R13, RZ ;  /* 0x0000000d0a0d7219 */ /* 0x004fc800000012ff */
[----:B------:R-:W-:Y:S01]  /*51a0*/  LOP3.LUT R14, R13, 0x7, RZ, 0xc0, !PT ;  /* 0x000000070d0e7812 */ /* 0x000fe200078ec0ff */
[----:B------:R-:W-:Y:S06]  /*51b0*/  BRA `(.L_x_154) ;  /* 0x0000000000207947 */ /* 0x000fec0003800000 */
.L_x_149:
        /* <DEDUP_REMOVED lines=8> */
.L_x_154:
        /* <DEDUP_REMOVED lines=23> */
.L_x_157:
[----:B------:R-:W-:Y:S02]  /*53b0*/  HFMA2 R10, -RZ, RZ, 0, 1.78813934326171875e-07 ;  /* 0x00000003ff0a7431 */ /* 0x000fe400000001ff */
[----:B------:R-:W-:-:S03]  /*53c0*/  VIADD R11, R11, 0x2 ;  /* 0x000000020b0b7836 */ /* 0x000fc60000000000 */
[----:B------:R-:W-:-:S07]  /*53d0*/  IMAD R13, R13, R10, -0x40 ;  /* 0xffffffc00d0d7424 */ /* 0x000fce00078e020a */
.L_x_158:
[----:B------:R-:W-:Y:S05]  /*53e0*/  BRA `(.L_x_159) ;  /* 0x0000000000247947 */ /* 0x000fea0003800000 */
.L_x_156:
        /* <DEDUP_REMOVED lines=9> */
.L_x_159:
[----:B------:R-:W-:-:S04]  /*5480*/  IMAD R11, R11, UR6, R6 ;  /* 0x000000060b0b7c24 */ /* 0x000fc8000f8e0206 */
[----:B------:R-:W-:-:S06]  /*5490*/  IMAD.WIDE.U32 R10, R11, 0x4, R2 ;  /* 0x000000040b0a7825 */ /* 0x000fcc00078e0002 */
[----:B------:R-:W2:Y:S02]  /*54a0*/  LDG.E.CONSTANT R10, desc[UR4][R10.64] ;  /* 0x000000040a0a7981 */ /* 0x000ea4000c1e9900 */
[----:B--2---:R-:W-:-:S04]  /*54b0*/  SHF.R.U64 R13, R10, R13, RZ ;  /* 0x0000000d0a0d7219 */ /* 0x004fc800000012ff */
[----:B------:R-:W-:Y:S01]  /*54c0*/  LOP3.LUT R14, R13, 0x7, RZ, 0xc0, !PT ;  /* 0x000000070d0e7812 */ /* 0x000fe200078ec0ff */
[----:B------:R-:W-:Y:S06]  /*54d0*/  BRA `(.L_x_160) ;  /* 0x0000000000207947 */ /* 0x000fec0003800000 */
.L_x_155:
        /* <DEDUP_REMOVED lines=8> */
.L_x_160:
        /* <DEDUP_REMOVED lines=23> */
.L_x_163:
[----:B------:R-:W-:Y:S01]  /*56d0*/  IMAD.MOV.U32 R10, RZ, RZ, 0x3 ;  /* 0x00000003ff0a7424 */ /* 0x000fe200078e00ff */
[----:B------:R-:W-:-:S03]  /*56e0*/  IADD3 R11, PT, PT, R11, 0x2, RZ ;  /* 0x000000020b0b7810 */ /* 0x000fc60007ffe0ff */
[----:B------:R-:W-:-:S07]  /*56f0*/  IMAD R13, R13, R10, -0x40 ;  /* 0xffffffc00d0d7424 */ /* 0x000fce00078e020a */
.L_x_164:
[----:B------:R-:W-:Y:S05]  /*5700*/  BRA `(.L_x_165) ;  /* 0x0000000000247947 */ /* 0x000fea0003800000 */
.L_x_162:
        /* <DEDUP_REMOVED lines=9> */
.L_x_165:
[----:B------:R-:W-:-:S04]  /*57a0*/  IMAD R11, R11, UR6, R6 ;  /* 0x000000060b0b7c24 */ /* 0x000fc8000f8e0206 */
[----:B------:R-:W-:-:S06]  /*57b0*/  IMAD.WIDE.U32 R10, R11, 0x4, R2 ;  /* 0x000000040b0a7825 */ /* 0x000fcc00078e0002 */
[----:B------:R-:W2:Y:S02]  /*57c0*/  LDG.E.CONSTANT R10, desc[UR4][R10.64] ;  /* 0x000000040a0a7981 */ /* 0x000ea4000c1e9900 */
[----:B--2---:R-:W-:-:S04]  /*57d0*/  SHF.R.U64 R13, R10, R13, RZ ;  /* 0x0000000d0a0d7219 */ /* 0x004fc800000012ff */
[----:B------:R-:W-:Y:S01]  /*57e0*/  LOP3.LUT R14, R13, 0x7, RZ, 0xc0, !PT ;  /* 0x000000070d0e7812 */ /* 0x000fe200078ec0ff */
[----:B------:R-:W-:Y:S06]  /*57f0*/  BRA `(.L_x_166) ;  /* 0x0000000000207947 */ /* 0x000fec0003800000 */
.L_x_161:
        /* <DEDUP_REMOVED lines=8> */
.L_x_166:
        /* <DEDUP_REMOVED lines=23> */
.L_x_169:
[----:B------:R-:W-:Y:S02]  /*59f0*/  IMAD.MOV.U32 R10, RZ, RZ, 0x3 ;  /* 0x00000003ff0a7424 */ /* 0x000fe400078e00ff */
[----:B------:R-:W-:Y:S02]  /*5a00*/  VIADD R11, R11, 0x2 ;  /* 0x000000020b0b7836 */ /* 0x000fe40000000000 */
[----:B------:R-:W-:-:S07]  /*5a10*/  IMAD R13, R13, R10, -0x40 ;  /* 0xffffffc00d0d7424 */ /* 0x000fce00078e020a */
.L_x_170:
[----:B------:R-:W-:Y:S05]  /*5a20*/  BRA `(.L_x_171) ;  /* 0x0000000000247947 */ /* 0x000fea0003800000 */
.L_x_168:
        /* <DEDUP_REMOVED lines=9> */
.L_x_171:
[----:B------:R-:W-:-:S04]  /*5ac0*/  IMAD R11, R11, UR6, R6 ;  /* 0x000000060b0b7c24 */ /* 0x000fc8000f8e0206 */
[----:B------:R-:W-:-:S06]  /*5ad0*/  IMAD.WIDE.U32 R10, R11, 0x4, R2 ;  /* 0x000000040b0a7825 */ /* 0x000fcc00078e0002 */
[----:B------:R-:W2:Y:S02]  /*5ae0*/  LDG.E.CONSTANT R10, desc[UR4][R10.64] ;  /* 0x000000040a0a7981 */ /* 0x000ea4000c1e9900 */
[----:B--2---:R-:W-:-:S04]  /*5af0*/  SHF.R.U64 R13, R10, R13, RZ ;  /* 0x0000000d0a0d7219 */ /* 0x004fc800000012ff */
[----:B------:R-:W-:Y:S01]  /*5b00*/  LOP3.LUT R14, R13, 0x7, RZ, 0xc0, !PT ;  /* 0x000000070d0e7812 */ /* 0x000fe200078ec0ff */
[----:B------:R-:W-:Y:S06]  /*5b10*/  BRA `(.L_x_172) ;  /* 0x0000000000207947 */ /* 0x000fec0003800000 */
.L_x_167:
        /* <DEDUP_REMOVED lines=8> */
.L_x_172:
        /* <DEDUP_REMOVED lines=23> */
.L_x_175:
[----:B------:R-:W-:Y:S02]  /*5d10*/  HFMA2 R10, -RZ, RZ, 0, 1.78813934326171875e-07 ;  /* 0x00000003ff0a7431 */ /* 0x000fe400000001ff */
[----:B------:R-:W-:-:S03]  /*5d20*/  VIADD R11, R11, 0x2 ;  /* 0x000000020b0b7836 */ /* 0x000fc60000000000 */
[----:B------:R-:W-:-:S07]  /*5d30*/  IMAD R13, R13, R10, -0x40 ;  /* 0xffffffc00d0d7424 */ /* 0x000fce00078e020a */
.L_x_176:
[----:B------:R-:W-:Y:S05]  /*5d40*/  BRA `(.L_x_177) ;  /* 0x0000000000247947 */ /* 0x000fea0003800000 */
.L_x_174:
        /* <DEDUP_REMOVED lines=9> */
.L_x_177:
[----:B------:R-:W-:-:S04]  /*5de0*/  IMAD R11, R11, UR6, R6 ;  /* 0x000000060b0b7c24 */ /* 0x000fc8000f8e0206 */
[----:B------:R-:W-:-:S06]  /*5df0*/  IMAD.WIDE.U32 R10, R11, 0x4, R2 ;  /* 0x000000040b0a7825 */ /* 0x000fcc00078e0002 */
[----:B------:R-:W2:Y:S02]  /*5e00*/  LDG.E.CONSTANT R10, desc[UR4][R10.64] ;  /* 0x000000040a0a7981 */ /* 0x000ea4000c1e9900 */
[----:B--2---:R-:W-:-:S04]  /*5e10*/  SHF.R.U64 R13, R10, R13, RZ ;  /* 0x0000000d0a0d7219 */ /* 0x004fc800000012ff */
[----:B------:R-:W-:Y:S01]  /*5e20*/  LOP3.LUT R14, R13, 0x7, RZ, 0xc0, !PT ;  /* 0x000000070d0e7812 */ /* 0x000fe200078ec0ff */
[----:B------:R-:W-:Y:S06]  /*5e30*/  BRA `(.L_x_178) ;  /* 0x0000000000207947 */ /* 0x000fec0003800000 */
.L_x_173:
        /* <DEDUP_REMOVED lines=8> */
.L_x_178:
        /* <DEDUP_REMOVED lines=23> */
.L_x_181:
[----:B------:R-:W-:Y:S01]  /*6030*/  IMAD.MOV.U32 R10, RZ, RZ, 0x3 ;  /* 0x00000003ff0a7424 */ /* 0x000fe200078e00ff */
[----:B------:R-:W-:-:S03]  /*6040*/  IADD3 R11, PT, PT, R11, 0x2, RZ ;  /* 0x000000020b0b7810 */ /* 0x000fc60007ffe0ff */
[----:B------:R-:W-:-:S07]  /*6050*/  IMAD R13, R13, R10, -0x40 ;  /* 0xffffffc00d0d7424 */ /* 0x000fce00078e020a */
.L_x_182:
[----:B------:R-:W-:Y:S05]  /*6060*/  BRA `(.L_x_183) ;  /* 0x0000000000247947 */ /* 0x000fea0003800000 */
.L_x_180:
        /* <DEDUP_REMOVED lines=9> */
.L_x_183:
[----:B------:R-:W-:-:S04]  /*6100*/  IMAD R11, R11, UR6, R6 ;  /* 0x000000060b0b7c24 */ /* 0x000fc8000f8e0206 */
[----:B------:R-:W-:-:S06]  /*6110*/  IMAD.WIDE.U32 R10, R11, 0x4, R2 ;  /* 0x000000040b0a7825 */ /* 0x000fcc00078e0002 */
[----:B------:R-:W2:Y:S02]  /*6120*/  LDG.E.CONSTANT R10, desc[UR4][R10.64] ;  /* 0x000000040a0a7981 */ /* 0x000ea4000c1e9900 */
[----:B--2---:R-:W-:-:S04]  /*6130*/  SHF.R.U64 R13, R10, R13, RZ ;  /* 0x0000000d0a0d7219 */ /* 0x004fc800000012ff */
[----:B------:R-:W-:Y:S01]  /*6140*/  LOP3.LUT R14, R13, 0x7, RZ, 0xc0, !PT ;  /* 0x000000070d0e7812 */ /* 0x000fe200078ec0ff */
[----:B------:R-:W-:Y:S06]  /*6150*/  BRA `(.L_x_184) ;  /* 0x0000000000207947 */ /* 0x000fec0003800000 */
.L_x_179:
        /* <DEDUP_REMOVED lines=8> */
.L_x_184:
        /* <DEDUP_REMOVED lines=23> */
.L_x_187:
[----:B------:R-:W-:Y:S02]  /*6350*/  IMAD.MOV.U32 R4, RZ, RZ, 0x3 ;  /* 0x00000003ff047424 */ /* 0x000fe400078e00ff */
[----:B------:R-:W-:Y:S02]  /*6360*/  VIADD R11, R11, 0x2 ;  /* 0x000000020b0b7836 */ /* 0x000fe40000000000 */
[----:B------:R-:W-:-:S07]  /*6370*/  IMAD R13, R13, R4, -0x40 ;  /* 0xffffffc00d0d7424 */ /* 0x000fce00078e0204 */
.L_x_188:
[----:B------:R-:W-:Y:S05]  /*6380*/  BRA `(.L_x_189) ;  /* 0x0000000000247947 */ /* 0x000fea0003800000 */
.L_x_186:
        /* <DEDUP_REMOVED lines=9> */
.L_x_189:
[----:B------:R-:W-:-:S04]  /*6420*/  IMAD R11, R11, UR6, R6 ;  /* 0x000000060b0b7c24 */ /* 0x000fc8000f8e0206 */
[----:B------:R-:W-:-:S06]  /*6430*/  IMAD.WIDE.U32 R2, R11, 0x4, R2 ;  /* 0x000000040b027825 */ /* 0x000fcc00078e0002 */
[----:B------:R-:W2:Y:S02]  /*6440*/  LDG.E.CONSTANT R2, desc[UR4][R2.64] ;  /* 0x0000000402027981 */ /* 0x000ea4000c1e9900 */
[----:B--2---:R-:W-:-:S04]  /*6450*/  SHF.R.U64 R10, R2, R13, RZ ;  /* 0x0000000d020a7219 */ /* 0x004fc800000012ff */
[----:B------:R-:W-:Y:S01]  /*6460*/  LOP3.LUT R10, R10, 0x7, RZ, 0xc0, !PT ;  /* 0x000000070a0a7812 */ /* 0x000fe200078ec0ff */
[----:B------:R-:W-:Y:S06]  /*6470*/  BRA `(.L_x_190) ;  /* 0x0000000000207947 */ /* 0x000fec0003800000 */
.L_x_185:
        /* <DEDUP_REMOVED lines=8> */
.L_x_190:
[----:B------:R-:W0:Y:S01]  /*6500*/  LDC.64 R2, c[0x0][0x388] ;  /* 0x0000e200ff027b82 */ /* 0x000e220000000a00 */
[----:B------:R-:W-:Y:S01]  /*6510*/  IMAD R5, R0, UR6, RZ ;  /* 0x0000000600057c24 */ /* 0x000fe2000f8e02ff */
[----:B------:R-:W-:-:S03]  /*6520*/  SHF.L.U32 R10, R10, 0x1d, RZ ;  /* 0x0000001d0a0a7819 */ /* 0x000fc600000006ff */
[----:B------:R-:W-:Y:S01]  /*6530*/  IMAD R5, R5, 0x3, R6 ;  /* 0x0000000305057824 */ /* 0x000fe200078e0206 */
[----:B------:R-:W-:-:S03]  /*6540*/  LOP3.LUT R9, R9, R10, RZ, 0xfc, !PT ;  /* 0x0000000a09097212 */ /* 0x000fc600078efcff */
[----:B------:R-:W-:-:S04]  /*6550*/  VIADD R11, R5, UR6 ;  /* 0x00000006050b7c36 */ /* 0x000fc80008000000 */
[----:B------:R-:W-:Y:S02]  /*6560*/  VIADD R13, R11, UR6 ;  /* 0x000000060b0d7c36 */ /* 0x000fe40008000000 */
[----:B0-----:R-:W-:-:S04]  /*6570*/  IMAD.WIDE.U32 R4, R5, 0x4, R2 ;  /* 0x0000000405047825 */ /* 0x001fc800078e0002 */
[--C-:B------:R-:W-:Y:S01]  /*6580*/  IMAD.WIDE.U32 R10, R11, 0x4, R2.reuse ;  /* 0x000000040b0a7825 */ /* 0x100fe200078e0002 */
[----:B------:R-:W-:Y:S03]  /*6590*/  STG.E desc[UR4][R4.64], R7 ;  /* 0x0000000704007986 */ /* 0x000fe6000c101904 */
[----:B------:R-:W-:Y:S01]  /*65a0*/  IMAD.WIDE.U32 R2, R13, 0x4, R2 ;  /* 0x000000040d027825 */ /* 0x000fe200078e0002 */
[----:B------:R-:W-:Y:S04]  /*65b0*/  STG.E desc[UR4][R10.64], R8 ;  /* 0x000000080a007986 */ /* 0x000fe8000c101904 */
[----:B------:R-:W-:Y:S01]  /*65c0*/  STG.E desc[UR4][R2.64], R9 ;  /* 0x0000000902007986 */ /* 0x000fe2000c101904 */
[----:B------:R-:W-:Y:S05]  /*65d0*/  EXIT ;  /* 0x000000000000794d */ /* 0x000fea0003800000 */
.L_x_191:
        /* <DEDUP_REMOVED lines=10> */
.L_x_1840:


//--------------------- .text._ZN4vllm4gptq27make_sequential_2bit_kernelEPKjPjPKii --------------------------
	.section	.text._ZN4vllm4gptq27make_sequential_2bit_kernelEPKjPjPKii,"ax",@progbits
	.align	128
        .global         _ZN4vllm4gptq27make_sequential_2bit_kernelEPKjPjPKii
        .type           _ZN4vllm4gptq27make_sequential_2bit_kernelEPKjPjPKii,@function
        .size           _ZN4vllm4gptq27make_sequential_2bit_kernelEPKjPjPKii,(.L_x_1841 - _ZN4vllm4gptq27make_sequential_2bit_kernelEPKjPjPKii)
        .other          _ZN4vllm4gptq27make_sequential_2bit_kernelEPKjPjPKii,@"STO_CUDA_ENTRY STV_DEFAULT"
_ZN4vllm4gptq27make_sequential_2bit_kernelEPKjPjPKii:
.text._ZN4vllm4gptq27make_sequential_2bit_kernelEPKjPjPKii:
        /* <DEDUP_REMOVED lines=17> */
[----:B------:R-:W5:Y:S04]  /*0110*/  LDG.E.CONSTANT R18, desc[UR6][R24.64+0xc] ;  /* 0x00000c0618127981 */ /* 0x000f68000c1e9900 */
[----:B------:R-:W5:Y:S04]  /*0120*/  LDG.E.CONSTANT R6, desc[UR6][R24.64+0x10] ;  /* 0x0000100618067981 */ /* 0x000f68000c1e9900 */
[----:B------:R-:W5:Y:S04]  /*0130*/  LDG.E.CONSTANT R4, desc[UR6][R24.64+0x18] ;  /* 0x0000180618047981 */ /* 0x000f68000c1e9900 */
[----:B------:R-:W5:Y:S01]  /*0140*/  LDG.E.CONSTANT R22, desc[UR6][R24.64+0x28] ;  /* 0x0000280618167981 */ /* 0x000f62000c1e9900 */
[----:B--2---:R-:W-:-:S05]  /*0150*/  SHF.R.S32.HI R3, RZ, 0x4, R12 ;  /* 0x00000004ff037819 */ /* 0x004fca000001140c */
[----:B------:R-:W-:-:S04]  /*0160*/  IMAD R3, R3, UR4, R0 ;  /* 0x0000000403037c24 */ /* 0x000fc8000f8e0200 */
[----:B---3--:R-:W-:Y:S01]  /*0170*/  IMAD.WIDE.U32 R8, R3, 0x8, R20 ;  /* 0x0000000803087825 */ /* 0x008fe200078e0014 */
[----:B----4-:R-:W-:Y:S02]  /*0180*/  SHF.R.S32.HI R3, RZ, 0x4, R7 ;  /* 0x00000004ff037819 */ /* 0x010fe40000011407 */
[----:B-----5:R-:W-:-:S03]  /*0190*/  SHF.R.S32.HI R13, RZ, 0x4, R2 ;  /* 0x00000004ff0d7819 */ /* 0x020fc60000011402 */
[----:B------:R-:W2:Y:S01]  /*01a0*/  LDG.E.64.CONSTANT R8, desc[UR6][R8.64] ;  /* 0x0000000608087981 */ /* 0x000ea2000c1e9b00 */
[--C-:B------:R-:W-:Y:S02]  /*01b0*/  IMAD R3, R3, UR4, R0.reuse ;  /* 0x0000000403037c24 */ /* 0x100fe4000f8e0200 */
[----:B------:R-:W-:Y:S02]  /*01c0*/  IMAD R13, R13, UR4, R0 ;  /* 0x000000040d0d7c24 */ /* 0x000fe4000f8e0200 */
[--C-:B------:R-:W-:Y:S02]  /*01d0*/  IMAD.WIDE.U32 R10, R3, 0x8, R20.reuse ;  /* 0x00000008030a7825 */ /* 0x100fe400078e0014 */
[----:B------:R-:W3:Y:S02]  /*01e0*/  LDG.E.CONSTANT R3, desc[UR6][R24.64+0x14] ;  /* 0x0000140618037981 */ /* 0x000ee4000c1e9900 */
[----:B------:R-:W-:Y:S02]  /*01f0*/  IMAD.WIDE.U32 R16, R13, 0x8, R20 ;  /* 0x000000080d107825 */ /* 0x000fe400078e0014 */
[----:B------:R-:W4:Y:S04]  /*0200*/  LDG.E.64.CONSTANT R10, desc[UR6][R10.64] ;  /* 0x000000060a0a7981 */ /* 0x000f28000c1e9b00 */
[----:B------:R-:W5:Y:S01]  /*0210*/  LDG.E.64.CONSTANT R16, desc[UR6][R16.64] ;  /* 0x0000000610107981 */ /* 0x000f62000c1e9b00 */
[----:B------:R-:W-:Y:S01]  /*0220*/  IMAD.SHL.U32 R12, R12, 0x2, RZ ;  /* 0x000000020c0c7824 */ /* 0x000fe200078e00ff */
[----:B------:R-:W-:-:S04]  /*0230*/  SHF.R.S32.HI R13, RZ, 0x4, R18 ;  /* 0x00000004ff0d7819 */ /* 0x000fc80000011412 */
[----:B------:R-:W-:Y:S01]  /*0240*/  LOP3.LUT R15, R12, 0x1e, RZ, 0xc0, !PT ;  /* 0x0000001e0c0f7812 */ /* 0x000fe200078ec0ff */
[----:B------:R-:W-:Y:S02]  /*0250*/  IMAD R13, R13, UR4, R0 ;  /* 0x000000040d0d7c24 */ /* 0x000fe4000f8e0200 */
[----:B------:R-:W-:Y:S02]  /*0260*/  IMAD.SHL.U32 R7, R7, 0x2, RZ ;  /* 0x0000000207077824 */ /* 0x000fe400078e00ff */
[----:B------:R-:W-:-:S03]  /*0270*/  IMAD.SHL.U32 R2, R2, 0x2, RZ ;  /* 0x0000000202027824 */ /* 0x000fc600078e00ff */
[----:B------:R-:W-:Y:S02]  /*0280*/  LOP3.LUT R19, R7, 0x1e, RZ, 0xc0, !PT ;  /* 0x0000001e07137812 */ /* 0x000fe400078ec0ff */
[-CC-:B--2---:R-:W-:Y:S02]  /*0290*/  SHF.R.U64 R12, R8, R15.reuse, R9.reuse ;  /* 0x0000000f080c7219 */ /* 0x184fe40000001209 */
[----:B------:R-:W-:Y:S01]  /*02a0*/  SHF.R.U32.HI R15, RZ, R15, R9 ;  /* 0x0000000fff0f7219 */ /* 0x000fe20000011609 */
[----:B------:R-:W-:Y:S01]  /*02b0*/  IMAD.WIDE.U32 R8, R13, 0x8, R20 ;  /* 0x000000080d087825 */ /* 0x000fe200078e0014 */
[----:B------:R-:W-:Y:S02]  /*02c0*/  SHF.R.S32.HI R13, RZ, 0x4, R6 ;  /* 0x00000004ff0d7819 */ /* 0x000fe40000011406 */
[----:B---3--:R-:W-:-:S03]  /*02d0*/  SHF.R.S32.HI R7, RZ, 0x4, R3 ;  /* 0x00000004ff077819 */ /* 0x008fc60000011403 */
[----:B------:R-:W-:Y:S01]  /*02e0*/  IMAD R23, R13, UR4, R0 ;  /* 0x000000040d177c24 */ /* 0x000fe2000f8e0200 */
[----:B------:R-:W2:Y:S01]  /*02f0*/  LDG.E.64.CONSTANT R8, desc[UR6][R8.64] ;  /* 0x0000000608087981 */ /* 0x000ea2000c1e9b00 */
[-CC-:B----4-:R-:W-:Y:S02]  /*0300*/  SHF.R.U64 R13, R10, R19.reuse, R11.reuse ;  /* 0x000000130a0d7219 */ /* 0x190fe4000000120b */
[----:B------:R-:W-:Y:S01]  /*0310*/  SHF.R.U32.HI R14, RZ, R19, R11 ;  /* 0x00000013ff0e7219 */ /* 0x000fe2000001160b */
[----:B------:R-:W-:Y:S01]  /*0320*/  IMAD.WIDE.U32 R10, R23, 0x8, R20 ;  /* 0x00000008170a7825 */ /* 0x000fe200078e0014 */
[----:B------:R-:W-:Y:S02]  /*0330*/  LOP3.LUT R19, R2, 0x1e, RZ, 0xc0, !PT ;  /* 0x0000001e02137812 */ /* 0x000fe400078ec0ff */
[----:B------:R-:W-:Y:S01]  /*0340*/  SHF.R.S32.HI R23, RZ, 0x4, R4 ;  /* 0x00000004ff177819 */ /* 0x000fe20000011404 */
[----:B------:R-:W-:Y:S01]  /*0350*/  IMAD R7, R7, UR4, R0 ;  /* 0x0000000407077c24 */ /* 0x000fe2000f8e0200 */
[-CC-:B-----5:R-:W-:Y:S01]  /*0360*/  SHF.R.U64 R29, R16, R19.reuse, R17.reuse ;  /* 0x00000013101d7219 */ /* 0x1a0fe20000001211 */
[----:B------:R-:W3:Y:S01]  /*0370*/  LDG.E.64.CONSTANT R10, desc[UR6][R10.64] ;  /* 0x000000060a0a7981 */ /* 0x000ee2000c1e9b00 */
[----:B------:R-:W-:Y:S01]  /*0380*/  SHF.R.U32.HI R2, RZ, R19, R17 ;  /* 0x00000013ff027219 */ /* 0x000fe20000011611 */
[----:B------:R-:W-:-:S02]  /*0390*/  IMAD.WIDE.U32 R16, R7, 0x8, R20 ;  /* 0x0000000807107825 */ /* 0x000fc400078e0014 */
[----:B------:R-:W4:Y:S02]  /*03a0*/  LDG.E.CONSTANT R7, desc[UR6][R24.64+0x1c] ;  /* 0x00001c0618077981 */ /* 0x000f24000c1e9900 */
[----:B------:R-:W-:Y:S02]  /*03b0*/  IMAD R23, R23, UR4, R0 ;  /* 0x0000000417177c24 */ /* 0x000fe4000f8e0200 */
[----:B------:R-:W5:Y:S02]  /*03c0*/  LDG.E.64.CONSTANT R16, desc[UR6][R16.64] ;  /* 0x0000000610107981 */ /* 0x000f64000c1e9b00 */
[----:B------:R-:W-:-:S06]  /*03d0*/  IMAD.WIDE.U32 R26, R23, 0x8, R20 ;  /* 0x00000008171a7825 */ /* 0x000fcc00078e0014 */
[----:B------:R-:W5:Y:S01]  /*03e0*/  LDG.E.64.CONSTANT R26, desc[UR6][R26.64] ;  /* 0x000000061a1a7981 */ /* 0x000f62000c1e9b00 */
[----:B------:R-:W-:Y:S02]  /*03f0*/  IMAD.SHL.U32 R18, R18, 0x2, RZ ;  /* 0x0000000212127824 */ /* 0x000fe400078e00ff */
[----:B------:R-:W-:-:S03]  /*0400*/  IMAD.SHL.U32 R6, R6, 0x2, RZ ;  /* 0x0000000206067824 */ /* 0x000fc600078e00ff */
[----:B------:R-:W-:Y:S01]  /*0410*/  LOP3.LUT R23, R18, 0x1e, RZ, 0xc0, !PT ;  /* 0x0000001e12177812 */ /* 0x000fe200078ec0ff */
[----:B------:R-:W-:Y:S02]  /*0420*/  IMAD.SHL.U32 R18, R3, 0x2, RZ ;  /* 0x0000000203127824 */ /* 0x000fe400078e00ff */
[----:B------:R-:W-:-:S05]  /*0430*/  IMAD.SHL.U32 R4, R4, 0x2, RZ ;  /* 0x0000000204047824 */ /* 0x000fca00078e00ff */
[----:B------:R-:W-:Y:S02]  /*0440*/  LOP3.LUT R4, R4, 0x1e, RZ, 0xc0, !PT ;  /* 0x0000001e04047812 */ /* 0x000fe400078ec0ff */
[-CC-:B--2---:R-:W-:Y:S02]  /*0450*/  SHF.R.U64 R8, R8, R23.reuse, R9.reuse ;  /* 0x0000001708087219 */ /* 0x184fe40000001209 */
[----:B------:R-:W-:Y:S02]  /*0460*/  SHF.R.U32.HI R23, RZ, R23, R9 ;  /* 0x00000017ff177219 */ /* 0x000fe40000011609 */
[----:B------:R-:W-:-:S04]  /*0470*/  LOP3.LUT R9, R6, 0x1e, RZ, 0xc0, !PT ;  /* 0x0000001e06097812 */ /* 0x000fc800078ec0ff */
[-CC-:B---3--:R-:W-:Y:S02]  /*0480*/  SHF.R.U64 R3, R10, R9.reuse, R11.reuse ;  /* 0x000000090a037219 */ /* 0x188fe4000000120b */
[----:B------:R-:W-:Y:S02]  /*0490*/  SHF.R.U32.HI R6, RZ, R9, R11 ;  /* 0x00000009ff067219 */ /* 0x000fe4000001160b */
[----:B------:R-:W-:Y:S02]  /*04a0*/  LOP3.LUT R11, R18, 0x1e, RZ, 0xc0, !PT ;  /* 0x0000001e120b7812 */ /* 0x000fe400078ec0ff */
[----:B----4-:R-:W-:Y:S02]  /*04b0*/  SHF.R.S32.HI R19, RZ, 0x4, R7 ;  /* 0x00000004ff137819 */ /* 0x010fe40000011407 */
[-CC-:B-----5:R-:W-:Y:S02]  /*04c0*/  SHF.R.U64 R9, R16, R11.reuse, R17.reuse ;  /* 0x0000000b10097219 */ /* 0x1a0fe40000001211 */
[----:B------:R-:W-:Y:S01]  /*04d0*/  SHF.R.U32.HI R16, RZ, R11, R17 ;  /* 0x0000000bff107219 */ /* 0x000fe20000011611 */
[----:B------:R-:W-:Y:S01]  /*04e0*/  IMAD R11, R19, UR4, R0 ;  /* 0x00000004130b7c24 */ /* 0x000fe2000f8e0200 */
[----:B------:R-:W2:Y:S03]  /*04f0*/  LDG.E.CONSTANT R17, desc[UR6][R24.64+0x20] ;  /* 0x0000200618117981 */ /* 0x000ea6000c1e9900 */
[----:B------:R-:W-:Y:S01]  /*0500*/  IMAD.WIDE.U32 R10, R11, 0x8, R20 ;  /* 0x000000080b0a7825 */ /* 0x000fe200078e0014 */
[----:B------:R-:W-:-:S02]  /*0510*/  SHF.R.U64 R19, R26, R4, R27 ;  /* 0x000000041a137219 */ /* 0x000fc4000000121b */
[----:B------:R-:W-:Y:S02]  /*0520*/  SHF.R.U32.HI R26, RZ, R4, R27 ;  /* 0x00000004ff1a7219 */ /* 0x000fe4000001161b */
[----:B------:R-:W3:Y:S04]  /*0530*/  LDG.E.CONSTANT R4, desc[UR6][R24.64+0x24] ;  /* 0x0000240618047981 */ /* 0x000ee8000c1e9900 */
[----:B------:R-:W4:Y:S01]  /*0540*/  LDG.E.64.CONSTANT R10, desc[UR6][R10.64] ;  /* 0x000000060a0a7981 */ /* 0x000f22000c1e9b00 */
[C---:B------:R-:W-:Y:S01]  /*0550*/  SHF.L.U64.HI R14, R13.reuse, 0x2, R14 ;  /* 0x000000020d0e7819 */ /* 0x040fe2000001020e */
[----:B------:R-:W-:-:S05]  /*0560*/  IMAD.SHL.U32 R13, R13, 0x4, RZ ;  /* 0x000000040d0d7824 */ /* 0x000fca00078e00ff */
[----:B------:R-:W-:Y:S02]  /*0570*/  LOP3.LUT R13, R13, 0xc, RZ, 0xc0, !PT ;  /* 0x0000000c0d0d7812 */ /* 0x000fe400078ec0ff */
[----:B------:R-:W-:Y:S02]  /*0580*/  LOP3.LUT R14, R14, 0xc, RZ, 0xc0, !PT ;  /* 0x0000000c0e0e7812 */ /* 0x000fe400078ec0ff */
[----:B------:R-:W-:Y:S01]  /*0590*/  LOP3.LUT R13, R13, 0x3, R12, 0xf8, !PT ;  /* 0x000000030d0d7812 */ /* 0x000fe200078ef80c */
[----:B------:R-:W-:Y:S02]  /*05a0*/  IMAD.SHL.U32 R12, R29, 0x10, RZ ;  /* 0x000000101d0c7824 */ /* 0x000fe400078e00ff */
[----:B------:R-:W-:Y:S01]  /*05b0*/  IMAD.SHL.U32 R7, R7, 0x2, RZ ;  /* 0x0000000207077824 */ /* 0x000fe200078e00ff */
[----:B------:R-:W-:Y:S02]  /*05c0*/  LOP3.LUT R15, R14, 0x3, R15, 0xf8, !PT ;  /* 0x000000030e0f7812 */ /* 0x000fe400078ef80f */
[----:B------:R-:W-:-:S02]  /*05d0*/  SHF.L.U64.HI R14, R29, 0x4, R2 ;  /* 0x000000041d0e7819 */ /* 0x000fc40000010202 */
[----:B------:R-:W-:Y:S02]  /*05e0*/  LOP3.LUT R2, R13, 0x30, R12, 0xf8, !PT ;  /* 0x000000300d027812 */ /* 0x000fe400078ef80c */
[----:B------:R-:W-:Y:S02]  /*05f0*/  LOP3.LUT R13, R7, 0x1e, RZ, 0xc0, !PT ;  /* 0x0000001e070d7812 */ /* 0x000fe400078ec0ff */
[----:B------:R-:W-:Y:S02]  /*0600*/  LOP3.LUT R7, R15, 0x30, R14, 0xf8, !PT ;  /* 0x000000300f077812 */ /* 0x000fe400078ef80e */
[C---:B------:R-:W-:Y:S01]  /*0610*/  SHF.L.U64.HI R18, R8.reuse, 0x6, R23 ;  /* 0x0000000608127819 */ /* 0x040fe20000010217 */
[----:B------:R-:W-:Y:S02]  /*0620*/  IMAD.SHL.U32 R23, R8, 0x40, RZ ;  /* 0x0000004008177824 */ /* 0x000fe400078e00ff */
[----:B------:R-:W5:Y:S03]  /*0630*/  LDG.E.CONSTANT R8, desc[UR6][R24.64+0x30] ;  /* 0x0000300618087981 */ /* 0x000f66000c1e9900 */
[----:B------:R-:W-:-:S02]  /*0640*/  LOP3.LUT R23, R2, 0xc0, R23, 0xf8, !PT ;  /* 0x000000c002177812 */ /* 0x000fc400078ef817 */
[----:B------:R-:W5:Y:S01]  /*0650*/  LDG.E.CONSTANT R2, desc[UR6][R24.64+0x2c] ;  /* 0x00002c0618027981 */ /* 0x000f62000c1e9900 */
[----:B------:R-:W-:-:S03]  /*0660*/  LOP3.LUT R18, R7, 0xc0, R18, 0xf8, !PT ;  /* 0x000000c007127812 */ /* 0x000fc600078ef812 */
[----:B------:R-:W5:Y:S01]  /*0670*/  LDG.E.CONSTANT R7, desc[UR6][R24.64+0x34] ;  /* 0x0000340618077981 */ /* 0x000f62000c1e9900 */
[----:B--2---:R-:W-:-:S05]  /*0680*/  SHF.R.S32.HI R27, RZ, 0x4, R17 ;  /* 0x00000004ff1b7819 */ /* 0x004fca0000011411 */
[----:B------:R-:W-:Y:S01]  /*0690*/  IMAD R27, R27, UR4, R0 ;  /* 0x000000041b1b7c24 */ /* 0x000fe2000f8e0200 */
[----:B---3--:R-:W-:Y:S02]  /*06a0*/  SHF.R.S32.HI R29, RZ, 0x4, R4 ;  /* 0x00000004ff1d7819 */ /* 0x008fe40000011404 */
[-CC-:B----4-:R-:W-:Y:S02]  /*06b0*/  SHF.R.U64 R15, R10, R13.reuse, R11.reuse ;  /* 0x0000000d0a0f7219 */ /* 0x190fe4000000120b */
[----:B------:R-:W-:Y:S01]  /*06c0*/  SHF.R.U32.HI R14, RZ, R13, R11 ;  /* 0x0000000dff0e7219 */ /* 0x000fe2000001160b */
[----:B------:R-:W-:Y:S02]  /*06d0*/  IMAD R11, R29, UR4, R0 ;  /* 0x000000041d0b7c24 */ /* 0x000fe4000f8e0200 */
[----:B------:R-:W-:-:S04]  /*06e0*/  IMAD.WIDE.U32 R12, R27, 0x8, R20 ;  /* 0x000000081b0c7825 */ /* 0x000fc800078e0014 */
[----:B------:R-:W-:Y:S02]  /*06f0*/  IMAD.WIDE.U32 R10, R11, 0x8, R20 ;  /* 0x000000080b0a7825 */ /* 0x000fe400078e0014 */
[----:B------:R-:W2:Y:S04]  /*0700*/  LDG.E.64.CONSTANT R12, desc[UR6][R12.64] ;  /* 0x000000060c0c7981 */ /* 0x000ea8000c1e9b00 */
[----:B------:R-:W3:Y:S01]  /*0710*/  LDG.E.64.CONSTANT R10, desc[UR6][R10.64] ;  /* 0x000000060a0a7981 */ /* 0x000ee2000c1e9b00 */
[C---:B------:R-:W-:Y:S01]  /*0720*/  SHF.L.U64.HI R27, R3.reuse, 0x8, R6 ;  /* 0x00000008031b7819 */ /* 0x040fe20000010206 */
[----:B------:R-:W-:Y:S02]  /*0730*/  IMAD.SHL.U32 R6, R3, 0x100, RZ ;  /* 0x0000010003067824 */ /* 0x000fe400078e00ff */
[----:B------:R-:W4:Y:S03]  /*0740*/  LDG.E.CONSTANT R3, desc[UR6][R24.64+0x3c] ;  /* 0x00003c0618037981 */ /* 0x000f26000c1e9900 */
[----:B------:R-:W-:-:S02]  /*0750*/  LOP3.LUT R23, R23, 0x300, R6, 0xf8, !PT ;  /* 0x0000030017177812 */ /* 0x000fc400078ef806 */
[----:B------:R0:W4:Y:S01]  /*0760*/  LDG.E.CONSTANT R6, desc[UR6][R24.64+0x38] ;  /* 0x0000380618067981 */ /* 0x000122000c1e9900 */
[----:B------:R-:W-:Y:S02]  /*0770*/  LOP3.LUT R18, R18, 0x300, R27, 0xf8, !PT ;  /* 0x0000030012127812 */ /* 0x000fe400078ef81b */
[C---:B------:R-:W-:Y:S01]  /*0780*/  SHF.L.U64.HI R27, R9.reuse, 0xa, R16 ;  /* 0x0000000a091b7819 */ /* 0x040fe20000010210 */
[----:B------:R-:W-:Y:S02]  /*0790*/  IMAD.SHL.U32 R16, R9, 0x400, RZ ;  /* 0x0000040009107824 */ /* 0x000fe400078e00ff */
[----:B------:R-:W-:Y:S01]  /*07a0*/  IMAD.SHL.U32 R9, R17, 0x2, RZ ;  /* 0x0000000211097824 */ /* 0x000fe200078e00ff */
[----:B------:R-:W-:Y:S01]  /*07b0*/  SHF.R.S32.HI R29, RZ, 0x4, R22 ;  /* 0x00000004ff1d7819 */ /* 0x000fe20000011416 */
[----:B------:R-:W-:Y:S01]  /*07c0*/  IMAD.SHL.U32 R4, R4, 0x2, RZ ;  /* 0x0000000204047824 */ /* 0x000fe200078e00ff */
[----:B------:R-:W-:Y:S02]  /*07d0*/  LOP3.LUT R17, R23, 0xc00, R16, 0xf8, !PT ;  /* 0x00000c0017117812 */ /* 0x000fe400078ef810 */
[----:B------:R-:W-:Y:S01]  /*07e0*/  LOP3.LUT R9, R9, 0x1e, RZ, 0xc0, !PT ;  /* 0x0000001e09097812 */ /* 0x000fe200078ec0ff */
[----:B------:R-:W-:Y:S01]  /*07f0*/  IMAD R29, R29, UR4, R0 ;  /* 0x000000041d1d7c24 */ /* 0x000fe2000f8e0200 */
[----:B------:R-:W-:Y:S01]  /*0800*/  LOP3.LUT R23, R4, 0x1e, RZ, 0xc0, !PT ;  /* 0x0000001e04177812 */ /* 0x000fe200078ec0ff */
[----:B0-----:R-:W-:Y:S01]  /*0810*/  IMAD.SHL.U32 R24, R19, 0x1000, RZ ;  /* 0x0000100013187824 */ /* 0x001fe200078e00ff */
[----:B------:R-:W-:-:S02]  /*0820*/  LOP3.LUT R18, R18, 0xc00, R27, 0xf8, !PT ;  /* 0x00000c0012127812 */ /* 0x000fc400078ef81b */
[----:B------:R-:W-:Y:S02]  /*0830*/  SHF.L.U64.HI R27, R19, 0xc, R26 ;  /* 0x0000000c131b7819 */ /* 0x000fe4000001021a */
[----:B------:R-:W-:Y:S01]  /*0840*/  LOP3.LUT R17, R17, 0x3000, R24, 0xf8, !PT ;  /* 0x0000300011117812 */ /* 0x000fe200078ef818 */
[C---:B------:R-:W-:Y:S01]  /*0850*/  IMAD.SHL.U32 R24, R15.reuse, 0x4000, RZ ;  /* 0x000040000f187824 */ /* 0x040fe200078e00ff */
[----:B------:R-:W-:Y:S02]  /*0860*/  LOP3.LUT R18, R18, 0x3000, R27, 0xf8, !PT ;  /* 0x0000300012127812 */ /* 0x000fe400078ef81b */
[----:B------:R-:W-:Y:S02]  /*0870*/  SHF.L.U64.HI R27, R15, 0xe, R14 ;  /* 0x0000000e0f1b7819 */ /* 0x000fe4000001020e */
[----:B-----5:R-:W-:Y:S02]  /*0880*/  SHF.R.S32.HI R19, RZ, 0x4, R7 ;  /* 0x00000004ff137819 */ /* 0x020fe40000011407 */
[----:B--2---:R-:W-:-:S02]  /*0890*/  SHF.R.U64 R16, R12, R9, R13 ;  /* 0x000000090c107219 */ /* 0x004fc4000000120d */
[----:B------:R-:W-:Y:S02]  /*08a0*/  SHF.R.U32.HI R25, RZ, R9, R13 ;  /* 0x00000009ff197219 */ /* 0x000fe4000001160d */
[----:B------:R-:W-:Y:S02]  /*08b0*/  SHF.R.S32.HI R13, RZ, 0x4, R2 ;  /* 0x00000004ff0d7819 */ /* 0x000fe40000011402 */
[-CC-:B---3--:R-:W-:Y:S02]  /*08c0*/  SHF.R.U64 R9, R10, R23.reuse, R11.reuse ;  /* 0x000000170a097219 */ /* 0x188fe4000000120b */
[----:B------:R-:W-:Y:S01]  /*08d0*/  SHF.R.U32.HI R4, RZ, R23, R11 ;  /* 0x00000017ff047219 */ /* 0x000fe2000001160b */
[----:B------:R-:W-:Y:S01]  /*08e0*/  IMAD.WIDE.U32 R10, R29, 0x8, R20 ;  /* 0x000000081d0a7825 */ /* 0x000fe200078e0014 */
[----:B------:R-:W-:-:S03]  /*08f0*/  SHF.R.S32.HI R23, RZ, 0x4, R8 ;  /* 0x00000004ff177819 */ /* 0x000fc60000011408 */
[----:B------:R-:W-:Y:S02]  /*0900*/  IMAD R13, R13, UR4, R0 ;  /* 0x000000040d0d7c24 */ /* 0x000fe4000f8e0200 */
[----:B------:R-:W2:Y:S02]  /*0910*/  LDG.E.64.CONSTANT R10, desc[UR6][R10.64] ;  /* 0x000000060a0a7981 */ /* 0x000ea4000c1e9b00 */
[----:B------:R-:W-:-:S04]  /*0920*/  IMAD.WIDE.U32 R12, R13, 0x8, R20 ;  /* 0x000000080d0c7825 */ /* 0x000fc800078e0014 */
[----:B------:R-:W-:Y:S02]  /*0930*/  IMAD R23, R23, UR4, R0 ;  /* 0x0000000417177c24 */ /* 0x000fe4000f8e0200 */
[----:B------:R-:W3:Y:S02]  /*0940*/  LDG.E.64.CONSTANT R12, desc[UR6][R12.64] ;  /* 0x000000060c0c7981 */ /* 0x000ee4000c1e9b00 */
[----:B------:R-:W-:Y:S01]  /*0950*/  IMAD.WIDE.U32 R14, R23, 0x8, R20 ;  /* 0x00000008170e7825 */ /* 0x000fe200078e0014 */
[----:B------:R-:W-:-:S03]  /*0960*/  LOP3.LUT R23, R17, 0xc000, R24, 0xf8, !PT ;  /* 0x0000c00011177812 */ /* 0x000fc600078ef818 */
[----:B------:R-:W-:Y:S01]  /*0970*/  IMAD R17, R19, UR4, R0 ;  /* 0x0000000413117c24 */ /* 0x000fe2000f8e0200 */
[----:B----4-:R-:W-:Y:S01]  /*0980*/  SHF.R.S32.HI R19, RZ, 0x4, R6 ;  /* 0x00000004ff137819 */ /* 0x010fe20000011406 */
[----:B------:R-:W4:Y:S01]  /*0990*/  LDG.E.64.CONSTANT R14, desc[UR6][R14.64] ;  /* 0x000000060e0e7981 */ /* 0x000f22000c1e9b00 */
[----:B------:R-:W-:Y:S01]  /*09a0*/  LOP3.LUT R24, R18, 0xc000, R27, 0xf8, !PT ;  /* 0x0000c00012187812 */ /* 0x000fe200078ef81b */
[C---:B------:R-:W-:Y:S01]  /*09b0*/  IMAD.U32 R18, R16.reuse, 0x10000, RZ ;  /* 0x0001000010127824 */ /* 0x040fe200078e00ff */
[----:B------:R-:W-:Y:S01]  /*09c0*/  SHF.L.U64.HI R25, R16, 0x10, R25 ;  /* 0x0000001010197819 */ /* 0x000fe20000010219 */
[----:B------:R-:W-:Y:S01]  /*09d0*/  IMAD.WIDE.U32 R16, R17, 0x8, R20 ;  /* 0x0000000811107825 */ /* 0x000fe200078e0014 */
[----:B------:R-:W-:-:S03]  /*09e0*/  SHF.R.S32.HI R27, RZ, 0x4, R3 ;  /* 0x00000004ff1b7819 */ /* 0x000fc60000011403 */
[----:B------:R-:W-:Y:S01]  /*09f0*/  IMAD R19, R19, UR4, R0 ;  /* 0x0000000413137c24 */ /* 0x000fe2000f8e0200 */
[----:B------:R-:W-:Y:S01]  /*0a00*/  LOP3.LUT R23, R23, 0x30000, R18, 0xf8, !PT ;  /* 0x0003000017177812 */ /* 0x000fe200078ef812 */
[----:B------:R-:W5:Y:S02]  /*0a10*/  LDG.E.64.CONSTANT R16, desc[UR6][R16.64] ;  /* 0x0000000610107981 */ /* 0x000f64000c1e9b00 */
[----:B------:R-:W-:-:S04]  /*0a20*/  IMAD.WIDE.U32 R18, R19, 0x8, R20 ;  /* 0x0000000813127825 */ /* 0x000fc800078e0014 */
[----:B------:R-:W-:Y:S02]  /*0a30*/  IMAD R27, R27, UR4, R0 ;  /* 0x000000041b1b7c24 */ /* 0x000fe4000f8e0200 */
[----:B------:R-:W5:Y:S02]  /*0a40*/  LDG.E.64.CONSTANT R18, desc[UR6][R18.64] ;  /* 0x0000000612127981 */ /* 0x000f64000c1e9b00 */
[----:B------:R-:W-:-:S06]  /*0a50*/  IMAD.WIDE.U32 R20, R27, 0x8, R20 ;  /* 0x000000081b147825 */ /* 0x000fcc00078e0014 */
[----:B------:R-:W5:Y:S01]  /*0a60*/  LDG.E.64.CONSTANT R20, desc[UR6][R20.64] ;  /* 0x0000000614147981 */ /* 0x000f62000c1e9b00 */
[----:B------:R-:W-:Y:S01]  /*0a70*/  IMAD.SHL.U32 R22, R22, 0x2, RZ ;  /* 0x0000000216167824 */ /* 0x000fe200078e00ff */
[----:B------:R-:W-:Y:S02]  /*0a80*/  LOP3.LUT R24, R24, 0x30000, R25, 0xf8, !PT ;  /* 0x0003000018187812 */ /* 0x000fe400078ef819 */
[C---:B------:R-:W-:Y:S01]  /*0a90*/  SHF.L.U64.HI R25, R9.reuse, 0x12, R4 ;  /* 0x0000001209197819 */ /* 0x040fe20000010204 */
[----:B------:R-:W-:Y:S01]  /*0aa0*/  IMAD.SHL.U32 R4, R9, 0x40000, RZ ;  /* 0x0004000009047824 */ /* 0x000fe200078e00ff */
[----:B------:R-:W-:Y:S01]  /*0ab0*/  LOP3.LUT R9, R22, 0x1e, RZ, 0xc0, !PT ;  /* 0x0000001e16097812 */ /* 0x000fe200078ec0ff */
[----:B------:R-:W-:-:S03]  /*0ac0*/  IMAD.SHL.U32 R2, R2, 0x2, RZ ;  /* 0x0000000202027824 */ /* 0x000fc600078e00ff */
[----:B------:R-:W-:Y:S01]  /*0ad0*/  LOP3.LUT R23, R23, 0xc0000, R4, 0xf8, !PT ;  /* 0x000c000017177812 */ /* 0x000fe200078ef804 */
[----:B------:R-:W-:Y:S01]  /*0ae0*/  IMAD.SHL.U32 R8, R8, 0x2, RZ ;  /* 0x0000000208087824 */ /* 0x000fe200078e00ff */
[----:B------:R-:W-:Y:S01]  /*0af0*/  LOP3.LUT R24, R24, 0xc0000, R25, 0xf8, !PT ;  /* 0x000c000018187812 */ /* 0x000fe200078ef819 */
[----:B------:R-:W-:Y:S02]  /*0b00*/  IMAD.SHL.U32 R7, R7, 0x2, RZ ;  /* 0x0000000207077824 */ /* 0x000fe400078e00ff */
[----:B------:R-:W-:-:S03]  /*0b10*/  IMAD.SHL.U32 R6, R6, 0x2, RZ ;  /* 0x0000000206067824 */ /* 0x000fc600078e00ff */
[----:B------:R-:W-:Y:S01]  /*0b20*/  LOP3.LUT R7, R7, 0x1e, RZ, 0xc0, !PT ;  /* 0x0000001e07077812 */ /* 0x000fe200078ec0ff */
[----:B------:R-:W-:-:S05]  /*0b30*/  IMAD.SHL.U32 R3, R3, 0x2, RZ ;  /* 0x0000000203037824 */ /* 0x000fca00078e00ff */
[----:B------:R-:W-:Y:S01]  /*0b40*/  LOP3.LUT R3, R3, 0x1e, RZ, 0xc0, !PT ;  /* 0x0000001e03037812 */ /* 0x000fe200078ec0ff */
[----:B------:R-:W-:Y:S01]  /*0b50*/  IMAD R5, R5, UR4, R0 ;  /* 0x0000000405057c24 */ /* 0x000fe2000f8e0200 */
[-CC-:B--2---:R-:W-:Y:S02]  /*0b60*/  SHF.R.U64 R4, R10, R9.reuse, R11.reuse ;  /* 0x000000090a047219 */ /* 0x184fe4000000120b */
[----:B------:R-:W-:Y:S02]  /*0b70*/  SHF.R.U32.HI R11, RZ, R9, R11 ;  /* 0x00000009ff0b7219 */ /* 0x000fe4000001160b */
[----:B------:R-:W-:Y:S01]  /*0b80*/  LOP3.LUT R9, R2, 0x1e, RZ, 0xc0, !PT ;  /* 0x0000001e02097812 */ /* 0x000fe200078ec0ff */
[C---:B------:R-:W-:Y:S01]  /*0b90*/  IMAD.SHL.U32 R2, R4.reuse, 0x100000, RZ ;  /* 0x0010000004027824 */ /* 0x040fe200078e00ff */
[----:B------:R-:W-:Y:S02]  /*0ba0*/  SHF.L.U64.HI R11, R4, 0x14, R11 ;  /* 0x00000014040b7819 */ /* 0x000fe4000001020b */
[----:B---3--:R-:W-:-:S02]  /*0bb0*/  SHF.R.U64 R4, R12, R9, R13 ;  /* 0x000000090c047219 */ /* 0x008fc4000000120d */
[----:B------:R-:W-:Y:S02]  /*0bc0*/  SHF.R.U32.HI R13, RZ, R9, R13 ;  /* 0x00000009ff0d7219 */ /* 0x000fe4000001160d */
[----:B------:R-:W-:Y:S02]  /*0bd0*/  LOP3.LUT R9, R8, 0x1e, RZ, 0xc0, !PT ;  /* 0x0000001e08097812 */ /* 0x000fe400078ec0ff */
[----:B------:R-:W-:Y:S01]  /*0be0*/  LOP3.LUT R23, R23, 0x300000, R2, 0xf8, !PT ;  /* 0x0030000017177812 */ /* 0x000fe200078ef802 */
[C---:B------:R-:W-:Y:S01]  /*0bf0*/  IMAD.SHL.U32 R2, R4.reuse, 0x400000, RZ ;  /* 0x0040000004027824 */ /* 0x040fe200078e00ff */
[----:B------:R-:W-:Y:S02]  /*0c00*/  SHF.L.U64.HI R8, R4, 0x16, R13 ;  /* 0x0000001604087819 */ /* 0x000fe4000001020d */
[-CC-:B----4-:R-:W-:Y:S02]  /*0c10*/  SHF.R.U64 R4, R14, R9.reuse, R15.reuse ;  /* 0x000000090e047219 */ /* 0x190fe4000000120f */
[----:B------:R-:W-:-:S02]  /*0c20*/  SHF.R.U32.HI R9, RZ, R9, R15 ;  /* 0x00000009ff097219 */ /* 0x000fc4000001160f */
[----:B------:R-:W-:Y:S01]  /*0c30*/  LOP3.LUT R11, R24, 0x300000, R11, 0xf8, !PT ;  /* 0x00300000180b7812 */ /* 0x000fe200078ef80b */
[C---:B------:R-:W-:Y:S01]  /*0c40*/  IMAD.SHL.U32 R13, R4.reuse, 0x1000000, RZ ;  /* 0x01000000040d7824 */ /* 0x040fe200078e00ff */
[----:B------:R-:W-:Y:S02]  /*0c50*/  SHF.L.U64.HI R4, R4, 0x18, R9 ;  /* 0x0000001804047819 */ /* 0x000fe40000010209 */
[----:B------:R-:W-:Y:S02]  /*0c60*/  LOP3.LUT R15, R11, 0xc00000, R8, 0xf8, !PT ;  /* 0x00c000000b0f7812 */ /* 0x000fe400078ef808 */
[----:B------:R-:W0:Y:S01]  /*0c70*/  LDC.64 R8, c[0x0][0x388] ;  /* 0x0000e200ff087b82 */ /* 0x000e220000000a00 */
[-CC-:B-----5:R-:W-:Y:S02]  /*0c80*/  SHF.R.U64 R11, R16, R7.reuse, R17.reuse ;  /* 0x00000007100b7219 */ /* 0x1a0fe40000001211 */
[----:B------:R-:W-:Y:S02]  /*0c90*/  LOP3.LUT R2, R23, 0xc00000, R2, 0xf8, !PT ;  /* 0x00c0000017027812 */ /* 0x000fe400078ef802 */
[----:B------:R-:W-:-:S02]  /*0ca0*/  SHF.R.U32.HI R16, RZ, R7, R17 ;  /* 0x00000007ff107219 */ /* 0x000fc40000011611 */
[----:B------:R-:W-:Y:S02]  /*0cb0*/  LOP3.LUT R7, R6, 0x1e, RZ, 0xc0, !PT ;  /* 0x0000001e06077812 */ /* 0x000fe400078ec0ff */
[----:B------:R-:W-:Y:S01]  /*0cc0*/  LOP3.LUT R13, R2, 0x3000000, R13, 0xf8, !PT ;  /* 0x03000000020d7812 */ /* 0x000fe200078ef80d */
[----:B------:R-:W-:Y:S01]  /*0cd0*/  IMAD.SHL.U32 R2, R11, 0x4000000, RZ ;  /* 0x040000000b027824 */ /* 0x000fe200078e00ff */
[-CC-:B------:R-:W-:Y:S02]  /*0ce0*/  SHF.R.U64 R6, R18, R7.reuse, R19.reuse ;  /* 0x0000000712067219 */ /* 0x180fe40000001213 */
[----:B------:R-:W-:Y:S02]  /*0cf0*/  LOP3.LUT R4, R15, 0x3000000, R4, 0xf8, !PT ;  /* 0x030000000f047812 */ /* 0x000fe400078ef804 */
[----:B------:R-:W-:Y:S02]  /*0d00*/  SHF.L.U64.HI R11, R11, 0x1a, R16 ;  /* 0x0000001a0b0b7819 */ /* 0x000fe40000010210 */
[----:B------:R-:W-:Y:S01]  /*0d10*/  SHF.R.U32.HI R19, RZ, R7, R19 ;  /* 0x00000007ff137219 */ /* 0x000fe20000011613 */
[----:B------:R-:W-:Y:S01]  /*0d20*/  IMAD.SHL.U32 R7, R6, 0x10000000, RZ ;  /* 0x1000000006077824 */ /* 0x000fe200078e00ff */
[----:B------:R-:W-:-:S02]  /*0d30*/  LOP3.LUT R11, R4, 0xc000000, R11, 0xf8, !PT ;  /* 0x0c000000040b7812 */ /* 0x000fc400078ef80b */
[----:B------:R-:W-:Y:S02]  /*0d40*/  LOP3.LUT R2, R13, 0xc000000, R2, 0xf8, !PT ;  /* 0x0c0000000d027812 */ /* 0x000fe400078ef802 */
[-C--:B------:R-:W-:Y:S02]  /*0d50*/  SHF.R.U64 R4, R20, R3.reuse, R21 ;  /* 0x0000000314047219 */ /* 0x080fe40000001215 */
[----:B------:R-:W-:Y:S02]  /*0d60*/  SHF.L.U64.HI R6, R6, 0x1c, R19 ;  /* 0x0000001c06067819 */ /* 0x000fe40000010213 */
[----:B------:R-:W-:Y:S02]  /*0d70*/  SHF.R.U32.HI R3, RZ, R3, R21 ;  /* 0x00000003ff037219 */ /* 0x000fe40000011615 */
[----:B------:R-:W-:Y:S01]  /*0d80*/  LOP3.LUT R7, R2, 0x30000000, R7, 0xf8, !PT ;  /* 0x3000000002077812 */ /* 0x000fe200078ef807 */
[----:B------:R-:W-:Y:S01]  /*0d90*/  IMAD.SHL.U32 R2, R4, 0x40000000, RZ ;  /* 0x4000000004027824 */ /* 0x000fe200078e00ff */
[----:B------:R-:W-:-:S02]  /*0da0*/  LOP3.LUT R6, R11, 0x30000000, R6, 0xf8, !PT ;  /* 0x300000000b067812 */ /* 0x000fc400078ef806 */
[----:B------:R-:W-:Y:S01]  /*0db0*/  SHF.L.U64.HI R3, R4, 0x1e, R3 ;  /* 0x0000001e04037819 */ /* 0x000fe20000010203 */
[----:B0-----:R-:W-:Y:S01]  /*0dc0*/  IMAD.WIDE.U32 R8, R5, 0x8, R8 ;  /* 0x0000000805087825 */ /* 0x001fe200078e0008 */
[----:B------:R-:W-:Y:S02]  /*0dd0*/  LOP3.LUT R2, R7, 0xc0000000, R2, 0xf8, !PT ;  /* 0xc000000007027812 */ /* 0x000fe400078ef802 */
[----:B------:R-:W-:-:S05]  /*0de0*/  LOP3.LUT R3, R6, 0xc0000000, R3, 0xf8, !PT ;  /* 0xc000000006037812 */ /* 0x000fca00078ef803 */
[----:B------:R-:W-:Y:S01]  /*0df0*/  STG.E.64 desc[UR6][R8.64], R2 ;  /* 0x0000000208007986 */ /* 0x000fe2000c101b06 */
[----:B------:R-:W-:Y:S05]  /*0e00*/  EXIT ;  /* 0x000000000000794d */ /* 0x000fea0003800000 */
.L_x_192:
        /* <DEDUP_REMOVED lines=15> */
.L_x_1841:


//--------------------- .text._ZN4vllm4gptq27make_sequential_4bit_kernelEPKjPjPKii --------------------------
	.section	.text._ZN4vllm4gptq27make_sequential_4bit_kernelEPKjPjPKii,"ax",@progbits
	.align	128
        .global         _ZN4vllm4gptq27make_sequential_4bit_kernelEPKjPjPKii
        .type           _ZN4vllm4gptq27make_sequential_4bit_kernelEPKjPjPKii,@function
        .size           _ZN4vllm4gptq27make_sequential_4bit_kernelEPKjPjPKii,(.L_x_1842 - _ZN4vllm4gptq27make_sequential_4bit_kernelEPKjPjPKii)
        .other          _ZN4vllm4gptq27make_sequential_4bit_kernelEPKjPjPKii,@"STO_CUDA_ENTRY STV_DEFAULT"
_ZN4vllm4gptq27make_sequential_4bit_kernelEPKjPjPKii:
.text._ZN4vllm4gptq27make_sequential_4bit_kernelEPKjPjPKii:
        /* <DEDUP_REMOVED lines=21> */
[----:B--2---:R-:W-:-:S02]  /*0150*/  SHF.R.S32.HI R3, RZ, 0x3, R9 ;  /* 0x00000003ff037819 */ /* 0x004fc40000011409 */
[----:B----4-:R-:W-:-:S03]  /*0160*/  SHF.R.S32.HI R11, RZ, 0x3, R4 ;  /* 0x00000003ff0b7819 */ /* 0x010fc60000011404 */
[--C-:B------:R-:W-:Y:S02]  /*0170*/  IMAD R3, R3, UR4, R0.reuse ;  /* 0x0000000403037c24 */ /* 0x100fe4000f8e0200 */
[----:B------:R-:W-:Y:S02]  /*0180*/  IMAD R11, R11, UR4, R0 ;  /* 0x000000040b0b7c24 */ /* 0x000fe4000f8e0200 */
[--C-:B---3--:R-:W-:Y:S02]  /*0190*/  IMAD.WIDE.U32 R16, R3, 0x8, R20.reuse ;  /* 0x0000000803107825 */ /* 0x108fe400078e0014 */
[----:B------:R0:W2:Y:S02]  /*01a0*/  LDG.E.CONSTANT R3, desc[UR6][R14.64+0x1c] ;  /* 0x00001c060e037981 */ /* 0x0000a4000c1e9900 */
[----:B------:R-:W-:Y:S02]  /*01b0*/  IMAD.WIDE.U32 R18, R11, 0x8, R20 ;  /* 0x000000080b127825 */ /* 0x000fe400078e0014 */
[----:B------:R-:W3:Y:S04]  /*01c0*/  LDG.E.64.CONSTANT R16, desc[UR6][R16.64] ;  /* 0x0000000610107981 */ /* 0x000ee8000c1e9b00 */
[----:B------:R-:W4:Y:S01]  /*01d0*/  LDG.E.64.CONSTANT R18, desc[UR6][R18.64] ;  /* 0x0000000612127981 */ /* 0x000f22000c1e9b00 */
[----:B-----5:R-:W-:-:S02]  /*01e0*/  SHF.R.S32.HI R11, RZ, 0x3, R2 ;  /* 0x00000003ff0b7819 */ /* 0x020fc40000011402 */
[----:B------:R-:W-:-:S03]  /*01f0*/  SHF.R.S32.HI R13, RZ, 0x3, R22 ;  /* 0x00000003ff0d7819 */ /* 0x000fc60000011416 */
[----:B------:R-:W-:Y:S01]  /*0200*/  IMAD R11, R11, UR4, R0 ;  /* 0x000000040b0b7c24 */ /* 0x000fe2000f8e0200 */
[----:B------:R-:W-:Y:S01]  /*0210*/  SHF.R.S32.HI R23, RZ, 0x3, R8 ;  /* 0x00000003ff177819 */ /* 0x000fe20000011408 */
[----:B------:R-:W-:Y:S02]  /*0220*/  IMAD R13, R13, UR4, R0 ;  /* 0x000000040d0d7c24 */ /* 0x000fe4000f8e0200 */
[----:B------:R-:W-:-:S04]  /*0230*/  IMAD.WIDE.U32 R10, R11, 0x8, R20 ;  /* 0x000000080b0a7825 */ /* 0x000fc800078e0014 */
[----:B------:R-:W-:Y:S02]  /*0240*/  IMAD R25, R23, UR4, R0 ;  /* 0x0000000417197c24 */ /* 0x000fe4000f8e0200 */
[--C-:B------:R-:W-:Y:S01]  /*0250*/  IMAD.WIDE.U32 R12, R13, 0x8, R20.reuse ;  /* 0x000000080d0c7825 */ /* 0x100fe200078e0014 */
[----:B------:R-:W5:Y:S03]  /*0260*/  LDG.E.64.CONSTANT R10, desc[UR6][R10.64] ;  /* 0x000000060a0a7981 */ /* 0x000f66000c1e9b00 */
[----:B------:R-:W-:Y:S02]  /*0270*/  IMAD.SHL.U32 R9, R9, 0x4, RZ ;  /* 0x0000000409097824 */ /* 0x000fe400078e00ff */
[----:B0-----:R-:W-:Y:S01]  /*0280*/  IMAD.WIDE.U32 R14, R25, 0x8, R20 ;  /* 0x00000008190e7825 */ /* 0x001fe200078e0014 */
[----:B------:R-:W-:Y:S01]  /*0290*/  SHF.R.S32.HI R25, RZ, 0x3, R7 ;  /* 0x00000003ff197819 */ /* 0x000fe20000011407 */
[----:B------:R-:W5:Y:S02]  /*02a0*/  LDG.E.64.CONSTANT R12, desc[UR6][R12.64] ;  /* 0x000000060c0c7981 */ /* 0x000f64000c1e9b00 */
[----:B------:R-:W-:Y:S01]  /*02b0*/  IMAD.SHL.U32 R23, R4, 0x4, RZ ;  /* 0x0000000404177824 */ /* 0x000fe200078e00ff */
[----:B------:R-:W-:Y:S01]  /*02c0*/  LOP3.LUT R9, R9, 0x1c, RZ, 0xc0, !PT ;  /* 0x0000001c09097812 */ /* 0x000fe200078ec0ff */
[----:B------:R-:W-:Y:S01]  /*02d0*/  IMAD R25, R25, UR4, R0 ;  /* 0x0000000419197c24 */ /* 0x000fe2000f8e0200 */
[----:B------:R-:W-:Y:S01]  /*02e0*/  SHF.R.S32.HI R27, RZ, 0x3, R6 ;  /* 0x00000003ff1b7819 */ /* 0x000fe20000011406 */
[----:B------:R-:W5:Y:S01]  /*02f0*/  LDG.E.64.CONSTANT R14, desc[UR6][R14.64] ;  /* 0x000000060e0e7981 */ /* 0x000f62000c1e9b00 */
[----:B------:R-:W-:-:S02]  /*0300*/  LOP3.LUT R23, R23, 0x1c, RZ, 0xc0, !PT ;  /* 0x0000001c17177812 */ /* 0x000fc400078ec0ff */
[-CC-:B---3--:R-:W-:Y:S02]  /*0310*/  SHF.R.U64 R4, R16, R9.reuse, R17.reuse ;  /* 0x0000000910047219 */ /* 0x188fe40000001211 */
[----:B------:R-:W-:Y:S01]  /*0320*/  SHF.R.U32.HI R9, RZ, R9, R17 ;  /* 0x00000009ff097219 */ /* 0x000fe20000011611 */
[----:B------:R-:W-:Y:S01]  /*0330*/  IMAD.WIDE.U32 R16, R25, 0x8, R20 ;  /* 0x0000000819107825 */ /* 0x000fe200078e0014 */
[-CC-:B----4-:R-:W-:Y:S02]  /*0340*/  SHF.R.U64 R24, R18, R23.reuse, R19.reuse ;  /* 0x0000001712187219 */ /* 0x190fe40000001213 */
[----:B------:R-:W-:Y:S01]  /*0350*/  SHF.R.U32.HI R23, RZ, R23, R19 ;  /* 0x00000017ff177219 */ /* 0x000fe20000011613 */
[----:B------:R-:W-:Y:S01]  /*0360*/  IMAD R19, R27, UR4, R0 ;  /* 0x000000041b137c24 */ /* 0x000fe2000f8e0200 */
[----:B--2---:R-:W-:Y:S01]  /*0370*/  SHF.R.S32.HI R25, RZ, 0x3, R3 ;  /* 0x00000003ff197819 */ /* 0x004fe20000011403 */
[----:B------:R-:W2:Y:S02]  /*0380*/  LDG.E.64.CONSTANT R16, desc[UR6][R16.64] ;  /* 0x0000000610107981 */ /* 0x000ea4000c1e9b00 */
[----:B------:R-:W-:-:S04]  /*0390*/  IMAD.WIDE.U32 R18, R19, 0x8, R20 ;  /* 0x0000000813127825 */ /* 0x000fc800078e0014 */
[----:B------:R-:W-:Y:S02]  /*03a0*/  IMAD R25, R25, UR4, R0 ;  /* 0x0000000419197c24 */ /* 0x000fe4000f8e0200 */
[----:B------:R-:W3:Y:S02]  /*03b0*/  LDG.E.64.CONSTANT R18, desc[UR6][R18.64] ;  /* 0x0000000612127981 */ /* 0x000ee4000c1e9b00 */
[----:B------:R-:W-:-:S06]  /*03c0*/  IMAD.WIDE.U32 R20, R25, 0x8, R20 ;  /* 0x0000000819147825 */ /* 0x000fcc00078e0014 */
[----:B------:R-:W4:Y:S01]  /*03d0*/  LDG.E.64.CONSTANT R20, desc[UR6][R20.64] ;  /* 0x0000000614147981 */ /* 0x000f22000c1e9b00 */
[----:B------:R-:W-:Y:S02]  /*03e0*/  IMAD.SHL.U32 R25, R24, 0x10, RZ ;  /* 0x0000001018197824 */ /* 0x000fe400078e00ff */
[----:B------:R-:W-:Y:S01]  /*03f0*/  IMAD.SHL.U32 R2, R2, 0x4, RZ ;  /* 0x0000000402027824 */ /* 0x000fe200078e00ff */
[----:B------:R-:W-:Y:S01]  /*0400*/  SHF.L.U64.HI R24, R24, 0x4, R23 ;  /* 0x0000000418187819 */ /* 0x000fe20000010217 */
[----:B------:R-:W-:Y:S01]  /*0410*/  IMAD.SHL.U32 R22, R22, 0x4, RZ ;  /* 0x0000000416167824 */ /* 0x000fe200078e00ff */
[----:B------:R-:W-:Y:S02]  /*0420*/  LOP3.LUT R25, R25, 0xf0, RZ, 0xc0, !PT ;  /* 0x000000f019197812 */ /* 0x000fe400078ec0ff */
[----:B------:R-:W-:Y:S02]  /*0430*/  LOP3.LUT R23, R2, 0x1c, RZ, 0xc0, !PT ;  /* 0x0000001c02177812 */ /* 0x000fe400078ec0ff */
[----:B------:R-:W-:-:S02]  /*0440*/  LOP3.LUT R4, R25, 0xf, R4, 0xf8, !PT ;  /* 0x0000000f19047812 */ /* 0x000fc400078ef804 */
[-CC-:B-----5:R-:W-:Y:S02]  /*0450*/  SHF.R.U64 R2, R10, R23.reuse, R11.reuse ;  /* 0x000000170a027219 */ /* 0x1a0fe4000000120b */
[----:B------:R-:W-:Y:S01]  /*0460*/  SHF.R.U32.HI R25, RZ, R23, R11 ;  /* 0x00000017ff197219 */ /* 0x000fe2000001160b */
[----:B------:R-:W-:Y:S01]  /*0470*/  IMAD.SHL.U32 R8, R8, 0x4, RZ ;  /* 0x0000000408087824 */ /* 0x000fe200078e00ff */
[----:B------:R-:W-:Y:S02]  /*0480*/  LOP3.LUT R11, R22, 0x1c, RZ, 0xc0, !PT ;  /* 0x0000001c160b7812 */ /* 0x000fe400078ec0ff */
[----:B------:R-:W-:Y:S01]  /*0490*/  LOP3.LUT R24, R24, 0xf0, RZ, 0xc0, !PT ;  /* 0x000000f018187812 */ /* 0x000fe200078ec0ff */
[----:B------:R-:W-:Y:S01]  /*04a0*/  IMAD.SHL.U32 R23, R2, 0x100, RZ ;  /* 0x0000010002177824 */ /* 0x000fe200078e00ff */
[----:B------:R-:W-:Y:S02]  /*04b0*/  SHF.R.U64 R10, R12, R11, R13 ;  /* 0x0000000b0c0a7219 */ /* 0x000fe4000000120d */
[----:B------:R-:W-:-:S02]  /*04c0*/  LOP3.LUT R9, R24, 0xf, R9, 0xf8, !PT ;  /* 0x0000000f18097812 */ /* 0x000fc400078ef809 */
[----:B------:R-:W-:Y:S02]  /*04d0*/  SHF.L.U64.HI R22, R2, 0x8, R25 ;  /* 0x0000000802167819 */ /* 0x000fe40000010219 */
[----:B------:R-:W-:Y:S02]  /*04e0*/  SHF.R.U32.HI R13, RZ, R11, R13 ;  /* 0x0000000bff0d7219 */ /* 0x000fe4000001160d */
[----:B------:R-:W-:Y:S01]  /*04f0*/  LOP3.LUT R11, R8, 0x1c, RZ, 0xc0, !PT ;  /* 0x0000001c080b7812 */ /* 0x000fe200078ec0ff */
[----:B------:R-:W-:Y:S01]  /*0500*/  IMAD.SHL.U32 R7, R7, 0x4, RZ ;  /* 0x0000000407077824 */ /* 0x000fe200078e00ff */
[----:B------:R-:W-:Y:S02]  /*0510*/  LOP3.LUT R23, R4, 0xf00, R23, 0xf8, !PT ;  /* 0x00000f0004177812 */ /* 0x000fe400078ef817 */
[----:B------:R-:W-:Y:S02]  /*0520*/  LOP3.LUT R9, R9, 0xf00, R22, 0xf8, !PT ;  /* 0x00000f0009097812 */ /* 0x000fe400078ef816 */
[----:B------:R-:W-:-:S02]  /*0530*/  SHF.L.U64.HI R8, R10, 0xc, R13 ;  /* 0x0000000c0a087819 */ /* 0x000fc4000001020d */
[-CC-:B------:R-:W-:Y:S01]  /*0540*/  SHF.R.U64 R4, R14, R11.reuse, R15.reuse ;  /* 0x0000000b0e047219 */ /* 0x180fe2000000120f */
[----:B------:R-:W-:Y:S01]  /*0550*/  IMAD.SHL.U32 R2, R10, 0x1000, RZ ;  /* 0x000010000a027824 */ /* 0x000fe200078e00ff */
[----:B------:R-:W-:Y:S01]  /*0560*/  SHF.R.U32.HI R11, RZ, R11, R15 ;  /* 0x0000000bff0b7219 */ /* 0x000fe2000001160f */
[----:B------:R-:W-:Y:S01]  /*0570*/  IMAD.SHL.U32 R6, R6, 0x4, RZ ;  /* 0x0000000406067824 */ /* 0x000fe200078e00ff */
[----:B------:R-:W-:Y:S01]  /*0580*/  LOP3.LUT R7, R7, 0x1c, RZ, 0xc0, !PT ;  /* 0x0000001c07077812 */ /* 0x000fe200078ec0ff */
[C---:B------:R-:W-:Y:S01]  /*0590*/  IMAD.U32 R13, R4.reuse, 0x10000, RZ ;  /* 0x00010000040d7824 */ /* 0x040fe200078e00ff */
[----:B------:R-:W-:Y:S02]  /*05a0*/  LOP3.LUT R15, R9, 0xf000, R8, 0xf8, !PT ;  /* 0x0000f000090f7812 */ /* 0x000fe400078ef808 */
[----:B------:R-:W0:Y:S01]  /*05b0*/  LDC.64 R8, c[0x0][0x388] ;  /* 0x0000e200ff087b82 */ /* 0x000e220000000a00 */
[----:B------:R-:W-:Y:S02]  /*05c0*/  SHF.L.U64.HI R4, R4, 0x10, R11 ;  /* 0x0000001004047819 */ /* 0x000fe4000001020b */
[----:B------:R-:W-:Y:S01]  /*05d0*/  LOP3.LUT R2, R23, 0xf000, R2, 0xf8, !PT ;  /* 0x0000f00017027812 */ /* 0x000fe200078ef802 */
[----:B------:R-:W-:Y:S01]  /*05e0*/  IMAD.SHL.U32 R3, R3, 0x4, RZ ;  /* 0x0000000403037824 */ /* 0x000fe200078e00ff */
[----:B------:R-:W-:-:S02]  /*05f0*/  LOP3.LUT R4, R15, 0xf0000, R4, 0xf8, !PT ;  /* 0x000f00000f047812 */ /* 0x000fc400078ef804 */
[----:B------:R-:W-:Y:S02]  /*0600*/  LOP3.LUT R13, R2, 0xf0000, R13, 0xf8, !PT ;  /* 0x000f0000020d7812 */ /* 0x000fe400078ef80d */
[----:B------:R-:W-:Y:S01]  /*0610*/  LOP3.LUT R3, R3, 0x1c, RZ, 0xc0, !PT ;  /* 0x0000001c03037812 */ /* 0x000fe200078ec0ff */
[----:B------:R-:W-:-:S04]  /*0620*/  IMAD R5, R5, UR4, R0 ;  /* 0x0000000405057c24 */ /* 0x000fc8000f8e0200 */
[----:B0-----:R-:W-:Y:S01]  /*0630*/  IMAD.WIDE.U32 R8, R5, 0x8, R8 ;  /* 0x0000000805087825 */ /* 0x001fe200078e0008 */
[-CC-:B--2---:R-:W-:Y:S02]  /*0640*/  SHF.R.U64 R11, R16, R7.reuse, R17.reuse ;  /* 0x00000007100b7219 */ /* 0x184fe40000001211 */
[----:B------:R-:W-:Y:S02]  /*0650*/  SHF.R.U32.HI R16, RZ, R7, R17 ;  /* 0x00000007ff107219 */ /* 0x000fe40000011611 */
[----:B------:R-:W-:Y:S01]  /*0660*/  LOP3.LUT R7, R6, 0x1c, RZ, 0xc0, !PT ;  /* 0x0000001c06077812 */ /* 0x000fe200078ec0ff */
[C---:B------:R-:W-:Y:S01]  /*0670*/  IMAD.SHL.U32 R2, R11.reuse, 0x100000, RZ ;  /* 0x001000000b027824 */ /* 0x040fe200078e00ff */
[----:B------:R-:W-:Y:S02]  /*0680*/  SHF.L.U64.HI R11, R11, 0x14, R16 ;  /* 0x000000140b0b7819 */ /* 0x000fe40000010210 */
[-CC-:B---3--:R-:W-:Y:S02]  /*0690*/  SHF.R.U64 R6, R18, R7.reuse, R19.reuse ;  /* 0x0000000712067219 */ /* 0x188fe40000001213 */
[----:B------:R-:W-:-:S02]  /*06a0*/  SHF.R.U32.HI R19, RZ, R7, R19 ;  /* 0x00000007ff137219 */ /* 0x000fc40000011613 */
[----:B------:R-:W-:Y:S01]  /*06b0*/  LOP3.LUT R11, R4, 0xf00000, R11, 0xf8, !PT ;  /* 0x00f00000040b7812 */ /* 0x000fe200078ef80b */
[----:B------:R-:W-:Y:S01]  /*06c0*/  IMAD.SHL.U32 R7, R6, 0x1000000, RZ ;  /* 0x0100000006077824 */ /* 0x000fe200078e00ff */
[----:B------:R-:W-:Y:S02]  /*06d0*/  LOP3.LUT R2, R13, 0xf00000, R2, 0xf8, !PT ;  /* 0x00f000000d027812 */ /* 0x000fe400078ef802 */
[-C--:B----4-:R-:W-:Y:S02]  /*06e0*/  SHF.R.U64 R4, R20, R3.reuse, R21 ;  /* 0x0000000314047219 */ /* 0x090fe40000001215 */
[----:B------:R-:W-:Y:S02]  /*06f0*/  SHF.L.U64.HI R6, R6, 0x18, R19 ;  /* 0x0000001806067819 */ /* 0x000fe40000010213 */
[----:B------:R-:W-:Y:S02]  /*0700*/  SHF.R.U32.HI R3, RZ, R3, R21 ;  /* 0x00000003ff037219 */ /* 0x000fe40000011615 */
[----:B------:R-:W-:Y:S01]  /*0710*/  LOP3.LUT R7, R2, 0xf000000, R7, 0xf8, !PT ;  /* 0x0f00000002077812 */ /* 0x000fe200078ef807 */
[----:B------:R-:W-:Y:S01]  /*0720*/  IMAD.SHL.U32 R2, R4, 0x10000000, RZ ;  /* 0x1000000004027824 */ /* 0x000fe200078e00ff */
[----:B------:R-:W-:-:S02]  /*0730*/  LOP3.LUT R6, R11, 0xf000000, R6, 0xf8, !PT ;  /* 0x0f0000000b067812 */ /* 0x000fc400078ef806 */
[----:B------:R-:W-:Y:S02]  /*0740*/  SHF.L.U64.HI R3, R4, 0x1c, R3 ;  /* 0x0000001c04037819 */ /* 0x000fe40000010203 */
[----:B------:R-:W-:Y:S02]  /*0750*/  LOP3.LUT R2, R7, 0xf0000000, R2, 0xf8, !PT ;  /* 0xf000000007027812 */ /* 0x000fe400078ef802 */
[----:B------:R-:W-:-:S05]  /*0760*/  LOP3.LUT R3, R6, 0xf0000000, R3, 0xf8, !PT ;  /* 0xf000000006037812 */ /* 0x000fca00078ef803 */
[----:B------:R-:W-:Y:S01]  /*0770*/  STG.E.64 desc[UR6][R8.64], R2 ;  /* 0x0000000208007986 */ /* 0x000fe2000c101b06 */
[----:B------:R-:W-:Y:S05]  /*0780*/  EXIT ;  /* 0x000000000000794d */ /* 0x000fea0003800000 */
.L_x_193:
        /* <DEDUP_REMOVED lines=15> */
.L_x_1842:


//--------------------- .text._ZN4vllm4gptq19shuffle_3bit_kernelEPjii --------------------------
	.section	.text._ZN4vllm4gptq19shuffle_3bit_kernelEPjii,"ax",@progbits
	.align	128
        .global         _ZN4vllm4gptq19shuffle_3bit_kernelEPjii
        .type           _ZN4vllm4gptq19shuffle_3bit_kernelEPjii,@function
        .size           _ZN4vllm4gptq19shuffle_3bit_kernelEPjii,(.L_x_1843 - _ZN4vllm4gptq19shuffle_3bit_kernelEPjii)
        .other          _ZN4vllm4gptq19shuffle_3bit_kernelEPjii,@"STO_CUDA_ENTRY STV_DEFAULT"
_ZN4vllm4gptq19shuffle_3bit_kernelEPjii:
.text._ZN4vllm4gptq19shuffle_3bit_kernelEPjii:
[----:B------:R-:W-:Y:S01]  /*0000*/  LDC R1, c[0x0][0x37c] ;  /* 0x0000df00ff017b82 */ /* 0x000fe20000000800 */
[----:B------:R-:W0:Y:S07]  /*0010*/  S2R R0, SR_CTAID.X ;  /* 0x0000000000007919 */ /* 0x000e2e0000002500 */
[----:B------:R-:W1:Y:S01]  /*0020*/  LDC R9, c[0x0][0x38c] ;  /* 0x0000e300ff097b82 */ /* 0x000e620000000800 */
[----:B------:R-:W0:Y:S02]  /*0030*/  S2R R3, SR_TID.X ;  /* 0x0000000000037919 */ /* 0x000e240000002100 */
[----:B0-----:R-:W-:-:S05]  /*0040*/  IMAD R0, R0, 0x20, R3 ;  /* 0x0000002000007824 */ /* 0x001fca00078e0203 */
[----:B-1----:R-:W-:-:S13]  /*0050*/  ISETP.GE.U32.AND P0, PT, R0, R9, PT ;  /* 0x000000090000720c */ /* 0x002fda0003f06070 */
[----:B------:R-:W-:Y:S05]  /*0060*/  @P0 EXIT ;  /* 0x000000000000094d */ /* 0x000fea0003800000 */
[----:B------:R-:W0:Y:S08]  /*0070*/  LDC R15, c[0x0][0x388] ;  /* 0x0000e200ff0f7b82 */ /* 0x000e300000000800 */
[----:B------:R-:W1:Y:S01]  /*0080*/  LDC.64 R2, c[0x0][0x380] ;  /* 0x0000e000ff027b82 */ /* 0x000e620000000a00 */
[----:B0-----:R-:W-:-:S13]  /*0090*/  ISETP.GE.AND P0, PT, R15, 0x1, PT ;  /* 0x000000010f00780c */ /* 0x001fda0003f06270 */
[----:B-1----:R-:W-:Y:S05]  /*00a0*/  @!P0 EXIT ;  /* 0x000000000000894d */ /* 0x002fea0003800000 */
[----:B------:R-:W-:Y:S01]  /*00b0*/  IMAD.WIDE.U32 R2, R0, 0x4, R2 ;  /* 0x0000000400027825 */ /* 0x000fe200078e0002 */
[----:B------:R-:W0:Y:S01]  /*00c0*/  LDCU.64 UR6, c[0x0][0x358] ;  /* 0x00006b00ff0677ac */ /* 0x000e220008000a00 */
[----:B------:R-:W-:-:S05]  /*00d0*/  UMOV UR4, URZ ;  /* 0x000000ff00047c82 */ /* 0x000fca0008000000 */
.L_x_194:
[----:B0-----:R-:W2:Y:S01]  /*00e0*/  LDG.E R8, desc[UR6][R2.64] ;  /* 0x0000000602087981 */ /* 0x001ea2000c1e1900 */
[----:B-1----:R-:W-:-:S04]  /*00f0*/  IMAD.WIDE R4, R9, 0x8, R2 ;  /* 0x0000000809047825 */ /* 0x002fc800078e0202 */
[----:B------:R-:W-:Y:S01]  /*0100*/  IMAD.WIDE R6, R9, 0x4, R2 ;  /* 0x0000000409067825 */ /* 0x000fe200078e0202 */
[----:B------:R-:W3:Y:S04]  /*0110*/  LDG.E R0, desc[UR6][R4.64] ;  /* 0x0000000604007981 */ /* 0x000ee8000c1e1900 */
[----:B------:R-:W4:Y:S01]  /*0120*/  LDG.E R11, desc[UR6][R6.64] ;  /* 0x00000006060b7981 */ /* 0x000f22000c1e1900 */
[----:B------:R-:W-:-:S06]  /*0130*/  UIADD3 UR4, UPT, UPT, UR4, 0x20, URZ ;  /* 0x0000002004047890 */ /* 0x000fcc000fffe0ff */
[----:B------:R-:W-:Y:S01]  /*0140*/  ISETP.LE.AND P0, PT, R15, UR4, PT ;  /* 0x000000040f007c0c */ /* 0x000fe2000bf03270 */
[C---:B--2---:R-:W-:Y:S01]  /*0150*/  IMAD.SHL.U32 R13, R8.reuse, 0x2000, RZ ;  /* 0x00002000080d7824 */ /* 0x044fe200078e00ff */
[C---:B------:R-:W-:Y:S01]  /*0160*/  LOP3.LUT R10, R8.reuse, 0x7, RZ, 0xc0, !PT ;  /* 0x00000007080a7812 */ /* 0x040fe200078ec0ff */
[----:B------:R-:W-:Y:S01]  /*0170*/  IMAD.SHL.U32 R14, R8, 0x80, RZ ;  /* 0x00000080080e7824 */ /* 0x000fe200078e00ff */
[--C-:B------:R-:W-:Y:S02]  /*0180*/  SHF.R.U32.HI R12, RZ, 0x6, R8.reuse ;  /* 0x00000006ff0c7819 */ /* 0x100fe40000011608 */
[----:B------:R-:W-:Y:S01]  /*0190*/  LOP3.LUT R10, R10, 0x70000, R13, 0xf8, !PT ;  /* 0x000700000a0a7812 */ /* 0x000fe200078ef80d */
[----:B---3--:R-:W-:Y:S01]  /*01a0*/  IMAD.SHL.U32 R21, R0, 0x4, RZ ;  /* 0x0000000400157824 */ /* 0x008fe200078e00ff */
[----:B------:R-:W-:-:S04]  /*01b0*/  SHF.R.U32.HI R13, RZ, 0x3, R8 ;  /* 0x00000003ff0d7819 */ /* 0x000fc80000011608 */
[----:B------:R-:W-:Y:S01]  /*01c0*/  LOP3.LUT R13, R10, 0x38, R13, 0xf8, !PT ;  /* 0x000000380a0d7812 */ /* 0x000fe200078ef80d */
[----:B------:R-:W-:-:S05]  /*01d0*/  IMAD.SHL.U32 R10, R8, 0x400, RZ ;  /* 0x00000400080a7824 */ /* 0x000fca00078e00ff */
[----:B------:R-:W-:Y:S02]  /*01e0*/  LOP3.LUT R13, R13, 0x380000, R10, 0xf8, !PT ;  /* 0x003800000d0d7812 */ /* 0x000fe400078ef80a */
[----:B----4-:R-:W-:Y:S02]  /*01f0*/  SHF.L.W.U32.HI R10, R11, 0x4, R0 ;  /* 0x000000040b0a7819 */ /* 0x010fe40000010e00 */
[----:B------:R-:W-:Y:S02]  /*0200*/  SHF.L.W.U32.HI R11, R8, 0x2, R11 ;  /* 0x00000002080b7819 */ /* 0x000fe40000010e0b */
[----:B------:R-:W-:Y:S01]  /*0210*/  LOP3.LUT R13, R13, 0x1c0, R12, 0xf8, !PT ;  /* 0x000001c00d0d7812 */ /* 0x000fe200078ef80c */
[C---:B------:R-:W-:Y:S01]  /*0220*/  IMAD.SHL.U32 R19, R10.reuse, 0x2000, RZ ;  /* 0x000020000a137824 */ /* 0x040fe200078e00ff */
[----:B------:R-:W-:Y:S01]  /*0230*/  LOP3.LUT R16, R10, 0x7, RZ, 0xc0, !PT ;  /* 0x000000070a107812 */ /* 0x000fe200078ec0ff */
[----:B------:R-:W-:Y:S01]  /*0240*/  IMAD.SHL.U32 R17, R11, 0x2000, RZ ;  /* 0x000020000b117824 */ /* 0x000fe200078e00ff */
[----:B------:R-:W-:-:S02]  /*0250*/  LOP3.LUT R13, R13, 0x1c00000, R14, 0xf8, !PT ;  /* 0x01c000000d0d7812 */ /* 0x000fc400078ef80e */
[----:B------:R-:W-:Y:S02]  /*0260*/  LOP3.LUT R14, R11, 0x7, RZ, 0xc0, !PT ;  /* 0x000000070b0e7812 */ /* 0x000fe400078ec0ff */
[----:B------:R-:W-:Y:S02]  /*0270*/  LOP3.LUT R16, R16, 0x70000, R19, 0xf8, !PT ;  /* 0x0007000010107812 */ /* 0x000fe400078ef813 */
[----:B------:R-:W-:Y:S02]  /*0280*/  SHF.R.U32.HI R19, RZ, 0x3, R10 ;  /* 0x00000003ff137819 */ /* 0x000fe4000001160a */
[----:B------:R-:W-:Y:S02]  /*0290*/  SHF.R.U32.HI R12, RZ, 0x9, R8 ;  /* 0x00000009ff0c7819 */ /* 0x000fe40000011608 */
[----:B------:R-:W-:Y:S02]  /*02a0*/  LOP3.LUT R14, R14, 0x70000, R17, 0xf8, !PT ;  /* 0x000700000e0e7812 */ /* 0x000fe400078ef811 */
[----:B------:R-:W-:-:S02]  /*02b0*/  SHF.R.U32.HI R17, RZ, 0x3, R11 ;  /* 0x00000003ff117819 */ /* 0x000fc4000001160b */
[----:B------:R-:W-:Y:S01]  /*02c0*/  LOP3.LUT R19, R16, 0x38, R19, 0xf8, !PT ;  /* 0x0000003810137812 */ /* 0x000fe200078ef813 */
[----:B------:R-:W-:Y:S01]  /*02d0*/  IMAD.SHL.U32 R16, R10, 0x400, RZ ;  /* 0x000004000a107824 */ /* 0x000fe200078e00ff */
[----:B------:R-:W-:Y:S01]  /*02e0*/  LOP3.LUT R13, R13, 0xe00, R12, 0xf8, !PT ;  /* 0x00000e000d0d7812 */ /* 0x000fe200078ef80c */
[----:B------:R-:W-:Y:S01]  /*02f0*/  IMAD.SHL.U32 R12, R8, 0x10, RZ ;  /* 0x00000010080c7824 */ /* 0x000fe200078e00ff */
[----:B------:R-:W-:Y:S01]  /*0300*/  LOP3.LUT R17, R14, 0x38, R17, 0xf8, !PT ;  /* 0x000000380e117812 */ /* 0x000fe200078ef811 */
[----:B------:R-:W-:Y:S01]  /*0310*/  IMAD.SHL.U32 R14, R11, 0x400, RZ ;  /* 0x000004000b0e7824 */ /* 0x000fe200078e00ff */
[----:B------:R-:W-:Y:S02]  /*0320*/  LOP3.LUT R16, R19, 0x380000, R16, 0xf8, !PT ;  /* 0x0038000013107812 */ /* 0x000fe400078ef810 */
[----:B------:R-:W-:Y:S02]  /*0330*/  LOP3.LUT R12, R13, 0xe000000, R12, 0xf8, !PT ;  /* 0x0e0000000d0c7812 */ /* 0x000fe400078ef80c */
[----:B------:R-:W-:-:S02]  /*0340*/  SHF.R.U32.HI R19, RZ, 0x6, R10 ;  /* 0x00000006ff137819 */ /* 0x000fc4000001160a */
[----:B------:R-:W-:Y:S01]  /*0350*/  SHF.R.U32.HI R13, RZ, 0xc, R8 ;  /* 0x0000000cff0d7819 */ /* 0x000fe20000011608 */
[----:B------:R-:W-:Y:S01]  /*0360*/  IMAD.SHL.U32 R8, R8, 0x2, RZ ;  /* 0x0000000208087824 */ /* 0x000fe200078e00ff */
[----:B------:R-:W-:Y:S02]  /*0370*/  LOP3.LUT R14, R17, 0x380000, R14, 0xf8, !PT ;  /* 0x00380000110e7812 */ /* 0x000fe400078ef80e */
[----:B------:R-:W-:Y:S02]  /*0380*/  SHF.R.U32.HI R17, RZ, 0x6, R11 ;  /* 0x00000006ff117819 */ /* 0x000fe4000001160b */
[----:B------:R-:W-:Y:S01]  /*0390*/  LOP3.LUT R19, R16, 0x1c0, R19, 0xf8, !PT ;  /* 0x000001c010137812 */ /* 0x000fe200078ef813 */
[----:B------:R-:W-:Y:S01]  /*03a0*/  IMAD.SHL.U32 R16, R10, 0x80, RZ ;  /* 0x000000800a107824 */ /* 0x000fe200078e00ff */
[----:B------:R-:W-:Y:S01]  /*03b0*/  LOP3.LUT R13, R12, 0x7000, R13, 0xf8, !PT ;  /* 0x000070000c0d7812 */ /* 0x000fe200078ef80d */
[----:B------:R-:W-:Y:S01]  /*03c0*/  IMAD.SHL.U32 R12, R11, 0x80, RZ ;  /* 0x000000800b0c7824 */ /* 0x000fe200078e00ff */
[----:B------:R-:W-:-:S02]  /*03d0*/  LOP3.LUT R17, R14, 0x1c0, R17, 0xf8, !PT ;  /* 0x000001c00e117812 */ /* 0x000fc400078ef811 */
[----:B------:R-:W-:Y:S02]  /*03e0*/  LOP3.LUT R16, R19, 0x1c00000, R16, 0xf8, !PT ;  /* 0x01c0000013107812 */ /* 0x000fe400078ef810 */
[----:B------:R-:W-:Y:S02]  /*03f0*/  SHF.R.U32.HI R19, RZ, 0x9, R10 ;  /* 0x00000009ff137819 */ /* 0x000fe4000001160a */
[----:B------:R-:W-:Y:S02]  /*0400*/  LOP3.LUT R12, R17, 0x1c00000, R12, 0xf8, !PT ;  /* 0x01c00000110c7812 */ /* 0x000fe400078ef80c */
[----:B------:R-:W-:Y:S02]  /*0410*/  SHF.R.U32.HI R17, RZ, 0x9, R11 ;  /* 0x00000009ff117819 */ /* 0x000fe4000001160b */
[----:B------:R-:W-:Y:S01]  /*0420*/  LOP3.LUT R8, R13, 0x70000000, R8, 0xf8, !PT ;  /* 0x700000000d087812 */ /* 0x000fe200078ef808 */
[----:B------:R-:W-:Y:S01]  /*0430*/  IMAD.SHL.U32 R13, R10, 0x10, RZ ;  /* 0x000000100a0d7824 */ /* 0x000fe200078e00ff */
[----:B------:R-:W-:-:S02]  /*0440*/  SHF.R.U32.HI R14, RZ, 0xb, R0 ;  /* 0x0000000bff0e7819 */ /* 0x000fc40000011600 */
[----:B------:R-:W-:Y:S02]  /*0450*/  LOP3.LUT R16, R16, 0xe00, R19, 0xf8, !PT ;  /* 0x00000e0010107812 */ /* 0x000fe400078ef813 */
[----:B------:R-:W-:Y:S01]  /*0460*/  LOP3.LUT R17, R12, 0xe00, R17, 0xf8, !PT ;  /* 0x00000e000c117812 */ /* 0x000fe200078ef811 */
[----:B------:R-:W-:Y:S01]  /*0470*/  IMAD.SHL.U32 R12, R11, 0x10, RZ ;  /* 0x000000100b0c7824 */ /* 0x000fe200078e00ff */
[----:B------:R-:W-:Y:S02]  /*0480*/  LOP3.LUT R14, R14, 0x8000, RZ, 0xc0, !PT ;  /* 0x000080000e0e7812 */ /* 0x000fe400078ec0ff */
[----:B------:R-:W-:Y:S02]  /*0490*/  LOP3.LUT R16, R16, 0xe000000, R13, 0xf8, !PT ;  /* 0x0e00000010107812 */ /* 0x000fe400078ef80d */
[----:B------:R-:W-:Y:S01]  /*04a0*/  SHF.R.U32.HI R19, RZ, 0xc, R10 ;  /* 0x0000000cff137819 */ /* 0x000fe2000001160a */
[----:B------:R-:W-:Y:S01]  /*04b0*/  IMAD.SHL.U32 R10, R10, 0x2, RZ ;  /* 0x000000020a0a7824 */ /* 0x000fe200078e00ff */
[----:B------:R-:W-:Y:S01]  /*04c0*/  LOP3.LUT R13, R14, 0x80000000, R21, 0xf8, !PT ;  /* 0x800000000e0d7812 */ /* 0x000fe200078ef815 */
[----:B------:R-:W-:Y:S01]  /*04d0*/  IMAD.SHL.U32 R21, R0, 0x2, RZ ;  /* 0x0000000200157824 */ /* 0x000fe200078e00ff */
[----:B------:R-:W-:-:S02]  /*04e0*/  LOP3.LUT R12, R17, 0xe000000, R12, 0xf8, !PT ;  /* 0x0e000000110c7812 */ /* 0x000fc400078ef80c */
[----:B------:R-:W-:Y:S01]  /*04f0*/  SHF.R.U32.HI R17, RZ, 0xc, R11 ;  /* 0x0000000cff117819 */ /* 0x000fe2000001160b */
[----:B------:R-:W-:Y:S01]  /*0500*/  IMAD.SHL.U32 R11, R11, 0x2, RZ ;  /* 0x000000020b0b7824 */ /* 0x000fe200078e00ff */
[----:B------:R-:W-:Y:S02]  /*0510*/  LOP3.LUT R19, R16, 0x7000, R19, 0xf8, !PT ;  /* 0x0000700010137812 */ /* 0x000fe400078ef813 */
[--C-:B------:R-:W-:Y:S02]  /*0520*/  SHF.R.U32.HI R14, RZ, 0xc, R0.reuse ;  /* 0x0000000cff0e7819 */ /* 0x100fe40000011600 */
[----:B------:R-:W-:Y:S02]  /*0530*/  SHF.R.U32.HI R16, RZ, 0xd, R0 ;  /* 0x0000000dff107819 */ /* 0x000fe40000011600 */
[----:B------:R-:W-:Y:S02]  /*0540*/  LOP3.LUT R12, R12, 0x7000, R17, 0xf8, !PT ;  /* 0x000070000c0c7812 */ /* 0x000fe400078ef811 */
[----:B------:R-:W-:-:S02]  /*0550*/  LOP3.LUT R14, R14, 0x8000, RZ, 0xc0, !PT ;  /* 0x000080000e0e7812 */ /* 0x000fc400078ec0ff */
[----:B------:R-:W-:Y:S02]  /*0560*/  LOP3.LUT R17, R16, 0x8000, RZ, 0xc0, !PT ;  /* 0x0000800010117812 */ /* 0x000fe400078ec0ff */
[----:B------:R-:W-:Y:S02]  /*0570*/  LOP3.LUT R14, R14, 0x80000000, R21, 0xf8, !PT ;  /* 0x800000000e0e7812 */ /* 0x000fe400078ef815 */
[----:B------:R-:W-:Y:S02]  /*0580*/  LOP3.LUT R11, R12, 0x70000000, R11, 0xf8, !PT ;  /* 0x700000000c0b7812 */ /* 0x000fe400078ef80b */
[----:B------:R-:W-:Y:S02]  /*0590*/  LOP3.LUT R17, R17, 0x80000000, R0, 0xf8, !PT ;  /* 0x8000000011117812 */ /* 0x000fe400078ef800 */
[----:B------:R-:W-:Y:S02]  /*05a0*/  LOP3.LUT R10, R19, 0x70000000, R10, 0xf8, !PT ;  /* 0x70000000130a7812 */ /* 0x000fe400078ef80a */
[----:B------:R-:W-:-:S02]  /*05b0*/  LOP3.LUT R13, R13, R8, RZ, 0xfc, !PT ;  /* 0x000000080d0d7212 */ /* 0x000fc400078efcff */
[----:B------:R-:W-:Y:S02]  /*05c0*/  LOP3.LUT R11, R14, R11, RZ, 0xfc, !PT ;  /* 0x0000000b0e0b7212 */ /* 0x000fe400078efcff */
[----:B------:R-:W-:Y:S01]  /*05d0*/  LOP3.LUT R17, R17, R10, RZ, 0xfc, !PT ;  /* 0x0000000a11117212 */ /* 0x000fe200078efcff */
[----:B------:R0:W-:Y:S04]  /*05e0*/  STG.E desc[UR6][R2.64], R13 ;  /* 0x0000000d02007986 */ /* 0x0001e8000c101906 */
[----:B------:R1:W-:Y:S04]  /*05f0*/  STG.E desc[UR6][R6.64], R11 ;  /* 0x0000000b06007986 */ /* 0x0003e8000c101906 */
[----:B------:R1:W-:Y:S01]  /*0600*/  STG.E desc[UR6][R4.64], R17 ;  /* 0x0000001104007986 */ /* 0x0003e2000c101906 */
[----:B0-----:R-:W-:Y:S01]  /*0610*/  IMAD.WIDE R2, R9, 0xc, R2 ;  /* 0x0000000c09027825 */ /* 0x001fe200078e0202 */
[----:B------:R-:W-:Y:S06]  /*0620*/  @!P0 BRA `(.L_x_194) ;  /* 0xfffffff800ac8947 */ /* 0x000fec000383ffff */
[----:B------:R-:W-:Y:S05]  /*0630*/  EXIT ;  /* 0x000000000000794d */ /* 0x000fea0003800000 */
.L_x_195:
        /* <DEDUP_REMOVED lines=12> */
.L_x_1843:


//--------------------- .text._ZN4vllm4gptq19shuffle_2bit_kernelEPjii --------------------------
	.section	.text._ZN4vllm4gptq19shuffle_2bit_kernelEPjii,"ax",@progbits
	.align	128
        .global         _ZN4vllm4gptq19shuffle_2bit_kernelEPjii
        .type           _ZN4vllm4gptq19shuffle_2bit_kernelEPjii,@function
        .size           _ZN4vllm4gptq19shuffle_2bit_kernelEPjii,(.L_x_1844 - _ZN4vllm4gptq19shuffle_2bit_kernelEPjii)
        .other          _ZN4vllm4gptq19shuffle_2bit_kernelEPjii,@"STO_CUDA_ENTRY STV_DEFAULT"
_ZN4vllm4gptq19shuffle_2bit_kernelEPjii:
.text._ZN4vllm4gptq19shuffle_2bit_kernelEPjii:
        /* <DEDUP_REMOVED lines=11> */
[C---:B------:R-:W-:Y:S01]  /*00b0*/  ISETP.GE.U32.AND P1, PT, R6.reuse, 0x11, PT ;  /* 0x000000110600780c */ /* 0x040fe20003f26070 */
[----:B------:R-:W-:Y:S01]  /*00c0*/  VIADD R4, R6, 0xffffffff ;  /* 0xffffffff06047836 */ /* 0x000fe20000000000 */
[----:B------:R-:W0:Y:S01]  /*00d0*/  LDCU.64 UR4, c[0x0][0x358] ;  /* 0x00006b00ff0477ac */ /* 0x000e220008000a00 */
[----:B------:R-:W-:-:S03]  /*00e0*/  IMAD.WIDE.U32 R2, R0, 0x4, R2 ;  /* 0x0000000400027825 */ /* 0x000fc600078e0002 */
[----:B------:R-:W-:-:S07]  /*00f0*/  LOP3.LUT P0, RZ, R4, 0x10, RZ, 0xc0, !PT ;  /* 0x0000001004ff7812 */ /* 0x000fce000780c0ff */
[----:B------:R-:W-:Y:S06]  /*0100*/  @!P1 BRA `(.L_x_196) ;  /* 0x0000000400389947 */ /* 0x000fec0003800000 */
[----:B------:R-:W-:-:S04]  /*0110*/  LEA.HI R4, R4, 0x1, RZ, 0x1c ;  /* 0x0000000104047811 */ /* 0x000fc800078fe0ff */
[----:B------:R-:W-:-:S05]  /*0120*/  LOP3.LUT R4, R4, 0x1ffffffe, RZ, 0xc0, !PT ;  /* 0x1ffffffe04047812 */ /* 0x000fca00078ec0ff */
[----:B------:R-:W-:-:S07]  /*0130*/  IMAD.MOV R0, RZ, RZ, -R4 ;  /* 0x000000ffff007224 */ /* 0x000fce00078e0a04 */
.L_x_197:
[----:B0-----:R-:W2:Y:S02]  /*0140*/  LDG.E R4, desc[UR4][R2.64] ;  /* 0x0000000402047981 */ /* 0x001ea4000c1e1900 */
[C---:B-12---:R-:W-:Y:S01]  /*0150*/  IMAD.SHL.U32 R9, R4.reuse, 0x1000, RZ ;  /* 0x0000100004097824 */ /* 0x046fe200078e00ff */
[--C-:B------:R-:W-:Y:S01]  /*0160*/  SHF.R.U32.HI R6, RZ, 0x2, R4.reuse ;  /* 0x00000002ff067819 */ /* 0x100fe20000011604 */
[C---:B------:R-:W-:Y:S01]  /*0170*/  IMAD.SHL.U32 R10, R4.reuse, 0x400, RZ ;  /* 0x00000400040a7824 */ /* 0x040fe200078e00ff */
[----:B------:R-:W-:Y:S01]  /*0180*/  SHF.R.U32.HI R7, RZ, 0x4, R4 ;  /* 0x00000004ff077819 */ /* 0x000fe20000011604 */
[C---:B------:R-:W-:Y:S01]  /*0190*/  IMAD.SHL.U32 R11, R4.reuse, 0x100, RZ ;  /* 0x00000100040b7824 */ /* 0x040fe200078e00ff */
[----:B------:R-:W-:Y:S01]  /*01a0*/  LOP3.LUT R9, R9, 0xc0000, RZ, 0xc0, !PT ;  /* 0x000c000009097812 */ /* 0x000fe200078ec0ff */
[----:B------:R-:W-:Y:S01]  /*01b0*/  IMAD.SHL.U32 R13, R4, 0x4, RZ ;  /* 0x00000004040d7824 */ /* 0x000fe200078e00ff */
[----:B------:R-:W-:Y:S02]  /*01c0*/  LOP3.LUT R12, R10, 0x300000, RZ, 0xc0, !PT ;  /* 0x003000000a0c7812 */ /* 0x000fe400078ec0ff */
[----:B------:R-:W-:Y:S01]  /*01d0*/  LOP3.LUT R10, R9, 0xc, R6, 0xf8, !PT ;  /* 0x0000000c090a7812 */ /* 0x000fe200078ef806 */
[----:B------:R-:W-:Y:S01]  /*01e0*/  IMAD.SHL.U32 R6, R4, 0x4000, RZ ;  /* 0x0000400004067824 */ /* 0x000fe200078e00ff */
[----:B------:R-:W-:-:S02]  /*01f0*/  SHF.R.U32.HI R8, RZ, 0x6, R4 ;  /* 0x00000006ff087819 */ /* 0x000fc40000011604 */
[----:B------:R-:W-:Y:S02]  /*0200*/  LOP3.LUT R11, R11, 0xc00000, RZ, 0xc0, !PT ;  /* 0x00c000000b0b7812 */ /* 0x000fe400078ec0ff */
[----:B------:R-:W-:Y:S02]  /*0210*/  LOP3.LUT R12, R12, 0x30, R7, 0xf8, !PT ;  /* 0x000000300c0c7812 */ /* 0x000fe400078ef807 */
[----:B------:R-:W-:Y:S02]  /*0220*/  SHF.R.U32.HI R9, RZ, 0x12, R4 ;  /* 0x00000012ff097819 */ /* 0x000fe40000011604 */
[----:B------:R-:W-:Y:S02]  /*0230*/  LOP3.LUT R7, R6, 0x30000, RZ, 0xc0, !PT ;  /* 0x0003000006077812 */ /* 0x000fe400078ec0ff */
[----:B------:R-:W-:Y:S01]  /*0240*/  LOP3.LUT R14, R11, 0xc0, R8, 0xf8, !PT ;  /* 0x000000c00b0e7812 */ /* 0x000fe200078ef808 */
[----:B------:R-:W-:Y:S01]  /*0250*/  IMAD.SHL.U32 R11, R4, 0x10, RZ ;  /* 0x00000010040b7824 */ /* 0x000fe200078e00ff */
[----:B------:R-:W-:-:S02]  /*0260*/  LOP3.LUT R7, R7, 0x3, R4, 0xf8, !PT ;  /* 0x0000000307077812 */ /* 0x000fc400078ef804 */
[----:B------:R-:W-:Y:S02]  /*0270*/  SHF.L.W.U32.HI R9, R4, 0x18, R9 ;  /* 0x0000001804097819 */ /* 0x000fe40000010e09 */
[--C-:B------:R-:W-:Y:S02]  /*0280*/  SHF.R.U32.HI R8, RZ, 0xa, R4.reuse ;  /* 0x0000000aff087819 */ /* 0x100fe40000011604 */
[----:B------:R-:W-:Y:S02]  /*0290*/  SHF.R.U32.HI R6, RZ, 0xc, R4 ;  /* 0x0000000cff067819 */ /* 0x000fe40000011604 */
[----:B------:R-:W-:Y:S02]  /*02a0*/  LOP3.LUT R11, R11, 0xc000000, RZ, 0xc0, !PT ;  /* 0x0c0000000b0b7812 */ /* 0x000fe400078ec0ff */
[----:B------:R-:W-:Y:S02]  /*02b0*/  LOP3.LUT R13, R13, 0x30000000, RZ, 0xc0, !PT ;  /* 0x300000000d0d7812 */ /* 0x000fe400078ec0ff */
[----:B------:R-:W-:-:S02]  /*02c0*/  LOP3.LUT R7, R12, R10, R7, 0xfe, !PT ;  /* 0x0000000a0c077212 */ /* 0x000fc400078efe07 */
[----:B------:R-:W-:Y:S02]  /*02d0*/  LOP3.LUT R9, R9, 0x3000300, RZ, 0xc0, !PT ;  /* 0x0300030009097812 */ /* 0x000fe400078ec0ff */
[----:B------:R-:W-:Y:S02]  /*02e0*/  LOP3.LUT R8, R11, 0xc00, R8, 0xf8, !PT ;  /* 0x00000c000b087812 */ /* 0x000fe400078ef808 */
[----:B------:R-:W-:Y:S02]  /*02f0*/  LOP3.LUT R13, R13, 0x3000, R6, 0xf8, !PT ;  /* 0x000030000d0d7812 */ /* 0x000fe400078ef806 */
[----:B------:R-:W-:Y:S02]  /*0300*/  SHF.R.U32.HI R6, RZ, 0xe, R4 ;  /* 0x0000000eff067819 */ /* 0x000fe40000011604 */
[----:B------:R-:W-:Y:S02]  /*0310*/  LOP3.LUT R11, R4, 0xc0000000, RZ, 0xc0, !PT ;  /* 0xc0000000040b7812 */ /* 0x000fe400078ec0ff */
[----:B------:R-:W-:-:S02]  /*0320*/  LOP3.LUT R7, R9, R14, R7, 0xfe, !PT ;  /* 0x0000000e09077212 */ /* 0x000fc400078efe07 */
[----:B------:R-:W-:Y:S02]  /*0330*/  LOP3.LUT R6, R11, 0xc000, R6, 0xf8, !PT ;  /* 0x0000c0000b067812 */ /* 0x000fe400078ef806 */
[----:B------:R-:W-:-:S04]  /*0340*/  LOP3.LUT R7, R13, R8, R7, 0xfe, !PT ;  /* 0x000000080d077212 */ /* 0x000fc800078efe07 */
[----:B------:R-:W-:Y:S01]  /*0350*/  LOP3.LUT R9, R6, R7, RZ, 0xfc, !PT ;  /* 0x0000000706097212 */ /* 0x000fe200078efcff */
[----:B------:R-:W-:-:S04]  /*0360*/  IMAD.WIDE R6, R5, 0x4, R2 ;  /* 0x0000000405067825 */ /* 0x000fc800078e0202 */
[----:B------:R0:W-:Y:S04]  /*0370*/  STG.E desc[UR4][R2.64], R9 ;  /* 0x0000000902007986 */ /* 0x0001e8000c101904 */
[----:B------:R-:W2:Y:S01]  /*0380*/  LDG.E R4, desc[UR4][R6.64] ;  /* 0x0000000406047981 */ /* 0x000ea2000c1e1900 */
[----:B------:R-:W-:-:S05]  /*0390*/  VIADD R0, R0, 0x2 ;  /* 0x0000000200007836 */ /* 0x000fca0000000000 */
[----:B------:R-:W-:Y:S01]  /*03a0*/  ISETP.NE.AND P1, PT, R0, RZ, PT ;  /* 0x000000ff0000720c */ /* 0x000fe20003f25270 */
[----:B0-----:R-:W-:-:S04]  /*03b0*/  IMAD.WIDE R2, R5, 0x8, R2 ;  /* 0x0000000805027825 */ /* 0x001fc800078e0202 */
[C---:B--2---:R-:W-:Y:S01]  /*03c0*/  IMAD.SHL.U32 R12, R4.reuse, 0x1000, RZ ;  /* 0x00001000040c7824 */ /* 0x044fe200078e00ff */
[--C-:B------:R-:W-:Y:S01]  /*03d0*/  SHF.R.U32.HI R8, RZ, 0x2, R4.reuse ;  /* 0x00000002ff087819 */ /* 0x100fe20000011604 */
[C---:B------:R-:W-:Y:S01]  /*03e0*/  IMAD.SHL.U32 R16, R4.reuse, 0x100, RZ ;  /* 0x0000010004107824 */ /* 0x040fe200078e00ff */
[----:B------:R-:W-:Y:S01]  /*03f0*/  SHF.R.U32.HI R11, RZ, 0x6, R4 ;  /* 0x00000006ff0b7819 */ /* 0x000fe20000011604 */
[----:B------:R-:W-:Y:S01]  /*0400*/  IMAD.SHL.U32 R14, R4, 0x400, RZ ;  /* 0x00000400040e7824 */ /* 0x000fe200078e00ff */
[----:B------:R-:W-:Y:S02]  /*0410*/  LOP3.LUT R13, R12, 0xc0000, RZ, 0xc0, !PT ;  /* 0x000c00000c0d7812 */ /* 0x000fe400078ec0ff */
[----:B------:R-:W-:Y:S02]  /*0420*/  LOP3.LUT R16, R16, 0xc00000, RZ, 0xc0, !PT ;  /* 0x00c0000010107812 */ /* 0x000fe400078ec0ff */
[----:B------:R-:W-:Y:S01]  /*0430*/  LOP3.LUT R12, R13, 0xc, R8, 0xf8, !PT ;  /* 0x0000000c0d0c7812 */ /* 0x000fe200078ef808 */
[----:B------:R-:W-:Y:S01]  /*0440*/  IMAD.SHL.U32 R8, R4, 0x4000, RZ ;  /* 0x0000400004087824 */ /* 0x000fe200078e00ff */
[----:B------:R-:W-:Y:S01]  /*0450*/  LOP3.LUT R16, R16, 0xc0, R11, 0xf8, !PT ;  /* 0x000000c010107812 */ /* 0x000fe200078ef80b */
[----:B------:R-:W-:Y:S01]  /*0460*/  IMAD.SHL.U32 R13, R4, 0x10, RZ ;  /* 0x00000010040d7824 */ /* 0x000fe200078e00ff */
[----:B------:R-:W-:-:S02]  /*0470*/  SHF.R.U32.HI R10, RZ, 0x4, R4 ;  /* 0x00000004ff0a7819 */ /* 0x000fc40000011604 */
[----:B------:R-:W-:Y:S01]  /*0480*/  LOP3.LUT R15, R14, 0x300000, RZ, 0xc0, !PT ;  /* 0x003000000e0f7812 */ /* 0x000fe200078ec0ff */
[----:B------:R-:W-:Y:S01]  /*0490*/  IMAD.SHL.U32 R14, R4, 0x4, RZ ;  /* 0x00000004040e7824 */ /* 0x000fe200078e00ff */
[----:B------:R-:W-:Y:S02]  /*04a0*/  SHF.R.U32.HI R11, RZ, 0x12, R4 ;  /* 0x00000012ff0b7819 */ /* 0x000fe40000011604 */
[----:B------:R-:W-:Y:S02]  /*04b0*/  LOP3.LUT R9, R8, 0x30000, RZ, 0xc0, !PT ;  /* 0x0003000008097812 */ /* 0x000fe400078ec0ff */
[----:B------:R-:W-:Y:S02]  /*04c0*/  LOP3.LUT R15, R15, 0x30, R10, 0xf8, !PT ;  /* 0x000000300f0f7812 */ /* 0x000fe400078ef80a */
[----:B------:R-:W-:Y:S02]  /*04d0*/  LOP3.LUT R9, R9, 0x3, R4, 0xf8, !PT ;  /* 0x0000000309097812 */ /* 0x000fe400078ef804 */
[----:B------:R-:W-:-:S02]  /*04e0*/  SHF.L.W.U32.HI R11, R4, 0x18, R11 ;  /* 0x00000018040b7819 */ /* 0x000fc40000010e0b */
[--C-:B------:R-:W-:Y:S02]  /*04f0*/  SHF.R.U32.HI R10, RZ, 0xa, R4.reuse ;  /* 0x0000000aff0a7819 */ /* 0x100fe40000011604 */
[----:B------:R-:W-:Y:S02]  /*0500*/  SHF.R.U32.HI R8, RZ, 0xc, R4 ;  /* 0x0000000cff087819 */ /* 0x000fe40000011604 */
[----:B------:R-:W-:Y:S02]  /*0510*/  LOP3.LUT R13, R13, 0xc000000, RZ, 0xc0, !PT ;  /* 0x0c0000000d0d7812 */ /* 0x000fe400078ec0ff */
[----:B------:R-:W-:Y:S02]  /*0520*/  LOP3.LUT R17, R14, 0x30000000, RZ, 0xc0, !PT ;  /* 0x300000000e117812 */ /* 0x000fe400078ec0ff */
[----:B------:R-:W-:Y:S02]  /*0530*/  LOP3.LUT R9, R15, R12, R9, 0xfe, !PT ;  /* 0x0000000c0f097212 */ /* 0x000fe400078efe09 */
[----:B------:R-:W-:-:S02]  /*0540*/  LOP3.LUT R11, R11, 0x3000300, RZ, 0xc0, !PT ;  /* 0x030003000b0b7812 */ /* 0x000fc400078ec0ff */
[----:B------:R-:W-:Y:S02]  /*0550*/  LOP3.LUT R10, R13, 0xc00, R10, 0xf8, !PT ;  /* 0x00000c000d0a7812 */ /* 0x000fe400078ef80a */
[----:B------:R-:W-:Y:S02]  /*0560*/  LOP3.LUT R17, R17, 0x3000, R8, 0xf8, !PT ;  /* 0x0000300011117812 */ /* 0x000fe400078ef808 */
[----:B------:R-:W-:Y:S02]  /*0570*/  SHF.R.U32.HI R8, RZ, 0xe, R4 ;  /* 0x0000000eff087819 */ /* 0x000fe40000011604 */
[----:B------:R-:W-:Y:S02]  /*0580*/  LOP3.LUT R13, R4, 0xc0000000, RZ, 0xc0, !PT ;  /* 0xc0000000040d7812 */ /* 0x000fe400078ec0ff */
[----:B------:R-:W-:Y:S02]  /*0590*/  LOP3.LUT R9, R11, R16, R9, 0xfe, !PT ;  /* 0x000000100b097212 */ /* 0x000fe400078efe09 */
[----:B------:R-:W-:-:S02]  /*05a0*/  LOP3.LUT R8, R13, 0xc000, R8, 0xf8, !PT ;  /* 0x0000c0000d087812 */ /* 0x000fc400078ef808 */
[----:B------:R-:W-:-:S04]  /*05b0*/  LOP3.LUT R9, R17, R10, R9, 0xfe, !PT ;  /* 0x0000000a11097212 */ /* 0x000fc800078efe09 */
[----:B------:R-:W-:-:S05]  /*05c0*/  LOP3.LUT R9, R8, R9, RZ, 0xfc, !PT ;  /* 0x0000000908097212 */ /* 0x000fca00078efcff */
[----:B------:R1:W-:Y:S01]  /*05d0*/  STG.E desc[UR4][R6.64], R9 ;  /* 0x0000000906007986 */ /* 0x0003e2000c101904 */
[----:B------:R-:W-:Y:S05]  /*05e0*/  @P1 BRA `(.L_x_197) ;  /* 0xfffffff800d41947 */ /* 0x000fea000383ffff */
.L_x_196:
[----:B0-----:R-:W-:Y:S05]  /*05f0*/  @P0 EXIT ;  /* 0x000000000000094d */ /* 0x001fea0003800000 */
[----:B------:R-:W1:Y:S02]  /*0600*/  LDG.E R0, desc[UR4][R2.64] ;  /* 0x0000000402007981 */ /* 0x000e64000c1e1900 */
[C---:B-1----:R-:W-:Y:S01]  /*0610*/  IMAD.SHL.U32 R7, R0.reuse, 0x1000, RZ ;  /* 0x0000100000077824 */ /* 0x042fe200078e00ff */
        /* <DEDUP_REMOVED lines=31> */
[----:B------:R-:W-:-:S05]  /*0810*/  LOP3.LUT R5, R4, R5, RZ, 0xfc, !PT ;  /* 0x0000000504057212 */ /* 0x000fca00078efcff */
[----:B------:R-:W-:Y:S01]  /*0820*/  STG.E desc[UR4][R2.64], R5 ;  /* 0x0000000502007986 */ /* 0x000fe2000c101904 */
[----:B------:R-:W-:Y:S05]  /*0830*/  EXIT ;  /* 0x000000000000794d */ /* 0x000fea0003800000 */
.L_x_198:
        /* <DEDUP_REMOVED lines=12> */
.L_x_1844:


//--------------------- .text._ZN4vllm4gptq19shuffle_8bit_kernelEPjii --------------------------
	.section	.text._ZN4vllm4gptq19shuffle_8bit_kernelEPjii,"ax",@progbits
	.align	128
        .global         _ZN4vllm4gptq19shuffle_8bit_kernelEPjii
        .type           _ZN4vllm4gptq19shuffle_8bit_kernelEPjii,@function
        .size           _ZN4vllm4gptq19shuffle_8bit_kernelEPjii,(.L_x_1845 - _ZN4vllm4gptq19shuffle_8bit_kernelEPjii)
        .other          _ZN4vllm4gptq19shuffle_8bit_kernelEPjii,@"STO_CUDA_ENTRY STV_DEFAULT"
_ZN4vllm4gptq19shuffle_8bit_kernelEPjii:
.text._ZN4vllm4gptq19shuffle_8bit_kernelEPjii:
[----:B------:R-:W-:Y:S01]  /*0000*/  LDC R1, c[0x0][0x37c] ;  /* 0x0000df00ff017b82 */ /* 0x000fe20000000800 */
[----:B------:R-:W-:Y:S05]  /*0010*/  EXIT ;  /* 0x000000000000794d */ /* 0x000fea0003800000 */
.L_x_199:
        /* <DEDUP_REMOVED lines=14> */
.L_x_1845:


//--------------------- .text._ZN4vllm4gptq19shuffle_4bit_kernelEPjii --------------------------
	.section	.text._ZN4vllm4gptq19shuffle_4bit_kernelEPjii,"ax",@progbits
	.align	128
        .global         _ZN4vllm4gptq19shuffle_4bit_kernelEPjii
        .type           _ZN4vllm4gptq19shuffle_4bit_kernelEPjii,@function
        .size           _ZN4vllm4gptq19shuffle_4bit_kernelEPjii,(.L_x_1846 - _ZN4vllm4gptq19shuffle_4bit_kernelEPjii)
        .other          _ZN4vllm4gptq19shuffle_4bit_kernelEPjii,@"STO_CUDA_ENTRY STV_DEFAULT"
_ZN4vllm4gptq19shuffle_4bit_kernelEPjii:
.text._ZN4vllm4gptq19shuffle_4bit_kernelEPjii:
        /* <DEDUP_REMOVED lines=11> */
[----:B------:R-:W-:Y:S01]  /*00b0*/  ISETP.GE.U32.AND P0, PT, R4, 0x19, PT ;  /* 0x000000190400780c */ /* 0x000fe20003f06070 */
[----:B------:R-:W-:Y:S01]  /*00c0*/  IMAD.WIDE.U32 R2, R0, 0x4, R2 ;  /* 0x0000000400027825 */ /* 0x000fe200078e0002 */
[----:B------:R-:W0:Y:S03]  /*00d0*/  LDCU.64 UR4, c[0x0][0x358] ;  /* 0x00006b00ff0477ac */ /* 0x000e260008000a00 */
[----:B------:R-:W-:-:S05]  /*00e0*/  VIADD R0, R4, 0xffffffff ;  /* 0xffffffff04007836 */ /* 0x000fca0000000000 */
[----:B------:R-:W-:-:S03]  /*00f0*/  LEA.HI R4, R0, 0x1, RZ, 0x1d ;  /* 0x0000000100047811 */ /* 0x000fc600078fe8ff */
[----:B------:R-:W-:Y:S05]  /*0100*/  @!P0 BRA `(.L_x_200) ;  /* 0x0000000400408947 */ /* 0x000fea0003800000 */
[----:B------:R-:W-:-:S05]  /*0110*/  LOP3.LUT R6, R4, 0x3ffffffc, RZ, 0xc0, !PT ;  /* 0x3ffffffc04067812 */ /* 0x000fca00078ec0ff */
[----:B------:R-:W-:-:S07]  /*0120*/  IMAD.MOV R6, RZ, RZ, -R6 ;  /* 0x000000ffff067224 */ /* 0x000fce00078e0a06 */
.L_x_201:
[----:B0-----:R-:W2:Y:S02]  /*0130*/  LDG.E R7, desc[UR4][R2.64] ;  /* 0x0000000402077981 */ /* 0x001ea4000c1e1900 */
[C---:B--2---:R-:W-:Y:S01]  /*0140*/  IMAD.SHL.U32 R10, R7.reuse, 0x100, RZ ;  /* 0x00000100070a7824 */ /* 0x044fe200078e00ff */
[--C-:B------:R-:W-:Y:S01]  /*0150*/  SHF.R.U32.HI R12, RZ, 0x14, R7.reuse ;  /* 0x00000014ff0c7819 */ /* 0x100fe20000011607 */
[----:B-1----:R-:W-:Y:S01]  /*0160*/  IMAD.SHL.U32 R9, R7, 0x1000, RZ ;  /* 0x0000100007097824 */ /* 0x002fe200078e00ff */
[----:B------:R-:W-:Y:S02]  /*0170*/  SHF.R.U32.HI R8, RZ, 0x4, R7 ;  /* 0x00000004ff087819 */ /* 0x000fe40000011607 */
[----:B------:R-:W-:Y:S02]  /*0180*/  LOP3.LUT R11, R10, 0xf00000, RZ, 0xc0, !PT ;  /* 0x00f000000a0b7812 */ /* 0x000fe400078ec0ff */
[----:B------:R-:W-:Y:S02]  /*0190*/  LOP3.LUT R10, R9, 0xf0000, RZ, 0xc0, !PT ;  /* 0x000f0000090a7812 */ /* 0x000fe400078ec0ff */
[----:B------:R-:W-:-:S02]  /*01a0*/  SHF.L.W.U32.HI R12, R7, 0x18, R12 ;  /* 0x00000018070c7819 */ /* 0x000fc40000010e0c */
[----:B------:R-:W-:Y:S02]  /*01b0*/  LOP3.LUT R11, R11, 0xf0, R8, 0xf8, !PT ;  /* 0x000000f00b0b7812 */ /* 0x000fe400078ef808 */
[--C-:B------:R-:W-:Y:S02]  /*01c0*/  SHF.R.U32.HI R8, RZ, 0xc, R7.reuse ;  /* 0x0000000cff087819 */ /* 0x100fe40000011607 */
[----:B------:R-:W-:Y:S02]  /*01d0*/  LOP3.LUT R10, R10, 0xf, R7, 0xf8, !PT ;  /* 0x0000000f0a0a7812 */ /* 0x000fe400078ef807 */
[----:B------:R-:W-:Y:S02]  /*01e0*/  LOP3.LUT R7, R7, 0xf0000000, RZ, 0xc0, !PT ;  /* 0xf000000007077812 */ /* 0x000fe400078ec0ff */
[----:B------:R-:W-:Y:S02]  /*01f0*/  LOP3.LUT R12, R12, 0xf000f00, RZ, 0xc0, !PT ;  /* 0x0f000f000c0c7812 */ /* 0x000fe400078ec0ff */
[----:B------:R-:W-:Y:S01]  /*0200*/  LOP3.LUT R7, R7, 0xf000, R8, 0xf8, !PT ;  /* 0x0000f00007077812 */ /* 0x000fe200078ef808 */
[----:B------:R-:W-:Y:S01]  /*0210*/  IMAD.WIDE R8, R5, 0x4, R2 ;  /* 0x0000000405087825 */ /* 0x000fe200078e0202 */
[----:B------:R-:W-:-:S04]  /*0220*/  LOP3.LUT R10, R12, R11, R10, 0xfe, !PT ;  /* 0x0000000b0c0a7212 */ /* 0x000fc800078efe0a */
[----:B------:R-:W-:-:S05]  /*0230*/  LOP3.LUT R7, R7, R10, RZ, 0xfc, !PT ;  /* 0x0000000a07077212 */ /* 0x000fca00078efcff */
[----:B------:R0:W-:Y:S04]  /*0240*/  STG.E desc[UR4][R2.64], R7 ;  /* 0x0000000702007986 */ /* 0x0001e8000c101904 */
[----:B------:R-:W2:Y:S02]  /*0250*/  LDG.E R10, desc[UR4][R8.64] ;  /* 0x00000004080a7981 */ /* 0x000ea4000c1e1900 */
[C---:B--2---:R-:W-:Y:S01]  /*0260*/  IMAD.SHL.U32 R13, R10.reuse, 0x100, RZ ;  /* 0x000001000a0d7824 */ /* 0x044fe200078e00ff */
[--C-:B------:R-:W-:Y:S01]  /*0270*/  SHF.R.U32.HI R15, RZ, 0x14, R10.reuse ;  /* 0x00000014ff0f7819 */ /* 0x100fe2000001160a */
[----:B------:R-:W-:Y:S01]  /*0280*/  IMAD.SHL.U32 R12, R10, 0x1000, RZ ;  /* 0x000010000a0c7824 */ /* 0x000fe200078e00ff */
[----:B------:R-:W-:Y:S02]  /*0290*/  SHF.R.U32.HI R11, RZ, 0x4, R10 ;  /* 0x00000004ff0b7819 */ /* 0x000fe4000001160a */
[----:B------:R-:W-:-:S02]  /*02a0*/  LOP3.LUT R14, R13, 0xf00000, RZ, 0xc0, !PT ;  /* 0x00f000000d0e7812 */ /* 0x000fc400078ec0ff */
[----:B------:R-:W-:Y:S02]  /*02b0*/  LOP3.LUT R13, R12, 0xf0000, RZ, 0xc0, !PT ;  /* 0x000f00000c0d7812 */ /* 0x000fe400078ec0ff */
[----:B------:R-:W-:Y:S02]  /*02c0*/  SHF.L.W.U32.HI R15, R10, 0x18, R15 ;  /* 0x000000180a0f7819 */ /* 0x000fe40000010e0f */
[----:B------:R-:W-:Y:S02]  /*02d0*/  LOP3.LUT R14, R14, 0xf0, R11, 0xf8, !PT ;  /* 0x000000f00e0e7812 */ /* 0x000fe400078ef80b */
[--C-:B------:R-:W-:Y:S02]  /*02e0*/  SHF.R.U32.HI R11, RZ, 0xc, R10.reuse ;  /* 0x0000000cff0b7819 */ /* 0x100fe4000001160a */
[----:B------:R-:W-:Y:S02]  /*02f0*/  LOP3.LUT R13, R13, 0xf, R10, 0xf8, !PT ;  /* 0x0000000f0d0d7812 */ /* 0x000fe400078ef80a */
[----:B------:R-:W-:-:S02]  /*0300*/  LOP3.LUT R10, R10, 0xf0000000, RZ, 0xc0, !PT ;  /* 0xf00000000a0a7812 */ /* 0x000fc400078ec0ff */
[----:B------:R-:W-:Y:S02]  /*0310*/  LOP3.LUT R15, R15, 0xf000f00, RZ, 0xc0, !PT ;  /* 0x0f000f000f0f7812 */ /* 0x000fe400078ec0ff */
[----:B------:R-:W-:Y:S02]  /*0320*/  LOP3.LUT R10, R10, 0xf000, R11, 0xf8, !PT ;  /* 0x0000f0000a0a7812 */ /* 0x000fe400078ef80b */
[----:B------:R-:W-:-:S04]  /*0330*/  LOP3.LUT R13, R15, R14, R13, 0xfe, !PT ;  /* 0x0000000e0f0d7212 */ /* 0x000fc800078efe0d */
[----:B------:R-:W-:Y:S01]  /*0340*/  LOP3.LUT R13, R10, R13, RZ, 0xfc, !PT ;  /* 0x0000000d0a0d7212 */ /* 0x000fe200078efcff */
[----:B------:R-:W-:-:S04]  /*0350*/  IMAD.WIDE R10, R5, 0x4, R8 ;  /* 0x00000004050a7825 */ /* 0x000fc800078e0208 */
[----:B------:R1:W-:Y:S04]  /*0360*/  STG.E desc[UR4][R8.64], R13 ;  /* 0x0000000d08007986 */ /* 0x0003e8000c101904 */
[----:B0-----:R-:W2:Y:S01]  /*0370*/  LDG.E R7, desc[UR4][R10.64] ;  /* 0x000000040a077981 */ /* 0x001ea2000c1e1900 */
[----:B-1----:R-:W-:-:S04]  /*0380*/  IMAD.WIDE R8, R5, 0x4, R10 ;  /* 0x0000000405087825 */ /* 0x002fc800078e020a */
[C---:B--2---:R-:W-:Y:S01]  /*0390*/  IMAD.SHL.U32 R15, R7.reuse, 0x100, RZ ;  /* 0x00000100070f7824 */ /* 0x044fe200078e00ff */
[--C-:B------:R-:W-:Y:S01]  /*03a0*/  SHF.R.U32.HI R16, RZ, 0x14, R7.reuse ;  /* 0x00000014ff107819 */ /* 0x100fe20000011607 */
[----:B------:R-:W-:Y:S01]  /*03b0*/  IMAD.SHL.U32 R14, R7, 0x1000, RZ ;  /* 0x00001000070e7824 */ /* 0x000fe200078e00ff */
[----:B------:R-:W-:Y:S02]  /*03c0*/  SHF.R.U32.HI R12, RZ, 0x4, R7 ;  /* 0x00000004ff0c7819 */ /* 0x000fe40000011607 */
[----:B------:R-:W-:Y:S02]  /*03d0*/  LOP3.LUT R15, R15, 0xf00000, RZ, 0xc0, !PT ;  /* 0x00f000000f0f7812 */ /* 0x000fe400078ec0ff */
[----:B------:R-:W-:Y:S02]  /*03e0*/  LOP3.LUT R14, R14, 0xf0000, RZ, 0xc0, !PT ;  /* 0x000f00000e0e7812 */ /* 0x000fe400078ec0ff */
[----:B------:R-:W-:Y:S02]  /*03f0*/  SHF.L.W.U32.HI R16, R7, 0x18, R16 ;  /* 0x0000001807107819 */ /* 0x000fe40000010e10 */
[----:B------:R-:W-:-:S02]  /*0400*/  LOP3.LUT R15, R15, 0xf0, R12, 0xf8, !PT ;  /* 0x000000f00f0f7812 */ /* 0x000fc400078ef80c */
[--C-:B------:R-:W-:Y:S02]  /*0410*/  SHF.R.U32.HI R12, RZ, 0xc, R7.reuse ;  /* 0x0000000cff0c7819 */ /* 0x100fe40000011607 */
[----:B------:R-:W-:Y:S02]  /*0420*/  LOP3.LUT R14, R14, 0xf, R7, 0xf8, !PT ;  /* 0x0000000f0e0e7812 */ /* 0x000fe400078ef807 */
[----:B------:R-:W-:Y:S02]  /*0430*/  LOP3.LUT R7, R7, 0xf0000000, RZ, 0xc0, !PT ;  /* 0xf000000007077812 */ /* 0x000fe400078ec0ff */
[----:B------:R-:W-:Y:S02]  /*0440*/  LOP3.LUT R16, R16, 0xf000f00, RZ, 0xc0, !PT ;  /* 0x0f000f0010107812 */ /* 0x000fe400078ec0ff */
[----:B------:R-:W-:Y:S02]  /*0450*/  LOP3.LUT R7, R7, 0xf000, R12, 0xf8, !PT ;  /* 0x0000f00007077812 */ /* 0x000fe400078ef80c */
[----:B------:R-:W-:-:S04]  /*0460*/  LOP3.LUT R14, R16, R15, R14, 0xfe, !PT ;  /* 0x0000000f100e7212 */ /* 0x000fc800078efe0e */
[----:B------:R-:W-:-:S05]  /*0470*/  LOP3.LUT R7, R7, R14, RZ, 0xfc, !PT ;  /* 0x0000000e07077212 */ /* 0x000fca00078efcff */
[----:B------:R0:W-:Y:S04]  /*0480*/  STG.E desc[UR4][R10.64], R7 ;  /* 0x000000070a007986 */ /* 0x0001e8000c101904 */
[----:B------:R-:W2:Y:S01]  /*0490*/  LDG.E R12, desc[UR4][R8.64] ;  /* 0x00000004080c7981 */ /* 0x000ea2000c1e1900 */
[----:B------:R-:W-:-:S05]  /*04a0*/  VIADD R6, R6, 0x4 ;  /* 0x0000000406067836 */ /* 0x000fca0000000000 */
[----:B------:R-:W-:Y:S01]  /*04b0*/  ISETP.NE.AND P0, PT, R6, RZ, PT ;  /* 0x000000ff0600720c */ /* 0x000fe20003f05270 */
[----:B0-----:R-:W-:Y:S02]  /*04c0*/  IMAD.MOV.U32 R10, RZ, RZ, R2 ;  /* 0x000000ffff0a7224 */ /* 0x001fe400078e0002 */
[----:B------:R-:W-:Y:S02]  /*04d0*/  IMAD.MOV.U32 R11, RZ, RZ, R3 ;  /* 0x000000ffff0b7224 */ /* 0x000fe400078e0003 */
[----:B------:R-:W-:-:S04]  /*04e0*/  IMAD.WIDE R2, R5, 0x4, R8 ;  /* 0x0000000405027825 */ /* 0x000fc800078e0208 */
        /* <DEDUP_REMOVED lines=15> */
[----:B------:R1:W-:Y:S01]  /*05e0*/  STG.E desc[UR4][R8.64], R15 ;  /* 0x0000000f08007986 */ /* 0x0003e2000c101904 */
[----:B------:R-:W-:Y:S05]  /*05f0*/  @P0 BRA `(.L_x_201) ;  /* 0xfffffff800cc0947 */ /* 0x000fea000383ffff */
[----:B------:R-:W-:-:S07]  /*0600*/  IMAD.WIDE R2, R5, 0x10, R10 ;  /* 0x0000001005027825 */ /* 0x000fce00078e020a */
.L_x_200:
[----:B------:R-:W-:-:S13]  /*0610*/  LOP3.LUT P0, R4, R4, 0x3, RZ, 0xc0, !PT ;  /* 0x0000000304047812 */ /* 0x000fda000780c0ff */
[----:B0-----:R-:W-:Y:S05]  /*0620*/  @!P0 EXIT ;  /* 0x000000000000894d */ /* 0x001fea0003800000 */
[----:B------:R-:W-:Y:S02]  /*0630*/  ISETP.NE.AND P1, PT, R4, 0x1, PT ;  /* 0x000000010400780c */ /* 0x000fe40003f25270 */
[----:B------:R-:W-:-:S11]  /*0640*/  LOP3.LUT P0, RZ, R0, 0x8, RZ, 0xc0, !PT ;  /* 0x0000000800ff7812 */ /* 0x000fd6000780c0ff */
[----:B------:R-:W-:Y:S05]  /*0650*/  @!P1 BRA `(.L_x_202) ;  /* 0x0000000000909947 */ /* 0x000fea0003800000 */
[----:B------:R-:W2:Y:S02]  /*0660*/  LDG.E R0, desc[UR4][R2.64] ;  /* 0x0000000402007981 */ /* 0x000ea4000c1e1900 */
[C---:B--2---:R-:W-:Y:S01]  /*0670*/  IMAD.SHL.U32 R7, R0.reuse, 0x100, RZ ;  /* 0x0000010000077824 */ /* 0x044fe200078e00ff */
[--C-:B------:R-:W-:Y:S01]  /*0680*/  SHF.R.U32.HI R11, RZ, 0x14, R0.reuse ;  /* 0x00000014ff0b7819 */ /* 0x100fe20000011600 */
[----:B------:R-:W-:Y:S01]  /*0690*/  IMAD.SHL.U32 R6, R0, 0x1000, RZ ;  /* 0x0000100000067824 */ /* 0x000fe200078e00ff */
[----:B------:R-:W-:Y:S02]  /*06a0*/  SHF.R.U32.HI R4, RZ, 0x4, R0 ;  /* 0x00000004ff047819 */ /* 0x000fe40000011600 */
[----:B-1----:R-:W-:Y:S02]  /*06b0*/  LOP3.LUT R9, R7, 0xf00000, RZ, 0xc0, !PT ;  /* 0x00f0000007097812 */ /* 0x002fe400078ec0ff */
[----:B------:R-:W-:Y:S02]  /*06c0*/  LOP3.LUT R7, R6, 0xf0000, RZ, 0xc0, !PT ;  /* 0x000f000006077812 */ /* 0x000fe400078ec0ff */
[----:B------:R-:W-:-:S02]  /*06d0*/  SHF.L.W.U32.HI R11, R0, 0x18, R11 ;  /* 0x00000018000b7819 */ /* 0x000fc40000010e0b */
[----:B------:R-:W-:Y:S02]  /*06e0*/  LOP3.LUT R6, R9, 0xf0, R4, 0xf8, !PT ;  /* 0x000000f009067812 */ /* 0x000fe400078ef804 */
[--C-:B------:R-:W-:Y:S02]  /*06f0*/  SHF.R.U32.HI R4, RZ, 0xc, R0.reuse ;  /* 0x0000000cff047819 */ /* 0x100fe40000011600 */
[----:B------:R-:W-:Y:S02]  /*0700*/  LOP3.LUT R7, R7, 0xf, R0, 0xf8, !PT ;  /* 0x0000000f07077812 */ /* 0x000fe400078ef800 */
[----:B------:R-:W-:Y:S02]  /*0710*/  LOP3.LUT R9, R0, 0xf0000000, RZ, 0xc0, !PT ;  /* 0xf000000000097812 */ /* 0x000fe400078ec0ff */
[----:B------:R-:W-:Y:S02]  /*0720*/  LOP3.LUT R11, R11, 0xf000f00, RZ, 0xc0, !PT ;  /* 0x0f000f000b0b7812 */ /* 0x000fe400078ec0ff */
[----:B------:R-:W-:-:S02]  /*0730*/  LOP3.LUT R9, R9, 0xf000, R4, 0xf8, !PT ;  /* 0x0000f00009097812 */ /* 0x000fc400078ef804 */
[----:B------:R-:W-:-:S04]  /*0740*/  LOP3.LUT R6, R11, R6, R7, 0xfe, !PT ;  /* 0x000000060b067212 */ /* 0x000fc800078efe07 */
[----:B------:R-:W-:Y:S01]  /*0750*/  LOP3.LUT R9, R9, R6, RZ, 0xfc, !PT ;  /* 0x0000000609097212 */ /* 0x000fe200078efcff */
[----:B------:R-:W-:-:S04]  /*0760*/  IMAD.WIDE R6, R5, 0x4, R2 ;  /* 0x0000000405067825 */ /* 0x000fc800078e0202 */
        /* <DEDUP_REMOVED lines=8> */
[C---:B------:R-:W-:Y:S02]  /*07f0*/  SHF.L.W.U32.HI R15, R0.reuse, 0x18, R15 ;  /* 0x00000018000f7819 */ /* 0x040fe40000010e0f */
[----:B------:R-:W-:Y:S02]  /*0800*/  LOP3.LUT R8, R13, 0xf0, R4, 0xf8, !PT ;  /* 0x000000f00d087812 */ /* 0x000fe400078ef804 */
[--C-:B------:R-:W-:Y:S02]  /*0810*/  SHF.R.U32.HI R4, RZ, 0xc, R0.reuse ;  /* 0x0000000cff047819 */ /* 0x100fe40000011600 */
[----:B------:R-:W-:Y:S02]  /*0820*/  LOP3.LUT R11, R11, 0xf, R0, 0xf8, !PT ;  /* 0x0000000f0b0b7812 */ /* 0x000fe400078ef800 */
[----:B0-----:R-:W-:-:S02]  /*0830*/  LOP3.LUT R3, R0, 0xf0000000, RZ, 0xc0, !PT ;  /* 0xf000000000037812 */ /* 0x001fc400078ec0ff */
[----:B------:R-:W-:Y:S02]  /*0840*/  LOP3.LUT R15, R15, 0xf000f00, RZ, 0xc0, !PT ;  /* 0x0f000f000f0f7812 */ /* 0x000fe400078ec0ff */
[----:B------:R-:W-:Y:S02]  /*0850*/  LOP3.LUT R3, R3, 0xf000, R4, 0xf8, !PT ;  /* 0x0000f00003037812 */ /* 0x000fe400078ef804 */
[----:B------:R-:W-:-:S04]  /*0860*/  LOP3.LUT R8, R15, R8, R11, 0xfe, !PT ;  /* 0x000000080f087212 */ /* 0x000fc800078efe0b */
[----:B------:R-:W-:Y:S01]  /*0870*/  LOP3.LUT R9, R3, R8, RZ, 0xfc, !PT ;  /* 0x0000000803097212 */ /* 0x000fe200078efcff */
[----:B------:R-:W-:-:S04]  /*0880*/  IMAD.WIDE R2, R5, 0x4, R6 ;  /* 0x0000000405027825 */ /* 0x000fc800078e0206 */
[----:B------:R0:W-:Y:S03]  /*0890*/  STG.E desc[UR4][R6.64], R9 ;  /* 0x0000000906007986 */ /* 0x0001e6000c101904 */
.L_x_202:
[----:B------:R-:W-:Y:S05]  /*08a0*/  @P0 EXIT ;  /* 0x000000000000094d */ /* 0x000fea0003800000 */
[----:B------:R-:W0:Y:S02]  /*08b0*/  LDG.E R0, desc[UR4][R2.64] ;  /* 0x0000000402007981 */ /* 0x000e24000c1e1900 */
[C---:B0-----:R-:W-:Y:S01]  /*08c0*/  IMAD.SHL.U32 R6, R0.reuse, 0x100, RZ ;  /* 0x0000010000067824 */ /* 0x041fe200078e00ff */
[--C-:B-1----:R-:W-:Y:S01]  /*08d0*/  SHF.R.U32.HI R9, RZ, 0x14, R0.reuse ;  /* 0x00000014ff097819 */ /* 0x102fe20000011600 */
[----:B------:R-:W-:Y:S01]  /*08e0*/  IMAD.SHL.U32 R5, R0, 0x1000, RZ ;  /* 0x0000100000057824 */ /* 0x000fe200078e00ff */
        /* <DEDUP_REMOVED lines=11> */
[----:B------:R-:W-:-:S05]  /*09a0*/  LOP3.LUT R5, R4, R5, RZ, 0xfc, !PT ;  /* 0x0000000504057212 */ /* 0x000fca00078efcff */
[----:B------:R-:W-:Y:S01]  /*09b0*/  STG.E desc[UR4][R2.64], R5 ;  /* 0x0000000502007986 */ /* 0x000fe2000c101904 */
[----:B------:R-:W-:Y:S05]  /*09c0*/  EXIT ;  /* 0x000000000000794d */ /* 0x000fea0003800000 */
.L_x_203:
        /* <DEDUP_REMOVED lines=11> */
.L_x_1846:


//--------------------- .text._ZN4vllm4gptq23reconstruct_gptq_kernelINS0_17MatrixView_q8_rowELi8EEEvPKjPK6__halfS4_PKiiiibPS5_ --------------------------
	.section	.text._ZN4vllm4gptq23reconstruct_gptq_kernelINS0_17MatrixView_q8_rowELi8EEEvPKjPK6__halfS4_PKiiiibPS5_,"ax",@progbits
	.align	128
        .global         _ZN4vllm4gptq23reconstruct_gptq_kernelINS0_17MatrixView_q8_rowELi8EEEvPKjPK6__halfS4_PKiiiibPS5_
        .type           _ZN4vllm4gptq23reconstruct_gptq_kernelINS0_17MatrixView_q8_rowELi8EEEvPKjPK6__halfS4_PKiiiibPS5_,@function
        .size           _ZN4vllm4gptq23reconstruct_gptq_kernelINS0_17MatrixView_q8_rowELi8EEEvPKjPK6__halfS4_PKiiiibPS5_,(.L_x_1847 - _ZN4vllm4gptq23reconstruct_gptq_kernelINS0_17MatrixView_q8_rowELi8EEEvPKjPK6__halfS4_PKiiiibPS5_)
        .other          _ZN4vllm4gptq23reconstruct_gptq_kernelINS0_17MatrixView_q8_rowELi8EEEvPKjPK6__halfS4_PKiiiibPS5_,@"STO_CUDA_ENTRY STV_DEFAULT"
_ZN4vllm4gptq23reconstruct_gptq_kernelINS0_17MatrixView_q8_rowELi8EEEvPKjPK6__halfS4_PKiiiibPS5_:
.text._ZN4vllm4gptq23reconstruct_gptq_kernelINS0_17MatrixView_q8_rowELi8EEEvPKjPK6__halfS4_PKiiiibPS5_:
[----:B------:R-:W-:Y:S01]  /*0000*/  LDC R1, c[0x0][0x37c] ;  /* 0x0000df00ff017b82 */ /* 0x000fe20000000800 */
[----:B------:R-:W0:Y:S07]  /*0010*/  S2R R7, SR_CTAID.X ;  /* 0x0000000000077919 */ /* 0x000e2e0000002500 */
[----:B------:R-:W1:Y:S01]  /*0020*/  LDC R0, c[0x0][0x3a4] ;  /* 0x0000e900ff007b82 */ /* 0x000e620000000800 */
[----:B------:R-:W0:Y:S02]  /*0030*/  S2R R8, SR_TID.X ;  /* 0x0000000000087919 */ /* 0x000e240000002100 */
[----:B0-----:R-:W-:-:S05]  /*0040*/  IMAD R7, R7, 0x80, R8 ;  /* 0x0000008007077824 */ /* 0x001fca00078e0208 */
[----:B-1----:R-:W-:-:S13]  /*0050*/  ISETP.GE.U32.AND P0, PT, R7, R0, PT ;  /* 0x000000000700720c */ /* 0x002fda0003f06070 */
[----:B------:R-:W-:Y:S05]  /*0060*/  @P0 EXIT ;  /* 0x000000000000094d */ /* 0x000fea0003800000 */
[----:B------:R-:W0:Y:S01]  /*0070*/  S2R R21, SR_CTAID.Y ;  /* 0x0000000000157919 */ /* 0x000e220000002600 */
[----:B------:R-:W1:Y:S01]  /*0080*/  LDC.64 R12, c[0x0][0x398] ;  /* 0x0000e600ff0c7b82 */ /* 0x000e620000000a00 */
[----:B------:R-:W2:Y:S07]  /*0090*/  LDCU.64 UR6, c[0x0][0x358] ;  /* 0x00006b00ff0677ac */ /* 0x000eae0008000a00 */
[----:B------:R-:W3:Y:S01]  /*00a0*/  LDC.64 R10, c[0x0][0x380] ;  /* 0x0000e000ff0a7b82 */ /* 0x000ee20000000a00 */
[----:B------:R-:W-:Y:S01]  /*00b0*/  SHF.R.S32.HI R14, RZ, 0x1f, R7 ;  /* 0x0000001fff0e7819 */ /* 0x000fe20000011407 */
[----:B------:R-:W4:Y:S06]  /*00c0*/  LDCU.U8 UR4, c[0x0][0x3ac] ;  /* 0x00007580ff0477ac */ /* 0x000f2c0008000000 */
[----:B------:R-:W5:Y:S01]  /*00d0*/  LDC.64 R2, c[0x0][0x390] ;  /* 0x0000e400ff027b82 */ /* 0x000f620000000a00 */
[----:B0-----:R-:W-:-:S04]  /*00e0*/  IMAD.SHL.U32 R6, R21, 0x4, RZ ;  /* 0x0000000415067824 */ /* 0x001fc800078e00ff */
[----:B-1----:R-:W-:-:S05]  /*00f0*/  IMAD.WIDE.U32 R12, R6, 0x4, R12 ;  /* 0x00000004060c7825 */ /* 0x002fca00078e000c */
[----:B--2---:R-:W2:Y:S04]  /*0100*/  LDG.E.CONSTANT R5, desc[UR6][R12.64] ;  /* 0x000000060c057981 */ /* 0x004ea8000c1e9900 */
[----:B------:R-:W4:Y:S04]  /*0110*/  LDG.E.CONSTANT R15, desc[UR6][R12.64+0x4] ;  /* 0x000004060c0f7981 */ /* 0x000f28000c1e9900 */
[----:B------:R-:W3:Y:S04]  /*0120*/  LDG.E.CONSTANT R17, desc[UR6][R12.64+0x8] ;  /* 0x000008060c117981 */ /* 0x000ee8000c1e9900 */
[----:B------:R-:W5:Y:S01]  /*0130*/  LDG.E.CONSTANT R19, desc[UR6][R12.64+0xc] ;  /* 0x00000c060c137981 */ /* 0x000f62000c1e9900 */
[----:B------:R-:W-:-:S02]  /*0140*/  IMAD R21, R21, R0, R7 ;  /* 0x0000000015157224 */ /* 0x000fc400078e0207 */
[-C--:B--2---:R-:W-:Y:S01]  /*0150*/  IMAD R4, R5, R0.reuse, RZ ;  /* 0x0000000005047224 */ /* 0x084fe200078e02ff */
[----:B------:R-:W-:Y:S01]  /*0160*/  LEA.HI R5, R14, R7, RZ, 0x2 ;  /* 0x000000070e057211 */ /* 0x000fe200078f10ff */
[----:B----4-:R-:W-:-:S03]  /*0170*/  IMAD R18, R15, R0, RZ ;  /* 0x000000000f127224 */ /* 0x010fc600078e02ff */
[----:B------:R-:W-:Y:S02]  /*0180*/  SHF.R.S32.HI R9, RZ, 0x1f, R4 ;  /* 0x0000001fff097819 */ /* 0x000fe40000011404 */
[----:B------:R-:W-:Y:S01]  /*0190*/  SHF.R.S32.HI R5, RZ, 0x2, R5 ;  /* 0x00000002ff057819 */ /* 0x000fe20000011405 */
[----:B---3--:R-:W-:Y:S01]  /*01a0*/  IMAD R16, R17, R0, RZ ;  /* 0x0000000011107224 */ /* 0x008fe200078e02ff */
[----:B------:R-:W-:Y:S02]  /*01b0*/  LEA.HI R14, R9, R4, RZ, 0x2 ;  /* 0x00000004090e7211 */ /* 0x000fe400078f10ff */
[----:B------:R-:W-:Y:S01]  /*01c0*/  SHF.R.S32.HI R9, RZ, 0x1f, R18 ;  /* 0x0000001fff097819 */ /* 0x000fe20000011412 */
[----:B-----5:R-:W-:Y:S01]  /*01d0*/  IMAD R12, R19, R0, RZ ;  /* 0x00000000130c7224 */ /* 0x020fe200078e02ff */
[----:B------:R-:W-:Y:S02]  /*01e0*/  LEA.HI.SX32 R15, R14, R5, 0x1e ;  /* 0x000000050e0f7211 */ /* 0x000fe400078ff2ff */
[----:B------:R-:W-:-:S02]  /*01f0*/  LEA.HI R20, R9, R18, RZ, 0x2 ;  /* 0x0000001209147211 */ /* 0x000fc400078f10ff */
[----:B------:R-:W-:Y:S01]  /*0200*/  SHF.R.S32.HI R9, RZ, 0x1f, R16 ;  /* 0x0000001fff097819 */ /* 0x000fe20000011410 */
[----:B------:R-:W-:Y:S01]  /*0210*/  IMAD.WIDE R14, R15, 0x4, R2 ;  /* 0x000000040f0e7825 */ /* 0x000fe200078e0202 */
[----:B------:R-:W-:-:S03]  /*0220*/  LEA.HI.SX32 R23, R20, R5, 0x1e ;  /* 0x0000000514177211 */ /* 0x000fc600078ff2ff */
[----:B------:R-:W-:Y:S01]  /*0230*/  IMAD.WIDE.U32 R20, R21, 0x4, R10 ;  /* 0x0000000415147825 */ /* 0x000fe200078e000a */
[----:B------:R-:W-:Y:S01]  /*0240*/  LEA.HI R10, R9, R16, RZ, 0x2 ;  /* 0x00000010090a7211 */ /* 0x000fe200078f10ff */
[----:B------:R-:W2:Y:S01]  /*0250*/  LDG.E.CONSTANT R14, desc[UR6][R14.64] ;  /* 0x000000060e0e7981 */ /* 0x000ea2000c1e9900 */
[----:B------:R-:W-:Y:S01]  /*0260*/  SHF.R.S32.HI R9, RZ, 0x1f, R12 ;  /* 0x0000001fff097819 */ /* 0x000fe2000001140c */
[----:B------:R-:W-:Y:S01]  /*0270*/  IMAD.WIDE R22, R23, 0x4, R2 ;  /* 0x0000000417167825 */ /* 0x000fe200078e0202 */
[----:B------:R-:W-:Y:S01]  /*0280*/  LEA.HI.SX32 R25, R10, R5, 0x1e ;  /* 0x000000050a197211 */ /* 0x000fe200078ff2ff */
[----:B------:R-:W3:Y:S01]  /*0290*/  LDG.E.CONSTANT R11, desc[UR6][R20.64] ;  /* 0x00000006140b7981 */ /* 0x000ee2000c1e9900 */
[----:B------:R-:W-:-:S03]  /*02a0*/  LEA.HI R10, R9, R12, RZ, 0x2 ;  /* 0x0000000c090a7211 */ /* 0x000fc600078f10ff */
[----:B------:R-:W4:Y:S01]  /*02b0*/  LDG.E.CONSTANT R9, desc[UR6][R22.64] ;  /* 0x0000000616097981 */ /* 0x000f22000c1e9900 */
[----:B------:R-:W-:Y:S01]  /*02c0*/  LEA.HI.SX32 R27, R10, R5, 0x1e ;  /* 0x000000050a1b7211 */ /* 0x000fe200078ff2ff */
[----:B------:R-:W-:-:S04]  /*02d0*/  IMAD.WIDE R24, R25, 0x4, R2 ;  /* 0x0000000419187825 */ /* 0x000fc800078e0202 */
[----:B------:R-:W-:Y:S01]  /*02e0*/  IMAD.WIDE R26, R27, 0x4, R2 ;  /* 0x000000041b1a7825 */ /* 0x000fe200078e0202 */
[----:B------:R-:W5:Y:S01]  /*02f0*/  LDG.E.CONSTANT R10, desc[UR6][R24.64] ;  /* 0x00000006180a7981 */ /* 0x000f62000c1e9900 */
[----:B------:R-:W0:Y:S03]  /*0300*/  LDC.64 R2, c[0x0][0x388] ;  /* 0x0000e200ff027b82 */ /* 0x000e260000000a00 */
[----:B------:R-:W5:Y:S01]  /*0310*/  LDG.E.CONSTANT R15, desc[UR6][R26.64] ;  /* 0x000000061a0f7981 */ /* 0x000f62000c1e9900 */
[C---:B------:R-:W-:Y:S02]  /*0320*/  IMAD.IADD R19, R7.reuse, 0x1, R4 ;  /* 0x0000000107137824 */ /* 0x040fe400078e0204 */
[C---:B------:R-:W-:Y:S02]  /*0330*/  IMAD.IADD R13, R7.reuse, 0x1, R18 ;  /* 0x00000001070d7824 */ /* 0x040fe400078e0212 */
[----:B------:R-:W-:-:S02]  /*0340*/  IMAD.IADD R5, R7, 0x1, R16 ;  /* 0x0000000107057824 */ /* 0x000fc400078e0210 */
[----:B------:R-:W-:Y:S02]  /*0350*/  IMAD.IADD R17, R7, 0x1, R12 ;  /* 0x0000000107117824 */ /* 0x000fe400078e020c */
[----:B0-----:R-:W-:-:S04]  /*0360*/  IMAD.WIDE R18, R19, 0x2, R2 ;  /* 0x0000000213127825 */ /* 0x001fc800078e0202 */
[--C-:B------:R-:W-:Y:S01]  /*0370*/  IMAD.WIDE R12, R13, 0x2, R2.reuse ;  /* 0x000000020d0c7825 */ /* 0x100fe200078e0202 */
[----:B------:R-:W5:Y:S03]  /*0380*/  LDG.E.U16.CONSTANT R16, desc[UR6][R18.64] ;  /* 0x0000000612107981 */ /* 0x000f66000c1e9500 */
[--C-:B------:R-:W-:Y:S02]  /*0390*/  IMAD.WIDE R4, R5, 0x2, R2.reuse ;  /* 0x0000000205047825 */ /* 0x100fe400078e0202 */
[----:B------:R-:W5:Y:S02]  /*03a0*/  LDG.E.U16.CONSTANT R12, desc[UR6][R12.64] ;  /* 0x000000060c0c7981 */ /* 0x000f64000c1e9500 */
[----:B------:R-:W-:Y:S02]  /*03b0*/  IMAD.WIDE R2, R17, 0x2, R2 ;  /* 0x0000000211027825 */ /* 0x000fe400078e0202 */
[----:B------:R-:W5:Y:S04]  /*03c0*/  LDG.E.U16.CONSTANT R4, desc[UR6][R4.64] ;  /* 0x0000000604047981 */ /* 0x000f68000c1e9500 */
[----:B------:R0:W5:Y:S01]  /*03d0*/  LDG.E.U16.CONSTANT R17, desc[UR6][R2.64] ;  /* 0x0000000602117981 */ /* 0x000162000c1e9500 */
[----:B------:R-:W-:Y:S01]  /*03e0*/  IMAD.SHL.U32 R8, R8, 0x8, RZ ;  /* 0x0000000808087824 */ /* 0x000fe200078e00ff */
[----:B------:R-:W-:-:S04]  /*03f0*/  UPRMT UR4, UR4, 0x8880, URZ ;  /* 0x0000888004047896 */ /* 0x000fc800080000ff */
[----:B------:R-:W-:Y:S01]  /*0400*/  LOP3.LUT R8, R8, 0x18, RZ, 0xc0, !PT ;  /* 0x0000001808087812 */ /* 0x000fe200078ec0ff */
[----:B------:R-:W-:Y:S01]  /*0410*/  UISETP.NE.AND UP0, UPT, UR4, URZ, UPT ;  /* 0x000000ff0400728c */ /* 0x000fe2000bf05270 */
[----:B0-----:R-:W0:Y:S03]  /*0420*/  LDC.64 R2, c[0x0][0x3b0] ;  /* 0x0000ec00ff027b82 */ /* 0x001e260000000a00 */
[----:B------:R-:W-:Y:S01]  /*0430*/  USEL UR4, URZ, 0xffffffff, UP0 ;  /* 0xffffffffff047887 */ /* 0x000fe20008000000 */
[----:B------:R-:W-:-:S04]  /*0440*/  IMAD R7, R6, R0, R7 ;  /* 0x0000000006077224 */ /* 0x000fc800078e0207 */
[----:B0-----:R-:W-:Y:S01]  /*0450*/  IMAD.WIDE R2, R7, 0x2, R2 ;  /* 0x0000000207027825 */ /* 0x001fe200078e0202 */
[-C--:B--2---:R-:W-:Y:S02]  /*0460*/  SHF.R.U32.HI R14, RZ, R8.reuse, R14 ;  /* 0x00000008ff0e7219 */ /* 0x084fe4000001160e */
[----:B---3--:R-:W-:Y:S02]  /*0470*/  LOP3.LUT R13, R11, 0xff, RZ, 0xc0, !PT ;  /* 0x000000ff0b0d7812 */ /* 0x008fe400078ec0ff */
[----:B------:R-:W-:Y:S02]  /*0480*/  LOP3.LUT R14, R14, 0xff, RZ, 0xc0, !PT ;  /* 0x000000ff0e0e7812 */ /* 0x000fe400078ec0ff */
[----:B------:R-:W-:Y:S02]  /*0490*/  SHF.R.U32.HI R18, RZ, 0x8, R11 ;  /* 0x00000008ff127819 */ /* 0x000fe4000001160b */
[----:B----4-:R-:W-:Y:S02]  /*04a0*/  SHF.R.U32.HI R9, RZ, R8, R9 ;  /* 0x00000008ff097219 */ /* 0x010fe40000011609 */
[----:B------:R-:W-:-:S02]  /*04b0*/  IADD3 R5, PT, PT, -R14, UR4, R13 ;  /* 0x000000040e057c10 */ /* 0x000fc4000fffe10d */
[----:B------:R-:W-:Y:S02]  /*04c0*/  LOP3.LUT R18, R18, 0xff, RZ, 0xc0, !PT ;  /* 0x000000ff12127812 */ /* 0x000fe400078ec0ff */
[----:B------:R-:W-:Y:S02]  /*04d0*/  LOP3.LUT R9, R9, 0xff, RZ, 0xc0, !PT ;  /* 0x000000ff09097812 */ /* 0x000fe400078ec0ff */
[----:B------:R-:W-:Y:S02]  /*04e0*/  SHF.R.U32.HI R14, RZ, 0x10, R11 ;  /* 0x00000010ff0e7819 */ /* 0x000fe4000001160b */
[-C--:B-----5:R-:W-:Y:S02]  /*04f0*/  SHF.R.U32.HI R10, RZ, R8.reuse, R10 ;  /* 0x00000008ff0a7219 */ /* 0x0a0fe4000001160a */
[----:B------:R-:W-:Y:S02]  /*0500*/  SHF.R.U32.HI R15, RZ, R8, R15 ;  /* 0x00000008ff0f7219 */ /* 0x000fe4000001160f */
[----:B------:R-:W-:-:S02]  /*0510*/  IADD3 R13, PT, PT, -R9, UR4, R18 ;  /* 0x00000004090d7c10 */ /* 0x000fc4000fffe112 */
[----:B------:R-:W-:Y:S02]  /*0520*/  LOP3.LUT R9, R14, 0xff, RZ, 0xc0, !PT ;  /* 0x000000ff0e097812 */ /* 0x000fe400078ec0ff */
[----:B------:R-:W-:Y:S02]  /*0530*/  LOP3.LUT R10, R10, 0xff, RZ, 0xc0, !PT ;  /* 0x000000ff0a0a7812 */ /* 0x000fe400078ec0ff */
[----:B------:R-:W-:Y:S02]  /*0540*/  LEA.HI R8, R11, UR4, RZ, 0x8 ;  /* 0x000000040b087c11 */ /* 0x000fe4000f8f40ff */
[----:B------:R-:W-:Y:S02]  /*0550*/  LOP3.LUT R15, R15, 0xff, RZ, 0xc0, !PT ;  /* 0x000000ff0f0f7812 */ /* 0x000fe400078ec0ff */
[----:B------:R-:W-:Y:S01]  /*0560*/  IADD3 R10, PT, PT, -R10, UR4, R9 ;  /* 0x000000040a0a7c10 */ /* 0x000fe2000fffe109 */
[----:B------:R-:W0:Y:S02]  /*0570*/  I2F.F16 R5, R5 ;  /* 0x0000000500057306 */ /* 0x000e240000200c00 */
[----:B------:R-:W-:-:S06]  /*0580*/  IMAD.IADD R15, R8, 0x1, -R15 ;  /* 0x00000001080f7824 */ /* 0x000fcc00078e0a0f */
[----:B------:R-:W1:Y:S01]  /*0590*/  I2F.F16 R13, R13 ;  /* 0x0000000d000d7306 */ /* 0x000e620000200c00 */
[----:B------:R-:W-:-:S07]  /*05a0*/  IMAD.WIDE R8, R0, 0x2, R2 ;  /* 0x0000000200087825 */ /* 0x000fce00078e0202 */
[----:B------:R-:W2:Y:S08]  /*05b0*/  I2F.F16 R11, R10 ;  /* 0x0000000a000b7306 */ /* 0x000eb00000200c00 */
[----:B------:R-:W3:Y:S01]  /*05c0*/  I2F.F16 R14, R15 ;  /* 0x0000000f000e7306 */ /* 0x000ee20000200c00 */
[----:B------:R-:W-:-:S04]  /*05d0*/  IMAD.WIDE R6, R0, 0x2, R8 ;  /* 0x0000000200067825 */ /* 0x000fc800078e0208 */
[----:B0-----:R-:W-:Y:S02]  /*05e0*/  HMUL2 R16, R5.H0_H0, R16.H0_H0 ;  /* 0x2000001005107232 */ /* 0x001fe40000000800 */
[----:B-1----:R-:W-:Y:S02]  /*05f0*/  HMUL2 R12, R13.H0_H0, R12.H0_H0 ;  /* 0x2000000c0d0c7232 */ /* 0x002fe40000000800 */
[----:B--2---:R-:W-:Y:S02]  /*0600*/  HMUL2 R11, R11.H0_H0, R4.H0_H0 ;  /* 0x200000040b0b7232 */ /* 0x004fe40000000800 */
[----:B------:R-:W-:Y:S01]  /*0610*/  IMAD.WIDE R4, R0, 0x2, R6 ;  /* 0x0000000200047825 */ /* 0x000fe200078e0206 */
[----:B------:R-:W-:Y:S03]  /*0620*/  STG.E.U16 desc[UR6][R2.64], R16 ;  /* 0x0000001002007986 */ /* 0x000fe6000c101506 */
[----:B---3--:R-:W-:Y:S01]  /*0630*/  HMUL2 R14, R14.H0_H0, R17.H0_H0 ;  /* 0x200000110e0e7232 */ /* 0x008fe20000000800 */
[----:B------:R-:W-:Y:S04]  /*0640*/  STG.E.U16 desc[UR6][R8.64], R12 ;  /* 0x0000000c08007986 */ /* 0x000fe8000c101506 */
[----:B------:R-:W-:Y:S04]  /*0650*/  STG.E.U16 desc[UR6][R6.64], R11 ;  /* 0x0000000b06007986 */ /* 0x000fe8000c101506 */
[----:B------:R-:W-:Y:S01]  /*0660*/  STG.E.U16 desc[UR6][R4.64], R14 ;  /* 0x0000000e04007986 */ /* 0x000fe2000c101506 */
[----:B------:R-:W-:Y:S05]  /*0670*/  EXIT ;  /* 0x000000000000794d */ /* 0x000fea0003800000 */
.L_x_204:
        /* <DEDUP_REMOVED lines=16> */
.L_x_1847:


//--------------------- .text._ZN4vllm4gptq23reconstruct_gptq_kernelINS0_17MatrixView_q2_rowELi2EEEvPKjPK6__halfS4_PKiiiibPS5_ --------------------------
	.section	.text._ZN4vllm4gptq23reconstruct_gptq_kernelINS0_17MatrixView_q2_rowELi2EEEvPKjPK6__halfS4_PKiiiibPS5_,"ax",@progbits
	.align	128
        .global         _ZN4vllm4gptq23reconstruct_gptq_kernelINS0_17MatrixView_q2_rowELi2EEEvPKjPK6__halfS4_PKiiiibPS5_
        .type           _ZN4vllm4gptq23reconstruct_gptq_kernelINS0_17MatrixView_q2_rowELi2EEEvPKjPK6__halfS4_PKiiiibPS5_,@function
        .size           _ZN4vllm4gptq23reconstruct_gptq_kernelINS0_17MatrixView_q2_rowELi2EEEvPKjPK6__halfS4_PKiiiibPS5_,(.L_x_1848 - _ZN4vllm4gptq23reconstruct_gptq_kernelINS0_17MatrixView_q2_rowELi2EEEvPKjPK6__halfS4_PKiiiibPS5_)
        .other          _ZN4vllm4gptq23reconstruct_gptq_kernelINS0_17MatrixView_q2_rowELi2EEEvPKjPK6__halfS4_PKiiiibPS5_,@"STO_CUDA_ENTRY STV_DEFAULT"
_ZN4vllm4gptq23reconstruct_gptq_kernelINS0_17MatrixView_q2_rowELi2EEEvPKjPK6__halfS4_PKiiiibPS5_:
.text._ZN4vllm4gptq23reconstruct_gptq_kernelINS0_17MatrixView_q2_rowELi2EEEvPKjPK6__halfS4_PKiiiibPS5_:
        /* <DEDUP_REMOVED lines=9> */
[----:B------:R-:W2:Y:S01]  /*0090*/  LDCU.64 UR6, c[0x0][0x358] ;  /* 0x00006b00ff0677ac */ /* 0x000ea20008000a00 */
[----:B------:R-:W-:Y:S01]  /*00a0*/  SHF.R.S32.HI R2, RZ, 0x1f, R5 ;  /* 0x0000001fff027819 */ /* 0x000fe20000011405 */
[----:B------:R-:W3:Y:S05]  /*00b0*/  LDCU.U8 UR4, c[0x0][0x3ac] ;  /* 0x00007580ff0477ac */ /* 0x000eea0008000000 */
[----:B------:R-:W4:Y:S08]  /*00c0*/  LDC.64 R14, c[0x0][0x390] ;  /* 0x0000e400ff0e7b82 */ /* 0x000f300000000a00 */
[----:B------:R-:W5:Y:S08]  /*00d0*/  LDC.64 R18, c[0x0][0x380] ;  /* 0x0000e000ff127b82 */ /* 0x000f700000000a00 */
[----:B------:R-:W3:Y:S01]  /*00e0*/  LDC.64 R12, c[0x0][0x388] ;  /* 0x0000e200ff0c7b82 */ /* 0x000ee20000000a00 */
[----:B0-----:R-:W-:-:S04]  /*00f0*/  IMAD.SHL.U32 R29, R6, 0x10, RZ ;  /* 0x00000010061d7824 */ /* 0x001fc800078e00ff */
[----:B-1----:R-:W-:-:S05]  /*0100*/  IMAD.WIDE.U32 R10, R29, 0x4, R10 ;  /* 0x000000041d0a7825 */ /* 0x002fca00078e000a */
[----:B--2---:R-:W2:Y:S04]  /*0110*/  LDG.E.CONSTANT R3, desc[UR6][R10.64] ;  /* 0x000000060a037981 */ /* 0x004ea8000c1e9900 */
[----:B------:R-:W4:Y:S01]  /*0120*/  LDG.E.CONSTANT R7, desc[UR6][R10.64+0x4] ;  /* 0x000004060a077981 */ /* 0x000f22000c1e9900 */
[----:B------:R-:W-:-:S03]  /*0130*/  LEA.HI R2, R2, R5, RZ, 0x4 ;  /* 0x0000000502027211 */ /* 0x000fc600078f20ff */
[----:B------:R-:W3:Y:S01]  /*0140*/  LDG.E.CONSTANT R27, desc[UR6][R10.64+0x8] ;  /* 0x000008060a1b7981 */ /* 0x000ee2000c1e9900 */
[----:B------:R-:W-:-:S03]  /*0150*/  SHF.R.S32.HI R9, RZ, 0x4, R2 ;  /* 0x00000004ff097819 */ /* 0x000fc60000011402 */
[----:B------:R-:W3:Y:S01]  /*0160*/  LDG.E.CONSTANT R25, desc[UR6][R10.64+0xc] ;  /* 0x00000c060a197981 */ /* 0x000ee2000c1e9900 */
[----:B--2---:R-:W-:-:S05]  /*0170*/  IMAD R4, R3, R0, RZ ;  /* 0x0000000003047224 */ /* 0x004fca00078e02ff */
[----:B------:R-:W-:-:S04]  /*0180*/  SHF.R.S32.HI R3, RZ, 0x1f, R4 ;  /* 0x0000001fff037819 */ /* 0x000fc80000011404 */
[----:B------:R-:W-:-:S04]  /*0190*/  LEA.HI R2, R3, R4, RZ, 0x4 ;  /* 0x0000000403027211 */ /* 0x000fc800078f20ff */
[-C--:B------:R-:W-:Y:S01]  /*01a0*/  LEA.HI.SX32 R23, R2, R9.reuse, 0x1c ;  /* 0x0000000902177211 */ /* 0x080fe200078fe2ff */
[-C--:B------:R-:W-:Y:S02]  /*01b0*/  IMAD R3, R6, R0.reuse, R5 ;  /* 0x0000000006037224 */ /* 0x080fe400078e0205 */
[----:B----4-:R-:W-:Y:S02]  /*01c0*/  IMAD R6, R7, R0, RZ ;  /* 0x0000000007067224 */ /* 0x010fe400078e02ff */
[----:B------:R-:W-:Y:S01]  /*01d0*/  IMAD.WIDE R22, R23, 0x4, R14 ;  /* 0x0000000417167825 */ /* 0x000fe200078e020e */
[----:B------:R-:W2:Y:S03]  /*01e0*/  LDG.E.CONSTANT R7, desc[UR6][R10.64+0x10] ;  /* 0x000010060a077981 */ /* 0x000ea6000c1e9900 */
[----:B-----5:R-:W-:Y:S01]  /*01f0*/  IMAD.WIDE.U32 R18, R3, 0x4, R18 ;  /* 0x0000000403127825 */ /* 0x020fe200078e0012 */
[----:B------:R-:W-:Y:S01]  /*0200*/  SHF.R.S32.HI R3, RZ, 0x1f, R6 ;  /* 0x0000001fff037819 */ /* 0x000fe20000011406 */
[----:B------:R0:W4:Y:S03]  /*0210*/  LDG.E.CONSTANT R22, desc[UR6][R22.64] ;  /* 0x0000000616167981 */ /* 0x000126000c1e9900 */
[----:B------:R-:W-:Y:S01]  /*0220*/  LEA.HI R16, R3, R6, RZ, 0x4 ;  /* 0x0000000603107211 */ /* 0x000fe200078f20ff */
[----:B------:R-:W5:Y:S03]  /*0230*/  LDG.E.CONSTANT R2, desc[UR6][R18.64] ;  /* 0x0000000612027981 */ /* 0x000f66000c1e9900 */
[----:B------:R-:W-:Y:S01]  /*0240*/  LEA.HI.SX32 R17, R16, R9, 0x1c ;  /* 0x0000000910117211 */ /* 0x000fe200078fe2ff */
[----:B------:R-:W2:Y:S04]  /*0250*/  LDG.E.CONSTANT R3, desc[UR6][R10.64+0x14] ;  /* 0x000014060a037981 */ /* 0x000ea8000c1e9900 */
[----:B------:R-:W-:-:S06]  /*0260*/  IMAD.WIDE R16, R17, 0x4, R14 ;  /* 0x0000000411107825 */ /* 0x000fcc00078e020e */
[----:B------:R1:W2:Y:S01]  /*0270*/  LDG.E.CONSTANT R16, desc[UR6][R16.64] ;  /* 0x0000000610107981 */ /* 0x0002a2000c1e9900 */
[----:B------:R-:W-:-:S04]  /*0280*/  IMAD.IADD R21, R5, 0x1, R4 ;  /* 0x0000000105157824 */ /* 0x000fc800078e0204 */
[----:B---3--:R-:W-:-:S05]  /*0290*/  IMAD.WIDE R20, R21, 0x2, R12 ;  /* 0x0000000215147825 */ /* 0x008fca00078e020c */
[----:B------:R3:W2:Y:S01]  /*02a0*/  LDG.E.U16.CONSTANT R4, desc[UR6][R20.64] ;  /* 0x0000000614047981 */ /* 0x0006a2000c1e9500 */
[-C--:B------:R-:W-:Y:S02]  /*02b0*/  IMAD R24, R27, R0.reuse, RZ ;  /* 0x000000001b187224 */ /* 0x080fe400078e02ff */
[----:B0-----:R-:W-:Y:S02]  /*02c0*/  IMAD.IADD R23, R5, 0x1, R6 ;  /* 0x0000000105177824 */ /* 0x001fe400078e0206 */
[----:B-1----:R-:W-:Y:S01]  /*02d0*/  IMAD.SHL.U32 R17, R8, 0x2, RZ ;  /* 0x0000000208117824 */ /* 0x002fe200078e00ff */
[----:B------:R-:W-:Y:S01]  /*02e0*/  SHF.R.S32.HI R27, RZ, 0x1f, R24 ;  /* 0x0000001fff1b7819 */ /* 0x000fe20000011418 */
[----:B------:R-:W-:Y:S01]  /*02f0*/  IMAD R8, R25, R0, RZ ;  /* 0x0000000019087224 */ /* 0x000fe200078e02ff */
[----:B------:R-:W-:Y:S01]  /*0300*/  UPRMT UR4, UR4, 0x8880, URZ ;  /* 0x0000888004047896 */ /* 0x000fe200080000ff */
[----:B------:R-:W-:Y:S01]  /*0310*/  IMAD.WIDE R18, R23, 0x2, R12 ;  /* 0x0000000217127825 */ /* 0x000fe200078e020c */
[----:B---3--:R-:W-:Y:S01]  /*0320*/  LEA.HI R20, R27, R24, RZ, 0x4 ;  /* 0x000000181b147211 */ /* 0x008fe200078f20ff */
[----:B------:R-:W3:Y:S01]  /*0330*/  LDG.E.CONSTANT R23, desc[UR6][R10.64+0x18] ;  /* 0x000018060a177981 */ /* 0x000ee2000c1e9900 */
[----:B------:R-:W-:Y:S01]  /*0340*/  LOP3.LUT R25, R17, 0x1e, RZ, 0xc0, !PT ;  /* 0x0000001e11197812 */ /* 0x000fe200078ec0ff */
[----:B------:R-:W-:Y:S01]  /*0350*/  UISETP.NE.AND UP0, UPT, UR4, URZ, UPT ;  /* 0x000000ff0400728c */ /* 0x000fe2000bf05270 */
[----:B------:R-:W-:Y:S01]  /*0360*/  SHF.R.S32.HI R17, RZ, 0x1f, R8 ;  /* 0x0000001fff117819 */ /* 0x000fe20000011408 */
[----:B------:R0:W3:Y:S01]  /*0370*/  LDG.E.U16.CONSTANT R6, desc[UR6][R18.64] ;  /* 0x0000000612067981 */ /* 0x0000e2000c1e9500 */
[----:B------:R-:W-:Y:S01]  /*0380*/  LEA.HI.SX32 R27, R20, R9, 0x1c ;  /* 0x00000009141b7211 */ /* 0x000fe200078fe2ff */
[----:B------:R-:W-:-:S04]  /*0390*/  USEL UR4, URZ, 0xffffffff, UP0 ;  /* 0xffffffffff047887 */ /* 0x000fc80008000000 */
[----:B------:R-:W-:Y:S01]  /*03a0*/  IMAD.WIDE R26, R27, 0x4, R14 ;  /* 0x000000041b1a7825 */ /* 0x000fe200078e020e */
[----:B0-----:R-:W-:-:S05]  /*03b0*/  LEA.HI R18, R17, R8, RZ, 0x4 ;  /* 0x0000000811127211 */ /* 0x001fca00078f20ff */
[----:B------:R0:W3:Y:S01]  /*03c0*/  LDG.E.CONSTANT R26, desc[UR6][R26.64] ;  /* 0x000000061a1a7981 */ /* 0x0000e2000c1e9900 */
[----:B------:R-:W-:-:S05]  /*03d0*/  LEA.HI.SX32 R21, R18, R9, 0x1c ;  /* 0x0000000912157211 */ /* 0x000fca00078fe2ff */
[----:B------:R-:W-:-:S06]  /*03e0*/  IMAD.WIDE R20, R21, 0x4, R14 ;  /* 0x0000000415147825 */ /* 0x000fcc00078e020e */
[----:B------:R-:W3:Y:S01]  /*03f0*/  LDG.E.CONSTANT R20, desc[UR6][R20.64] ;  /* 0x0000000614147981 */ /* 0x000ee2000c1e9900 */
[C---:B------:R-:W-:Y:S02]  /*0400*/  IMAD.IADD R31, R5.reuse, 0x1, R24 ;  /* 0x00000001051f7824 */ /* 0x040fe400078e0218 */
[----:B------:R-:W-:-:S04]  /*0410*/  IMAD.IADD R35, R5, 0x1, R8 ;  /* 0x0000000105237824 */ /* 0x000fc800078e0208 */
[----:B------:R-:W-:Y:S01]  /*0420*/  IMAD.WIDE R34, R35, 0x2, R12 ;  /* 0x0000000223227825 */ /* 0x000fe200078e020c */
[----:B----4-:R-:W-:Y:S02]  /*0430*/  SHF.R.U32.HI R22, RZ, R25, R22 ;  /* 0x00000019ff167219 */ /* 0x010fe40000011616 */
[----:B-----5:R-:W-:Y:S02]  /*0440*/  LOP3.LUT R17, R2, 0x3, RZ, 0xc0, !PT ;  /* 0x0000000302117812 */ /* 0x020fe400078ec0ff */
[----:B------:R-:W-:-:S04]  /*0450*/  LOP3.LUT R22, R22, 0x3, RZ, 0xc0, !PT ;  /* 0x0000000316167812 */ /* 0x000fc800078ec0ff */
[----:B------:R-:W-:Y:S01]  /*0460*/  IADD3 R17, PT, PT, -R22, UR4, R17 ;  /* 0x0000000416117c10 */ /* 0x000fe2000fffe111 */
[----:B--2---:R-:W-:Y:S01]  /*0470*/  IMAD R22, R7, R0, RZ ;  /* 0x0000000007167224 */ /* 0x004fe200078e02ff */
[----:B------:R-:W-:-:S04]  /*0480*/  SHF.R.U32.HI R18, RZ, 0x2, R2 ;  /* 0x00000002ff127819 */ /* 0x000fc80000011602 */
[----:B------:R-:W-:Y:S02]  /*0490*/  SHF.R.S32.HI R33, RZ, 0x1f, R22 ;  /* 0x0000001fff217819 */ /* 0x000fe40000011416 */
[----:B------:R-:W-:Y:S02]  /*04a0*/  LOP3.LUT R19, R18, 0x3, RZ, 0xc0, !PT ;  /* 0x0000000312137812 */ /* 0x000fe400078ec0ff */
[----:B------:R-:W-:Y:S02]  /*04b0*/  SHF.R.U32.HI R16, RZ, R25, R16 ;  /* 0x00000019ff107219 */ /* 0x000fe40000011610 */
[----:B------:R-:W-:Y:S02]  /*04c0*/  LEA.HI R18, R33, R22, RZ, 0x4 ;  /* 0x0000001621127211 */ /* 0x000fe400078f20ff */
[----:B------:R-:W-:Y:S02]  /*04d0*/  LOP3.LUT R16, R16, 0x3, RZ, 0xc0, !PT ;  /* 0x0000000310107812 */ /* 0x000fe400078ec0ff */
[----:B------:R-:W-:Y:S01]  /*04e0*/  LEA.HI.SX32 R33, R18, R9, 0x1c ;  /* 0x0000000912217211 */ /* 0x000fe200078fe2ff */
[----:B------:R-:W-:Y:S01]  /*04f0*/  IMAD R24, R3, R0, RZ ;  /* 0x0000000003187224 */ /* 0x000fe200078e02ff */
[----:B------:R1:W2:Y:S01]  /*0500*/  I2F.F16 R7, R17 ;  /* 0x0000001100077306 */ /* 0x0002a20000200c00 */
[----:B0-----:R-:W-:-:S03]  /*0510*/  IADD3 R27, PT, PT, -R16, UR4, R19 ;  /* 0x00000004101b7c10 */ /* 0x001fc6000fffe113 */
[----:B------:R-:W-:Y:S01]  /*0520*/  SHF.R.S32.HI R3, RZ, 0x1f, R24 ;  /* 0x0000001fff037819 */ /* 0x000fe20000011418 */
[----:B-1----:R-:W-:-:S03]  /*0530*/  IMAD.WIDE R16, R33, 0x4, R14 ;  /* 0x0000000421107825 */ /* 0x002fc600078e020e */
[----:B------:R-:W-:-:S03]  /*0540*/  LEA.HI R8, R3, R24, RZ, 0x4 ;  /* 0x0000001803087211 */ /* 0x000fc600078f20ff */
[----:B------:R-:W4:Y:S01]  /*0550*/  LDG.E.CONSTANT R17, desc[UR6][R16.64] ;  /* 0x0000000610117981 */ /* 0x000f22000c1e9900 */
[----:B------:R-:W-:Y:S01]  /*0560*/  IMAD.WIDE R18, R31, 0x2, R12 ;  /* 0x000000021f127825 */ /* 0x000fe200078e020c */
[----:B------:R-:W-:-:S03]  /*0570*/  LEA.HI.SX32 R3, R8, R9, 0x1c ;  /* 0x0000000908037211 */ /* 0x000fc600078fe2ff */
[----:B--2---:R-:W-:Y:S01]  /*0580*/  HMUL2 R4, R7.H0_H0, R4.H0_H0 ;  /* 0x2000000407047232 */ /* 0x004fe20000000800 */
[----:B------:R-:W2:Y:S04]  /*0590*/  LDG.E.U16.CONSTANT R8, desc[UR6][R34.64] ;  /* 0x0000000622087981 */ /* 0x000ea8000c1e9500 */
[----:B------:R0:W5:Y:S04]  /*05a0*/  LDG.E.U16.CONSTANT R28, desc[UR6][R18.64] ;  /* 0x00000006121c7981 */ /* 0x000168000c1e9500 */
[----:B------:R-:W5:Y:S01]  /*05b0*/  LDG.E.CONSTANT R7, desc[UR6][R10.64+0x1c] ;  /* 0x00001c060a077981 */ /* 0x000f62000c1e9900 */
[C---:B------:R-:W-:Y:S01]  /*05c0*/  IMAD.IADD R33, R5.reuse, 0x1, R22 ;  /* 0x0000000105217824 */ /* 0x040fe200078e0216 */
[----:B------:R-:W1:Y:S01]  /*05d0*/  I2F.F16 R27, R27 ;  /* 0x0000001b001b7306 */ /* 0x000e620000200c00 */
[----:B------:R-:W-:Y:S01]  /*05e0*/  IMAD.IADD R31, R5, 0x1, R24 ;  /* 0x00000001051f7824 */ /* 0x000fe200078e0218 */
[----:B---3--:R-:W-:Y:S01]  /*05f0*/  SHF.R.U32.HI R26, RZ, R25, R26 ;  /* 0x00000019ff1a7219 */ /* 0x008fe2000001161a */
[----:B------:R-:W-:Y:S01]  /*0600*/  IMAD R29, R29, R0, R5 ;  /* 0x000000001d1d7224 */ /* 0x000fe200078e0205 */
[----:B------:R-:W3:Y:S01]  /*0610*/  LDG.E.CONSTANT R35, desc[UR6][R10.64+0x3c] ;  /* 0x00003c060a237981 */ /* 0x000ee2000c1e9900 */
[----:B0-----:R-:W-:-:S03]  /*0620*/  IMAD.WIDE R18, R3, 0x4, R14 ;  /* 0x0000000403127825 */ /* 0x001fc600078e020e */
[----:B------:R-:W3:Y:S04]  /*0630*/  LDG.E.CONSTANT R3, desc[UR6][R10.64+0x20] ;  /* 0x000020060a037981 */ /* 0x000ee8000c1e9900 */
[----:B------:R0:W3:Y:S01]  /*0640*/  LDG.E.CONSTANT R16, desc[UR6][R18.64] ;  /* 0x0000000612107981 */ /* 0x0000e2000c1e9900 */
[----:B------:R-:W-:-:S05]  /*0650*/  IMAD.WIDE R32, R33, 0x2, R12 ;  /* 0x0000000221207825 */ /* 0x000fca00078e020c */
[----:B------:R-:W3:Y:S01]  /*0660*/  LDG.E.U16.CONSTANT R21, desc[UR6][R32.64] ;  /* 0x0000000620157981 */ /* 0x000ee2000c1e9500 */
[----:B0-----:R-:W-:Y:S02]  /*0670*/  IMAD R18, R23, R0, RZ ;  /* 0x0000000017127224 */ /* 0x001fe400078e02ff */
[----:B------:R-:W-:Y:S01]  /*0680*/  IMAD.WIDE R30, R31, 0x2, R12 ;  /* 0x000000021f1e7825 */ /* 0x000fe200078e020c */
[----:B------:R-:W-:Y:S02]  /*0690*/  SHF.R.U32.HI R19, RZ, 0x4, R2 ;  /* 0x00000004ff137819 */ /* 0x000fe40000011602 */
[----:B------:R-:W-:Y:S02]  /*06a0*/  SHF.R.S32.HI R23, RZ, 0x1f, R18 ;  /* 0x0000001fff177819 */ /* 0x000fe40000011412 */
[----:B------:R-:W-:Y:S01]  /*06b0*/  SHF.R.U32.HI R20, RZ, R25, R20 ;  /* 0x00000019ff147219 */ /* 0x000fe20000011614 */
[----:B------:R0:W3:Y:S01]  /*06c0*/  LDG.E.U16.CONSTANT R24, desc[UR6][R30.64] ;  /* 0x000000061e187981 */ /* 0x0000e2000c1e9500 */
[----:B------:R-:W-:Y:S01]  /*06d0*/  LEA.HI R22, R23, R18, RZ, 0x4 ;  /* 0x0000001217167211 */ /* 0x000fe200078f20ff */
[----:B-1----:R-:W-:-:S02]  /*06e0*/  HMUL2 R6, R27.H0_H0, R6.H0_H0 ;  /* 0x200000061b067232 */ /* 0x002fc40000000800 */
[----:B------:R-:W3:Y:S01]  /*06f0*/  LDG.E.CONSTANT R33, desc[UR6][R10.64+0x38] ;  /* 0x000038060a217981 */ /* 0x000ee2000c1e9900 */
[----:B------:R-:W-:Y:S02]  /*0700*/  LEA.HI.SX32 R23, R22, R9, 0x1c ;  /* 0x0000000916177211 */ /* 0x000fe400078fe2ff */
[----:B0-----:R-:W-:Y:S02]  /*0710*/  LOP3.LUT R30, R19, 0x3, RZ, 0xc0, !PT ;  /* 0x00000003131e7812 */ /* 0x001fe400078ec0ff */
[----:B------:R-:W-:Y:S02]  /*0720*/  LOP3.LUT R19, R26, 0x3, RZ, 0xc0, !PT ;  /* 0x000000031a137812 */ /* 0x000fe400078ec0ff */
[----:B------:R-:W-:Y:S01]  /*0730*/  SHF.R.U32.HI R26, RZ, 0x6, R2 ;  /* 0x00000006ff1a7819 */ /* 0x000fe20000011602 */
[----:B------:R-:W-:Y:S01]  /*0740*/  IMAD.WIDE R22, R23, 0x4, R14 ;  /* 0x0000000417167825 */ /* 0x000fe200078e020e */
[----:B------:R-:W-:Y:S02]  /*0750*/  LOP3.LUT R20, R20, 0x3, RZ, 0xc0, !PT ;  /* 0x0000000314147812 */ /* 0x000fe400078ec0ff */
[----:B------:R-:W-:-:S03]  /*0760*/  LOP3.LUT R27, R26, 0x3, RZ, 0xc0, !PT ;  /* 0x000000031a1b7812 */ /* 0x000fc600078ec0ff */
[----:B------:R0:W3:Y:S01]  /*0770*/  LDG.E.CONSTANT R22, desc[UR6][R22.64] ;  /* 0x0000000616167981 */ /* 0x0000e2000c1e9900 */
[----:B------:R-:W-:Y:S02]  /*0780*/  IADD3 R20, PT, PT, -R20, UR4, R27 ;  /* 0x0000000414147c10 */ /* 0x000fe4000fffe11b */
[----:B------:R-:W-:Y:S02]  /*0790*/  IADD3 R19, PT, PT, -R19, UR4, R30 ;  /* 0x0000000413137c10 */ /* 0x000fe4000fffe11e */
[----:B------:R-:W-:Y:S01]  /*07a0*/  SHF.R.U32.HI R26, RZ, 0x8, R2 ;  /* 0x00000008ff1a7819 */ /* 0x000fe20000011602 */
[----:B0-----:R-:W2:Y:S03]  /*07b0*/  I2F.F16 R23, R20 ;  /* 0x0000001400177306 */ /* 0x001ea60000200c00 */
[----:B------:R-:W-:-:S05]  /*07c0*/  LOP3.LUT R26, R26, 0x3, RZ, 0xc0, !PT ;  /* 0x000000031a1a7812 */ /* 0x000fca00078ec0ff */
[----:B------:R-:W0:Y:S01]  /*07d0*/  I2F.F16 R19, R19 ;  /* 0x0000001300137306 */ /* 0x000e220000200c00 */
[----:B----4-:R-:W-:-:S04]  /*07e0*/  SHF.R.U32.HI R17, RZ, R25, R17 ;  /* 0x00000019ff117219 */ /* 0x010fc80000011611 */
[----:B------:R-:W-:Y:S01]  /*07f0*/  LOP3.LUT R17, R17, 0x3, RZ, 0xc0, !PT ;  /* 0x0000000311117812 */ /* 0x000fe200078ec0ff */
[----:B--2---:R-:W-:-:S03]  /*0800*/  HMUL2 R8, R23.H0_H0, R8.H0_H0 ;  /* 0x2000000817087232 */ /* 0x004fc60000000800 */
[----:B------:R-:W-:Y:S02]  /*0810*/  IADD3 R17, PT, PT, -R17, UR4, R26 ;  /* 0x0000000411117c10 */ /* 0x000fe4000fffe11a */
[----:B------:R-:W-:Y:S01]  /*0820*/  SHF.R.U32.HI R26, RZ, 0xa, R2 ;  /* 0x0000000aff1a7819 */ /* 0x000fe20000011602 */
[-C--:B-----5:R-:W-:Y:S02]  /*0830*/  IMAD R7, R7, R0.reuse, RZ ;  /* 0x0000000007077224 */ /* 0x0a0fe400078e02ff */
[----:B0-----:R-:W-:Y:S01]  /*0840*/  HMUL2 R28, R19.H0_H0, R28.H0_H0 ;  /* 0x2000001c131c7232 */ /* 0x001fe20000000800 */
[----:B------:R0:W1:Y:S01]  /*0850*/  I2F.F16 R20, R17 ;  /* 0x0000001100147306 */ /* 0x0000620000200c00 */
[----:B---3--:R-:W-:Y:S01]  /*0860*/  IMAD R23, R3, R0, RZ ;  /* 0x0000000003177224 */ /* 0x008fe200078e02ff */
[----:B------:R-:W-:Y:S02]  /*0870*/  LOP3.LUT R3, R26, 0x3, RZ, 0xc0, !PT ;  /* 0x000000031a037812 */ /* 0x000fe400078ec0ff */
[----:B------:R-:W-:-:S02]  /*0880*/  SHF.R.S32.HI R26, RZ, 0x1f, R7 ;  /* 0x0000001fff1a7819 */ /* 0x000fc40000011407 */
[----:B------:R-:W-:Y:S02]  /*0890*/  SHF.R.U32.HI R16, RZ, R25, R16 ;  /* 0x00000019ff107219 */ /* 0x000fe40000011610 */
[----:B------:R-:W-:Y:S01]  /*08a0*/  SHF.R.S32.HI R32, RZ, 0x1f, R23 ;  /* 0x0000001fff207819 */ /* 0x000fe20000011417 */
[----:B------:R-:W-:Y:S01]  /*08b0*/  IMAD.IADD R19, R5, 0x1, R18 ;  /* 0x0000000105137824 */ /* 0x000fe200078e0212 */
[----:B------:R-:W-:Y:S02]  /*08c0*/  LEA.HI R30, R26, R7, RZ, 0x4 ;  /* 0x000000071a1e7211 */ /* 0x000fe400078f20ff */
[----:B------:R-:W-:Y:S02]  /*08d0*/  LOP3.LUT R16, R16, 0x3, RZ, 0xc0, !PT ;  /* 0x0000000310107812 */ /* 0x000fe400078ec0ff */
[----:B------:R-:W-:Y:S01]  /*08e0*/  LEA.HI R26, R32, R23, RZ, 0x4 ;  /* 0x00000017201a7211 */ /* 0x000fe200078f20ff */
[----:B------:R-:W-:Y:S01]  /*08f0*/  IMAD.WIDE R18, R19, 0x2, R12 ;  /* 0x0000000213127825 */ /* 0x000fe200078e020c */
[----:B------:R-:W-:-:S02]  /*0900*/  LEA.HI.SX32 R27, R30, R9, 0x1c ;  /* 0x000000091e1b7211 */ /* 0x000fc400078fe2ff */
[----:B------:R-:W-:Y:S02]  /*0910*/  IADD3 R16, PT, PT, -R16, UR4, R3 ;  /* 0x0000000410107c10 */ /* 0x000fe4000fffe103 */
[----:B0-----:R-:W-:Y:S01]  /*0920*/  LEA.HI.SX32 R17, R26, R9, 0x1c ;  /* 0x000000091a117211 */ /* 0x001fe200078fe2ff */
[--C-:B------:R-:W-:Y:S01]  /*0930*/  IMAD.WIDE R26, R27, 0x4, R14.reuse ;  /* 0x000000041b1a7825 */ /* 0x100fe200078e020e */
[----:B------:R0:W2:Y:S01]  /*0940*/  LDG.E.U16.CONSTANT R3, desc[UR6][R18.64] ;  /* 0x0000000612037981 */ /* 0x0000a2000c1e9500 */
[----:B------:R3:W4:Y:S02]  /*0950*/  I2F.F16 R31, R16 ;  /* 0x00000010001f7306 */ /* 0x0007240000200c00 */
[----:B-1----:R-:W-:Y:S02]  /*0960*/  HMUL2 R21, R20.H0_H0, R21.H0_H0 ;  /* 0x2000001514157232 */ /* 0x002fe40000000800 */
[----:B------:R-:W5:Y:S01]  /*0970*/  LDG.E.CONSTANT R26, desc[UR6][R26.64] ;  /* 0x000000061a1a7981 */ /* 0x000f62000c1e9900 */
[----:B0-----:R-:W-:-:S02]  /*0980*/  IMAD.WIDE R18, R17, 0x4, R14 ;  /* 0x0000000411127825 */ /* 0x001fc400078e020e */
[----:B---3--:R-:W0:Y:S03]  /*0990*/  LDC.64 R16, c[0x0][0x3b0] ;  /* 0x0000ec00ff107b82 */ /* 0x008e260000000a00 */
[----:B------:R1:W3:Y:S01]  /*09a0*/  LDG.E.CONSTANT R20, desc[UR6][R18.64] ;  /* 0x0000000612147981 */ /* 0x0002e2000c1e9900 */
[C---:B------:R-:W-:Y:S02]  /*09b0*/  IMAD.IADD R7, R5.reuse, 0x1, R7 ;  /* 0x0000000105077824 */ /* 0x040fe400078e0207 */
[----:B------:R-:W-:Y:S01]  /*09c0*/  IMAD.IADD R23, R5, 0x1, R23 ;  /* 0x0000000105177824 */ /* 0x000fe200078e0217 */
[----:B------:R-:W2:Y:S01]  /*09d0*/  LDG.E.CONSTANT R27, desc[UR6][R10.64+0x24] ;  /* 0x000024060a1b7981 */ /* 0x000ea2000c1e9900 */
[----:B-1----:R-:W-:-:S03]  /*09e0*/  IMAD.WIDE R18, R7, 0x2, R12 ;  /* 0x0000000207127825 */ /* 0x002fc600078e020c */
[----:B------:R-:W2:Y:S01]  /*09f0*/  LDG.E.CONSTANT R7, desc[UR6][R10.64+0x28] ;  /* 0x000028060a077981 */ /* 0x000ea2000c1e9900 */
[----:B------:R-:W-:-:S03]  /*0a00*/  PRMT R30, R6, 0x7610, R30 ;  /* 0x00007610061e7816 */ /* 0x000fc6000000001e */
[----:B------:R-:W2:Y:S01]  /*0a10*/  LDG.E.CONSTANT R6, desc[UR6][R10.64+0x30] ;  /* 0x000030060a067981 */ /* 0x000ea2000c1e9900 */
[----:B0-----:R-:W-:-:S03]  /*0a20*/  IMAD.WIDE R16, R29, 0x2, R16 ;  /* 0x000000021d107825 */ /* 0x001fc600078e0210 */
[----:B------:R0:W2:Y:S02]  /*0a30*/  LDG.E.U16.CONSTANT R29, desc[UR6][R18.64] ;  /* 0x00000006121d7981 */ /* 0x0000a4000c1e9500 */
[----:B0-----:R-:W-:Y:S02]  /*0a40*/  IMAD.WIDE R18, R23, 0x2, R12 ;  /* 0x0000000217127825 */ /* 0x001fe400078e020c */
[----:B------:R-:W2:Y:S04]  /*0a50*/  LDG.E.CONSTANT R23, desc[UR6][R10.64+0x2c] ;  /* 0x00002c060a177981 */ /* 0x000ea8000c1e9900 */
[----:B------:R-:W2:Y:S04]  /*0a60*/  LDG.E.U16.CONSTANT R18, desc[UR6][R18.64] ;  /* 0x0000000612127981 */ /* 0x000ea8000c1e9500 */
[----:B------:R0:W2:Y:S04]  /*0a70*/  LDG.E.CONSTANT R19, desc[UR6][R10.64+0x34] ;  /* 0x000034060a137981 */ /* 0x0000a8000c1e9900 */
[----:B------:R1:W-:Y:S01]  /*0a80*/  STG.E.U16 desc[UR6][R16.64], R4 ;  /* 0x0000000410007986 */ /* 0x0003e2000c101506 */
[----:B------:R-:W-:Y:S01]  /*0a90*/  SHF.R.U32.HI R22, RZ, R25, R22 ;  /* 0x00000019ff167219 */ /* 0x000fe20000011616 */
[----:B-1----:R-:W-:-:S05]  /*0aa0*/  IMAD.WIDE R16, R0, 0x2, R16 ;  /* 0x0000000200107825 */ /* 0x002fca00078e0210 */
[----:B------:R1:W-:Y:S01]  /*0ab0*/  STG.E.U16 desc[UR6][R16.64], R30 ;  /* 0x0000001e10007986 */ /* 0x0003e2000c101506 */
[----:B------:R-:W-:Y:S01]  /*0ac0*/  SHF.R.U32.HI R4, RZ, 0xc, R2 ;  /* 0x0000000cff047819 */ /* 0x000fe20000011602 */
[----:B----4-:R-:W-:Y:S01]  /*0ad0*/  HMUL2 R24, R31.H0_H0, R24.H0_H0 ;  /* 0x200000181f187232 */ /* 0x010fe20000000800 */
[----:B------:R-:W-:Y:S01]  /*0ae0*/  LOP3.LUT R22, R22, 0x3, RZ, 0xc0, !PT ;  /* 0x0000000316167812 */ /* 0x000fe200078ec0ff */
[----:B-1----:R-:W-:Y:S01]  /*0af0*/  IMAD.WIDE R16, R0, 0x2, R16 ;  /* 0x0000000200107825 */ /* 0x002fe200078e0210 */
[----:B------:R-:W-:-:S04]  /*0b00*/  LOP3.LUT R31, R4, 0x3, RZ, 0xc0, !PT ;  /* 0x00000003041f7812 */ /* 0x000fc800078ec0ff */
[----:B------:R1:W-:Y:S01]  /*0b10*/  STG.E.U16 desc[UR6][R16.64], R28 ;  /* 0x0000001c10007986 */ /* 0x0003e2000c101506 */
[----:B------:R-:W-:Y:S01]  /*0b20*/  IADD3 R22, PT, PT, -R22, UR4, R31 ;  /* 0x0000000416167c10 */ /* 0x000fe2000fffe11f */
[----:B-1----:R-:W-:-:S05]  /*0b30*/  IMAD.WIDE R16, R0, 0x2, R16 ;  /* 0x0000000200107825 */ /* 0x002fca00078e0210 */
[----:B------:R1:W-:Y:S01]  /*0b40*/  STG.E.U16 desc[UR6][R16.64], R8 ;  /* 0x0000000810007986 */ /* 0x0003e2000c101506 */
[----:B------:R-:W-:Y:S01]  /*0b50*/  IMAD.WIDE R30, R0, 0x2, R16 ;  /* 0x00000002001e7825 */ /* 0x000fe200078e0210 */
[----:B------:R-:W4:Y:S01]  /*0b60*/  I2F.F16 R22, R22 ;  /* 0x0000001600167306 */ /* 0x000f220000200c00 */
[--C-:B-1----:R-:W-:Y:S02]  /*0b70*/  SHF.R.U32.HI R8, RZ, 0xe, R2.reuse ;  /* 0x0000000eff087819 */ /* 0x102fe40000011602 */
[----:B------:R-:W-:Y:S02]  /*0b80*/  SHF.R.U32.HI R16, RZ, 0x10, R2 ;  /* 0x00000010ff107819 */ /* 0x000fe40000011602 */
[----:B0-----:R-:W-:Y:S02]  /*0b90*/  LOP3.LUT R11, R8, 0x3, RZ, 0xc0, !PT ;  /* 0x00000003080b7812 */ /* 0x001fe400078ec0ff */
[----:B------:R-:W-:Y:S02]  /*0ba0*/  PRMT R17, R21, 0x7610, R17 ;  /* 0x0000761015117816 */ /* 0x000fe40000000011 */
[----:B------:R-:W-:-:S03]  /*0bb0*/  LOP3.LUT R21, R16, 0x3, RZ, 0xc0, !PT ;  /* 0x0000000310157812 */ /* 0x000fc600078ec0ff */
[----:B------:R0:W-:Y:S02]  /*0bc0*/  STG.E.U16 desc[UR6][R30.64], R17 ;  /* 0x000000111e007986 */ /* 0x0001e4000c101506 */
[----:B0-----:R-:W-:-:S05]  /*0bd0*/  IMAD.WIDE R30, R0, 0x2, R30 ;  /* 0x00000002001e7825 */ /* 0x001fca00078e021e */
[----:B------:R0:W-:Y:S01]  /*0be0*/  STG.E.U16 desc[UR6][R30.64], R24 ;  /* 0x000000181e007986 */ /* 0x0001e2000c101506 */
[----:B-----5:R-:W-:-:S04]  /*0bf0*/  SHF.R.U32.HI R26, RZ, R25, R26 ;  /* 0x00000019ff1a7219 */ /* 0x020fc8000001161a */
[----:B------:R-:W-:Y:S02]  /*0c00*/  LOP3.LUT R8, R26, 0x3, RZ, 0xc0, !PT ;  /* 0x000000031a087812 */ /* 0x000fe400078ec0ff */
[----:B---3--:R-:W-:-:S04]  /*0c10*/  SHF.R.U32.HI R20, RZ, R25, R20 ;  /* 0x00000019ff147219 */ /* 0x008fc80000011614 */
[----:B------:R-:W-:Y:S02]  /*0c20*/  LOP3.LUT R20, R20, 0x3, RZ, 0xc0, !PT ;  /* 0x0000000314147812 */ /* 0x000fe400078ec0ff */
[----:B------:R-:W-:Y:S02]  /*0c30*/  IADD3 R8, PT, PT, -R8, UR4, R11 ;  /* 0x0000000408087c10 */ /* 0x000fe4000fffe10b */
[----:B------:R-:W-:-:S04]  /*0c40*/  IADD3 R21, PT, PT, -R20, UR4, R21 ;  /* 0x0000000414157c10 */ /* 0x000fc8000fffe115 */
[----:B------:R-:W1:Y:S01]  /*0c50*/  I2F.F16 R8, R8 ;  /* 0x0000000800087306 */ /* 0x000e620000200c00 */
[----:B--2---:R-:W-:-:S07]  /*0c60*/  IMAD R20, R7, R0, RZ ;  /* 0x0000000007147224 */ /* 0x004fce00078e02ff */
[----:B------:R-:W2:Y:S01]  /*0c70*/  I2F.F16 R21, R21 ;  /* 0x0000001500157306 */ /* 0x000ea20000200c00 */
[----:B------:R-:W-:Y:S01]  /*0c80*/  IMAD R4, R27, R0, RZ ;  /* 0x000000001b047224 */ /* 0x000fe200078e02ff */
[----:B------:R-:W-:Y:S01]  /*0c90*/  SHF.R.S32.HI R7, RZ, 0x1f, R20 ;  /* 0x0000001fff077819 */ /* 0x000fe20000011414 */
[----:B----4-:R-:W-:Y:S02]  /*0ca0*/  HMUL2 R3, R22.H0_H0, R3.H0_H0 ;  /* 0x2000000316037232 */ /* 0x010fe40000000800 */
[--C-:B------:R-:W-:Y:S01]  /*0cb0*/  IMAD.IADD R27, R5, 0x1, R4.reuse ;  /* 0x00000001051b7824 */ /* 0x100fe200078e0204 */
[----:B------:R-:W-:Y:S02]  /*0cc0*/  LEA.HI R22, R7, R20, RZ, 0x4 ;  /* 0x0000001407167211 */ /* 0x000fe400078f20ff */
[----:B------:R-:W-:Y:S01]  /*0cd0*/  SHF.R.S32.HI R11, RZ, 0x1f, R4 ;  /* 0x0000001fff0b7819 */ /* 0x000fe20000011404 */
[----:B------:R-:W-:-:S04]  /*0ce0*/  IMAD.WIDE R26, R27, 0x2, R12 ;  /* 0x000000021b1a7825 */ /* 0x000fc800078e020c */
[----:B-1----:R-:W-:Y:S02]  /*0cf0*/  HMUL2 R29, R8.H0_H0, R29.H0_H0 ;  /* 0x2000001d081d7232 */ /* 0x002fe40000000800 */
[-C--:B0-----:R-:W-:Y:S02]  /*0d00*/  IMAD R24, R23, R0.reuse, RZ ;  /* 0x0000000017187224 */ /* 0x081fe400078e02ff */
[----:B------:R-:W-:Y:S02]  /*0d10*/  IMAD.IADD R23, R5, 0x1, R20 ;  /* 0x0000000105177824 */ /* 0x000fe400078e0214 */
[----:B------:R-:W-:Y:S02]  /*0d20*/  IMAD R20, R6, R0, RZ ;  /* 0x0000000006147224 */ /* 0x000fe400078e02ff */
[----:B--2---:R-:W-:Y:S01]  /*0d30*/  HMUL2 R8, R21.H0_H0, R18.H0_H0 ;  /* 0x2000001215087232 */ /* 0x004fe20000000800 */
[----:B------:R-:W-:Y:S02]  /*0d40*/  LEA.HI R10, R11, R4, RZ, 0x4 ;  /* 0x000000040b0a7211 */ /* 0x000fe400078f20ff */
[----:B------:R-:W-:-:S02]  /*0d50*/  SHF.R.S32.HI R21, RZ, 0x1f, R20 ;  /* 0x0000001fff157819 */ /* 0x000fc40000011414 */
[----:B------:R-:W-:Y:S02]  /*0d60*/  PRMT R28, R3, 0x7610, R28 ;  /* 0x00007610031c7816 */ /* 0x000fe4000000001c */
[----:B------:R0:W2:Y:S01]  /*0d70*/  LDG.E.U16.CONSTANT R3, desc[UR6][R26.64] ;  /* 0x000000061a037981 */ /* 0x0000a2000c1e9500 */
[-C--:B------:R-:W-:Y:S02]  /*0d80*/  LEA.HI.SX32 R17, R10, R9.reuse, 0x1c ;  /* 0x000000090a117211 */ /* 0x080fe400078fe2ff */
[----:B------:R-:W-:Y:S01]  /*0d90*/  LEA.HI R18, R21, R20, RZ, 0x4 ;  /* 0x0000001415127211 */ /* 0x000fe200078f20ff */
[----:B------:R-:W-:Y:S01]  /*0da0*/  IMAD.WIDE R10, R0, 0x2, R30 ;  /* 0x00000002000a7825 */ /* 0x000fe200078e021e */
[----:B------:R-:W-:Y:S02]  /*0db0*/  SHF.R.S32.HI R7, RZ, 0x1f, R24 ;  /* 0x0000001fff077819 */ /* 0x000fe40000011418 */
[----:B------:R-:W-:Y:S01]  /*0dc0*/  LEA.HI.SX32 R31, R22, R9, 0x1c ;  /* 0x00000009161f7211 */ /* 0x000fe200078fe2ff */
[----:B0-----:R-:W-:-:S02]  /*0dd0*/  IMAD.IADD R27, R5, 0x1, R20 ;  /* 0x00000001051b7824 */ /* 0x001fc400078e0214 */
[----:B------:R-:W-:Y:S02]  /*0de0*/  IMAD R20, R19, R0, RZ ;  /* 0x0000000013147224 */ /* 0x000fe400078e02ff */
[----:B------:R-:W-:Y:S01]  /*0df0*/  IMAD.WIDE R16, R17, 0x4, R14 ;  /* 0x0000000411107825 */ /* 0x000fe200078e020e */
[----:B------:R-:W-:Y:S02]  /*0e00*/  LEA.HI R6, R7, R24, RZ, 0x4 ;  /* 0x0000001807067211 */ /* 0x000fe400078f20ff */
[----:B------:R-:W-:Y:S01]  /*0e10*/  SHF.R.S32.HI R21, RZ, 0x1f, R20 ;  /* 0x0000001fff157819 */ /* 0x000fe20000011414 */
[----:B------:R-:W-:Y:S01]  /*0e20*/  IMAD.WIDE R30, R31, 0x4, R14 ;  /* 0x000000041f1e7825 */ /* 0x000fe200078e020e */
[----:B------:R0:W-:Y:S03]  /*0e30*/  STG.E.U16 desc[UR6][R10.64], R28 ;  /* 0x0000001c0a007986 */ /* 0x0001e6000c101506 */
[----:B------:R-:W-:Y:S01]  /*0e40*/  IMAD.IADD R7, R5, 0x1, R24 ;  /* 0x0000000105077824 */ /* 0x000fe200078e0218 */
[----:B------:R1:W3:Y:S01]  /*0e50*/  LDG.E.CONSTANT R4, desc[UR6][R16.64] ;  /* 0x0000000610047981 */ /* 0x0002e2000c1e9900 */
[----:B------:R-:W-:-:S03]  /*0e60*/  IMAD.WIDE R22, R23, 0x2, R12 ;  /* 0x0000000217167825 */ /* 0x000fc600078e020c */
[----:B------:R4:W5:Y:S01]  /*0e70*/  LDG.E.CONSTANT R24, desc[UR6][R30.64] ;  /* 0x000000061e187981 */ /* 0x000962000c1e9900 */
[----:B0-----:R-:W-:Y:S01]  /*0e80*/  LEA.HI R28, R21, R20, RZ, 0x4 ;  /* 0x00000014151c7211 */ /* 0x001fe200078f20ff */
[--C-:B------:R-:W-:Y:S01]  /*0e90*/  IMAD.WIDE R26, R27, 0x2, R12.reuse ;  /* 0x000000021b1a7825 */ /* 0x100fe200078e020c */
[-C--:B-1----:R-:W-:Y:S01]  /*0ea0*/  LEA.HI.SX32 R17, R6, R9.reuse, 0x1c ;  /* 0x0000000906117211 */ /* 0x082fe200078fe2ff */
[----:B------:R-:W2:Y:S02]  /*0eb0*/  LDG.E.U16.CONSTANT R22, desc[UR6][R22.64] ;  /* 0x0000000616167981 */ /* 0x000ea4000c1e9500 */
[----:B------:R-:W-:Y:S01]  /*0ec0*/  IMAD.WIDE R6, R7, 0x2, R12 ;  /* 0x0000000207067825 */ /* 0x000fe200078e020c */
[----:B----4-:R-:W-:-:S03]  /*0ed0*/  LEA.HI.SX32 R31, R28, R9, 0x1c ;  /* 0x000000091c1f7211 */ /* 0x010fc600078fe2ff */
[----:B------:R-:W-:Y:S02]  /*0ee0*/  IMAD R28, R33, R0, RZ ;  /* 0x00000000211c7224 */ /* 0x000fe400078e02ff */
[----:B------:R0:W4:Y:S04]  /*0ef0*/  LDG.E.U16.CONSTANT R6, desc[UR6][R6.64] ;  /* 0x0000000606067981 */ /* 0x000128000c1e9500 */
[----:B------:R1:W4:Y:S01]  /*0f00*/  LDG.E.U16.CONSTANT R23, desc[UR6][R26.64] ;  /* 0x000000061a177981 */ /* 0x000322000c1e9500 */
[----:B0-----:R-:W-:-:S04]  /*0f10*/  IMAD.IADD R7, R5, 0x1, R28 ;  /* 0x0000000105077824 */ /* 0x001fc800078e021c */
[----:B-1----:R-:W-:Y:S01]  /*0f20*/  IMAD.WIDE R26, R7, 0x2, R12 ;  /* 0x00000002071a7825 */ /* 0x002fe200078e020c */
[----:B------:R-:W-:-:S04]  /*0f30*/  SHF.R.S32.HI R7, RZ, 0x1f, R28 ;  /* 0x0000001fff077819 */ /* 0x000fc8000001141c */
[----:B------:R-:W-:Y:S02]  /*0f40*/  LEA.HI R28, R7, R28, RZ, 0x4 ;  /* 0x0000001c071c7211 */ /* 0x000fe400078f20ff */
[-C--:B------:R-:W-:Y:S01]  /*0f50*/  LEA.HI.SX32 R19, R18, R9.reuse, 0x1c ;  /* 0x0000000912137211 */ /* 0x080fe200078fe2ff */
[--C-:B------:R-:W-:Y:S01]  /*0f60*/  IMAD.WIDE R16, R17, 0x4, R14.reuse ;  /* 0x0000000411107825 */ /* 0x100fe200078e020e */
[----:B------:R-:W-:Y:S01]  /*0f70*/  LEA.HI.SX32 R33, R28, R9, 0x1c ;  /* 0x000000091c217211 */ /* 0x000fe200078fe2ff */
[----:B------:R-:W4:Y:S02]  /*0f80*/  LDG.E.U16.CONSTANT R26, desc[UR6][R26.64] ;  /* 0x000000061a1a7981 */ /* 0x000f24000c1e9500 */
[----:B------:R-:W-:Y:S02]  /*0f90*/  IMAD R28, R35, R0, RZ ;  /* 0x00000000231c7224 */ /* 0x000fe400078e02ff */
[----:B------:R-:W-:Y:S01]  /*0fa0*/  IMAD.WIDE R32, R33, 0x4, R14 ;  /* 0x0000000421207825 */ /* 0x000fe200078e020e */
[----:B------:R-:W4:Y:S02]  /*0fb0*/  LDG.E.CONSTANT R16, desc[UR6][R16.64] ;  /* 0x0000000610107981 */ /* 0x000f24000c1e9900 */
[----:B------:R-:W-:Y:S01]  /*0fc0*/  SHF.R.S32.HI R7, RZ, 0x1f, R28 ;  /* 0x0000001fff077819 */ /* 0x000fe2000001141c */
[----:B------:R-:W-:-:S02]  /*0fd0*/  IMAD.WIDE R18, R19, 0x4, R14 ;  /* 0x0000000413127825 */ /* 0x000fc400078e020e */
[----:B------:R-:W4:Y:S01]  /*0fe0*/  LDG.E.CONSTANT R32, desc[UR6][R32.64] ;  /* 0x0000000620207981 */ /* 0x000f22000c1e9900 */
[----:B------:R-:W-:Y:S01]  /*0ff0*/  LEA.HI R34, R7, R28, RZ, 0x4 ;  /* 0x0000001c07227211 */ /* 0x000fe200078f20ff */
[----:B------:R-:W-:Y:S02]  /*1000*/  IMAD.WIDE R30, R31, 0x4, R14 ;  /* 0x000000041f1e7825 */ /* 0x000fe400078e020e */
[----:B------:R-:W4:Y:S01]  /*1010*/  LDG.E.CONSTANT R18, desc[UR6][R18.64] ;  /* 0x0000000612127981 */ /* 0x000f22000c1e9900 */
[----:B------:R-:W-:-:S03]  /*1020*/  LEA.HI.SX32 R9, R34, R9, 0x1c ;  /* 0x0000000922097211 */ /* 0x000fc600078fe2ff */
[----:B------:R-:W4:Y:S02]  /*1030*/  LDG.E.CONSTANT R30, desc[UR6][R30.64] ;  /* 0x000000061e1e7981 */ /* 0x000f24000c1e9900 */
[----:B------:R-:W-:-:S06]  /*1040*/  IMAD.WIDE R14, R9, 0x4, R14 ;  /* 0x00000004090e7825 */ /* 0x000fcc00078e020e */
[----:B------:R0:W4:Y:S01]  /*1050*/  LDG.E.CONSTANT R14, desc[UR6][R14.64] ;  /* 0x000000060e0e7981 */ /* 0x000122000c1e9900 */
[C---:B------:R-:W-:Y:S02]  /*1060*/  IMAD.IADD R21, R5.reuse, 0x1, R20 ;  /* 0x0000000105157824 */ /* 0x040fe400078e0214 */
[----:B------:R-:W-:Y:S02]  /*1070*/  IMAD.IADD R5, R5, 0x1, R28 ;  /* 0x0000000105057824 */ /* 0x000fe400078e021c */
[----:B------:R-:W-:-:S04]  /*1080*/  IMAD.WIDE R20, R21, 0x2, R12 ;  /* 0x0000000215147825 */ /* 0x000fc800078e020c */
[----:B------:R-:W-:Y:S02]  /*1090*/  IMAD.WIDE R12, R5, 0x2, R12 ;  /* 0x00000002050c7825 */ /* 0x000fe400078e020c */
[----:B------:R-:W4:Y:S04]  /*10a0*/  LDG.E.U16.CONSTANT R20, desc[UR6][R20.64] ;  /* 0x0000000614147981 */ /* 0x000f28000c1e9500 */
[----:B------:R1:W4:Y:S01]  /*10b0*/  LDG.E.U16.CONSTANT R12, desc[UR6][R12.64] ;  /* 0x000000060c0c7981 */ /* 0x000322000c1e9500 */
[----:B------:R-:W-:Y:S01]  /*10c0*/  IMAD.WIDE R10, R0, 0x2, R10 ;  /* 0x00000002000a7825 */ /* 0x000fe200078e020a */
[----:B------:R-:W-:-:S04]  /*10d0*/  SHF.R.U32.HI R5, RZ, 0x12, R2 ;  /* 0x00000012ff057819 */ /* 0x000fc80000011602 */
[----:B------:R-:W-:Y:S01]  /*10e0*/  LOP3.LUT R5, R5, 0x3, RZ, 0xc0, !PT ;  /* 0x0000000305057812 */ /* 0x000fe200078ec0ff */
[----:B------:R0:W-:Y:S02]  /*10f0*/  STG.E.U16 desc[UR6][R10.64], R29 ;  /* 0x0000001d0a007986 */ /* 0x0001e4000c101506 */
[----:B0-----:R-:W-:-:S05]  /*1100*/  IMAD.WIDE R28, R0, 0x2, R10 ;  /* 0x00000002001c7825 */ /* 0x001fca00078e020a */
[----:B------:R0:W-:Y:S01]  /*1110*/  STG.E.U16 desc[UR6][R28.64], R8 ;  /* 0x000000081c007986 */ /* 0x0001e2000c101506 */
[--C-:B------:R-:W-:Y:S02]  /*1120*/  SHF.R.U32.HI R10, RZ, 0x1c, R2.reuse ;  /* 0x0000001cff0a7819 */ /* 0x100fe40000011602 */
[----:B------:R-:W-:Y:S02]  /*1130*/  SHF.R.U32.HI R9, RZ, 0x18, R2 ;  /* 0x00000018ff097819 */ /* 0x000fe40000011602 */
[----:B------:R-:W-:Y:S02]  /*1140*/  LOP3.LUT R15, R10, 0x3, RZ, 0xc0, !PT ;  /* 0x000000030a0f7812 */ /* 0x000fe400078ec0ff */
[----:B------:R-:W-:Y:S01]  /*1150*/  LOP3.LUT R9, R9, 0x3, RZ, 0xc0, !PT ;  /* 0x0000000309097812 */ /* 0x000fe200078ec0ff */
[----:B0-----:R-:W-:Y:S01]  /*1160*/  IMAD.WIDE R28, R0, 0x2, R28 ;  /* 0x00000002001c7825 */ /* 0x001fe200078e021c */
[----:B---3--:R-:W-:-:S04]  /*1170*/  SHF.R.U32.HI R4, RZ, R25, R4 ;  /* 0x00000019ff047219 */ /* 0x008fc80000011604 */
[----:B------:R-:W-:-:S04]  /*1180*/  LOP3.LUT R4, R4, 0x3, RZ, 0xc0, !PT ;  /* 0x0000000304047812 */ /* 0x000fc800078ec0ff */
[----:B------:R-:W-:Y:S02]  /*1190*/  IADD3 R4, PT, PT, -R4, UR4, R5 ;  /* 0x0000000404047c10 */ /* 0x000fe4000fffe105 */
[----:B------:R-:W-:Y:S02]  /*11a0*/  SHF.R.U32.HI R5, RZ, 0x14, R2 ;  /* 0x00000014ff057819 */ /* 0x000fe40000011602 */
[----:B------:R0:W2:Y:S01]  /*11b0*/  I2F.F16 R8, R4 ;  /* 0x0000000400087306 */ /* 0x0000a20000200c00 */
[----:B-----5:R-:W-:Y:S02]  /*11c0*/  SHF.R.U32.HI R24, RZ, R25, R24 ;  /* 0x00000019ff187219 */ /* 0x020fe40000011618 */
[----:B------:R-:W-:Y:S02]  /*11d0*/  LOP3.LUT R5, R5, 0x3, RZ, 0xc0, !PT ;  /* 0x0000000305057812 */ /* 0x000fe400078ec0ff */
[----:B------:R-:W-:-:S04]  /*11e0*/  LOP3.LUT R24, R24, 0x3, RZ, 0xc0, !PT ;  /* 0x0000000318187812 */ /* 0x000fc800078ec0ff */
[----:B------:R-:W-:Y:S02]  /*11f0*/  IADD3 R7, PT, PT, -R24, UR4, R5 ;  /* 0x0000000418077c10 */ /* 0x000fe4000fffe105 */
[--C-:B------:R-:W-:Y:S02]  /*1200*/  SHF.R.U32.HI R5, RZ, 0x16, R2.reuse ;  /* 0x00000016ff057819 */ /* 0x100fe40000011602 */
[----:B0-----:R-:W-:Y:S02]  /*1210*/  SHF.R.U32.HI R4, RZ, 0x1a, R2 ;  /* 0x0000001aff047819 */ /* 0x001fe40000011602 */
[----:B------:R-:W-:Y:S01]  /*1220*/  LOP3.LUT R5, R5, 0x3, RZ, 0xc0, !PT ;  /* 0x0000000305057812 */ /* 0x000fe200078ec0ff */
[----:B--2---:R-:W-:Y:S01]  /*1230*/  HMUL2 R10, R8.H0_H0, R3.H0_H0 ;  /* 0x20000003080a7232 */ /* 0x004fe20000000800 */
[----:B------:R-:W-:Y:S01]  /*1240*/  LOP3.LUT R11, R4, 0x3, RZ, 0xc0, !PT ;  /* 0x00000003040b7812 */ /* 0x000fe200078ec0ff */
[----:B------:R-:W-:Y:S01]  /*1250*/  I2F.F16 R7, R7 ;  /* 0x0000000700077306 */ /* 0x000fe20000200c00 */
[----:B----4-:R-:W-:-:S02]  /*1260*/  SHF.R.U32.HI R16, RZ, R25, R16 ;  /* 0x00000019ff107219 */ /* 0x010fc40000011610 */
[-C--:B------:R-:W-:Y:S02]  /*1270*/  SHF.R.U32.HI R32, RZ, R25.reuse, R32 ;  /* 0x00000019ff207219 */ /* 0x080fe40000011620 */
[----:B------:R-:W-:Y:S02]  /*1280*/  SHF.R.U32.HI R18, RZ, R25, R18 ;  /* 0x00000019ff127219 */ /* 0x000fe40000011612 */
[----:B------:R-:W-:Y:S02]  /*1290*/  LOP3.LUT R32, R32, 0x3, RZ, 0xc0, !PT ;  /* 0x0000000320207812 */ /* 0x000fe400078ec0ff */
[----:B------:R-:W-:Y:S02]  /*12a0*/  LOP3.LUT R18, R18, 0x3, RZ, 0xc0, !PT ;  /* 0x0000000312127812 */ /* 0x000fe400078ec0ff */
[----:B------:R-:W-:Y:S02]  /*12b0*/  LOP3.LUT R16, R16, 0x3, RZ, 0xc0, !PT ;  /* 0x0000000310107812 */ /* 0x000fe400078ec0ff */
[----:B------:R-:W-:-:S02]  /*12c0*/  IADD3 R17, PT, PT, -R32, UR4, R15 ;  /* 0x0000000420117c10 */ /* 0x000fc4000fffe10f */
[-C--:B------:R-:W-:Y:S02]  /*12d0*/  SHF.R.U32.HI R30, RZ, R25.reuse, R30 ;  /* 0x00000019ff1e7219 */ /* 0x080fe4000001161e */
[----:B------:R-:W-:Y:S01]  /*12e0*/  LEA.HI R15, R2, UR4, RZ, 0x2 ;  /* 0x00000004020f7c11 */ /* 0x000fe2000f8f10ff */
[----:B------:R-:W-:Y:S01]  /*12f0*/  IMAD.WIDE R2, R0, 0x2, R28 ;  /* 0x0000000200027825 */ /* 0x000fe200078e021c */
[----:B------:R-:W-:Y:S02]  /*1300*/  IADD3 R9, PT, PT, -R18, UR4, R9 ;  /* 0x0000000412097c10 */ /* 0x000fe4000fffe109 */
[----:B------:R-:W-:Y:S02]  /*1310*/  SHF.R.U32.HI R14, RZ, R25, R14 ;  /* 0x00000019ff0e7219 */ /* 0x000fe4000001160e */
[----:B------:R-:W-:Y:S02]  /*1320*/  IADD3 R5, PT, PT, -R16, UR4, R5 ;  /* 0x0000000410057c10 */ /* 0x000fe4000fffe105 */
[----:B------:R-:W-:Y:S01]  /*1330*/  LOP3.LUT R30, R30, 0x3, RZ, 0xc0, !PT ;  /* 0x000000031e1e7812 */ /* 0x000fe200078ec0ff */
[----:B------:R0:W-:Y:S01]  /*1340*/  I2F.F16 R4, R9 ;  /* 0x0000000900047306 */ /* 0x0001e20000200c00 */
[----:B------:R-:W-:-:S02]  /*1350*/  LOP3.LUT R14, R14, 0x3, RZ, 0xc0, !PT ;  /* 0x000000030e0e7812 */ /* 0x000fc400078ec0ff */
[----:B------:R-:W-:Y:S01]  /*1360*/  IADD3 R11, PT, PT, -R30, UR4, R11 ;  /* 0x000000041e0b7c10 */ /* 0x000fe2000fffe10b */
[----:B0-----:R-:W-:-:S04]  /*1370*/  IMAD.WIDE R8, R0, 0x2, R2 ;  /* 0x0000000200087825 */ /* 0x001fc800078e0202 */
[----:B------:R-:W0:Y:S01]  /*1380*/  I2F.F16 R5, R5 ;  /* 0x0000000500057306 */ /* 0x000e220000200c00 */
[----:B------:R-:W-:Y:S01]  /*1390*/  IMAD.IADD R16, R15, 0x1, -R14 ;  /* 0x000000010f107824 */ /* 0x000fe200078e0a0e */
[----:B------:R-:W-:-:S06]  /*13a0*/  PRMT R15, R10, 0x7610, R15 ;  /* 0x000076100a0f7816 */ /* 0x000fcc000000000f */
[----:B-1----:R1:W2:Y:S01]  /*13b0*/  I2F.F16 R13, R11 ;  /* 0x0000000b000d7306 */ /* 0x0022a20000200c00 */
[----:B------:R3:W-:Y:S01]  /*13c0*/  STG.E.U16 desc[UR6][R28.64], R15 ;  /* 0x0000000f1c007986 */ /* 0x0007e2000c101506 */
[----:B-1----:R-:W-:-:S06]  /*13d0*/  IMAD.WIDE R10, R0, 0x2, R8 ;  /* 0x00000002000a7825 */ /* 0x002fcc00078e0208 */
[----:B------:R-:W1:Y:S01]  /*13e0*/  I2F.F16 R17, R17 ;  /* 0x0000001100117306 */ /* 0x000e620000200c00 */
[----:B---3--:R-:W-:-:S07]  /*13f0*/  IMAD.WIDE R14, R0, 0x2, R10 ;  /* 0x00000002000e7825 */ /* 0x008fce00078e020a */
[----:B------:R-:W3:Y:S01]  /*1400*/  I2F.F16 R19, R16 ;  /* 0x0000001000137306 */ /* 0x000ee20000200c00 */
[----:B0-----:R-:W-:Y:S02]  /*1410*/  HMUL2 R6, R5.H0_H0, R6.H0_H0 ;  /* 0x2000000605067232 */ /* 0x001fe40000000800 */
[----:B------:R-:W-:Y:S02]  /*1420*/  HMUL2 R23, R4.H0_H0, R23.H0_H0 ;  /* 0x2000001704177232 */ /* 0x000fe40000000800 */
[----:B------:R-:W-:-:S04]  /*1430*/  IMAD.WIDE R4, R0, 0x2, R14 ;  /* 0x0000000200047825 */ /* 0x000fc800078e020e */
[----:B------:R-:W-:Y:S02]  /*1440*/  HMUL2 R7, R7.H0_H0, R22.H0_H0 ;  /* 0x2000001607077232 */ /* 0x000fe40000000800 */
[----:B--2---:R-:W-:Y:S02]  /*1450*/  HMUL2 R13, R13.H0_H0, R20.H0_H0 ;  /* 0x200000140d0d7232 */ /* 0x004fe40000000800 */
[----:B-1----:R-:W-:Y:S01]  /*1460*/  HMUL2 R17, R17.H0_H0, R26.H0_H0 ;  /* 0x2000001a11117232 */ /* 0x002fe20000000800 */
[----:B------:R0:W-:Y:S04]  /*1470*/  STG.E.U16 desc[UR6][R2.64], R7 ;  /* 0x0000000702007986 */ /* 0x0001e8000c101506 */
[----:B------:R-:W-:Y:S01]  /*1480*/  STG.E.U16 desc[UR6][R8.64], R6 ;  /* 0x0000000608007986 */ /* 0x000fe2000c101506 */
[----:B---3--:R-:W-:-:S03]  /*1490*/  HMUL2 R12, R19.H0_H0, R12.H0_H0 ;  /* 0x2000000c130c7232 */ /* 0x008fc60000000800 */
[----:B------:R-:W-:Y:S01]  /*14a0*/  STG.E.U16 desc[UR6][R10.64], R23 ;  /* 0x000000170a007986 */ /* 0x000fe2000c101506 */
[----:B0-----:R-:W-:-:S03]  /*14b0*/  IMAD.WIDE R2, R0, 0x2, R4 ;  /* 0x0000000200027825 */ /* 0x001fc600078e0204 */
[----:B------:R-:W-:Y:S04]  /*14c0*/  STG.E.U16 desc[UR6][R14.64], R13 ;  /* 0x0000000d0e007986 */ /* 0x000fe8000c101506 */
[----:B------:R-:W-:Y:S04]  /*14d0*/  STG.E.U16 desc[UR6][R4.64], R17 ;  /* 0x0000001104007986 */ /* 0x000fe8000c101506 */
[----:B------:R-:W-:Y:S01]  /*14e0*/  STG.E.U16 desc[UR6][R2.64], R12 ;  /* 0x0000000c02007986 */ /* 0x000fe2000c101506 */
[----:B------:R-:W-:Y:S05]  /*14f0*/  EXIT ;  /* 0x000000000000794d */ /* 0x000fea0003800000 */
.L_x_205:
        /* <DEDUP_REMOVED lines=16> */
.L_x_1848:


//--------------------- .text._ZN4vllm4gptq23reconstruct_gptq_kernelINS0_17MatrixView_q4_rowELi4EEEvPKjPK6__halfS4_PKiiiibPS5_ --------------------------
	.section	.text._ZN4vllm4gptq23reconstruct_gptq_kernelINS0_17MatrixView_q4_rowELi4EEEvPKjPK6__halfS4_PKiiiibPS5_,"ax",@progbits
	.align	128
        .global         _ZN4vllm4gptq23reconstruct_gptq_kernelINS0_17MatrixView_q4_rowELi4EEEvPKjPK6__halfS4_PKiiiibPS5_
        .type           _ZN4vllm4gptq23reconstruct_gptq_kernelINS0_17MatrixView_q4_rowELi4EEEvPKjPK6__halfS4_PKiiiibPS5_,@function
        .size           _ZN4vllm4gptq23reconstruct_gptq_kernelINS0_17MatrixView_q4_rowELi4EEEvPKjPK6__halfS4_PKiiiibPS5_,(.L_x_1849 - _ZN4vllm4gptq23reconstruct_gptq_kernelINS0_17MatrixView_q4_rowELi4EEEvPKjPK6__halfS4_PKiiiibPS5_)
        .other          _ZN4vllm4gptq23reconstruct_gptq_kernelINS0_17MatrixView_q4_rowELi4EEEvPKjPK6__halfS4_PKiiiibPS5_,@"STO_CUDA_ENTRY STV_DEFAULT"
_ZN4vllm4gptq23reconstruct_gptq_kernelINS0_17MatrixView_q4_rowELi4EEEvPKjPK6__halfS4_PKiiiibPS5_:
.text._ZN4vllm4gptq23reconstruct_gptq_kernelINS0_17MatrixView_q4_rowELi4EEEvPKjPK6__halfS4_PKiiiibPS5_:
        /* <DEDUP_REMOVED lines=16> */
[----:B--2---:R-:W2:Y:S01]  /*0100*/  LDG.E.CONSTANT R11, desc[UR6][R18.64] ;  /* 0x00000006120b7981 */ /* 0x004ea2000c1e9900 */
[----:B------:R-:W-:Y:S01]  /*0110*/  LEA.HI R3, R3, R26, RZ, 0x3 ;  /* 0x0000001a03037211 */ /* 0x000fe200078f18ff */
[----:B------:R-:W-:Y:S02]  /*0120*/  IMAD R13, R13, R2, R26 ;  /* 0x000000020d0d7224 */ /* 0x000fe400078e021a */
[----:B------:R-:W4:Y:S01]  /*0130*/  LDG.E.CONSTANT R7, desc[UR6][R18.64+0x4] ;  /* 0x0000040612077981 */ /* 0x000f22000c1e9900 */
[----:B------:R-:W-:-:S03]  /*0140*/  SHF.R.S32.HI R9, RZ, 0x3, R3 ;  /* 0x00000003ff097819 */ /* 0x000fc60000011403 */
[----:B------:R-:W4:Y:S01]  /*0150*/  LDG.E.CONSTANT R29, desc[UR6][R18.64+0x8] ;  /* 0x00000806121d7981 */ /* 0x000f22000c1e9900 */
[----:B-----5:R-:W-:-:S03]  /*0160*/  IMAD.WIDE.U32 R12, R13, 0x4, R4 ;  /* 0x000000040d0c7825 */ /* 0x020fc600078e0004 */
[----:B------:R-:W5:Y:S04]  /*0170*/  LDG.E.CONSTANT R3, desc[UR6][R18.64+0xc] ;  /* 0x00000c0612037981 */ /* 0x000f68000c1e9900 */
[----:B------:R-:W5:Y:S04]  /*0180*/  LDG.E.CONSTANT R21, desc[UR6][R18.64+0x10] ;  /* 0x0000100612157981 */ /* 0x000f68000c1e9900 */
[----:B------:R-:W5:Y:S04]  /*0190*/  LDG.E.CONSTANT R25, desc[UR6][R18.64+0x18] ;  /* 0x0000180612197981 */ /* 0x000f68000c1e9900 */
[----:B------:R-:W5:Y:S01]  /*01a0*/  LDG.E.CONSTANT R24, desc[UR6][R18.64+0x1c] ;  /* 0x00001c0612187981 */ /* 0x000f62000c1e9900 */
[----:B--2---:R-:W-:-:S05]  /*01b0*/  IMAD R11, R11, R2, RZ ;  /* 0x000000020b0b7224 */ /* 0x004fca00078e02ff */
[----:B------:R-:W-:-:S04]  /*01c0*/  SHF.R.S32.HI R6, RZ, 0x1f, R11 ;  /* 0x0000001fff067819 */ /* 0x000fc8000001140b */
[----:B------:R-:W-:-:S04]  /*01d0*/  LEA.HI R6, R6, R11, RZ, 0x3 ;  /* 0x0000000b06067211 */ /* 0x000fc800078f18ff */
[----:B------:R-:W-:Y:S02]  /*01e0*/  LEA.HI.SX32 R15, R6, R9, 0x1d ;  /* 0x00000009060f7211 */ /* 0x000fe400078feaff */
[----:B------:R0:W2:Y:S03]  /*01f0*/  LDG.E.CONSTANT R6, desc[UR6][R12.64] ;  /* 0x000000060c067981 */ /* 0x0000a6000c1e9900 */
[----:B---3--:R-:W-:-:S05]  /*0200*/  IMAD.WIDE R14, R15, 0x4, R16 ;  /* 0x000000040f0e7825 */ /* 0x008fca00078e0210 */
[----:B------:R1:W3:Y:S01]  /*0210*/  LDG.E.CONSTANT R27, desc[UR6][R14.64] ;  /* 0x000000060e1b7981 */ /* 0x0002e2000c1e9900 */
[----:B------:R-:W-:Y:S01]  /*0220*/  IMAD.IADD R5, R26, 0x1, R11 ;  /* 0x000000011a057824 */ /* 0x000fe200078e020b */
[----:B0-----:R-:W0:Y:S02]  /*0230*/  LDC.64 R12, c[0x0][0x3b0] ;  /* 0x0000ec00ff0c7b82 */ /* 0x001e240000000a00 */
[----:B------:R-:W3:Y:S06]  /*0240*/  LDG.E.CONSTANT R11, desc[UR6][R18.64+0x14] ;  /* 0x00001406120b7981 */ /* 0x000eec000c1e9900 */
[----:B-1----:R-:W1:Y:S02]  /*0250*/  LDC.64 R14, c[0x0][0x388] ;  /* 0x0000e200ff0e7b82 */ /* 0x002e640000000a00 */
[----:B-1----:R-:W-:-:S06]  /*0260*/  IMAD.WIDE R4, R5, 0x2, R14 ;  /* 0x0000000205047825 */ /* 0x002fcc00078e020e */
[----:B------:R1:W3:Y:S01]  /*0270*/  LDG.E.U16.CONSTANT R4, desc[UR6][R4.64] ;  /* 0x0000000604047981 */ /* 0x0002e2000c1e9500 */
[----:B------:R-:W-:Y:S02]  /*0280*/  IMAD.SHL.U32 R8, R0, 0x4, RZ ;  /* 0x0000000400087824 */ /* 0x000fe400078e00ff */
[----:B----4-:R-:W-:Y:S01]  /*0290*/  IMAD R0, R7, R2, RZ ;  /* 0x0000000207007224 */ /* 0x010fe200078e02ff */
[----:B------:R-:W-:-:S04]  /*02a0*/  UPRMT UR4, UR4, 0x8880, URZ ;  /* 0x0000888004047896 */ /* 0x000fc800080000ff */
[----:B-1----:R-:W-:Y:S01]  /*02b0*/  SHF.R.S32.HI R5, RZ, 0x1f, R0 ;  /* 0x0000001fff057819 */ /* 0x002fe20000011400 */
[----:B------:R-:W-:-:S03]  /*02c0*/  IMAD R23, R23, R2, R26 ;  /* 0x0000000217177224 */ /* 0x000fc600078e021a */
[----:B------:R-:W-:Y:S01]  /*02d0*/  LEA.HI R10, R5, R0, RZ, 0x3 ;  /* 0x00000000050a7211 */ /* 0x000fe200078f18ff */
[----:B------:R-:W-:Y:S01]  /*02e0*/  IMAD R5, R29, R2, RZ ;  /* 0x000000021d057224 */ /* 0x000fe200078e02ff */
[----:B------:R-:W-:Y:S01]  /*02f0*/  LOP3.LUT R8, R8, 0x1c, RZ, 0xc0, !PT ;  /* 0x0000001c08087812 */ /* 0x000fe200078ec0ff */
[----:B------:R-:W-:Y:S01]  /*0300*/  UISETP.NE.AND UP0, UPT, UR4, URZ, UPT ;  /* 0x000000ff0400728c */ /* 0x000fe2000bf05270 */
[----:B------:R-:W-:Y:S01]  /*0310*/  LEA.HI.SX32 R29, R10, R9, 0x1d ;  /* 0x000000090a1d7211 */ /* 0x000fe200078feaff */
[----:B------:R-:W-:Y:S01]  /*0320*/  IMAD.IADD R19, R26, 0x1, R0 ;  /* 0x000000011a137824 */ /* 0x000fe200078e0200 */
[----:B------:R-:W-:Y:S01]  /*0330*/  SHF.R.S32.HI R0, RZ, 0x1f, R5 ;  /* 0x0000001fff007819 */ /* 0x000fe20000011405 */
[----:B0-----:R-:W-:Y:S01]  /*0340*/  IMAD.WIDE R12, R23, 0x2, R12 ;  /* 0x00000002170c7825 */ /* 0x001fe200078e020c */
[----:B------:R-:W-:-:S03]  /*0350*/  USEL UR4, URZ, 0xffffffff, UP0 ;  /* 0xffffffffff047887 */ /* 0x000fc60008000000 */
[----:B-----5:R-:W-:Y:S02]  /*0360*/  IMAD R3, R3, R2, RZ ;  /* 0x0000000203037224 */ /* 0x020fe400078e02ff */
[----:B------:R-:W-:Y:S02]  /*0370*/  IMAD.IADD R23, R26, 0x1, R5 ;  /* 0x000000011a177824 */ /* 0x000fe400078e0205 */
[----:B------:R-:W-:Y:S01]  /*0380*/  IMAD.WIDE R28, R29, 0x4, R16 ;  /* 0x000000041d1c7825 */ /* 0x000fe200078e0210 */
[----:B------:R-:W-:-:S03]  /*0390*/  LEA.HI R0, R0, R5, RZ, 0x3 ;  /* 0x0000000500007211 */ /* 0x000fc600078f18ff */
[----:B------:R-:W-:Y:S01]  /*03a0*/  IMAD R21, R21, R2, RZ ;  /* 0x0000000215157224 */ /* 0x000fe200078e02ff */
[----:B------:R-:W-:Y:S01]  /*03b0*/  SHF.R.S32.HI R5, RZ, 0x1f, R3 ;  /* 0x0000001fff057819 */ /* 0x000fe20000011403 */
[--C-:B------:R-:W-:Y:S01]  /*03c0*/  IMAD.WIDE R22, R23, 0x2, R14.reuse ;  /* 0x0000000217167825 */ /* 0x100fe200078e020e */
[----:B------:R0:W4:Y:S02]  /*03d0*/  LDG.E.CONSTANT R29, desc[UR6][R28.64] ;  /* 0x000000061c1d7981 */ /* 0x000124000c1e9900 */
[----:B------:R-:W-:Y:S01]  /*03e0*/  LEA.HI R5, R5, R3, RZ, 0x3 ;  /* 0x0000000305057211 */ /* 0x000fe200078f18ff */
[----:B------:R-:W-:-:S05]  /*03f0*/  IMAD.WIDE R18, R19, 0x2, R14 ;  /* 0x0000000213127825 */ /* 0x000fca00078e020e */
[----:B------:R1:W5:Y:S01]  /*0400*/  LDG.E.U16.CONSTANT R10, desc[UR6][R18.64] ;  /* 0x00000006120a7981 */ /* 0x000362000c1e9500 */
[----:B0-----:R-:W-:-:S04]  /*0410*/  SHF.R.S32.HI R28, RZ, 0x1f, R21 ;  /* 0x0000001fff1c7819 */ /* 0x001fc80000011415 */
[----:B------:R-:W-:Y:S01]  /*0420*/  LEA.HI R28, R28, R21, RZ, 0x3 ;  /* 0x000000151c1c7211 */ /* 0x000fe200078f18ff */
[----:B------:R-:W-:Y:S02]  /*0430*/  IMAD.IADD R21, R26, 0x1, R21 ;  /* 0x000000011a157824 */ /* 0x000fe400078e0215 */
[----:B------:R-:W-:Y:S01]  /*0440*/  IMAD R25, R25, R2, RZ ;  /* 0x0000000219197224 */ /* 0x000fe200078e02ff */
[----:B--2---:R-:W-:Y:S02]  /*0450*/  LOP3.LUT R7, R6, 0xf, RZ, 0xc0, !PT ;  /* 0x0000000f06077812 */ /* 0x004fe400078ec0ff */
[----:B---3--:R-:W-:-:S04]  /*0460*/  SHF.R.U32.HI R27, RZ, R8, R27 ;  /* 0x00000008ff1b7219 */ /* 0x008fc8000001161b */
[----:B------:R-:W-:Y:S01]  /*0470*/  LOP3.LUT R20, R27, 0xf, RZ, 0xc0, !PT ;  /* 0x0000000f1b147812 */ /* 0x000fe200078ec0ff */
[----:B------:R-:W-:-:S03]  /*0480*/  IMAD.IADD R27, R26, 0x1, R3 ;  /* 0x000000011a1b7824 */ /* 0x000fc600078e0203 */
[----:B------:R-:W-:Y:S02]  /*0490*/  IADD3 R20, PT, PT, -R20, UR4, R7 ;  /* 0x0000000414147c10 */ /* 0x000fe4000fffe107 */
[----:B------:R-:W-:Y:S02]  /*04a0*/  LEA.HI.SX32 R7, R0, R9, 0x1d ;  /* 0x0000000900077211 */ /* 0x000fe400078feaff */
[----:B------:R0:W2:Y:S01]  /*04b0*/  LDG.E.U16.CONSTANT R0, desc[UR6][R22.64] ;  /* 0x0000000616007981 */ /* 0x0000a2000c1e9500 */
[----:B------:R-:W-:Y:S01]  /*04c0*/  IMAD R11, R11, R2, RZ ;  /* 0x000000020b0b7224 */ /* 0x000fe200078e02ff */
[----:B------:R3:W3:Y:S01]  /*04d0*/  I2F.F16 R3, R20 ;  /* 0x0000001400037306 */ /* 0x0006e20000200c00 */
[----:B-1----:R-:W-:-:S05]  /*04e0*/  IMAD.WIDE R18, R7, 0x4, R16 ;  /* 0x0000000407127825 */ /* 0x002fca00078e0210 */
[----:B------:R1:W5:Y:S01]  /*04f0*/  LDG.E.CONSTANT R7, desc[UR6][R18.64] ;  /* 0x0000000612077981 */ /* 0x000362000c1e9900 */
[----:B0-----:R-:W-:Y:S01]  /*0500*/  IMAD.WIDE R22, R27, 0x2, R14 ;  /* 0x000000021b167825 */ /* 0x001fe200078e020e */
[----:B------:R-:W-:-:S04]  /*0510*/  LEA.HI.SX32 R27, R5, R9, 0x1d ;  /* 0x00000009051b7211 */ /* 0x000fc800078feaff */
[----:B------:R0:W2:Y:S01]  /*0520*/  LDG.E.U16.CONSTANT R5, desc[UR6][R22.64] ;  /* 0x0000000616057981 */ /* 0x0000a2000c1e9500 */
[----:B-1----:R-:W-:-:S04]  /*0530*/  IMAD.WIDE R18, R27, 0x4, R16 ;  /* 0x000000041b127825 */ /* 0x002fc800078e0210 */
[----:B---3--:R-:W-:Y:S01]  /*0540*/  IMAD.WIDE R20, R21, 0x2, R14 ;  /* 0x0000000215147825 */ /* 0x008fe200078e020e */
[----:B------:R1:W3:Y:S01]  /*0550*/  LDG.E.CONSTANT R27, desc[UR6][R18.64] ;  /* 0x00000006121b7981 */ /* 0x0002e2000c1e9900 */
[----:B0-----:R-:W-:Y:S02]  /*0560*/  LEA.HI.SX32 R23, R28, R9, 0x1d ;  /* 0x000000091c177211 */ /* 0x001fe400078feaff */
[----:B------:R-:W-:-:S04]  /*0570*/  SHF.R.S32.HI R28, RZ, 0x1f, R11 ;  /* 0x0000001fff1c7819 */ /* 0x000fc8000001140b */
[----:B------:R-:W-:Y:S01]  /*0580*/  LEA.HI R28, R28, R11, RZ, 0x3 ;  /* 0x0000000b1c1c7211 */ /* 0x000fe200078f18ff */
[----:B-1----:R-:W-:-:S03]  /*0590*/  IMAD.IADD R19, R26, 0x1, R11 ;  /* 0x000000011a137824 */ /* 0x002fc600078e020b */
[----:B------:R-:W-:Y:S01]  /*05a0*/  LEA.HI.SX32 R28, R28, R9, 0x1d ;  /* 0x000000091c1c7211 */ /* 0x000fe200078feaff */
[----:B------:R-:W-:Y:S02]  /*05b0*/  HMUL2 R4, R3.H0_H0, R4.H0_H0 ;  /* 0x2000000403047232 */ /* 0x000fe40000000800 */
[----:B------:R-:W-:Y:S01]  /*05c0*/  IMAD.WIDE R18, R19, 0x2, R14 ;  /* 0x0000000213127825 */ /* 0x000fe200078e020e */
[----:B------:R0:W2:Y:S05]  /*05d0*/  LDG.E.U16.CONSTANT R3, desc[UR6][R20.64] ;  /* 0x0000000614037981 */ /* 0x0000aa000c1e9500 */
[----:B------:R1:W2:Y:S01]  /*05e0*/  LDG.E.U16.CONSTANT R18, desc[UR6][R18.64] ;  /* 0x0000000612127981 */ /* 0x0002a2000c1e9500 */
[----:B0-----:R-:W-:-:S04]  /*05f0*/  IMAD.WIDE R20, R28, 0x4, R16 ;  /* 0x000000041c147825 */ /* 0x001fc800078e0210 */
[----:B-1----:R-:W-:Y:S02]  /*0600*/  IMAD R19, R24, R2, RZ ;  /* 0x0000000218137224 */ /* 0x002fe400078e02ff */
[----:B------:R0:W2:Y:S01]  /*0610*/  LDG.E.CONSTANT R21, desc[UR6][R20.64] ;  /* 0x0000000614157981 */ /* 0x0000a2000c1e9900 */
[----:B------:R-:W-:-:S04]  /*0620*/  IMAD.WIDE R22, R23, 0x4, R16 ;  /* 0x0000000417167825 */ /* 0x000fc800078e0210 */
[--C-:B------:R-:W-:Y:S01]  /*0630*/  IMAD.IADD R28, R26, 0x1, R25.reuse ;  /* 0x000000011a1c7824 */ /* 0x100fe200078e0219 */
[----:B------:R1:W2:Y:S01]  /*0640*/  LDG.E.CONSTANT R11, desc[UR6][R22.64] ;  /* 0x00000006160b7981 */ /* 0x0002a2000c1e9900 */
[----:B0-----:R-:W-:-:S04]  /*0650*/  SHF.R.S32.HI R20, RZ, 0x1f, R25 ;  /* 0x0000001fff147819 */ /* 0x001fc80000011419 */
[----:B------:R-:W-:Y:S02]  /*0660*/  LEA.HI R25, R20, R25, RZ, 0x3 ;  /* 0x0000001914197211 */ /* 0x000fe400078f18ff */
[----:B------:R-:W-:-:S04]  /*0670*/  SHF.R.S32.HI R20, RZ, 0x1f, R19 ;  /* 0x0000001fff147819 */ /* 0x000fc80000011413 */
[----:B------:R-:W-:Y:S02]  /*0680*/  LEA.HI R20, R20, R19, RZ, 0x3 ;  /* 0x0000001314147211 */ /* 0x000fe400078f18ff */
[-C--:B------:R-:W-:Y:S02]  /*0690*/  LEA.HI.SX32 R25, R25, R9.reuse, 0x1d ;  /* 0x0000000919197211 */ /* 0x080fe400078feaff */
[----:B------:R-:W-:-:S03]  /*06a0*/  LEA.HI.SX32 R9, R20, R9, 0x1d ;  /* 0x0000000914097211 */ /* 0x000fc600078feaff */
[----:B------:R-:W-:-:S04]  /*06b0*/  IMAD.WIDE R24, R25, 0x4, R16 ;  /* 0x0000000419187825 */ /* 0x000fc800078e0210 */
[----:B------:R-:W-:Y:S02]  /*06c0*/  IMAD.WIDE R16, R9, 0x4, R16 ;  /* 0x0000000409107825 */ /* 0x000fe400078e0210 */
[----:B------:R-:W2:Y:S04]  /*06d0*/  LDG.E.CONSTANT R25, desc[UR6][R24.64] ;  /* 0x0000000618197981 */ /* 0x000ea8000c1e9900 */
[----:B------:R-:W2:Y:S01]  /*06e0*/  LDG.E.CONSTANT R17, desc[UR6][R16.64] ;  /* 0x0000000610117981 */ /* 0x000ea2000c1e9900 */
[----:B------:R-:W-:Y:S02]  /*06f0*/  IMAD.IADD R19, R26, 0x1, R19 ;  /* 0x000000011a137824 */ /* 0x000fe400078e0213 */
[----:B-1----:R-:W-:-:S04]  /*0700*/  IMAD.WIDE R22, R28, 0x2, R14 ;  /* 0x000000021c167825 */ /* 0x002fc800078e020e */
[----:B------:R-:W-:Y:S01]  /*0710*/  IMAD.WIDE R14, R19, 0x2, R14 ;  /* 0x00000002130e7825 */ /* 0x000fe200078e020e */
[----:B------:R-:W2:Y:S05]  /*0720*/  LDG.E.U16.CONSTANT R28, desc[UR6][R22.64] ;  /* 0x00000006161c7981 */ /* 0x000eaa000c1e9500 */
[----:B------:R0:W2:Y:S01]  /*0730*/  LDG.E.U16.CONSTANT R14, desc[UR6][R14.64] ;  /* 0x000000060e0e7981 */ /* 0x0000a2000c1e9500 */
[----:B----4-:R-:W-:-:S04]  /*0740*/  SHF.R.U32.HI R29, RZ, R8, R29 ;  /* 0x00000008ff1d7219 */ /* 0x010fc8000001161d */
[----:B------:R-:W-:Y:S02]  /*0750*/  LOP3.LUT R29, R29, 0xf, RZ, 0xc0, !PT ;  /* 0x0000000f1d1d7812 */ /* 0x000fe400078ec0ff */
[----:B0-----:R-:W-:Y:S02]  /*0760*/  PRMT R15, R4, 0x7610, R15 ;  /* 0x00007610040f7816 */ /* 0x001fe4000000000f */
[----:B------:R-:W-:-:S04]  /*0770*/  SHF.R.U32.HI R4, RZ, 0x4, R6 ;  /* 0x00000004ff047819 */ /* 0x000fc80000011606 */
[----:B------:R-:W-:-:S04]  /*0780*/  LOP3.LUT R4, R4, 0xf, RZ, 0xc0, !PT ;  /* 0x0000000f04047812 */ /* 0x000fc800078ec0ff */
[----:B------:R-:W-:Y:S02]  /*0790*/  IADD3 R29, PT, PT, -R29, UR4, R4 ;  /* 0x000000041d1d7c10 */ /* 0x000fe4000fffe104 */
[----:B------:R-:W-:-:S04]  /*07a0*/  SHF.R.U32.HI R4, RZ, 0x8, R6 ;  /* 0x00000008ff047819 */ /* 0x000fc80000011606 */
[----:B------:R-:W-:Y:S01]  /*07b0*/  LOP3.LUT R4, R4, 0xf, RZ, 0xc0, !PT ;  /* 0x0000000f04047812 */ /* 0x000fe200078ec0ff */
[----:B------:R0:W-:Y:S02]  /*07c0*/  STG.E.U16 desc[UR6][R12.64], R15 ;  /* 0x0000000f0c007986 */ /* 0x0001e4000c101506 */
[----:B0-----:R-:W-:-:S04]  /*07d0*/  SHF.R.U32.HI R15, RZ, 0x10, R6 ;  /* 0x00000010ff0f7819 */ /* 0x001fc80000011606 */
[----:B------:R-:W-:Y:S01]  /*07e0*/  LOP3.LUT R16, R15, 0xf, RZ, 0xc0, !PT ;  /* 0x0000000f0f107812 */ /* 0x000fe200078ec0ff */
[----:B------:R-:W-:Y:S01]  /*07f0*/  IMAD.WIDE R12, R2, 0x2, R12 ;  /* 0x00000002020c7825 */ /* 0x000fe200078e020c */
[----:B------:R-:W-:-:S04]  /*0800*/  SHF.R.U32.HI R15, RZ, 0x18, R6 ;  /* 0x00000018ff0f7819 */ /* 0x000fc80000011606 */
[----:B------:R-:W-:Y:S02]  /*0810*/  LOP3.LUT R22, R15, 0xf, RZ, 0xc0, !PT ;  /* 0x0000000f0f167812 */ /* 0x000fe400078ec0ff */
[----:B-----5:R-:W-:-:S04]  /*0820*/  SHF.R.U32.HI R7, RZ, R8, R7 ;  /* 0x00000008ff077219 */ /* 0x020fc80000011607 */
[----:B------:R-:W-:-:S04]  /*0830*/  LOP3.LUT R7, R7, 0xf, RZ, 0xc0, !PT ;  /* 0x0000000f07077812 */ /* 0x000fc800078ec0ff */
[----:B------:R-:W-:Y:S02]  /*0840*/  IADD3 R9, PT, PT, -R7, UR4, R4 ;  /* 0x0000000407097c10 */ /* 0x000fe4000fffe104 */
[----:B------:R-:W0:Y:S01]  /*0850*/  I2F.F16 R7, R29 ;  /* 0x0000001d00077306 */ /* 0x000e220000200c00 */
[----:B------:R-:W-:-:S07]  /*0860*/  SHF.R.U32.HI R4, RZ, 0xc, R6 ;  /* 0x0000000cff047819 */ /* 0x000fce0000011606 */
[----:B------:R-:W2:Y:S01]  /*0870*/  I2F.F16 R9, R9 ;  /* 0x0000000900097306 */ /* 0x000ea20000200c00 */
[----:B---3--:R-:W-:Y:S02]  /*0880*/  SHF.R.U32.HI R27, RZ, R8, R27 ;  /* 0x00000008ff1b7219 */ /* 0x008fe4000001161b */
[----:B------:R-:W-:Y:S02]  /*0890*/  LOP3.LUT R4, R4, 0xf, RZ, 0xc0, !PT ;  /* 0x0000000f04047812 */ /* 0x000fe400078ec0ff */
[----:B------:R-:W-:Y:S01]  /*08a0*/  LOP3.LUT R27, R27, 0xf, RZ, 0xc0, !PT ;  /* 0x0000000f1b1b7812 */ /* 0x000fe200078ec0ff */
[----:B0-----:R-:W-:-:S03]  /*08b0*/  HMUL2 R7, R7.H0_H0, R10.H0_H0 ;  /* 0x2000000a07077232 */ /* 0x001fc60000000800 */
[----:B------:R-:W-:Y:S01]  /*08c0*/  IADD3 R4, PT, PT, -R27, UR4, R4 ;  /* 0x000000041b047c10 */ /* 0x000fe2000fffe104 */
[----:B--2---:R-:W-:Y:S01]  /*08d0*/  HMUL2 R0, R9.H0_H0, R0.H0_H0 ;  /* 0x2000000009007232 */ /* 0x004fe20000000800 */
[----:B------:R-:W-:-:S04]  /*08e0*/  SHF.R.U32.HI R11, RZ, R8, R11 ;  /* 0x00000008ff0b7219 */ /* 0x000fc8000001160b */
[----:B------:R-:W-:Y:S02]  /*08f0*/  LOP3.LUT R11, R11, 0xf, RZ, 0xc0, !PT ;  /* 0x0000000f0b0b7812 */ /* 0x000fe400078ec0ff */
[----:B------:R-:W-:Y:S02]  /*0900*/  SHF.R.U32.HI R21, RZ, R8, R21 ;  /* 0x00000008ff157219 */ /* 0x000fe40000011615 */
[----:B------:R-:W-:Y:S02]  /*0910*/  IADD3 R16, PT, PT, -R11, UR4, R16 ;  /* 0x000000040b107c10 */ /* 0x000fe4000fffe110 */
[----:B------:R-:W-:Y:S02]  /*0920*/  SHF.R.U32.HI R11, RZ, 0x14, R6 ;  /* 0x00000014ff0b7819 */ /* 0x000fe40000011606 */
[----:B------:R-:W-:Y:S02]  /*0930*/  LOP3.LUT R21, R21, 0xf, RZ, 0xc0, !PT ;  /* 0x0000000f15157812 */ /* 0x000fe400078ec0ff */
[----:B------:R-:W-:Y:S01]  /*0940*/  LOP3.LUT R20, R11, 0xf, RZ, 0xc0, !PT ;  /* 0x0000000f0b147812 */ /* 0x000fe200078ec0ff */
[----:B------:R-:W-:Y:S01]  /*0950*/  IMAD.WIDE R10, R2, 0x2, R12 ;  /* 0x00000002020a7825 */ /* 0x000fe200078e020c */
[----:B------:R-:W-:-:S02]  /*0960*/  LEA.HI R9, R6, UR4, RZ, 0x4 ;  /* 0x0000000406097c11 */ /* 0x000fc4000f8f20ff */
[----:B------:R-:W-:Y:S02]  /*0970*/  IADD3 R15, PT, PT, -R21, UR4, R20 ;  /* 0x00000004150f7c10 */ /* 0x000fe4000fffe114 */
[----:B------:R-:W-:Y:S01]  /*0980*/  PRMT R21, R7, 0x7610, R21 ;  /* 0x0000761007157816 */ /* 0x000fe20000000015 */
[----:B------:R-:W-:Y:S01]  /*0990*/  IMAD.WIDE R6, R2, 0x2, R10 ;  /* 0x0000000202067825 */ /* 0x000fe200078e020a */
[-C--:B------:R-:W-:Y:S02]  /*09a0*/  SHF.R.U32.HI R25, RZ, R8.reuse, R25 ;  /* 0x00000008ff197219 */ /* 0x080fe40000011619 */
[----:B------:R-:W-:Y:S02]  /*09b0*/  SHF.R.U32.HI R17, RZ, R8, R17 ;  /* 0x00000008ff117219 */ /* 0x000fe40000011611 */
[----:B------:R-:W-:Y:S02]  /*09c0*/  LOP3.LUT R19, R25, 0xf, RZ, 0xc0, !PT ;  /* 0x0000000f19137812 */ /* 0x000fe400078ec0ff */
[----:B------:R-:W-:Y:S01]  /*09d0*/  LOP3.LUT R8, R17, 0xf, RZ, 0xc0, !PT ;  /* 0x0000000f11087812 */ /* 0x000fe200078ec0ff */
[----:B------:R-:W0:Y:S01]  /*09e0*/  I2F.F16 R4, R4 ;  /* 0x0000000400047306 */ /* 0x000e220000200c00 */
[----:B------:R-:W-:-:S03]  /*09f0*/  IADD3 R19, PT, PT, -R19, UR4, R22 ;  /* 0x0000000413137c10 */ /* 0x000fc6000fffe116 */
[----:B------:R-:W-:Y:S02]  /*0a00*/  IMAD.IADD R22, R9, 0x1, -R8 ;  /* 0x0000000109167824 */ /* 0x000fe400078e0a08 */
[C---:B------:R-:W-:Y:S02]  /*0a10*/  IMAD.WIDE R8, R2.reuse, 0x2, R6 ;  /* 0x0000000202087825 */ /* 0x040fe400078e0206 */
[----:B------:R-:W1:Y:S01]  /*0a20*/  I2F.F16 R16, R16 ;  /* 0x0000001000107306 */ /* 0x000e620000200c00 */
[----:B------:R2:W-:Y:S07]  /*0a30*/  STG.E.U16 desc[UR6][R12.64], R21 ;  /* 0x000000150c007986 */ /* 0x0005ee000c101506 */
[----:B------:R-:W3:Y:S08]  /*0a40*/  I2F.F16 R15, R15 ;  /* 0x0000000f000f7306 */ /* 0x000ef00000200c00 */
[----:B------:R-:W4:Y:S01]  /*0a50*/  I2F.F16 R17, R19 ;  /* 0x0000001300117306 */ /* 0x000f220000200c00 */
[----:B--2---:R-:W-:-:S07]  /*0a60*/  IMAD.WIDE R20, R2, 0x2, R8 ;  /* 0x0000000202147825 */ /* 0x004fce00078e0208 */
[----:B------:R-:W2:Y:S01]  /*0a70*/  I2F.F16 R23, R22 ;  /* 0x0000001600177306 */ /* 0x000ea20000200c00 */
[----:B------:R-:W-:Y:S01]  /*0a80*/  PRMT R13, R0, 0x7610, R13 ;  /* 0x00007610000d7816 */ /* 0x000fe2000000000d */
[----:B0-----:R-:W-:Y:S02]  /*0a90*/  HMUL2 R0, R4.H0_H0, R5.H0_H0 ;  /* 0x2000000504007232 */ /* 0x001fe40000000800 */
[----:B------:R-:W-:-:S04]  /*0aa0*/  IMAD.WIDE R4, R2, 0x2, R20 ;  /* 0x0000000202047825 */ /* 0x000fc800078e0214 */
[----:B-1----:R-:W-:Y:S02]  /*0ab0*/  HMUL2 R16, R16.H0_H0, R3.H0_H0 ;  /* 0x2000000310107232 */ /* 0x002fe40000000800 */
[----:B---3--:R-:W-:Y:S01]  /*0ac0*/  HMUL2 R15, R15.H0_H0, R18.H0_H0 ;  /* 0x200000120f0f7232 */ /* 0x008fe20000000800 */
[----:B------:R-:W-:Y:S01]  /*0ad0*/  STG.E.U16 desc[UR6][R10.64], R13 ;  /* 0x0000000d0a007986 */ /* 0x000fe2000c101506 */
[----:B----4-:R-:W-:Y:S02]  /*0ae0*/  HMUL2 R17, R17.H0_H0, R28.H0_H0 ;  /* 0x2000001c11117232 */ /* 0x010fe40000000800 */
[----:B------:R-:W-:Y:S01]  /*0af0*/  IMAD.WIDE R2, R2, 0x2, R4 ;  /* 0x0000000202027825 */ /* 0x000fe200078e0204 */
[----:B------:R-:W-:Y:S03]  /*0b00*/  STG.E.U16 desc[UR6][R6.64], R0 ;  /* 0x0000000006007986 */ /* 0x000fe6000c101506 */
[----:B--2---:R-:W-:Y:S01]  /*0b10*/  HMUL2 R14, R23.H0_H0, R14.H0_H0 ;  /* 0x2000000e170e7232 */ /* 0x004fe20000000800 */
[----:B------:R-:W-:Y:S04]  /*0b20*/  STG.E.U16 desc[UR6][R8.64], R16 ;  /* 0x0000001008007986 */ /* 0x000fe8000c101506 */
[----:B------:R-:W-:Y:S04]  /*0b30*/  STG.E.U16 desc[UR6][R20.64], R15 ;  /* 0x0000000f14007986 */ /* 0x000fe8000c101506 */
[----:B------:R-:W-:Y:S04]  /*0b40*/  STG.E.U16 desc[UR6][R4.64], R17 ;  /* 0x0000001104007986 */ /* 0x000fe8000c101506 */
[----:B------:R-:W-:Y:S01]  /*0b50*/  STG.E.U16 desc[UR6][R2.64], R14 ;  /* 0x0000000e02007986 */ /* 0x000fe2000c101506 */
[----:B------:R-:W-:Y:S05]  /*0b60*/  EXIT ;  /* 0x000000000000794d */ /* 0x000fea0003800000 */
.L_x_206:
        /* <DEDUP_REMOVED lines=9> */
.L_x_1849:


//--------------------- .text._ZN4vllm4gptq28reconstruct_gptq_3bit_kernelEPKjPK6__halfS2_PKiiiibPS3_ --------------------------
	.section	.text._ZN4vllm4gptq28reconstruct_gptq_3bit_kernelEPKjPK6__halfS2_PKiiiibPS3_,"ax",@progbits
	.align	128
        .global         _ZN4vllm4gptq28reconstruct_gptq_3bit_kernelEPKjPK6__halfS2_PKiiiibPS3_
        .type           _ZN4vllm4gptq28reconstruct_gptq_3bit_kernelEPKjPK6__halfS2_PKiiiibPS3_,@function
        .size           _ZN4vllm4gptq28reconstruct_gptq_3bit_kernelEPKjPK6__halfS2_PKiiiibPS3_,(.L_x_1850 - _ZN4vllm4gptq28reconstruct_gptq_3bit_kernelEPKjPK6__halfS2_PKiiiibPS3_)
        .other          _ZN4vllm4gptq28reconstruct_gptq_3bit_kernelEPKjPK6__halfS2_PKiiiibPS3_,@"STO_CUDA_ENTRY STV_DEFAULT"
_ZN4vllm4gptq28reconstruct_gptq_3bit_kernelEPKjPK6__halfS2_PKiiiibPS3_:
.text._ZN4vllm4gptq28reconstruct_gptq_3bit_kernelEPKjPK6__halfS2_PKiiiibPS3_:
        /* <DEDUP_REMOVED lines=10> */
[----:B------:R-:W3:Y:S06]  /*00a0*/  LDCU.U8 UR4, c[0x0][0x3ac] ;  /* 0x00007580ff0477ac */ /* 0x000eec0008000000 */
[----:B------:R-:W4:Y:S08]  /*00b0*/  LDC.64 R2, c[0x0][0x380] ;  /* 0x0000e000ff027b82 */ /* 0x000f300000000a00 */
[----:B------:R-:W3:Y:S08]  /*00c0*/  LDC.64 R12, c[0x0][0x388] ;  /* 0x0000e200ff0c7b82 */ /* 0x000ef00000000a00 */
[----:B------:R-:W3:Y:S01]  /*00d0*/  LDC.64 R16, c[0x0][0x3b0] ;  /* 0x0000ec00ff107b82 */ /* 0x000ee20000000a00 */
[----:B0-----:R-:W-:-:S04]  /*00e0*/  IMAD.SHL.U32 R0, R15, 0x20, RZ ;  /* 0x000000200f007824 */ /* 0x001fc800078e00ff */
[----:B-1----:R-:W-:-:S05]  /*00f0*/  IMAD.WIDE.U32 R10, R0, 0x4, R10 ;  /* 0x00000004000a7825 */ /* 0x002fca00078e000a */
[----:B--2---:R-:W2:Y:S01]  /*0100*/  LDG.E.CONSTANT R7, desc[UR6][R10.64] ;  /* 0x000000060a077981 */ /* 0x004ea2000c1e9900 */
[----:B------:R-:W-:-:S04]  /*0110*/  IMAD R4, R15, R20, RZ ;  /* 0x000000140f047224 */ /* 0x000fc800078e02ff */
[----:B------:R-:W-:-:S04]  /*0120*/  IMAD R19, R4, 0x3, R9 ;  /* 0x0000000304137824 */ /* 0x000fc800078e0209 */
[C---:B------:R-:W-:Y:S02]  /*0130*/  IMAD.IADD R23, R19.reuse, 0x1, R20 ;  /* 0x0000000113177824 */ /* 0x040fe400078e0214 */
[----:B----4-:R-:W-:-:S05]  /*0140*/  IMAD.WIDE.U32 R18, R19, 0x4, R2 ;  /* 0x0000000413127825 */ /* 0x010fca00078e0002 */
[----:B------:R-:W5:Y:S01]  /*0150*/  LDG.E.CONSTANT R8, desc[UR6][R18.64] ;  /* 0x0000000612087981 */ /* 0x000f62000c1e9900 */
[----:B--2---:R-:W-:Y:S02]  /*0160*/  IMAD R14, R7, R20, RZ ;  /* 0x00000014070e7224 */ /* 0x004fe400078e02ff */
[----:B------:R-:W-:Y:S02]  /*0170*/  IMAD.IADD R7, R23, 0x1, R20 ;  /* 0x0000000117077824 */ /* 0x000fe400078e0214 */
[----:B------:R-:W-:Y:S02]  /*0180*/  IMAD.IADD R25, R9, 0x1, R14 ;  /* 0x0000000109197824 */ /* 0x000fe400078e020e */
[----:B------:R-:W-:-:S04]  /*0190*/  IMAD.WIDE.U32 R22, R23, 0x4, R2 ;  /* 0x0000000417167825 */ /* 0x000fc800078e0002 */
[----:B---3--:R-:W-:-:S04]  /*01a0*/  IMAD.WIDE R24, R25, 0x2, R12 ;  /* 0x0000000219187825 */ /* 0x008fc800078e020c */
[----:B------:R-:W-:Y:S01]  /*01b0*/  IMAD.WIDE.U32 R2, R7, 0x4, R2 ;  /* 0x0000000407027825 */ /* 0x000fe200078e0002 */
[----:B------:R-:W5:Y:S04]  /*01c0*/  LDG.E.U16.CONSTANT R21, desc[UR6][R24.64] ;  /* 0x0000000618157981 */ /* 0x000f68000c1e9500 */
[----:B------:R-:W5:Y:S01]  /*01d0*/  LDG.E.CONSTANT R7, desc[UR6][R22.64] ;  /* 0x0000000616077981 */ /* 0x000f62000c1e9900 */
[----:B------:R-:W-:Y:S01]  /*01e0*/  LOP3.LUT R5, R5, 0x1f, RZ, 0xc0, !PT ;  /* 0x0000001f05057812 */ /* 0x000fe200078ec0ff */
[----:B------:R-:W-:Y:S01]  /*01f0*/  IMAD R15, R9, 0x3, RZ ;  /* 0x00000003090f7824 */ /* 0x000fe200078e02ff */
[----:B------:R-:W-:Y:S01]  /*0200*/  UPRMT UR4, UR4, 0x8880, URZ ;  /* 0x0000888004047896 */ /* 0x000fe200080000ff */
[----:B------:R0:W5:Y:S01]  /*0210*/  LDG.E.CONSTANT R6, desc[UR6][R2.64] ;  /* 0x0000000602067981 */ /* 0x000162000c1e9900 */
[----:B------:R-:W-:-:S02]  /*0220*/  ISETP.NE.AND P0, PT, R5, 0x15, PT ;  /* 0x000000150500780c */ /* 0x000fc40003f05270 */
[----:B------:R-:W-:Y:S01]  /*0230*/  SHF.R.S32.HI R26, RZ, 0x1f, R15 ;  /* 0x0000001fff1a7819 */ /* 0x000fe2000001140f */
[----:B------:R-:W-:Y:S01]  /*0240*/  UISETP.NE.AND UP0, UPT, UR4, URZ, UPT ;  /* 0x000000ff0400728c */ /* 0x000fe2000bf05270 */
[----:B------:R-:W-:Y:S01]  /*0250*/  IMAD R4, R5, 0x3, RZ ;  /* 0x0000000305047824 */ /* 0x000fe200078e02ff */
[----:B------:R-:W-:Y:S02]  /*0260*/  BSSY.RECONVERGENT B0, `(.L_x_207) ;  /* 0x0000045000007945 */ /* 0x000fe40003800200 */
[----:B------:R-:W-:Y:S01]  /*0270*/  USEL UR4, URZ, 0xffffffff, UP0 ;  /* 0xffffffffff047887 */ /* 0x000fe20008000000 */
[----:B0-----:R-:W-:Y:S01]  /*0280*/  IMAD R3, R0, R20, R9 ;  /* 0x0000001400037224 */ /* 0x001fe200078e0209 */
[----:B------:R-:W-:Y:S01]  /*0290*/  LEA.HI R0, R26, R15, RZ, 0x5 ;  /* 0x0000000f1a007211 */ /* 0x000fe200078f28ff */
[----:B------:R-:W-:Y:S02]  /*02a0*/  VIADD R2, R4, 0xffffffe0 ;  /* 0xffffffe004027836 */ /* 0x000fe40000000000 */
[----:B------:R-:W-:Y:S01]  /*02b0*/  IMAD.WIDE R16, R3, 0x2, R16 ;  /* 0x0000000203107825 */ /* 0x000fe200078e0210 */
[----:B------:R-:W-:-:S03]  /*02c0*/  SHF.R.S32.HI R0, RZ, 0x5, R0 ;  /* 0x00000005ff007819 */ /* 0x000fc60000011400 */
[----:B------:R-:W-:Y:S01]  /*02d0*/  VIADD R3, R4, 0xffffffc0 ;  /* 0xffffffc004037836 */ /* 0x000fe20000000000 */
[----:B------:R-:W-:Y:S06]  /*02e0*/  @!P0 BRA `(.L_x_208) ;  /* 0x0000000000c08947 */ /* 0x000fec0003800000 */
[----:B------:R-:W-:-:S13]  /*02f0*/  ISETP.NE.AND P0, PT, R5, 0xa, PT ;  /* 0x0000000a0500780c */ /* 0x000fda0003f05270 */
[----:B------:R-:W-:Y:S05]  /*0300*/  @P0 BRA `(.L_x_209) ;  /* 0x0000000000340947 */ /* 0x000fea0003800000 */
[----:B------:R-:W0:Y:S01]  /*0310*/  LDCU.64 UR8, c[0x0][0x390] ;  /* 0x00007200ff0877ac */ /* 0x000e220008000a00 */
[----:B------:R-:W-:-:S05]  /*0320*/  IMAD R14, R14, 0x3, RZ ;  /* 0x000000030e0e7824 */ /* 0x000fca00078e02ff */
[----:B------:R-:W-:-:S04]  /*0330*/  SHF.R.S32.HI R15, RZ, 0x1f, R14 ;  /* 0x0000001fff0f7819 */ /* 0x000fc8000001140e */
[----:B------:R-:W-:-:S04]  /*0340*/  LEA.HI R19, R15, R14, RZ, 0x5 ;  /* 0x0000000e0f137211 */ /* 0x000fc800078f28ff */
[----:B------:R-:W-:Y:S01]  /*0350*/  LEA.HI.SX32 R19, R19, R0, 0x1b ;  /* 0x0000000013137211 */ /* 0x000fe200078fdaff */
[----:B0-----:R-:W-:Y:S02]  /*0360*/  IMAD.U32 R14, RZ, RZ, UR8 ;  /* 0x00000008ff0e7e24 */ /* 0x001fe4000f8e00ff */
[----:B------:R-:W-:Y:S02]  /*0370*/  IMAD.U32 R15, RZ, RZ, UR9 ;  /* 0x00000009ff0f7e24 */ /* 0x000fe4000f8e00ff */
[----:B------:R-:W-:-:S05]  /*0380*/  IMAD.WIDE R18, R19, 0x4, R14 ;  /* 0x0000000413127825 */ /* 0x000fca00078e020e */
[----:B------:R-:W2:Y:S04]  /*0390*/  LDG.E.CONSTANT R22, desc[UR6][R18.64] ;  /* 0x0000000612167981 */ /* 0x000ea8000c1e9900 */
[----:B------:R-:W2:Y:S02]  /*03a0*/  LDG.E.CONSTANT R23, desc[UR6][R18.64+0x4] ;  /* 0x0000040612177981 */ /* 0x000ea4000c1e9900 */
[----:B--2---:R-:W-:-:S04]  /*03b0*/  SHF.L.W.U32.HI R22, R22, 0x2, R23 ;  /* 0x0000000216167819 */ /* 0x004fc80000010e17 */
[----:B------:R-:W-:Y:S01]  /*03c0*/  LOP3.LUT R24, R22, 0x7, RZ, 0xc0, !PT ;  /* 0x0000000716187812 */ /* 0x000fe200078ec0ff */
[----:B------:R-:W-:Y:S06]  /*03d0*/  BRA `(.L_x_210) ;  /* 0x0000000000b47947 */ /* 0x000fec0003800000 */
.L_x_209:
[----:B------:R-:W-:-:S13]  /*03e0*/  ISETP.GT.U32.AND P0, PT, R5, 0x9, PT ;  /* 0x000000090500780c */ /* 0x000fda0003f04070 */
        /* <DEDUP_REMOVED lines=8> */
[----:B------:R-:W-:-:S06]  /*0470*/  IMAD.WIDE R18, R19, 0x4, R14 ;  /* 0x0000000413127825 */ /* 0x000fcc00078e020e */
[----:B------:R-:W2:Y:S02]  /*0480*/  LDG.E.CONSTANT R19, desc[UR6][R18.64] ;  /* 0x0000000612137981 */ /* 0x000ea4000c1e9900 */
[----:B--2---:R-:W-:-:S04]  /*0490*/  SHF.R.U32.HI R24, RZ, R4, R19 ;  /* 0x00000004ff187219 */ /* 0x004fc80000011613 */
[----:B------:R-:W-:Y:S01]  /*04a0*/  LOP3.LUT R24, R24, 0x7, RZ, 0xc0, !PT ;  /* 0x0000000718187812 */ /* 0x000fe200078ec0ff */
[----:B------:R-:W-:Y:S06]  /*04b0*/  BRA `(.L_x_210) ;  /* 0x00000000007c7947 */ /* 0x000fec0003800000 */
.L_x_211:
[----:B------:R-:W0:Y:S01]  /*04c0*/  LDCU.64 UR8, c[0x0][0x390] ;  /* 0x00007200ff0877ac */ /* 0x000e220008000a00 */
[----:B------:R-:W-:Y:S01]  /*04d0*/  IMAD R14, R14, 0x3, RZ ;  /* 0x000000030e0e7824 */ /* 0x000fe200078e02ff */
[----:B------:R-:W-:-:S04]  /*04e0*/  ISETP.GT.U32.AND P0, PT, R5, 0x14, PT ;  /* 0x000000140500780c */ /* 0x000fc80003f04070 */
[----:B------:R-:W-:-:S04]  /*04f0*/  SHF.R.S32.HI R15, RZ, 0x1f, R14 ;  /* 0x0000001fff0f7819 */ /* 0x000fc8000001140e */
[----:B------:R-:W-:-:S04]  /*0500*/  LEA.HI R19, R15, R14, RZ, 0x5 ;  /* 0x0000000e0f137211 */ /* 0x000fc800078f28ff */
[----:B------:R-:W-:Y:S01]  /*0510*/  LEA.HI.SX32 R19, R19, R0, 0x1b ;  /* 0x0000000013137211 */ /* 0x000fe200078fdaff */
[----:B0-----:R-:W-:Y:S02]  /*0520*/  @!P0 IMAD.U32 R14, RZ, RZ, UR8 ;  /* 0x00000008ff0e8e24 */ /* 0x001fe4000f8e00ff */
[----:B------:R-:W-:Y:S02]  /*0530*/  @!P0 IMAD.U32 R15, RZ, RZ, UR9 ;  /* 0x00000009ff0f8e24 */ /* 0x000fe4000f8e00ff */
[----:B------:R-:W-:-:S04]  /*0540*/  @!P0 IMAD.WIDE R22, R19, 0x4, R14 ;  /* 0x0000000413168825 */ /* 0x000fc800078e020e */
[----:B------:R-:W-:Y:S02]  /*0550*/  @P0 IMAD.U32 R14, RZ, RZ, UR8 ;  /* 0x00000008ff0e0e24 */ /* 0x000fe4000f8e00ff */
[----:B------:R-:W-:Y:S01]  /*0560*/  @P0 IMAD.U32 R15, RZ, RZ, UR9 ;  /* 0x00000009ff0f0e24 */ /* 0x000fe2000f8e00ff */
[----:B------:R-:W2:Y:S01]  /*0570*/  @!P0 LDG.E.CONSTANT R23, desc[UR6][R22.64] ;  /* 0x0000000616178981 */ /* 0x000ea2000c1e9900 */
[----:B------:R-:W-:-:S06]  /*0580*/  @P0 IMAD.WIDE R18, R19, 0x4, R14 ;  /* 0x0000000413120825 */ /* 0x000fcc00078e020e */
[----:B------:R-:W3:Y:S01]  /*0590*/  @P0 LDG.E.CONSTANT R18, desc[UR6][R18.64] ;  /* 0x0000000612120981 */ /* 0x000ee2000c1e9900 */
[----:B--2---:R-:W-:-:S04]  /*05a0*/  @!P0 SHF.R.U32.HI R24, RZ, R2, R23 ;  /* 0x00000002ff188219 */ /* 0x004fc80000011617 */
[----:B------:R-:W-:Y:S02]  /*05b0*/  @!P0 LOP3.LUT R24, R24, 0x7, RZ, 0xc0, !PT ;  /* 0x0000000718188812 */ /* 0x000fe400078ec0ff */
[----:B---3--:R-:W-:-:S04]  /*05c0*/  @P0 SHF.R.U32.HI R25, RZ, R3, R18 ;  /* 0x00000003ff190219 */ /* 0x008fc80000011612 */
[----:B------:R-:W-:Y:S01]  /*05d0*/  @P0 LOP3.LUT R24, R25, 0x7, RZ, 0xc0, !PT ;  /* 0x0000000719180812 */ /* 0x000fe200078ec0ff */
[----:B------:R-:W-:Y:S06]  /*05e0*/  BRA `(.L_x_210) ;  /* 0x0000000000307947 */ /* 0x000fec0003800000 */
.L_x_208:
        /* <DEDUP_REMOVED lines=11> */
[----:B------:R-:W-:-:S07]  /*06a0*/  LOP3.LUT R24, R24, 0x7, RZ, 0xc0, !PT ;  /* 0x0000000718187812 */ /* 0x000fce00078ec0ff */
.L_x_210:
[----:B------:R-:W-:Y:S05]  /*06b0*/  BSYNC.RECONVERGENT B0 ;  /* 0x0000000000007941 */ /* 0x000fea0003800200 */
.L_x_207:
[----:B------:R-:W2:Y:S01]  /*06c0*/  LDG.E.CONSTANT R19, desc[UR6][R10.64+0x4] ;  /* 0x000004060a137981 */ /* 0x000ea2000c1e9900 */
[----:B------:R-:W-:Y:S01]  /*06d0*/  ISETP.NE.AND P0, PT, R5, 0xa, PT ;  /* 0x0000000a0500780c */ /* 0x000fe20003f05270 */
[----:B--2---:R-:W-:-:S04]  /*06e0*/  IMAD R18, R19, R20, RZ ;  /* 0x0000001413127224 */ /* 0x004fc800078e02ff */
[----:B------:R-:W-:-:S04]  /*06f0*/  IMAD.IADD R23, R9, 0x1, R18 ;  /* 0x0000000109177824 */ /* 0x000fc800078e0212 */
[----:B------:R-:W-:-:S06]  /*0700*/  IMAD.WIDE R22, R23, 0x2, R12 ;  /* 0x0000000217167825 */ /* 0x000fcc00078e020c */
[----:B------:R0:W5:Y:S02]  /*0710*/  LDG.E.U16.CONSTANT R22, desc[UR6][R22.64] ;  /* 0x0000000616167981 */ /* 0x000164000c1e9500 */
[----:B-----5:R-:W-:Y:S01]  /*0720*/  LOP3.LUT R19, R8, 0x7, RZ, 0xc0, !PT ;  /* 0x0000000708137812 */ /* 0x020fe200078ec0ff */
[----:B------:R-:W-:Y:S03]  /*0730*/  BSSY.RECONVERGENT B0, `(.L_x_212) ;  /* 0x0000032000007945 */ /* 0x000fe60003800200 */
[----:B------:R-:W-:-:S04]  /*0740*/  IADD3 R19, PT, PT, R19, UR4, -R24 ;  /* 0x0000000413137c10 */ /* 0x000fc8000fffe818 */
[----:B------:R-:W1:Y:S02]  /*0750*/  I2F.F16 R24, R19 ;  /* 0x0000001300187306 */ /* 0x000e640000200c00 */
[----:B-1----:R-:W-:-:S05]  /*0760*/  HMUL2 R21, R24.H0_H0, R21.H0_H0 ;  /* 0x2000001518157232 */ /* 0x002fca0000000800 */
[----:B------:R0:W-:Y:S01]  /*0770*/  STG.E.U16 desc[UR6][R16.64], R21 ;  /* 0x0000001510007986 */ /* 0x0001e2000c101506 */
[----:B------:R-:W-:Y:S05]  /*0780*/  @!P0 BRA `(.L_x_213) ;  /* 0x00000000008c8947 */ /* 0x000fea0003800000 */
[----:B------:R-:W-:-:S13]  /*0790*/  ISETP.NE.AND P1, PT, R5, 0x15, PT ;  /* 0x000000150500780c */ /* 0x000fda0003f25270 */
[----:B------:R-:W-:Y:S05]  /*07a0*/  @P1 BRA `(.L_x_214) ;  /* 0x0000000000281947 */ /* 0x000fea0003800000 */
[----:B------:R-:W-:-:S05]  /*07b0*/  IMAD R18, R18, 0x3, RZ ;  /* 0x0000000312127824 */ /* 0x000fca00078e02ff */
[----:B------:R-:W-:-:S04]  /*07c0*/  SHF.R.S32.HI R19, RZ, 0x1f, R18 ;  /* 0x0000001fff137819 */ /* 0x000fc80000011412 */
[----:B------:R-:W-:-:S04]  /*07d0*/  LEA.HI R19, R19, R18, RZ, 0x5 ;  /* 0x0000001213137211 */ /* 0x000fc800078f28ff */
[----:B------:R-:W-:-:S05]  /*07e0*/  LEA.HI.SX32 R19, R19, R0, 0x1b ;  /* 0x0000000013137211 */ /* 0x000fca00078fdaff */
[----:B------:R-:W-:-:S05]  /*07f0*/  IMAD.WIDE R18, R19, 0x4, R14 ;  /* 0x0000000413127825 */ /* 0x000fca00078e020e */
[----:B0-----:R-:W2:Y:S04]  /*0800*/  LDG.E.CONSTANT R21, desc[UR6][R18.64] ;  /* 0x0000000612157981 */ /* 0x001ea8000c1e9900 */
[----:B------:R-:W2:Y:S02]  /*0810*/  LDG.E.CONSTANT R24, desc[UR6][R18.64+0x4] ;  /* 0x0000040612187981 */ /* 0x000ea4000c1e9900 */
[----:B--2---:R-:W-:-:S04]  /*0820*/  SHF.L.W.U32.HI R21, R21, 0x1, R24 ;  /* 0x0000000115157819 */ /* 0x004fc80000010e18 */
[----:B------:R-:W-:Y:S01]  /*0830*/  LOP3.LUT R23, R21, 0x7, RZ, 0xc0, !PT ;  /* 0x0000000715177812 */ /* 0x000fe200078ec0ff */
[----:B------:R-:W-:Y:S06]  /*0840*/  BRA `(.L_x_215) ;  /* 0x0000000000807947 */ /* 0x000fec0003800000 */
.L_x_214:
[----:B------:R-:W-:-:S13]  /*0850*/  ISETP.GE.U32.AND P1, PT, R5, 0xa, PT ;  /* 0x0000000a0500780c */ /* 0x000fda0003f26070 */
[----:B------:R-:W-:Y:S05]  /*0860*/  @!P1 BRA `(.L_x_216) ;  /* 0x0000000000309947 */ /* 0x000fea0003800000 */
[----:B------:R-:W-:-:S05]  /*0870*/  IMAD R18, R18, 0x3, RZ ;  /* 0x0000000312127824 */ /* 0x000fca00078e02ff */
[----:B------:R-:W-:-:S04]  /*0880*/  SHF.R.S32.HI R19, RZ, 0x1f, R18 ;  /* 0x0000001fff137819 */ /* 0x000fc80000011412 */
[----:B------:R-:W-:-:S04]  /*0890*/  LEA.HI R19, R19, R18, RZ, 0x5 ;  /* 0x0000001213137211 */ /* 0x000fc800078f28ff */
[----:B------:R-:W-:-:S05]  /*08a0*/  LEA.HI.SX32 R19, R19, R0, 0x1b ;  /* 0x0000000013137211 */ /* 0x000fca00078fdaff */
[----:B------:R-:W-:-:S06]  /*08b0*/  IMAD.WIDE R18, R19, 0x4, R14 ;  /* 0x0000000413127825 */ /* 0x000fcc00078e020e */
[----:B------:R-:W0:Y:S01]  /*08c0*/  LDG.E.CONSTANT R18, desc[UR6][R18.64] ;  /* 0x0000000612127981 */ /* 0x000e22000c1e9900 */
[----:B------:R-:W-:-:S13]  /*08d0*/  ISETP.GE.U32.AND P1, PT, R5, 0x15, PT ;  /* 0x000000150500780c */ /* 0x000fda0003f26070 */
[--C-:B0-----:R-:W-:Y:S02]  /*08e0*/  @P1 SHF.R.U32.HI R23, RZ, R3, R18.reuse ;  /* 0x00000003ff171219 */ /* 0x101fe40000011612 */
[----:B------:R-:W-:Y:S02]  /*08f0*/  @!P1 SHF.R.U32.HI R21, RZ, R2, R18 ;  /* 0x00000002ff159219 */ /* 0x000fe40000011612 */
[----:B------:R-:W-:Y:S02]  /*0900*/  @P1 LOP3.LUT R23, R23, 0x7, RZ, 0xc0, !PT ;  /* 0x0000000717171812 */ /* 0x000fe400078ec0ff */
[----:B------:R-:W-:Y:S01]  /*0910*/  @!P1 LOP3.LUT R23, R21, 0x7, RZ, 0xc0, !PT ;  /* 0x0000000715179812 */ /* 0x000fe200078ec0ff */
[----:B------:R-:W-:Y:S06]  /*0920*/  BRA `(.L_x_215) ;  /* 0x0000000000487947 */ /* 0x000fec0003800000 */
.L_x_216:
[----:B------:R-:W-:-:S05]  /*0930*/  IMAD R18, R18, 0x3, RZ ;  /* 0x0000000312127824 */ /* 0x000fca00078e02ff */
[----:B------:R-:W-:-:S04]  /*0940*/  SHF.R.S32.HI R19, RZ, 0x1f, R18 ;  /* 0x0000001fff137819 */ /* 0x000fc80000011412 */
[----:B------:R-:W-:-:S04]  /*0950*/  LEA.HI R19, R19, R18, RZ, 0x5 ;  /* 0x0000001213137211 */ /* 0x000fc800078f28ff */
[----:B------:R-:W-:-:S05]  /*0960*/  LEA.HI.SX32 R19, R19, R0, 0x1b ;  /* 0x0000000013137211 */ /* 0x000fca00078fdaff */
[----:B------:R-:W-:-:S06]  /*0970*/  IMAD.WIDE R18, R19, 0x4, R14 ;  /* 0x0000000413127825 */ /* 0x000fcc00078e020e */
[----:B------:R-:W0:Y:S02]  /*0980*/  LDG.E.CONSTANT R19, desc[UR6][R18.64] ;  /* 0x0000000612137981 */ /* 0x000e24000c1e9900 */
[----:B0-----:R-:W-:-:S04]  /*0990*/  SHF.R.U32.HI R23, RZ, R4, R19 ;  /* 0x00000004ff177219 */ /* 0x001fc80000011613 */
[----:B------:R-:W-:Y:S01]  /*09a0*/  LOP3.LUT R23, R23, 0x7, RZ, 0xc0, !PT ;  /* 0x0000000717177812 */ /* 0x000fe200078ec0ff */
[----:B------:R-:W-:Y:S06]  /*09b0*/  BRA `(.L_x_215) ;  /* 0x0000000000247947 */ /* 0x000fec0003800000 */
.L_x_213:
        /* <DEDUP_REMOVED lines=8> */
[----:B------:R-:W-:-:S07]  /*0a40*/  LOP3.LUT R23, R23, 0x7, RZ, 0xc0, !PT ;  /* 0x0000000717177812 */ /* 0x000fce00078ec0ff */
.L_x_215:
[----:B------:R-:W-:Y:S05]  /*0a50*/  BSYNC.RECONVERGENT B0 ;  /* 0x0000000000007941 */ /* 0x000fea0003800200 */
.L_x_212:
[----:B------:R-:W2:Y:S01]  /*0a60*/  LDG.E.CONSTANT R19, desc[UR6][R10.64+0x8] ;  /* 0x000008060a137981 */ /* 0x000ea2000c1e9900 */
[----:B------:R-:W-:-:S04]  /*0a70*/  SHF.R.U32.HI R25, RZ, 0x3, R8 ;  /* 0x00000003ff197819 */ /* 0x000fc80000011608 */
[----:B------:R-:W-:-:S04]  /*0a80*/  LOP3.LUT R26, R25, 0x7, RZ, 0xc0, !PT ;  /* 0x00000007191a7812 */ /* 0x000fc800078ec0ff */
[----:B------:R-:W-:-:S06]  /*0a90*/  IADD3 R23, PT, PT, R26, UR4, -R23 ;  /* 0x000000041a177c10 */ /* 0x000fcc000fffe817 */
[----:B------:R-:W0:Y:S01]  /*0aa0*/  I2F.F16 R23, R23 ;  /* 0x0000001700177306 */ /* 0x000e220000200c00 */
[----:B------:R-:W-:-:S04]  /*0ab0*/  IMAD.WIDE R16, R20, 0x2, R16 ;  /* 0x0000000214107825 */ /* 0x000fc800078e0210 */
[----:B--2---:R-:W-:-:S04]  /*0ac0*/  IMAD R24, R19, R20, RZ ;  /* 0x0000001413187224 */ /* 0x004fc800078e02ff */
[----:B------:R-:W-:-:S04]  /*0ad0*/  IMAD.IADD R19, R9, 0x1, R24 ;  /* 0x0000000109137824 */ /* 0x000fc800078e0218 */
[----:B------:R-:W-:-:S05]  /*0ae0*/  IMAD.WIDE R18, R19, 0x2, R12 ;  /* 0x0000000213127825 */ /* 0x000fca00078e020c */
[----:B------:R1:W5:Y:S01]  /*0af0*/  LDG.E.U16.CONSTANT R21, desc[UR6][R18.64] ;  /* 0x0000000612157981 */ /* 0x000362000c1e9500 */
[----:B0-----:R-:W-:Y:S01]  /*0b00*/  HMUL2 R22, R23.H0_H0, R22.H0_H0 ;  /* 0x2000001617167232 */ /* 0x001fe20000000800 */
[----:B------:R-:W-:Y:S04]  /*0b10*/  BSSY.RECONVERGENT B0, `(.L_x_217) ;  /* 0x000002f000007945 */ /* 0x000fe80003800200 */
[----:B------:R1:W-:Y:S01]  /*0b20*/  STG.E.U16 desc[UR6][R16.64], R22 ;  /* 0x0000001610007986 */ /* 0x0003e2000c101506 */
[----:B------:R-:W-:Y:S05]  /*0b30*/  @!P0 BRA `(.L_x_218) ;  /* 0x00000000008c8947 */ /* 0x000fea0003800000 */
[----:B------:R-:W-:-:S13]  /*0b40*/  ISETP.NE.AND P1, PT, R5, 0x15, PT ;  /* 0x000000150500780c */ /* 0x000fda0003f25270 */
[----:B------:R-:W-:Y:S05]  /*0b50*/  @P1 BRA `(.L_x_219) ;  /* 0x0000000000281947 */ /* 0x000fea0003800000 */
[----:B------:R-:W-:-:S05]  /*0b60*/  IMAD R24, R24, 0x3, RZ ;  /* 0x0000000318187824 */ /* 0x000fca00078e02ff */
[----:B-1----:R-:W-:-:S04]  /*0b70*/  SHF.R.S32.HI R19, RZ, 0x1f, R24 ;  /* 0x0000001fff137819 */ /* 0x002fc80000011418 */
[----:B------:R-:W-:-:S04]  /*0b80*/  LEA.HI R19, R19, R24, RZ, 0x5 ;  /* 0x0000001813137211 */ /* 0x000fc800078f28ff */
[----:B------:R-:W-:-:S05]  /*0b90*/  LEA.HI.SX32 R19, R19, R0, 0x1b ;  /* 0x0000000013137211 */ /* 0x000fca00078fdaff */
[----:B------:R-:W-:-:S05]  /*0ba0*/  IMAD.WIDE R18, R19, 0x4, R14 ;  /* 0x0000000413127825 */ /* 0x000fca00078e020e */
[----:B------:R-:W2:Y:S04]  /*0bb0*/  LDG.E.CONSTANT R22, desc[UR6][R18.64] ;  /* 0x0000000612167981 */ /* 0x000ea8000c1e9900 */
[----:B------:R-:W2:Y:S02]  /*0bc0*/  LDG.E.CONSTANT R23, desc[UR6][R18.64+0x4] ;  /* 0x0000040612177981 */ /* 0x000ea4000c1e9900 */
[----:B--2---:R-:W-:-:S04]  /*0bd0*/  SHF.L.W.U32.HI R22, R22, 0x1, R23 ;  /* 0x0000000116167819 */ /* 0x004fc80000010e17 */
[----:B------:R-:W-:Y:S01]  /*0be0*/  LOP3.LUT R24, R22, 0x7, RZ, 0xc0, !PT ;  /* 0x0000000716187812 */ /* 0x000fe200078ec0ff */
[----:B------:R-:W-:Y:S06]  /*0bf0*/  BRA `(.L_x_220) ;  /* 0x0000000000807947 */ /* 0x000fec0003800000 */
.L_x_219:
[----:B------:R-:W-:-:S13]  /*0c00*/  ISETP.GE.U32.AND P1, PT, R5, 0xa, PT ;  /* 0x0000000a0500780c */ /* 0x000fda0003f26070 */
[----:B------:R-:W-:Y:S05]  /*0c10*/  @!P1 BRA `(.L_x_221) ;  /* 0x0000000000309947 */ /* 0x000fea0003800000 */
[----:B------:R-:W-:-:S05]  /*0c20*/  IMAD R24, R24, 0x3, RZ ;  /* 0x0000000318187824 */ /* 0x000fca00078e02ff */
[----:B-1----:R-:W-:-:S04]  /*0c30*/  SHF.R.S32.HI R19, RZ, 0x1f, R24 ;  /* 0x0000001fff137819 */ /* 0x002fc80000011418 */
[----:B------:R-:W-:-:S04]  /*0c40*/  LEA.HI R19, R19, R24, RZ, 0x5 ;  /* 0x0000001813137211 */ /* 0x000fc800078f28ff */
[----:B------:R-:W-:-:S05]  /*0c50*/  LEA.HI.SX32 R19, R19, R0, 0x1b ;  /* 0x0000000013137211 */ /* 0x000fca00078fdaff */
[----:B------:R-:W-:-:S06]  /*0c60*/  IMAD.WIDE R18, R19, 0x4, R14 ;  /* 0x0000000413127825 */ /* 0x000fcc00078e020e */
[----:B------:R-:W2:Y:S01]  /*0c70*/  LDG.E.CONSTANT R18, desc[UR6][R18.64] ;  /* 0x0000000612127981 */ /* 0x000ea2000c1e9900 */
[----:B------:R-:W-:-:S13]  /*0c80*/  ISETP.GE.U32.AND P1, PT, R5, 0x15, PT ;  /* 0x000000150500780c */ /* 0x000fda0003f26070 */
[--C-:B--2---:R-:W-:Y:S02]  /*0c90*/  @P1 SHF.R.U32.HI R24, RZ, R3, R18.reuse ;  /* 0x00000003ff181219 */ /* 0x104fe40000011612 */
[----:B------:R-:W-:Y:S02]  /*0ca0*/  @!P1 SHF.R.U32.HI R22, RZ, R2, R18 ;  /* 0x00000002ff169219 */ /* 0x000fe40000011612 */
[----:B------:R-:W-:Y:S02]  /*0cb0*/  @P1 LOP3.LUT R24, R24, 0x7, RZ, 0xc0, !PT ;  /* 0x0000000718181812 */ /* 0x000fe400078ec0ff */
[----:B------:R-:W-:Y:S01]  /*0cc0*/  @!P1 LOP3.LUT R24, R22, 0x7, RZ, 0xc0, !PT ;  /* 0x0000000716189812 */ /* 0x000fe200078ec0ff */
[----:B------:R-:W-:Y:S06]  /*0cd0*/  BRA `(.L_x_220) ;  /* 0x0000000000487947 */ /* 0x000fec0003800000 */
.L_x_221:
[----:B------:R-:W-:-:S05]  /*0ce0*/  IMAD R24, R24, 0x3, RZ ;  /* 0x0000000318187824 */ /* 0x000fca00078e02ff */
[----:B-1----:R-:W-:-:S04]  /*0cf0*/  SHF.R.S32.HI R19, RZ, 0x1f, R24 ;  /* 0x0000001fff137819 */ /* 0x002fc80000011418 */
[----:B------:R-:W-:-:S04]  /*0d00*/  LEA.HI R19, R19, R24, RZ, 0x5 ;  /* 0x0000001813137211 */ /* 0x000fc800078f28ff */
[----:B------:R-:W-:-:S05]  /*0d10*/  LEA.HI.SX32 R19, R19, R0, 0x1b ;  /* 0x0000000013137211 */ /* 0x000fca00078fdaff */
[----:B------:R-:W-:-:S06]  /*0d20*/  IMAD.WIDE R18, R19, 0x4, R14 ;  /* 0x0000000413127825 */ /* 0x000fcc00078e020e */
[----:B------:R-:W2:Y:S02]  /*0d30*/  LDG.E.CONSTANT R19, desc[UR6][R18.64] ;  /* 0x0000000612137981 */ /* 0x000ea4000c1e9900 */
[----:B--2---:R-:W-:-:S04]  /*0d40*/  SHF.R.U32.HI R24, RZ, R4, R19 ;  /* 0x00000004ff187219 */ /* 0x004fc80000011613 */
[----:B------:R-:W-:Y:S01]  /*0d50*/  LOP3.LUT R24, R24, 0x7, RZ, 0xc0, !PT ;  /* 0x0000000718187812 */ /* 0x000fe200078ec0ff */
[----:B------:R-:W-:Y:S06]  /*0d60*/  BRA `(.L_x_220) ;  /* 0x0000000000247947 */ /* 0x000fec0003800000 */
.L_x_218:
        /* <DEDUP_REMOVED lines=8> */
[----:B------:R-:W-:-:S07]  /*0df0*/  LOP3.LUT R24, R24, 0x7, RZ, 0xc0, !PT ;  /* 0x0000000718187812 */ /* 0x000fce00078ec0ff */
.L_x_220:
[----:B------:R-:W-:Y:S05]  /*0e00*/  BSYNC.RECONVERGENT B0 ;  /* 0x0000000000007941 */ /* 0x000fea0003800200 */
.L_x_217:
[----:B------:R-:W2:Y:S01]  /*0e10*/  LDG.E.CONSTANT R19, desc[UR6][R10.64+0xc] ;  /* 0x00000c060a137981 */ /* 0x000ea2000c1e9900 */
[----:B------:R-:W-:-:S04]  /*0e20*/  IMAD.WIDE R16, R20, 0x2, R16 ;  /* 0x0000000214107825 */ /* 0x000fc800078e0210 */
[----:B--2---:R-:W-:-:S04]  /*0e30*/  IMAD R18, R19, R20, RZ ;  /* 0x0000001413127224 */ /* 0x004fc800078e02ff */
[----:B------:R-:W-:-:S04]  /*0e40*/  IMAD.IADD R23, R9, 0x1, R18 ;  /* 0x0000000109177824 */ /* 0x000fc800078e0212 */
[----:B------:R-:W-:-:S06]  /*0e50*/  IMAD.WIDE R22, R23, 0x2, R12 ;  /* 0x0000000217167825 */ /* 0x000fcc00078e020c */
[----:B------:R0:W5:Y:S01]  /*0e60*/  LDG.E.U16.CONSTANT R22, desc[UR6][R22.64] ;  /* 0x0000000616167981 */ /* 0x000162000c1e9500 */
[----:B------:R-:W-:Y:S01]  /*0e70*/  SHF.R.U32.HI R19, RZ, 0x6, R8 ;  /* 0x00000006ff137819 */ /* 0x000fe20000011608 */
[----:B------:R-:W-:Y:S03]  /*0e80*/  BSSY.RECONVERGENT B0, `(.L_x_222) ;  /* 0x0000033000007945 */ /* 0x000fe60003800200 */
[----:B------:R-:W-:-:S04]  /*0e90*/  LOP3.LUT R19, R19, 0x7, RZ, 0xc0, !PT ;  /* 0x0000000713137812 */ /* 0x000fc800078ec0ff */
[----:B------:R-:W-:-:S04]  /*0ea0*/  IADD3 R19, PT, PT, R19, UR4, -R24 ;  /* 0x0000000413137c10 */ /* 0x000fc8000fffe818 */
[----:B------:R-:W1:Y:S02]  /*0eb0*/  I2F.F16 R24, R19 ;  /* 0x0000001300187306 */ /* 0x000e640000200c00 */
[----:B-1---5:R-:W-:-:S05]  /*0ec0*/  HMUL2 R21, R24.H0_H0, R21.H0_H0 ;  /* 0x2000001518157232 */ /* 0x022fca0000000800 */
        /* <DEDUP_REMOVED lines=14> */
.L_x_224:
        /* <DEDUP_REMOVED lines=14> */
.L_x_226:
        /* <DEDUP_REMOVED lines=9> */
.L_x_223:
        /* <DEDUP_REMOVED lines=9> */
.L_x_225:
[----:B------:R-:W-:Y:S05]  /*11b0*/  BSYNC.RECONVERGENT B0 ;  /* 0x0000000000007941 */ /* 0x000fea0003800200 */
.L_x_222:
        /* <DEDUP_REMOVED lines=26> */
.L_x_229:
        /* <DEDUP_REMOVED lines=14> */
.L_x_231:
        /* <DEDUP_REMOVED lines=9> */
.L_x_228:
        /* <DEDUP_REMOVED lines=9> */
.L_x_230:
[----:B------:R-:W-:Y:S05]  /*1560*/  BSYNC.RECONVERGENT B0 ;  /* 0x0000000000007941 */ /* 0x000fea0003800200 */
.L_x_227:
        /* <DEDUP_REMOVED lines=26> */
.L_x_234:
        /* <DEDUP_REMOVED lines=14> */
.L_x_236:
        /* <DEDUP_REMOVED lines=9> */
.L_x_233:
        /* <DEDUP_REMOVED lines=9> */
.L_x_235:
[----:B------:R-:W-:Y:S05]  /*1910*/  BSYNC.RECONVERGENT B0 ;  /* 0x0000000000007941 */ /* 0x000fea0003800200 */
.L_x_232:
        /* <DEDUP_REMOVED lines=26> */
.L_x_239:
        /* <DEDUP_REMOVED lines=14> */
.L_x_241:
        /* <DEDUP_REMOVED lines=9> */
.L_x_238:
        /* <DEDUP_REMOVED lines=9> */
.L_x_240:
[----:B------:R-:W-:Y:S05]  /*1cc0*/  BSYNC.RECONVERGENT B0 ;  /* 0x0000000000007941 */ /* 0x000fea0003800200 */
.L_x_237:
        /* <DEDUP_REMOVED lines=26> */
.L_x_244:
        /* <DEDUP_REMOVED lines=14> */
.L_x_246:
        /* <DEDUP_REMOVED lines=9> */
.L_x_243:
        /* <DEDUP_REMOVED lines=9> */
.L_x_245:
[----:B------:R-:W-:Y:S05]  /*2070*/  BSYNC.RECONVERGENT B0 ;  /* 0x0000000000007941 */ /* 0x000fea0003800200 */
.L_x_242:
        /* <DEDUP_REMOVED lines=26> */
.L_x_249:
        /* <DEDUP_REMOVED lines=14> */
.L_x_251:
        /* <DEDUP_REMOVED lines=9> */
.L_x_248:
        /* <DEDUP_REMOVED lines=9> */
.L_x_250:
[----:B------:R-:W-:Y:S05]  /*2420*/  BSYNC.RECONVERGENT B0 ;  /* 0x0000000000007941 */ /* 0x000fea0003800200 */
.L_x_247:
        /* <DEDUP_REMOVED lines=26> */
.L_x_254:
        /* <DEDUP_REMOVED lines=14> */
.L_x_256:
        /* <DEDUP_REMOVED lines=9> */
.L_x_253:
        /* <DEDUP_REMOVED lines=9> */
.L_x_255:
[----:B------:R-:W-:Y:S05]  /*27d0*/  BSYNC.RECONVERGENT B0 ;  /* 0x0000000000007941 */ /* 0x000fea0003800200 */
.L_x_252:
        /* <DEDUP_REMOVED lines=26> */
.L_x_259:
        /* <DEDUP_REMOVED lines=14> */
.L_x_261:
        /* <DEDUP_REMOVED lines=9> */
.L_x_258:
        /* <DEDUP_REMOVED lines=9> */
.L_x_260:
[----:B------:R-:W-:Y:S05]  /*2b80*/  BSYNC.RECONVERGENT B0 ;  /* 0x0000000000007941 */ /* 0x000fea0003800200 */
.L_x_257:
[----:B------:R-:W2:Y:S01]  /*2b90*/  LDG.E.CONSTANT R19, desc[UR6][R10.64+0x2c] ;  /* 0x00002c060a137981 */ /* 0x000ea2000c1e9900 */
[----:B------:R-:W-:-:S04]  /*2ba0*/  SHF.L.W.U32.HI R8, R8, 0x2, R7 ;  /* 0x0000000208087819 */ /* 0x000fc80000010e07 */
[----:B------:R-:W-:-:S04]  /*2bb0*/  LOP3.LUT R8, R8, 0x7, RZ, 0xc0, !PT ;  /* 0x0000000708087812 */ /* 0x000fc800078ec0ff */
[----:B------:R-:W-:-:S06]  /*2bc0*/  IADD3 R8, PT, PT, R8, UR4, -R23 ;  /* 0x0000000408087c10 */ /* 0x000fcc000fffe817 */
[----:B------:R-:W0:Y:S01]  /*2bd0*/  I2F.F16 R8, R8 ;  /* 0x0000000800087306 */ /* 0x000e220000200c00 */
[----:B------:R-:W-:-:S04]  /*2be0*/  IMAD.WIDE R16, R20, 0x2, R16 ;  /* 0x0000000214107825 */ /* 0x000fc800078e0210 */
[----:B--2---:R-:W-:-:S04]  /*2bf0*/  IMAD R24, R19, R20, RZ ;  /* 0x0000001413187224 */ /* 0x004fc800078e02ff */
[----:B------:R-:W-:-:S04]  /*2c00*/  IMAD.IADD R19, R9, 0x1, R24 ;  /* 0x0000000109137824 */ /* 0x000fc800078e0218 */
[----:B------:R-:W-:-:S05]  /*2c10*/  IMAD.WIDE R18, R19, 0x2, R12 ;  /* 0x0000000213127825 */ /* 0x000fca00078e020c */
[----:B------:R1:W5:Y:S02]  /*2c20*/  LDG.E.U16.CONSTANT R22, desc[UR6][R18.64] ;  /* 0x0000000612167981 */ /* 0x000364000c1e9500 */
[----:B0----5:R-:W-:Y:S01]  /*2c30*/  HMUL2 R21, R8.H0_H0, R21.H0_H0 ;  /* 0x2000001508157232 */ /* 0x021fe20000000800 */
        /* <DEDUP_REMOVED lines=15> */
.L_x_264:
        /* <DEDUP_REMOVED lines=14> */
.L_x_266:
        /* <DEDUP_REMOVED lines=9> */
.L_x_263:
        /* <DEDUP_REMOVED lines=9> */
.L_x_265:
[----:B------:R-:W-:Y:S05]  /*2f30*/  BSYNC.RECONVERGENT B0 ;  /* 0x0000000000007941 */ /* 0x000fea0003800200 */
.L_x_262:
        /* <DEDUP_REMOVED lines=26> */
.L_x_269:
        /* <DEDUP_REMOVED lines=14> */
.L_x_271:
        /* <DEDUP_REMOVED lines=9> */
.L_x_268:
        /* <DEDUP_REMOVED lines=9> */
.L_x_270:
[----:B------:R-:W-:Y:S05]  /*32e0*/  BSYNC.RECONVERGENT B0 ;  /* 0x0000000000007941 */ /* 0x000fea0003800200 */
.L_x_267:
[----:B------:R-:W2:Y:S01]  /*32f0*/  LDG.E.CONSTANT R19, desc[UR6][R10.64+0x34] ;  /* 0x000034060a137981 */ /* 0x000ea2000c1e9900 */
[----:B------:R-:W-:-:S04]  /*3300*/  SHF.R.U32.HI R24, RZ, 0x4, R7 ;  /* 0x00000004ff187819 */ /* 0x000fc80000011607 */
[----:B------:R-:W-:-:S04]  /*3310*/  LOP3.LUT R24, R24, 0x7, RZ, 0xc0, !PT ;  /* 0x0000000718187812 */ /* 0x000fc800078ec0ff */
[----:B------:R-:W-:-:S04]  /*3320*/  IADD3 R23, PT, PT, R24, UR4, -R23 ;  /* 0x0000000418177c10 */ /* 0x000fc8000fffe817 */
        /* <DEDUP_REMOVED lines=22> */
.L_x_274:
        /* <DEDUP_REMOVED lines=14> */
.L_x_276:
        /* <DEDUP_REMOVED lines=9> */
.L_x_273:
        /* <DEDUP_REMOVED lines=9> */
.L_x_275:
[----:B------:R-:W-:Y:S05]  /*3690*/  BSYNC.RECONVERGENT B0 ;  /* 0x0000000000007941 */ /* 0x000fea0003800200 */
.L_x_272:
        /* <DEDUP_REMOVED lines=26> */
.L_x_279:
        /* <DEDUP_REMOVED lines=14> */
.L_x_281:
        /* <DEDUP_REMOVED lines=9> */
.L_x_278:
        /* <DEDUP_REMOVED lines=9> */
.L_x_280:
[----:B------:R-:W-:Y:S05]  /*3a40*/  BSYNC.RECONVERGENT B0 ;  /* 0x0000000000007941 */ /* 0x000fea0003800200 */
.L_x_277:
        /* <DEDUP_REMOVED lines=26> */
.L_x_284:
        /* <DEDUP_REMOVED lines=14> */
.L_x_286:
        /* <DEDUP_REMOVED lines=9> */
.L_x_283:
        /* <DEDUP_REMOVED lines=9> */
.L_x_285:
[----:B------:R-:W-:Y:S05]  /*3df0*/  BSYNC.RECONVERGENT B0 ;  /* 0x0000000000007941 */ /* 0x000fea0003800200 */
.L_x_282:
        /* <DEDUP_REMOVED lines=26> */
.L_x_289:
        /* <DEDUP_REMOVED lines=14> */
.L_x_291:
        /* <DEDUP_REMOVED lines=9> */
.L_x_288:
        /* <DEDUP_REMOVED lines=9> */
.L_x_290:
[----:B------:R-:W-:Y:S05]  /*41a0*/  BSYNC.RECONVERGENT B0 ;  /* 0x0000000000007941 */ /* 0x000fea0003800200 */
.L_x_287:
        /* <DEDUP_REMOVED lines=26> */
.L_x_294:
        /* <DEDUP_REMOVED lines=14> */
.L_x_296:
        /* <DEDUP_REMOVED lines=9> */
.L_x_293:
        /* <DEDUP_REMOVED lines=9> */
.L_x_295:
[----:B------:R-:W-:Y:S05]  /*4550*/  BSYNC.RECONVERGENT B0 ;  /* 0x0000000000007941 */ /* 0x000fea0003800200 */
.L_x_292:
        /* <DEDUP_REMOVED lines=26> */
.L_x_299:
        /* <DEDUP_REMOVED lines=14> */
.L_x_301:
        /* <DEDUP_REMOVED lines=9> */
.L_x_298:
        /* <DEDUP_REMOVED lines=9> */
.L_x_300:
[----:B------:R-:W-:Y:S05]  /*4900*/  BSYNC.RECONVERGENT B0 ;  /* 0x0000000000007941 */ /* 0x000fea0003800200 */
.L_x_297:
        /* <DEDUP_REMOVED lines=26> */
.L_x_304:
        /* <DEDUP_REMOVED lines=14> */
.L_x_306:
        /* <DEDUP_REMOVED lines=9> */
.L_x_303:
        /* <DEDUP_REMOVED lines=9> */
.L_x_305:
[----:B------:R-:W-:Y:S05]  /*4cb0*/  BSYNC.RECONVERGENT B0 ;  /* 0x0000000000007941 */ /* 0x000fea0003800200 */
.L_x_302:
        /* <DEDUP_REMOVED lines=26> */
.L_x_309:
        /* <DEDUP_REMOVED lines=14> */
.L_x_311:
        /* <DEDUP_REMOVED lines=9> */
.L_x_308:
        /* <DEDUP_REMOVED lines=9> */
.L_x_310:
[----:B------:R-:W-:Y:S05]  /*5060*/  BSYNC.RECONVERGENT B0 ;  /* 0x0000000000007941 */ /* 0x000fea0003800200 */
.L_x_307:
        /* <DEDUP_REMOVED lines=26> */
.L_x_314:
        /* <DEDUP_REMOVED lines=14> */
.L_x_316:
        /* <DEDUP_REMOVED lines=9> */
.L_x_313:
        /* <DEDUP_REMOVED lines=9> */
.L_x_315:
[----:B------:R-:W-:Y:S05]  /*5410*/  BSYNC.RECONVERGENT B0 ;  /* 0x0000000000007941 */ /* 0x000fea0003800200 */
.L_x_312:
        /* <DEDUP_REMOVED lines=20> */
[----:B-1----:R-:W-:-:S05]  /*5560*/  IMAD.WIDE R18, R7, 0x4, R14 ;  /* 0x0000000407127825 */ /* 0x002fca00078e020e */
[----:B------:R-:W2:Y:S04]  /*5570*/  LDG.E.CONSTANT R7, desc[UR6][R18.64] ;  /* 0x0000000612077981 */ /* 0x000ea8000c1e9900 */
[----:B------:R-:W2:Y:S02]  /*5580*/  LDG.E.CONSTANT R8, desc[UR6][R18.64+0x4] ;  /* 0x0000040612087981 */ /* 0x000ea4000c1e9900 */
[----:B--2---:R-:W-:-:S04]  /*5590*/  SHF.L.W.U32.HI R7, R7, 0x1, R8 ;  /* 0x0000000107077819 */ /* 0x004fc80000010e08 */
[----:B------:R-:W-:Y:S01]  /*55a0*/  LOP3.LUT R22, R7, 0x7, RZ, 0xc0, !PT ;  /* 0x0000000707167812 */ /* 0x000fe200078ec0ff */
[----:B------:R-:W-:Y:S06]  /*55b0*/  BRA `(.L_x_320) ;  /* 0x0000000000807947 */ /* 0x000fec0003800000 */
.L_x_319:
[----:B------:R-:W-:-:S13]  /*55c0*/  ISETP.GE.U32.AND P1, PT, R5, 0xa, PT ;  /* 0x0000000a0500780c */ /* 0x000fda0003f26070 */
[----:B------:R-:W-:Y:S05]  /*55d0*/  @!P1 BRA `(.L_x_321) ;  /* 0x0000000000309947 */ /* 0x000fea0003800000 */
[----:B------:R-:W-:-:S05]  /*55e0*/  IMAD R22, R22, 0x3, RZ ;  /* 0x0000000316167824 */ /* 0x000fca00078e02ff */
[----:B------:R-:W-:-:S04]  /*55f0*/  SHF.R.S32.HI R7, RZ, 0x1f, R22 ;  /* 0x0000001fff077819 */ /* 0x000fc80000011416 */
[----:B------:R-:W-:-:S04]  /*5600*/  LEA.HI R7, R7, R22, RZ, 0x5 ;  /* 0x0000001607077211 */ /* 0x000fc800078f28ff */
[----:B------:R-:W-:-:S05]  /*5610*/  LEA.HI.SX32 R7, R7, R0, 0x1b ;  /* 0x0000000007077211 */ /* 0x000fca00078fdaff */
[----:B-1----:R-:W-:-:S06]  /*5620*/  IMAD.WIDE R18, R7, 0x4, R14 ;  /* 0x0000000407127825 */ /* 0x002fcc00078e020e */
[----:B------:R-:W2:Y:S01]  /*5630*/  LDG.E.CONSTANT R18, desc[UR6][R18.64] ;  /* 0x0000000612127981 */ /* 0x000ea2000c1e9900 */
[----:B------:R-:W-:-:S13]  /*5640*/  ISETP.GE.U32.AND P1, PT, R5, 0x15, PT ;  /* 0x000000150500780c */ /* 0x000fda0003f26070 */
[--C-:B--2---:R-:W-:Y:S02]  /*5650*/  @P1 SHF.R.U32.HI R22, RZ, R3, R18.reuse ;  /* 0x00000003ff161219 */ /* 0x104fe40000011612 */
[----:B------:R-:W-:Y:S02]  /*5660*/  @!P1 SHF.R.U32.HI R7, RZ, R2, R18 ;  /* 0x00000002ff079219 */ /* 0x000fe40000011612 */
[----:B------:R-:W-:Y:S02]  /*5670*/  @P1 LOP3.LUT R22, R22, 0x7, RZ, 0xc0, !PT ;  /* 0x0000000716161812 */ /* 0x000fe400078ec0ff */
[----:B------:R-:W-:Y:S01]  /*5680*/  @!P1 LOP3.LUT R22, R7, 0x7, RZ, 0xc0, !PT ;  /* 0x0000000707169812 */ /* 0x000fe200078ec0ff */
[----:B------:R-:W-:Y:S06]  /*5690*/  BRA `(.L_x_320) ;  /* 0x0000000000487947 */ /* 0x000fec0003800000 */
.L_x_321:
[----:B------:R-:W-:-:S05]  /*56a0*/  IMAD R22, R22, 0x3, RZ ;  /* 0x0000000316167824 */ /* 0x000fca00078e02ff */
[----:B------:R-:W-:-:S04]  /*56b0*/  SHF.R.S32.HI R7, RZ, 0x1f, R22 ;  /* 0x0000001fff077819 */ /* 0x000fc80000011416 */
[----:B------:R-:W-:-:S04]  /*56c0*/  LEA.HI R7, R7, R22, RZ, 0x5 ;  /* 0x0000001607077211 */ /* 0x000fc800078f28ff */
[----:B------:R-:W-:-:S05]  /*56d0*/  LEA.HI.SX32 R7, R7, R0, 0x1b ;  /* 0x0000000007077211 */ /* 0x000fca00078fdaff */
[----:B-1----:R-:W-:-:S06]  /*56e0*/  IMAD.WIDE R18, R7, 0x4, R14 ;  /* 0x0000000407127825 */ /* 0x002fcc00078e020e */
[----:B------:R-:W2:Y:S02]  /*56f0*/  LDG.E.CONSTANT R19, desc[UR6][R18.64] ;  /* 0x0000000612137981 */ /* 0x000ea4000c1e9900 */
[----:B--2---:R-:W-:-:S04]  /*5700*/  SHF.R.U32.HI R22, RZ, R4, R19 ;  /* 0x00000004ff167219 */ /* 0x004fc80000011613 */
[----:B------:R-:W-:Y:S01]  /*5710*/  LOP3.LUT R22, R22, 0x7, RZ, 0xc0, !PT ;  /* 0x0000000716167812 */ /* 0x000fe200078ec0ff */
[----:B------:R-:W-:Y:S06]  /*5720*/  BRA `(.L_x_320) ;  /* 0x0000000000247947 */ /* 0x000fec0003800000 */
.L_x_318:
        /* <DEDUP_REMOVED lines=8> */
[----:B------:R-:W-:-:S07]  /*57b0*/  LOP3.LUT R22, R22, 0x7, RZ, 0xc0, !PT ;  /* 0x0000000716167812 */ /* 0x000fce00078ec0ff */
.L_x_320:
[----:B------:R-:W-:Y:S05]  /*57c0*/  BSYNC.RECONVERGENT B0 ;  /* 0x0000000000007941 */ /* 0x000fea0003800200 */
.L_x_317:
        /* <DEDUP_REMOVED lines=26> */
.L_x_324:
        /* <DEDUP_REMOVED lines=14> */
.L_x_326:
        /* <DEDUP_REMOVED lines=9> */
.L_x_323:
        /* <DEDUP_REMOVED lines=9> */
.L_x_325:
[----:B------:R-:W-:Y:S05]  /*5b70*/  BSYNC.RECONVERGENT B0 ;  /* 0x0000000000007941 */ /* 0x000fea0003800200 */
.L_x_322:
        /* <DEDUP_REMOVED lines=26> */
.L_x_329:
        /* <DEDUP_REMOVED lines=14> */
.L_x_331:
        /* <DEDUP_REMOVED lines=9> */
.L_x_328:
        /* <DEDUP_REMOVED lines=9> */
.L_x_330:
[----:B------:R-:W-:Y:S05]  /*5f20*/  BSYNC.RECONVERGENT B0 ;  /* 0x0000000000007941 */ /* 0x000fea0003800200 */
.L_x_327:
        /* <DEDUP_REMOVED lines=26> */
.L_x_334:
        /* <DEDUP_REMOVED lines=14> */
.L_x_336:
        /* <DEDUP_REMOVED lines=9> */
.L_x_333:
        /* <DEDUP_REMOVED lines=9> */
.L_x_335:
[----:B------:R-:W-:Y:S05]  /*62d0*/  BSYNC.RECONVERGENT B0 ;  /* 0x0000000000007941 */ /* 0x000fea0003800200 */
.L_x_332:
        /* <DEDUP_REMOVED lines=26> */
.L_x_339:
        /* <DEDUP_REMOVED lines=14> */
.L_x_341:
        /* <DEDUP_REMOVED lines=9> */
.L_x_338:
        /* <DEDUP_REMOVED lines=9> */
.L_x_340:
[----:B------:R-:W-:Y:S05]  /*6680*/  BSYNC.RECONVERGENT B0 ;  /* 0x0000000000007941 */ /* 0x000fea0003800200 */
.L_x_337:
        /* <DEDUP_REMOVED lines=26> */
.L_x_344:
        /* <DEDUP_REMOVED lines=14> */
.L_x_346:
        /* <DEDUP_REMOVED lines=9> */
.L_x_343:
        /* <DEDUP_REMOVED lines=9> */
.L_x_345:
[----:B------:R-:W-:Y:S05]  /*6a30*/  BSYNC.RECONVERGENT B0 ;  /* 0x0000000000007941 */ /* 0x000fea0003800200 */
.L_x_342:
        /* <DEDUP_REMOVED lines=26> */
.L_x_349:
        /* <DEDUP_REMOVED lines=14> */
.L_x_351:
        /* <DEDUP_REMOVED lines=9> */
.L_x_348:
        /* <DEDUP_REMOVED lines=9> */
.L_x_350:
[----:B------:R-:W-:Y:S05]  /*6de0*/  BSYNC.RECONVERGENT B0 ;  /* 0x0000000000007941 */ /* 0x000fea0003800200 */
.L_x_347:
        /* <DEDUP_REMOVED lines=26> */
.L_x_354:
        /* <DEDUP_REMOVED lines=14> */
.L_x_356:
        /* <DEDUP_REMOVED lines=9> */
.L_x_353:
        /* <DEDUP_REMOVED lines=9> */
.L_x_355:
[----:B------:R-:W-:Y:S05]  /*7190*/  BSYNC.RECONVERGENT B0 ;  /* 0x0000000000007941 */ /* 0x000fea0003800200 */
.L_x_352:
        /* <DEDUP_REMOVED lines=8> */
[----:B------:R-:W-:-:S06]  /*7220*/  IMAD.WIDE R18, R19, 0x2, R12 ;  /* 0x0000000213127825 */ /* 0x000fcc00078e020c */
        /* <DEDUP_REMOVED lines=17> */
.L_x_359:
        /* <DEDUP_REMOVED lines=14> */
.L_x_361:
[----:B------:R-:W-:-:S05]  /*7420*/  IMAD R8, R8, 0x3, RZ ;  /* 0x0000000308087824 */ /* 0x000fca00078e02ff */
[----:B-1----:R-:W-:-:S04]  /*7430*/  SHF.R.S32.HI R7, RZ, 0x1f, R8 ;  /* 0x0000001fff077819 */ /* 0x002fc80000011408 */
[----:B------:R-:W-:-:S04]  /*7440*/  LEA.HI R7, R7, R8, RZ, 0x5 ;  /* 0x0000000807077211 */ /* 0x000fc800078f28ff */
[----:B------:R-:W-:-:S05]  /*7450*/  LEA.HI.SX32 R7, R7, R0, 0x1b ;  /* 0x0000000007077211 */ /* 0x000fca00078fdaff */
[----:B------:R-:W-:-:S05]  /*7460*/  IMAD.WIDE R22, R7, 0x4, R14 ;  /* 0x0000000407167825 */ /* 0x000fca00078e020e */
[----:B------:R-:W2:Y:S02]  /*7470*/  LDG.E.CONSTANT R19, desc[UR6][R22.64] ;  /* 0x0000000616137981 */ /* 0x000ea4000c1e9900 */
[----:B--2---:R-:W-:-:S04]  /*7480*/  SHF.R.U32.HI R19, RZ, R4, R19 ;  /* 0x00000004ff137219 */ /* 0x004fc80000011613 */
[----:B------:R-:W-:Y:S01]  /*7490*/  LOP3.LUT R19, R19, 0x7, RZ, 0xc0, !PT ;  /* 0x0000000713137812 */ /* 0x000fe200078ec0ff */
[----:B------:R-:W-:Y:S06]  /*74a0*/  BRA `(.L_x_360) ;  /* 0x0000000000247947 */ /* 0x000fec0003800000 */
.L_x_358:
        /* <DEDUP_REMOVED lines=9> */
.L_x_360:
[----:B------:R-:W-:Y:S05]  /*7540*/  BSYNC.RECONVERGENT B0 ;  /* 0x0000000000007941 */ /* 0x000fea0003800200 */
.L_x_357:
[----:B------:R-:W2:Y:S01]  /*7550*/  LDG.E.CONSTANT R11, desc[UR6][R10.64+0x7c] ;  /* 0x00007c060a0b7981 */ /* 0x000ea2000c1e9900 */
[----:B------:R-:W-:-:S04]  /*7560*/  IMAD.WIDE R16, R20, 0x2, R16 ;  /* 0x0000000214107825 */ /* 0x000fc800078e0210 */
[----:B--2---:R-:W-:-:S04]  /*7570*/  IMAD R8, R11, R20, RZ ;  /* 0x000000140b087224 */ /* 0x004fc800078e02ff */
[----:B------:R-:W-:-:S04]  /*7580*/  IMAD.IADD R9, R9, 0x1, R8 ;  /* 0x0000000109097824 */ /* 0x000fc800078e0208 */
[----:B------:R-:W-:-:S05]  /*7590*/  IMAD.WIDE R12, R9, 0x2, R12 ;  /* 0x00000002090c7825 */ /* 0x000fca00078e020c */
[----:B------:R0:W5:Y:S01]  /*75a0*/  LDG.E.U16.CONSTANT R7, desc[UR6][R12.64] ;  /* 0x000000060c077981 */ /* 0x000162000c1e9500 */
[----:B------:R-:W-:Y:S01]  /*75b0*/  SHF.R.U32.HI R9, RZ, 0x1a, R6 ;  /* 0x0000001aff097819 */ /* 0x000fe20000011606 */
[----:B------:R-:W-:Y:S01]  /*75c0*/  BSSY.RECONVERGENT B0, `(.L_x_362) ;  /* 0x0000034000007945 */ /* 0x000fe20003800200 */
[----:B------:R-:W-:Y:S02]  /*75d0*/  IMAD.WIDE R20, R20, 0x2, R16 ;  /* 0x0000000214147825 */ /* 0x000fe400078e0210 */
[----:B------:R-:W-:-:S04]  /*75e0*/  LOP3.LUT R22, R9, 0x7, RZ, 0xc0, !PT ;  /* 0x0000000709167812 */ /* 0x000fc800078ec0ff */
[----:B------:R-:W-:-:S06]  /*75f0*/  IADD3 R19, PT, PT, R22, UR4, -R19 ;  /* 0x0000000416137c10 */ /* 0x000fcc000fffe813 */
        /* <DEDUP_REMOVED lines=16> */
.L_x_364:
[----:B------:R-:W-:-:S13]  /*7700*/  ISETP.GE.U32.AND P0, PT, R5, 0xa, PT ;  /* 0x0000000a0500780c */ /* 0x000fda0003f06070 */
[----:B------:R-:W-:Y:S05]  /*7710*/  @!P0 BRA `(.L_x_366) ;  /* 0x0000000000308947 */ /* 0x000fea0003800000 */
[----:B------:R-:W-:-:S05]  /*7720*/  IMAD R8, R8, 0x3, RZ ;  /* 0x0000000308087824 */ /* 0x000fca00078e02ff */
[----:B------:R-:W-:-:S04]  /*7730*/  SHF.R.S32.HI R9, RZ, 0x1f, R8 ;  /* 0x0000001fff097819 */ /* 0x000fc80000011408 */
        /* <DEDUP_REMOVED lines=10> */
.L_x_366:
[----:B------:R-:W-:-:S05]  /*77e0*/  IMAD R8, R8, 0x3, RZ ;  /* 0x0000000308087824 */ /* 0x000fca00078e02ff */
[----:B------:R-:W-:-:S04]  /*77f0*/  SHF.R.S32.HI R3, RZ, 0x1f, R8 ;  /* 0x0000001fff037819 */ /* 0x000fc80000011408 */
[----:B------:R-:W-:-:S04]  /*7800*/  LEA.HI R3, R3, R8, RZ, 0x5 ;  /* 0x0000000803037211 */ /* 0x000fc800078f28ff */
[----:B------:R-:W-:-:S05]  /*7810*/  LEA.HI.SX32 R3, R3, R0, 0x1b ;  /* 0x0000000003037211 */ /* 0x000fca00078fdaff */
[----:B------:R-:W-:-:S06]  /*7820*/  IMAD.WIDE R14, R3, 0x4, R14 ;  /* 0x00000004030e7825 */ /* 0x000fcc00078e020e */
[----:B------:R-:W2:Y:S02]  /*7830*/  LDG.E.CONSTANT R15, desc[UR6][R14.64] ;  /* 0x000000060e0f7981 */ /* 0x000ea4000c1e9900 */
[----:B--2---:R-:W-:-:S04]  /*7840*/  SHF.R.U32.HI R0, RZ, R4, R15 ;  /* 0x00000004ff007219 */ /* 0x004fc8000001160f */
[----:B------:R-:W-:Y:S01]  /*7850*/  LOP3.LUT R0, R0, 0x7, RZ, 0xc0, !PT ;  /* 0x0000000700007812 */ /* 0x000fe200078ec0ff */
[----:B------:R-:W-:Y:S06]  /*7860*/  BRA `(.L_x_365) ;  /* 0x0000000000247947 */ /* 0x000fec0003800000 */
.L_x_363:
        /* <DEDUP_REMOVED lines=8> */
[----:B------:R-:W-:-:S07]  /*78f0*/  LOP3.LUT R0, R0, 0x7, RZ, 0xc0, !PT ;  /* 0x0000000700007812 */ /* 0x000fce00078ec0ff */
.L_x_365:
[----:B------:R-:W-:Y:S05]  /*7900*/  BSYNC.RECONVERGENT B0 ;  /* 0x0000000000007941 */ /* 0x000fea0003800200 */
.L_x_362:
[----:B------:R-:W-:-:S04]  /*7910*/  IADD3 R3, PT, PT, -R0, UR4, RZ ;  /* 0x0000000400037c10 */ /* 0x000fc8000fffe1ff */
[----:B------:R-:W-:-:S04]  /*7920*/  LEA.HI R3, R6, R3, RZ, 0x3 ;  /* 0x0000000306037211 */ /* 0x000fc800078f18ff */
[----:B------:R-:W1:Y:S02]  /*7930*/  I2F.F16 R0, R3 ;  /* 0x0000000300007306 */ /* 0x000e640000200c00 */
[----:B-1----:R-:W-:-:S05]  /*7940*/  HMUL2 R0, R0.H0_H0, R7.H0_H0 ;  /* 0x2000000700007232 */ /* 0x002fca0000000800 */
[----:B------:R-:W-:Y:S01]  /*7950*/  STG.E.U16 desc[UR6][R20.64], R0 ;  /* 0x0000000014007986 */ /* 0x000fe2000c101506 */
[----:B------:R-:W-:Y:S05]  /*7960*/  EXIT ;  /* 0x000000000000794d */ /* 0x000fea0003800000 */
.L_x_367:
        /* <DEDUP_REMOVED lines=9> */
.L_x_1850:


//--------------------- .text._ZN4vllm4gptq32gemm_half_q_half_alt_8bit_kernelEPK7__half2PKjP6__halfPKS6_S5_PKiiiib --------------------------
	.section	.text._ZN4vllm4gptq32gemm_half_q_half_alt_8bit_kernelEPK7__half2PKjP6__halfPKS6_S5_PKiiiib,"ax",@progbits
	.align	128
        .global         _ZN4vllm4gptq32gemm_half_q_half_alt_8bit_kernelEPK7__half2PKjP6__halfPKS6_S5_PKiiiib
        .type           _ZN4vllm4gptq32gemm_half_q_half_alt_8bit_kernelEPK7__half2PKjP6__halfPKS6_S5_PKiiiib,@function
        .size           _ZN4vllm4gptq32gemm_half_q_half_alt_8bit_kernelEPK7__half2PKjP6__halfPKS6_S5_PKiiiib,(.L_x_1851 - _ZN4vllm4gptq32gemm_half_q_half_alt_8bit_kernelEPK7__half2PKjP6__halfPKS6_S5_PKiiiib)
        .other          _ZN4vllm4gptq32gemm_half_q_half_alt_8bit_kernelEPK7__half2PKjP6__halfPKS6_S5_PKiiiib,@"STO_CUDA_ENTRY STV_DEFAULT"
_ZN4vllm4gptq32gemm_half_q_half_alt_8bit_kernelEPK7__half2PKjP6__halfPKS6_S5_PKiiiib:
.text._ZN4vllm4gptq32gemm_half_q_half_alt_8bit_kernelEPK7__half2PKjP6__halfPKS6_S5_PKiiiib:
[----:B------:R-:W-:Y:S01]  /*0000*/  LDC R1, c[0x0][0x37c] ;  /* 0x0000df00ff017b82 */ /* 0x000fe20000000800 */
[----:B------:R-:W0:Y:S07]  /*0010*/  S2R R2, SR_CTAID.Z ;  /* 0x0000000000027919 */ /* 0x000e2e0000002700 */
[----:B------:R-:W1:Y:S01]  /*0020*/  S2UR UR6, SR_CTAID.Y ;  /* 0x00000000000679c3 */ /* 0x000e620000002600 */
[----:B------:R-:W2:Y:S01]  /*0030*/  LDCU.64 UR10, c[0x0][0x358] ;  /* 0x00006b00ff0a77ac */ /* 0x000ea20008000a00 */
[----:B------:R-:W-:Y:S01]  /*0040*/  BSSY.RECONVERGENT B0, `(.L_x_368) ;  /* 0x000004d000007945 */ /* 0x000fe20003800200 */
[----:B------:R-:W3:Y:S01]  /*0050*/  S2R R0, SR_TID.X ;  /* 0x0000000000007919 */ /* 0x000ee20000002100 */
[----:B------:R-:W3:Y:S04]  /*0060*/  S2R R5, SR_CTAID.X ;  /* 0x0000000000057919 */ /* 0x000ee80000002500 */
[----:B------:R-:W4:Y:S01]  /*0070*/  LDC.64 R20, c[0x0][0x3b0] ;  /* 0x0000ec00ff147b82 */ /* 0x000f220000000a00 */
[----:B-1----:R-:W-:Y:S01]  /*0080*/  USHF.L.U32 UR8, UR6, 0x3, URZ ;  /* 0x0000000306087899 */ /* 0x002fe200080006ff */
[----:B0-----:R-:W-:-:S05]  /*0090*/  IMAD.SHL.U32 R3, R2, 0x20, RZ ;  /* 0x0000002002037824 */ /* 0x001fca00078e00ff */
[----:B----4-:R-:W-:Y:S02]  /*00a0*/  VIADD R20, R20, -UR8 ;  /* 0x8000000814147c36 */ /* 0x010fe40008000000 */
[----:B------:R-:W-:-:S03]  /*00b0*/  IMAD.IADD R23, R21, 0x1, -R3 ;  /* 0x0000000115177824 */ /* 0x000fc600078e0a03 */
[----:B------:R-:W-:Y:S01]  /*00c0*/  ISETP.NE.AND P1, PT, R20, RZ, PT ;  /* 0x000000ff1400720c */ /* 0x000fe20003f25270 */
[----:B---3--:R-:W-:Y:S01]  /*00d0*/  IMAD R18, R5, 0x80, R0 ;  /* 0x0000008005127824 */ /* 0x008fe200078e0200 */
[----:B------:R-:W-:-:S05]  /*00e0*/  VIMNMX.U32 R19, PT, PT, R23, 0x20, PT ;  /* 0x0000002017137848 */ /* 0x000fca0003fe0000 */
[----:B------:R-:W-:-:S05]  /*00f0*/  IMAD.SHL.U32 R19, R19, 0x2, RZ ;  /* 0x0000000213137824 */ /* 0x000fca00078e00ff */
[----:B------:R-:W-:-:S13]  /*0100*/  ISETP.GE.U32.OR P0, PT, R0, R19, !P1 ;  /* 0x000000130000720c */ /* 0x000fda0004f06470 */
[----:B--2---:R-:W-:Y:S05]  /*0110*/  @P0 BRA `(.L_x_369) ;  /* 0x0000000000fc0947 */ /* 0x004fea0003800000 */
[----:B------:R-:W0:Y:S01]  /*0120*/  S2UR UR5, SR_CgaCtaId ;  /* 0x00000000000579c3 */ /* 0x000e220000008800 */
[----:B------:R-:W-:Y:S01]  /*0130*/  VIMNMX.U32 R17, PT, PT, R20, 0x8, PT ;  /* 0x0000000814117848 */ /* 0x000fe20003fe0000 */
[----:B------:R-:W-:Y:S01]  /*0140*/  UMOV UR4, 0x400 ;  /* 0x0000040000047882 */ /* 0x000fe20000000000 */
[----:B------:R-:W-:Y:S02]  /*0150*/  IMAD R7, R21, UR6, RZ ;  /* 0x0000000615077c24 */ /* 0x000fe4000f8e02ff */
[----:B------:R-:W-:Y:S02]  /*0160*/  IADD3 R17, PT, PT, RZ, -R17, RZ ;  /* 0x80000011ff117210 */ /* 0x000fe40007ffe0ff */
[----:B------:R-:W-:Y:S01]  /*0170*/  IMAD R7, R7, 0x10, R0 ;  /* 0x0000001007077824 */ /* 0x000fe200078e0200 */
[----:B------:R-:W1:Y:S01]  /*0180*/  LDC.64 R4, c[0x0][0x380] ;  /* 0x0000e000ff047b82 */ /* 0x000e620000000a00 */
[----:B------:R-:W-:Y:S02]  /*0190*/  ISETP.GE.AND P0, PT, R17, RZ, PT ;  /* 0x000000ff1100720c */ /* 0x000fe40003f06270 */
[----:B------:R-:W-:Y:S01]  /*01a0*/  IMAD R24, R2, 0x40, R7 ;  /* 0x0000004002187824 */ /* 0x000fe200078e0207 */
[----:B0-----:R-:W-:-:S06]  /*01b0*/  ULEA UR4, UR5, UR4, 0x18 ;  /* 0x0000000405047291 */ /* 0x001fcc000f8ec0ff */
[----:B------:R-:W-:-:S04]  /*01c0*/  LEA R16, R0, UR4, 0x2 ;  /* 0x0000000400107c11 */ /* 0x000fc8000f8e10ff */
[----:B------:R-:W-:Y:S05]  /*01d0*/  @P0 BRA `(.L_x_370) ;  /* 0x0000000000ac0947 */ /* 0x000fea0003800000 */
[----:B------:R-:W-:Y:S01]  /*01e0*/  IMAD.MOV R6, RZ, RZ, -R17 ;  /* 0x000000ffff067224 */ /* 0x000fe200078e0a11 */
[----:B------:R-:W-:-:S04]  /*01f0*/  PLOP3.LUT P0, PT, PT, PT, PT, 0x80, 0x8 ;  /* 0x000000000008781c */ /* 0x000fc80003f0f070 */
[----:B------:R-:W-:-:S13]  /*0200*/  ISETP.GT.AND P2, PT, R6, 0x3, PT ;  /* 0x000000030600780c */ /* 0x000fda0003f44270 */
[----:B------:R-:W-:Y:S05]  /*0210*/  @!P2 BRA `(.L_x_371) ;  /* 0x000000000058a947 */ /* 0x000fea0003800000 */
[----:B------:R-:W0:Y:S01]  /*0220*/  LDC.64 R6, c[0x0][0x380] ;  /* 0x0000e000ff067b82 */ /* 0x000e220000000a00 */
[----:B------:R-:W-:-:S13]  /*0230*/  PLOP3.LUT P0, PT, PT, PT, PT, 0x8, 0x80 ;  /* 0x000000000080781c */ /* 0x000fda0003f0e170 */
.L_x_372:
[----:B------:R-:W-:Y:S02]  /*0240*/  IMAD R10, R21, 0x2, R24 ;  /* 0x00000002150a7824 */ /* 0x000fe400078e0218 */
[----:B0-----:R-:W-:-:S03]  /*0250*/  IMAD.WIDE.U32 R8, R24, 0x4, R6 ;  /* 0x0000000418087825 */ /* 0x001fc600078e0006 */
[C---:B------:R-:W-:Y:S01]  /*0260*/  LEA R12, R21.reuse, R10, 0x1 ;  /* 0x0000000a150c7211 */ /* 0x040fe200078e08ff */
[----:B------:R-:W-:Y:S02]  /*0270*/  IMAD.WIDE.U32 R10, R10, 0x4, R6 ;  /* 0x000000040a0a7825 */ /* 0x000fe400078e0006 */
[----:B------:R-:W2:Y:S02]  /*0280*/  LDG.E.CONSTANT R9, desc[UR10][R8.64] ;  /* 0x0000000a08097981 */ /* 0x000ea4000c1e9900 */
[----:B------:R-:W-:Y:S02]  /*0290*/  IMAD R22, R21, 0x2, R12 ;  /* 0x0000000215167824 */ /* 0x000fe400078e020c */
[--C-:B------:R-:W-:Y:S01]  /*02a0*/  IMAD.WIDE.U32 R12, R12, 0x4, R6.reuse ;  /* 0x000000040c0c7825 */ /* 0x100fe200078e0006 */
[----:B------:R-:W3:Y:S03]  /*02b0*/  LDG.E.CONSTANT R11, desc[UR10][R10.64] ;  /* 0x0000000a0a0b7981 */ /* 0x000ee6000c1e9900 */
[----:B------:R-:W-:-:S02]  /*02c0*/  IMAD.WIDE.U32 R14, R22, 0x4, R6 ;  /* 0x00000004160e7825 */ /* 0x000fc400078e0006 */
[----:B------:R-:W4:Y:S04]  /*02d0*/  LDG.E.CONSTANT R13, desc[UR10][R12.64] ;  /* 0x0000000a0c0d7981 */ /* 0x000f28000c1e9900 */
[----:B------:R-:W5:Y:S01]  /*02e0*/  LDG.E.CONSTANT R15, desc[UR10][R14.64] ;  /* 0x0000000a0e0f7981 */ /* 0x000f62000c1e9900 */
[----:B------:R-:W-:-:S05]  /*02f0*/  VIADD R17, R17, 0x4 ;  /* 0x0000000411117836 */ /* 0x000fca0000000000 */
[----:B------:R-:W-:Y:S01]  /*0300*/  ISETP.GE.AND P2, PT, R17, -0x3, PT ;  /* 0xfffffffd1100780c */ /* 0x000fe20003f46270 */
[----:B------:R-:W-:Y:S01]  /*0310*/  IMAD R24, R21, 0x2, R22 ;  /* 0x0000000215187824 */ /* 0x000fe200078e0216 */
[----:B--2---:R-:W-:Y:S04]  /*0320*/  STS [R16], R9 ;  /* 0x0000000910007388 */ /* 0x004fe80000000800 */
[----:B---3--:R-:W-:Y:S04]  /*0330*/  STS [R16+0x100], R11 ;  /* 0x0001000b10007388 */ /* 0x008fe80000000800 */
[----:B----4-:R-:W-:Y:S04]  /*0340*/  STS [R16+0x200], R13 ;  /* 0x0002000d10007388 */ /* 0x010fe80000000800 */
[----:B-----5:R0:W-:Y:S02]  /*0350*/  STS [R16+0x300], R15 ;  /* 0x0003000f10007388 */ /* 0x0201e40000000800 */
[----:B0-----:R-:W-:Y:S01]  /*0360*/  VIADD R16, R16, 0x400 ;  /* 0x0000040010107836 */ /* 0x001fe20000000000 */
[----:B------:R-:W-:Y:S06]  /*0370*/  @!P2 BRA `(.L_x_372) ;  /* 0xfffffffc00b0a947 */ /* 0x000fec000383ffff */
.L_x_371:
[----:B------:R-:W-:-:S04]  /*0380*/  IADD3 R6, PT, PT, RZ, -R17, RZ ;  /* 0x80000011ff067210 */ /* 0x000fc80007ffe0ff */
[----:B------:R-:W-:-:S13]  /*0390*/  ISETP.GT.AND P2, PT, R6, 0x1, PT ;  /* 0x000000010600780c */ /* 0x000fda0003f44270 */
[----:B------:R-:W-:Y:S05]  /*03a0*/  @!P2 BRA `(.L_x_373) ;  /* 0x000000000030a947 */ /* 0x000fea0003800000 */
[----:B------:R-:W0:Y:S01]  /*03b0*/  LDC.64 R6, c[0x0][0x380] ;  /* 0x0000e000ff067b82 */ /* 0x000e220000000a00 */
[----:B------:R-:W-:Y:S02]  /*03c0*/  IMAD R10, R21, 0x2, R24 ;  /* 0x00000002150a7824 */ /* 0x000fe400078e0218 */
[----:B0-----:R-:W-:-:S04]  /*03d0*/  IMAD.WIDE.U32 R8, R24, 0x4, R6 ;  /* 0x0000000418087825 */ /* 0x001fc800078e0006 */
[----:B------:R-:W-:Y:S02]  /*03e0*/  IMAD.WIDE.U32 R6, R10, 0x4, R6 ;  /* 0x000000040a067825 */ /* 0x000fe400078e0006 */
[----:B------:R-:W2:Y:S04]  /*03f0*/  LDG.E.CONSTANT R9, desc[UR10][R8.64] ;  /* 0x0000000a08097981 */ /* 0x000ea8000c1e9900 */
[----:B------:R-:W3:Y:S01]  /*0400*/  LDG.E.CONSTANT R7, desc[UR10][R6.64] ;  /* 0x0000000a06077981 */ /* 0x000ee2000c1e9900 */
[----:B------:R-:W-:Y:S01]  /*0410*/  PLOP3.LUT P0, PT, PT, PT, PT, 0x8, 0x80 ;  /* 0x000000000080781c */ /* 0x000fe20003f0e170 */
[----:B------:R-:W-:Y:S02]  /*0420*/  VIADD R17, R17, 0x2 ;  /* 0x0000000211117836 */ /* 0x000fe40000000000 */
[----:B------:R-:W-:Y:S01]  /*0430*/  IMAD R24, R21, 0x2, R10 ;  /* 0x0000000215187824 */ /* 0x000fe200078e020a */
[----:B--2---:R-:W-:Y:S04]  /*0440*/  STS [R16], R9 ;  /* 0x0000000910007388 */ /* 0x004fe80000000800 */
[----:B---3--:R0:W-:Y:S02]  /*0450*/  STS [R16+0x100], R7 ;  /* 0x0001000710007388 */ /* 0x0081e40000000800 */
[----:B0-----:R-:W-:-:S07]  /*0460*/  VIADD R16, R16, 0x200 ;  /* 0x0000020010107836 */ /* 0x001fce0000000000 */
.L_x_373:
[----:B------:R-:W-:-:S13]  /*0470*/  ISETP.NE.OR P0, PT, R17, RZ, P0 ;  /* 0x000000ff1100720c */ /* 0x000fda0000705670 */
[----:B------:R-:W-:Y:S05]  /*0480*/  @!P0 BRA `(.L_x_369) ;  /* 0x0000000000208947 */ /* 0x000fea0003800000 */
.L_x_370:
[----:B-1----:R-:W-:-:S06]  /*0490*/  IMAD.WIDE.U32 R6, R24, 0x4, R4 ;  /* 0x0000000418067825 */ /* 0x002fcc00078e0004 */
[----:B------:R-:W2:Y:S01]  /*04a0*/  LDG.E.CONSTANT R7, desc[UR10][R6.64] ;  /* 0x0000000a06077981 */ /* 0x000ea2000c1e9900 */
[----:B------:R-:W-:Y:S01]  /*04b0*/  IADD3 R17, PT, PT, R17, 0x1, RZ ;  /* 0x0000000111117810 */ /* 0x000fe20007ffe0ff */
[----:B------:R-:W-:-:S03]  /*04c0*/  IMAD R24, R21, 0x2, R24 ;  /* 0x0000000215187824 */ /* 0x000fc600078e0218 */
[----:B------:R-:W-:Y:S01]  /*04d0*/  ISETP.NE.AND P0, PT, R17, RZ, PT ;  /* 0x000000ff1100720c */ /* 0x000fe20003f05270 */
[----:B--2---:R0:W-:Y:S02]  /*04e0*/  STS [R16], R7 ;  /* 0x0000000710007388 */ /* 0x0041e40000000800 */
[----:B0-----:R-:W-:-:S10]  /*04f0*/  VIADD R16, R16, 0x100 ;  /* 0x0000010010107836 */ /* 0x001fd40000000000 */
[----:B------:R-:W-:Y:S05]  /*0500*/  @P0 BRA `(.L_x_370) ;  /* 0xfffffffc00e00947 */ /* 0x000fea000383ffff */
.L_x_369:
[----:B------:R-:W-:Y:S05]  /*0510*/  BSYNC.RECONVERGENT B0 ;  /* 0x0000000000007941 */ /* 0x000fea0003800200 */
.L_x_368:
[----:B------:R-:W-:Y:S01]  /*0520*/  ISETP.NE.AND P0, PT, R23, RZ, PT ;  /* 0x000000ff1700720c */ /* 0x000fe20003f05270 */
[----:B------:R-:W-:Y:S01]  /*0530*/  BAR.SYNC.DEFER_BLOCKING 0x0 ;  /* 0x0000000000007b1d */ /* 0x000fe20000010000 */
[----:B------:R-:W-:Y:S02]  /*0540*/  PRMT R9, RZ, 0x7610, R9 ;  /* 0x00007610ff097816 */ /* 0x000fe40000000009 */
[----:B------:R-:W-:Y:S02]  /*0550*/  PRMT R8, RZ, 0x7610, R8 ;  /* 0x00007610ff087816 */ /* 0x000fe40000000008 */
[----:B------:R-:W-:Y:S02]  /*0560*/  PRMT R7, RZ, 0x7610, R7 ;  /* 0x00007610ff077816 */ /* 0x000fe40000000007 */
[----:B------:R-:W-:Y:S02]  /*0570*/  PRMT R6, RZ, 0x7610, R6 ;  /* 0x00007610ff067816 */ /* 0x000fe40000000006 */
[----:B------:R-:W-:-:S02]  /*0580*/  PRMT R10, RZ, 0x7610, R10 ;  /* 0x00007610ff0a7816 */ /* 0x000fc4000000000a */
[----:B------:R-:W-:Y:S02]  /*0590*/  PRMT R11, RZ, 0x7610, R11 ;  /* 0x00007610ff0b7816 */ /* 0x000fe4000000000b */
[----:B------:R-:W-:Y:S02]  /*05a0*/  PRMT R12, RZ, 0x7610, R12 ;  /* 0x00007610ff0c7816 */ /* 0x000fe4000000000c */
[----:B------:R-:W-:Y:S01]  /*05b0*/  PRMT R13, RZ, 0x7610, R13 ;  /* 0x00007610ff0d7816 */ /* 0x000fe2000000000d */
[----:B------:R-:W-:Y:S06]  /*05c0*/  @!P0 BRA `(.L_x_374) ;  /* 0x0000000800708947 */ /* 0x000fec0003800000 */
[----:B-1----:R-:W0:Y:S01]  /*05d0*/  LDC.64 R4, c[0x0][0x3a8] ;  /* 0x0000ea00ff047b82 */ /* 0x002e220000000a00 */
[----:B------:R-:W1:Y:S01]  /*05e0*/  LDCU.U8 UR4, c[0x0][0x3bc] ;  /* 0x00007780ff0477ac */ /* 0x000e620008000000 */
[----:B------:R-:W-:Y:S01]  /*05f0*/  PRMT R9, RZ, 0x7610, R9 ;  /* 0x00007610ff097816 */ /* 0x000fe20000000009 */
[----:B------:R-:W2:Y:S05]  /*0600*/  LDCU UR9, c[0x0][0x3b8] ;  /* 0x00007700ff0977ac */ /* 0x000eaa0008000800 */
[----:B------:R-:W3:Y:S01]  /*0610*/  S2UR UR6, SR_CgaCtaId ;  /* 0x00000000000679c3 */ /* 0x000ee20000008800 */
[----:B------:R-:W-:Y:S01]  /*0620*/  UMOV UR5, 0x400 ;  /* 0x0000040000057882 */ /* 0x000fe20000000000 */
[----:B------:R-:W4:Y:S01]  /*0630*/  LDCU UR12, c[0x0][0x3b8] ;  /* 0x00007700ff0c77ac */ /* 0x000f220008000800 */
[----:B-1----:R-:W-:-:S02]  /*0640*/  UPRMT UR7, UR4, 0x8880, URZ ;  /* 0x0000888004077896 */ /* 0x002fc400080000ff */
[----:B--2---:R-:W-:Y:S01]  /*0650*/  USHF.R.S32.HI UR4, URZ, 0x1f, UR9 ;  /* 0x0000001fff047899 */ /* 0x004fe20008011409 */
[----:B0-----:R-:W-:-:S03]  /*0660*/  IMAD.WIDE.U32 R4, R2, 0x200, R4 ;  /* 0x0000020002047825 */ /* 0x001fc600078e0004 */
[----:B------:R-:W-:Y:S01]  /*0670*/  ULEA.HI UR4, UR4, UR9, URZ, 0x2 ;  /* 0x0000000904047291 */ /* 0x000fe2000f8f10ff */
[----:B------:R-:W-:Y:S01]  /*0680*/  IMAD.SHL.U32 R2, R0, 0x8, RZ ;  /* 0x0000000800027824 */ /* 0x000fe200078e00ff */
[----:B------:R-:W-:Y:S01]  /*0690*/  IADD3 R22, P0, PT, R4, 0x8, RZ ;  /* 0x0000000804167810 */ /* 0x000fe20007f1e0ff */
[--C-:B------:R-:W-:Y:S01]  /*06a0*/  IMAD R3, R3, UR9, R18.reuse ;  /* 0x0000000903037c24 */ /* 0x100fe2000f8e0212 */
[----:B------:R-:W-:Y:S01]  /*06b0*/  SHF.R.U32.HI R0, RZ, 0x2, R18 ;  /* 0x00000002ff007819 */ /* 0x000fe20000011612 */
[----:B---3--:R-:W-:Y:S01]  /*06c0*/  ULEA UR6, UR6, UR5, 0x18 ;  /* 0x0000000506067291 */ /* 0x008fe2000f8ec0ff */
[----:B------:R-:W-:Y:S01]  /*06d0*/  LOP3.LUT R2, R2, 0x18, RZ, 0xc0, !PT ;  /* 0x0000001802027812 */ /* 0x000fe200078ec0ff */
[----:B------:R-:W-:Y:S01]  /*06e0*/  IMAD.X R23, RZ, RZ, R5, P0 ;  /* 0x000000ffff177224 */ /* 0x000fe200000e0605 */
[----:B------:R-:W-:Y:S01]  /*06f0*/  UMOV UR5, UR7 ;  /* 0x0000000700057c82 */ /* 0x000fe20008000000 */
[----:B------:R-:W-:Y:S02]  /*0700*/  UIADD3 UR6, UPT, UPT, UR6, 0x400, URZ ;  /* 0x0000040006067890 */ /* 0x000fe4000fffe0ff */
[----:B------:R-:W-:-:S02]  /*0710*/  UISETP.NE.AND UP0, UPT, UR5, URZ, UPT ;  /* 0x000000ff0500728c */ /* 0x000fc4000bf05270 */
[----:B------:R-:W-:Y:S02]  /*0720*/  USHF.R.S32.HI UR5, URZ, 0x2, UR4 ;  /* 0x00000002ff057899 */ /* 0x000fe40008011404 */
[----:B------:R-:W-:Y:S01]  /*0730*/  USEL UR7, URZ, 0xffffffff, UP0 ;  /* 0xffffffffff077887 */ /* 0x000fe20008000000 */
[----:B----4-:R-:W-:-:S11]  /*0740*/  UMOV UR4, URZ ;  /* 0x000000ff00047c82 */ /* 0x010fd60008000000 */
.L_x_376:
[----:B------:R-:W2:Y:S01]  /*0750*/  LDG.E.CONSTANT R27, desc[UR10][R22.64+-0x8] ;  /* 0xfffff80a161b7981 */ /* 0x000ea2000c1e9900 */
[----:B------:R-:W0:Y:S03]  /*0760*/  LDC.64 R24, c[0x0][0x398] ;  /* 0x0000e600ff187b82 */ /* 0x000e260000000a00 */
[----:B------:R-:W3:Y:S04]  /*0770*/  LDG.E.CONSTANT R31, desc[UR10][R22.64+-0x4] ;  /* 0xfffffc0a161f7981 */ /* 0x000ee8000c1e9900 */
[----:B------:R-:W4:Y:S04]  /*0780*/  LDG.E.CONSTANT R17, desc[UR10][R22.64] ;  /* 0x0000000a16117981 */ /* 0x000f28000c1e9900 */
[----:B------:R-:W5:Y:S01]  /*0790*/  LDG.E.CONSTANT R21, desc[UR10][R22.64+0x4] ;  /* 0x0000040a16157981 */ /* 0x000f62000c1e9900 */
[----:B------:R-:W-:-:S06]  /*07a0*/  UIADD3 UR4, UPT, UPT, UR4, 0x2, URZ ;  /* 0x0000000204047890 */ /* 0x000fcc000fffe0ff */
[----:B------:R-:W-:Y:S01]  /*07b0*/  ISETP.LE.U32.AND P0, PT, R19, UR4, PT ;  /* 0x0000000413007c0c */ /* 0x000fe2000bf03070 */
[C---:B--2---:R-:W-:Y:S02]  /*07c0*/  IMAD R33, R27.reuse, UR12, R18 ;  /* 0x0000000c1b217c24 */ /* 0x044fe4000f8e0212 */
[----:B------:R-:W-:Y:S02]  /*07d0*/  IMAD R27, R27, UR5, R0 ;  /* 0x000000051b1b7c24 */ /* 0x000fe4000f8e0200 */
[----:B---3--:R-:W-:Y:S02]  /*07e0*/  IMAD R29, R31, UR12, R18 ;  /* 0x0000000c1f1d7c24 */ /* 0x008fe4000f8e0212 */
[----:B0-----:R-:W-:-:S04]  /*07f0*/  IMAD.WIDE.U32 R32, R33, 0x2, R24 ;  /* 0x0000000221207825 */ /* 0x001fc800078e0018 */
[--C-:B----4-:R-:W-:Y:S02]  /*0800*/  IMAD R5, R17, UR12, R18.reuse ;  /* 0x0000000c11057c24 */ /* 0x110fe4000f8e0212 */
[----:B-----5:R-:W-:Y:S02]  /*0810*/  IMAD R15, R21, UR12, R18 ;  /* 0x0000000c150f7c24 */ /* 0x020fe4000f8e0212 */
[----:B------:R-:W-:-:S04]  /*0820*/  IMAD.WIDE.U32 R28, R29, 0x2, R24 ;  /* 0x000000021d1c7825 */ /* 0x000fc800078e0018 */
[----:B------:R-:W-:-:S04]  /*0830*/  IMAD.WIDE.U32 R4, R5, 0x2, R24 ;  /* 0x0000000205047825 */ /* 0x000fc800078e0018 */
[----:B------:R-:W-:Y:S02]  /*0840*/  IMAD.WIDE.U32 R24, R15, 0x2, R24 ;  /* 0x000000020f187825 */ /* 0x000fe400078e0018 */
[----:B------:R-:W0:Y:S02]  /*0850*/  LDC.64 R14, c[0x0][0x3a0] ;  /* 0x0000e800ff0e7b82 */ /* 0x000e240000000a00 */
[--C-:B------:R-:W-:Y:S02]  /*0860*/  IMAD R31, R31, UR5, R0.reuse ;  /* 0x000000051f1f7c24 */ /* 0x100fe4000f8e0200 */
[--C-:B------:R-:W-:Y:S02]  /*0870*/  IMAD R17, R17, UR5, R0.reuse ;  /* 0x0000000511117c24 */ /* 0x100fe4000f8e0200 */
[----:B------:R-:W-:Y:S02]  /*0880*/  IMAD R21, R21, UR5, R0 ;  /* 0x0000000515157c24 */ /* 0x000fe4000f8e0200 */
[----:B0-----:R-:W-:-:S04]  /*0890*/  IMAD.WIDE R26, R27, 0x4, R14 ;  /* 0x000000041b1a7825 */ /* 0x001fc800078e020e */
[----:B------:R-:W-:-:S04]  /*08a0*/  IMAD.WIDE R36, R31, 0x4, R14 ;  /* 0x000000041f247825 */ /* 0x000fc800078e020e */
[----:B------:R-:W-:-:S04]  /*08b0*/  IMAD.WIDE R34, R17, 0x4, R14 ;  /* 0x0000000411227825 */ /* 0x000fc800078e020e */
[----:B------:R-:W-:Y:S01]  /*08c0*/  IMAD.WIDE R14, R21, 0x4, R14 ;  /* 0x00000004150e7825 */ /* 0x000fe200078e020e */
[----:B------:R-:W-:Y:S06]  /*08d0*/  @!P1 BRA `(.L_x_375) ;  /* 0x0000000400989947 */ /* 0x000fec0003800000 */
[----:B------:R-:W0:Y:S01]  /*08e0*/  LDC.64 R16, c[0x0][0x388] ;  /* 0x0000e200ff107b82 */ /* 0x000e220000000a00 */
[----:B------:R-:W2:Y:S04]  /*08f0*/  LDG.E.CONSTANT R21, desc[UR10][R34.64] ;  /* 0x0000000a22157981 */ /* 0x000ea8000c1e9900 */
[----:B------:R-:W3:Y:S04]  /*0900*/  LDG.E.CONSTANT R15, desc[UR10][R14.64] ;  /* 0x0000000a0e0f7981 */ /* 0x000ee8000c1e9900 */
[----:B------:R-:W4:Y:S04]  /*0910*/  LDG.E.CONSTANT R27, desc[UR10][R26.64] ;  /* 0x0000000a1a1b7981 */ /* 0x000f28000c1e9900 */
[----:B------:R-:W5:Y:S04]  /*0920*/  LDG.E.CONSTANT R31, desc[UR10][R36.64] ;  /* 0x0000000a241f7981 */ /* 0x000f68000c1e9900 */
[----:B------:R4:W5:Y:S04]  /*0930*/  LDG.E.U16.CONSTANT R30, desc[UR10][R32.64] ;  /* 0x0000000a201e7981 */ /* 0x000968000c1e9500 */
[----:B------:R-:W5:Y:S01]  /*0940*/  LDG.E.U16.CONSTANT R29, desc[UR10][R28.64] ;  /* 0x0000000a1c1d7981 */ /* 0x000f62000c1e9500 */
[----:B0-----:R-:W-:-:S03]  /*0950*/  IMAD.WIDE R16, R3, 0x4, R16 ;  /* 0x0000000403107825 */ /* 0x001fc600078e0210 */
[----:B------:R-:W5:Y:S04]  /*0960*/  LDG.E.U16.CONSTANT R5, desc[UR10][R4.64] ;  /* 0x0000000a04057981 */ /* 0x000f68000c1e9500 */
[----:B------:R-:W5:Y:S04]  /*0970*/  LDG.E.U16.CONSTANT R24, desc[UR10][R24.64] ;  /* 0x0000000a18187981 */ /* 0x000f68000c1e9500 */
[----:B------:R0:W5:Y:S01]  /*0980*/  LDG.E.CONSTANT R17, desc[UR10][R16.64] ;  /* 0x0000000a10117981 */ /* 0x000162000c1e9900 */
[----:B------:R-:W-:Y:S02]  /*0990*/  ISETP.NE.AND P2, PT, R20, 0x1, PT ;  /* 0x000000011400780c */ /* 0x000fe40003f45270 */
[----:B--2---:R-:W-:-:S02]  /*09a0*/  SHF.R.U32.HI R21, RZ, R2, R21 ;  /* 0x00000002ff157219 */ /* 0x004fc40000011615 */
[-C--:B---3--:R-:W-:Y:S02]  /*09b0*/  SHF.R.U32.HI R15, RZ, R2.reuse, R15 ;  /* 0x00000002ff0f7219 */ /* 0x088fe4000001160f */
[----:B------:R-:W-:Y:S02]  /*09c0*/  LOP3.LUT R21, R21, 0xff, RZ, 0xc0, !PT ;  /* 0x000000ff15157812 */ /* 0x000fe400078ec0ff */
[----:B------:R-:W-:Y:S02]  /*09d0*/  LOP3.LUT R15, R15, 0xff, RZ, 0xc0, !PT ;  /* 0x000000ff0f0f7812 */ /* 0x000fe400078ec0ff */
[-C--:B----4-:R-:W-:Y:S02]  /*09e0*/  SHF.R.U32.HI R32, RZ, R2.reuse, R27 ;  /* 0x00000002ff207219 */ /* 0x090fe4000001161b */
[----:B0-----:R-:W-:Y:S02]  /*09f0*/  IADD3 R16, PT, PT, -R21, UR7, RZ ;  /* 0x0000000715107c10 */ /* 0x001fe4000fffe1ff */
[----:B-----5:R-:W-:-:S02]  /*0a00*/  SHF.R.U32.HI R31, RZ, R2, R31 ;  /* 0x00000002ff1f7219 */ /* 0x020fc4000001161f */
[----:B------:R-:W-:Y:S02]  /*0a10*/  IADD3 R21, PT, PT, -R15, UR7, RZ ;  /* 0x000000070f157c10 */ /* 0x000fe4000fffe1ff */
[----:B------:R-:W0:Y:S01]  /*0a20*/  LDS.64 R14, [UR6+-0x400] ;  /* 0xfffc0006ff0e7984 */ /* 0x000e220008000a00 */
[----:B------:R-:W-:Y:S02]  /*0a30*/  LOP3.LUT R32, R32, 0xff, RZ, 0xc0, !PT ;  /* 0x000000ff20207812 */ /* 0x000fe400078ec0ff */
[----:B------:R-:W-:Y:S02]  /*0a40*/  LOP3.LUT R31, R31, 0xff, RZ, 0xc0, !PT ;  /* 0x000000ff1f1f7812 */ /* 0x000fe400078ec0ff */
[----:B------:R-:W-:Y:S02]  /*0a50*/  IADD3 R27, PT, PT, -R32, UR7, RZ ;  /* 0x00000007201b7c10 */ /* 0x000fe4000fffe1ff */
[----:B------:R-:W-:Y:S02]  /*0a60*/  IADD3 R31, PT, PT, -R31, UR7, RZ ;  /* 0x000000071f1f7c10 */ /* 0x000fe4000fffe1ff */
[----:B------:R-:W-:-:S02]  /*0a70*/  SHF.R.U32.HI R26, RZ, 0x8, R17 ;  /* 0x00000008ff1a7819 */ /* 0x000fc40000011611 */
[----:B------:R-:W-:Y:S02]  /*0a80*/  LOP3.LUT R25, R17, 0xff, RZ, 0xc0, !PT ;  /* 0x000000ff11197812 */ /* 0x000fe400078ec0ff */
[--C-:B------:R-:W-:Y:S01]  /*0a90*/  SHF.R.U32.HI R4, RZ, 0x18, R17.reuse ;  /* 0x00000018ff047819 */ /* 0x100fe20000011611 */
[----:B------:R-:W1:Y:S01]  /*0aa0*/  I2F.F16 R27, R27 ;  /* 0x0000001b001b7306 */ /* 0x000e620000200c00 */
[----:B------:R-:W-:Y:S02]  /*0ab0*/  LOP3.LUT R26, R26, 0xff, RZ, 0xc0, !PT ;  /* 0x000000ff1a1a7812 */ /* 0x000fe400078ec0ff */
[----:B------:R-:W-:-:S05]  /*0ac0*/  SHF.R.U32.HI R17, RZ, 0x10, R17 ;  /* 0x00000010ff117819 */ /* 0x000fca0000011611 */
[----:B------:R-:W2:Y:S01]  /*0ad0*/  I2F.F16 R28, R31 ;  /* 0x0000001f001c7306 */ /* 0x000ea20000200c00 */
[----:B------:R-:W-:-:S07]  /*0ae0*/  LOP3.LUT R17, R17, 0xff, RZ, 0xc0, !PT ;  /* 0x000000ff11117812 */ /* 0x000fce00078ec0ff */
[----:B------:R-:W3:Y:S08]  /*0af0*/  I2F.F16 R16, R16 ;  /* 0x0000001000107306 */ /* 0x000ef00000200c00 */
[----:B------:R-:W4:Y:S08]  /*0b00*/  I2F.F16 R21, R21 ;  /* 0x0000001500157306 */ /* 0x000f300000200c00 */
[----:B------:R-:W-:Y:S08]  /*0b10*/  I2F.F16 R25, R25 ;  /* 0x0000001900197306 */ /* 0x000ff00000200c00 */
[----:B------:R-:W5:Y:S01]  /*0b20*/  I2F.F16 R26, R26 ;  /* 0x0000001a001a7306 */ /* 0x000f620000200c00 */
[----:B-1----:R-:W-:-:S07]  /*0b30*/  HMUL2 R27, R30.H0_H0, R27.H0_H0 ;  /* 0x2000001b1e1b7232 */ /* 0x002fce0000000800 */
[----:B------:R-:W-:Y:S01]  /*0b40*/  I2F.F16 R4, R4 ;  /* 0x0000000400047306 */ /* 0x000fe20000200c00 */
[----:B--2---:R-:W-:-:S07]  /*0b50*/  HMUL2 R28, R29.H0_H0, R28.H0_H0 ;  /* 0x2000001c1d1c7232 */ /* 0x004fce0000000800 */
[----:B------:R-:W1:Y:S01]  /*0b60*/  I2F.F16 R17, R17 ;  /* 0x0000001100117306 */ /* 0x000e620000200c00 */
[----:B---3--:R-:W-:Y:S01]  /*0b70*/  HMUL2 R16, R5.H0_H0, R16.H0_H0 ;  /* 0x2000001005107232 */ /* 0x008fe20000000800 */
[----:B------:R-:W-:Y:S01]  /*0b80*/  PRMT R29, R30, 0x5410, R29 ;  /* 0x000054101e1d7816 */ /* 0x000fe2000000001d */
[----:B----4-:R-:W-:Y:S01]  /*0b90*/  HMUL2 R21, R24.H0_H0, R21.H0_H0 ;  /* 0x2000001518157232 */ /* 0x010fe20000000800 */
[----:B-----5:R-:W-:Y:S02]  /*0ba0*/  PRMT R26, R25, 0x5410, R26 ;  /* 0x00005410191a7816 */ /* 0x020fe4000000001a */
[----:B------:R-:W-:Y:S02]  /*0bb0*/  PRMT R27, R27, 0x5410, R28 ;  /* 0x000054101b1b7816 */ /* 0x000fe4000000001c */
[----:B------:R-:W-:Y:S02]  /*0bc0*/  PRMT R24, R5, 0x5410, R24 ;  /* 0x0000541005187816 */ /* 0x000fe40000000018 */
[----:B------:R-:W-:Y:S01]  /*0bd0*/  PRMT R16, R16, 0x5410, R21 ;  /* 0x0000541010107816 */ /* 0x000fe20000000015 */
[----:B------:R-:W-:Y:S01]  /*0be0*/  HFMA2 R5, R26, R29, R27 ;  /* 0x0000001d1a057231 */ /* 0x000fe2000000001b */
[----:B-1----:R-:W-:-:S03]  /*0bf0*/  PRMT R17, R17, 0x5410, R4 ;  /* 0x0000541011117816 */ /* 0x002fc60000000004 */
[----:B0-----:R-:W-:Y:S02]  /*0c00*/  HFMA2 R14, R5, R14, RZ ;  /* 0x0000000e050e7231 */ /* 0x001fe400000000ff */
[----:B------:R-:W-:-:S04]  /*0c10*/  HFMA2 R4, R17, R24, R16 ;  /* 0x0000001811047231 */ /* 0x000fc80000000010 */
[----:B------:R-:W-:-:S04]  /*0c20*/  HFMA2 R14, R4, R15, R14 ;  /* 0x0000000f040e7231 */ /* 0x000fc8000000000e */
[----:B------:R-:W-:-:S04]  /*0c30*/  HADD2 R14, R14.H0_H0, R14.H1_H1 ;  /* 0x3000000e0e0e7230 */ /* 0x000fc80000000800 */
[----:B------:R-:W-:Y:S01]  /*0c40*/  HADD2 R6, R6.H0_H0, R14.H0_H0 ;  /* 0x2000000e06067230 */ /* 0x000fe20000000800 */
[----:B------:R-:W-:Y:S06]  /*0c50*/  @!P2 BRA `(.L_x_375) ;  /* 0x0000000000b8a947 */ /* 0x000fec0003800000 */
[----:B------:R-:W0:Y:S01]  /*0c60*/  LDS.64 R14, [UR6+-0x300] ;  /* 0xfffd0006ff0e7984 */ /* 0x000e220008000a00 */
[----:B------:R-:W-:Y:S01]  /*0c70*/  ISETP.NE.AND P2, PT, R20, 0x2, PT ;  /* 0x000000021400780c */ /* 0x000fe20003f45270 */
[----:B0-----:R-:W-:-:S04]  /*0c80*/  HFMA2 R14, R5, R14, RZ ;  /* 0x0000000e050e7231 */ /* 0x001fc800000000ff */
        /* <DEDUP_REMOVED lines=18> */
[----:B------:R-:W0:Y:S01]  /*0db0*/  LDS.64 R14, [UR6] ;  /* 0x00000006ff0e7984 */ /* 0x000e220008000a00 */
[----:B------:R-:W-:Y:S01]  /*0dc0*/  ISETP.NE.AND P2, PT, R20, 0x5, PT ;  /* 0x000000051400780c */ /* 0x000fe20003f45270 */
[----:B0-----:R-:W-:-:S04]  /*0dd0*/  HFMA2 R14, R5, R14, RZ ;  /* 0x0000000e050e7231 */ /* 0x001fc800000000ff */
[----:B------:R-:W-:-:S04]  /*0de0*/  HFMA2 R14, R4, R15, R14 ;  /* 0x0000000f040e7231 */ /* 0x000fc8000000000e */
[----:B------:R-:W-:-:S04]  /*0df0*/  HADD2 R14, R14.H0_H0, R14.H1_H1 ;  /* 0x3000000e0e0e7230 */ /* 0x000fc80000000800 */
[----:B------:R-:W-:Y:S01]  /*0e00*/  HADD2 R10, R10.H0_H0, R14.H0_H0 ;  /* 0x2000000e0a0a7230 */ /* 0x000fe20000000800 */
[----:B------:R-:W-:Y:S06]  /*0e10*/  @!P2 BRA `(.L_x_375) ;  /* 0x000000000048a947 */ /* 0x000fec0003800000 */
[----:B------:R-:W0:Y:S01]  /*0e20*/  LDS.64 R14, [UR6+0x100] ;  /* 0x00010006ff0e7984 */ /* 0x000e220008000a00 */
[----:B------:R-:W-:Y:S01]  /*0e30*/  ISETP.NE.AND P2, PT, R20, 0x6, PT ;  /* 0x000000061400780c */ /* 0x000fe20003f45270 */
[----:B0-----:R-:W-:-:S04]  /*0e40*/  HFMA2 R14, R5, R14, RZ ;  /* 0x0000000e050e7231 */ /* 0x001fc800000000ff */
[----:B------:R-:W-:-:S04]  /*0e50*/  HFMA2 R14, R4, R15, R14 ;  /* 0x0000000f040e7231 */ /* 0x000fc8000000000e */
[----:B------:R-:W-:-:S04]  /*0e60*/  HADD2 R14, R14.H0_H0, R14.H1_H1 ;  /* 0x3000000e0e0e7230 */ /* 0x000fc80000000800 */
[----:B------:R-:W-:Y:S01]  /*0e70*/  HADD2 R11, R11.H0_H0, R14.H0_H0 ;  /* 0x2000000e0b0b7230 */ /* 0x000fe20000000800 */
[----:B------:R-:W-:Y:S06]  /*0e80*/  @!P2 BRA `(.L_x_375) ;  /* 0x00000000002ca947 */ /* 0x000fec0003800000 */
[----:B------:R-:W-:Y:S01]  /*0e90*/  ISETP.NE.AND P2, PT, R20, 0x7, PT ;  /* 0x000000071400780c */ /* 0x000fe20003f45270 */
[----:B------:R-:W0:-:S12]  /*0ea0*/  LDS.64 R14, [UR6+0x200] ;  /* 0x00020006ff0e7984 */ /* 0x000e180008000a00 */
[----:B------:R-:W1:Y:S01]  /*0eb0*/  @P2 LDS.64 R16, [UR6+0x300] ;  /* 0x00030006ff102984 */ /* 0x000e620008000a00 */
[----:B0-----:R-:W-:-:S04]  /*0ec0*/  HFMA2 R14, R5, R14, RZ ;  /* 0x0000000e050e7231 */ /* 0x001fc800000000ff */
[----:B------:R-:W-:-:S04]  /*0ed0*/  HFMA2 R14, R4, R15, R14 ;  /* 0x0000000f040e7231 */ /* 0x000fc8000000000e */
[----:B------:R-:W-:Y:S02]  /*0ee0*/  HADD2 R14, R14.H0_H0, R14.H1_H1 ;  /* 0x3000000e0e0e7230 */ /* 0x000fe40000000800 */
[----:B-1----:R-:W-:Y:S02]  /*0ef0*/  @P2 HFMA2 R5, R5, R16, RZ.H0_H0 ;  /* 0x0000001005052231 */ /* 0x002fe400000400ff */
[----:B------:R-:W-:Y:S02]  /*0f00*/  HADD2 R12, R12.H0_H0, R14.H0_H0 ;  /* 0x2000000e0c0c7230 */ /* 0x000fe40000000800 */
[----:B------:R-:W-:-:S04]  /*0f10*/  @P2 HFMA2 R5, R4, R17, R5 ;  /* 0x0000001104052231 */ /* 0x000fc80000000005 */
[----:B------:R-:W-:-:S04]  /*0f20*/  @P2 HADD2 R5, R5.H0_H0, R5.H1_H1 ;  /* 0x3000000505052230 */ /* 0x000fc80000000800 */
[----:B------:R-:W-:-:S07]  /*0f30*/  @P2 HADD2 R13, R13.H0_H0, R5.H0_H0 ;  /* 0x200000050d0d2230 */ /* 0x000fce0000000800 */
.L_x_375:
[----:B------:R-:W-:Y:S01]  /*0f40*/  IADD3 R22, P2, PT, R22, 0x10, RZ ;  /* 0x0000001016167810 */ /* 0x000fe20007f5e0ff */
[----:B------:R-:W-:Y:S01]  /*0f50*/  UIADD3 UR6, UPT, UPT, UR6, 0x8, URZ ;  /* 0x0000000806067890 */ /* 0x000fe2000fffe0ff */
[----:B------:R-:W-:-:S03]  /*0f60*/  IADD3 R3, PT, PT, R3, UR12, RZ ;  /* 0x0000000c03037c10 */ /* 0x000fc6000fffe0ff */
[----:B------:R-:W-:Y:S01]  /*0f70*/  IMAD.X R23, RZ, RZ, R23, P2 ;  /* 0x000000ffff177224 */ /* 0x000fe200010e0617 */
[----:B------:R-:W-:Y:S07]  /*0f80*/  @!P0 BRA `(.L_x_376) ;  /* 0xfffffff400f08947 */ /* 0x000fee000383ffff */
.L_x_374:
[----:B------:R-:W-:-:S13]  /*0f90*/  ISETP.NE.AND P0, PT, R20, RZ, PT ;  /* 0x000000ff1400720c */ /* 0x000fda0003f05270 */
[----:B------:R-:W-:Y:S05]  /*0fa0*/  @!P0 EXIT ;  /* 0x000000000000894d */ /* 0x000fea0003800000 */
[----:B-1----:R-:W0:Y:S01]  /*0fb0*/  LDC R5, c[0x0][0x3b8] ;  /* 0x0000ee00ff057b82 */ /* 0x002e220000000800 */
[----:B------:R-:W-:Y:S07]  /*0fc0*/  BSSY.RECONVERGENT B0, `(.L_x_377) ;  /* 0x0000011000007945 */ /* 0x000fee0003800200 */
[----:B------:R-:W1:Y:S01]  /*0fd0*/  LDC.64 R2, c[0x0][0x390] ;  /* 0x0000e400ff027b82 */ /* 0x000e620000000a00 */
[----:B0-----:R-:W-:-:S04]  /*0fe0*/  IMAD R18, R5, UR8, R18 ;  /* 0x0000000805127c24 */ /* 0x001fc8000f8e0212 */
[----:B-1----:R-:W-:-:S04]  /*0ff0*/  IMAD.WIDE.U32 R14, R18, 0x2, R2 ;  /* 0x00000002120e7825 */ /* 0x002fc800078e0002 */
[----:B------:R-:W-:Y:S01]  /*1000*/  IMAD.MOV.U32 R17, RZ, RZ, R15 ;  /* 0x000000ffff117224 */ /* 0x000fe200078e000f */
[C---:B------:R-:W-:Y:S02]  /*1010*/  LOP3.LUT R16, R14.reuse, 0xfffffffd, RZ, 0xc0, !PT ;  /* 0xfffffffd0e107812 */ /* 0x040fe400078ec0ff */
[----:B------:R-:W-:-:S03]  /*1020*/  LOP3.LUT R0, R14, 0x2, RZ, 0xc0, !PT ;  /* 0x000000020e007812 */ /* 0x000fc600078ec0ff */
[----:B------:R0:W5:Y:S01]  /*1030*/  LD.E R19, desc[UR10][R16.64] ;  /* 0x0000000a10137980 */ /* 0x000162000c101900 */
[----:B------:R-:W-:Y:S01]  /*1040*/  ISETP.EQ.U32.AND P0, PT, R0, RZ, PT ;  /* 0x000000ff0000720c */ /* 0x000fe20003f02070 */
[----:B------:R-:W-:-:S05]  /*1050*/  IMAD.MOV.U32 R0, RZ, RZ, 0x3254 ;  /* 0x00003254ff007424 */ /* 0x000fca00078e00ff */
[----:B------:R-:W-:-:S07]  /*1060*/  SEL R4, R0, 0x7610, P0 ;  /* 0x0000761000047807 */ /* 0x000fce0000000000 */
.L_x_378:
[----:B-----5:R-:W-:-:S05]  /*1070*/  HADD2 R21, R19, R6.H0_H0 ;  /* 0x2000000613157230 */ /* 0x020fca0000000000 */
[----:B------:R-:W-:-:S05]  /*1080*/  PRMT R21, R19, R4, R21 ;  /* 0x0000000413157216 */ /* 0x000fca0000000015 */
[----:B------:R-:W2:Y:S02]  /*1090*/  ATOM.E.CAS.STRONG.GPU PT, R22, [R16], R19, R21 ;  /* 0x000000131016738b */ /* 0x000ea400001ee115 */
[----:B--2---:R-:W-:Y:S01]  /*10a0*/  ISETP.NE.U32.AND P0, PT, R22, R19, PT ;  /* 0x000000131600720c */ /* 0x004fe20003f05070 */
[----:B------:R-:W-:-:S12]  /*10b0*/  IMAD.MOV.U32 R19, RZ, RZ, R22 ;  /* 0x000000ffff137224 */ /* 0x000fd800078e0016 */
[----:B------:R-:W-:Y:S05]  /*10c0*/  @P0 BRA `(.L_x_378) ;  /* 0xfffffffc00e80947 */ /* 0x000fea000383ffff */
[----:B------:R-:W-:Y:S05]  /*10d0*/  BSYNC.RECONVERGENT B0 ;  /* 0x0000000000007941 */ /* 0x000fea0003800200 */
.L_x_377:
[----:B------:R-:W-:-:S13]  /*10e0*/  ISETP.NE.AND P0, PT, R20, 0x1, PT ;  /* 0x000000011400780c */ /* 0x000fda0003f05270 */
[----:B------:R-:W-:Y:S05]  /*10f0*/  @!P0 EXIT ;  /* 0x000000000000894d */ /* 0x000fea0003800000 */
[----:B------:R-:W-:Y:S01]  /*1100*/  IADD3 R18, PT, PT, R18, R5, RZ ;  /* 0x0000000512127210 */ /* 0x000fe20007ffe0ff */
[----:B------:R-:W-:Y:S04]  /*1110*/  BSSY.RECONVERGENT B0, `(.L_x_379) ;  /* 0x000000e000007945 */ /* 0x000fe80003800200 */
[----:B------:R-:W-:-:S04]  /*1120*/  IMAD.WIDE.U32 R14, R18, 0x2, R2 ;  /* 0x00000002120e7825 */ /* 0x000fc800078e0002 */
[----:B0-----:R-:W-:Y:S01]  /*1130*/  IMAD.MOV.U32 R17, RZ, RZ, R15 ;  /* 0x000000ffff117224 */ /* 0x001fe200078e000f */
[C---:B------:R-:W-:Y:S02]  /*1140*/  LOP3.LUT R16, R14.reuse, 0xfffffffd, RZ, 0xc0, !PT ;  /* 0xfffffffd0e107812 */ /* 0x040fe400078ec0ff */
[----:B------:R-:W-:-:S03]  /*1150*/  LOP3.LUT R4, R14, 0x2, RZ, 0xc0, !PT ;  /* 0x000000020e047812 */ /* 0x000fc600078ec0ff */
[----:B------:R0:W5:Y:S01]  /*1160*/  LD.E R19, desc[UR10][R16.64] ;  /* 0x0000000a10137980 */ /* 0x000162000c101900 */
[----:B------:R-:W-:-:S04]  /*1170*/  ISETP.EQ.U32.AND P0, PT, R4, RZ, PT ;  /* 0x000000ff0400720c */ /* 0x000fc80003f02070 */
[----:B------:R-:W-:-:S09]  /*1180*/  SEL R4, R0, 0x7610, P0 ;  /* 0x0000761000047807 */ /* 0x000fd20000000000 */
.L_x_380:
[----:B-----5:R-:W-:-:S05]  /*1190*/  HADD2 R6, R19, R7.H0_H0 ;  /* 0x2000000713067230 */ /* 0x020fca0000000000 */
[----:B------:R-:W-:-:S05]  /*11a0*/  PRMT R21, R19, R4, R6 ;  /* 0x0000000413157216 */ /* 0x000fca0000000006 */
[----:B------:R-:W2:Y:S02]  /*11b0*/  ATOM.E.CAS.STRONG.GPU PT, R6, [R16], R19, R21 ;  /* 0x000000131006738b */ /* 0x000ea400001ee115 */
[----:B--2---:R-:W-:Y:S01]  /*11c0*/  ISETP.NE.U32.AND P0, PT, R6, R19, PT ;  /* 0x000000130600720c */ /* 0x004fe20003f05070 */
[----:B------:R-:W-:-:S12]  /*11d0*/  IMAD.MOV.U32 R19, RZ, RZ, R6 ;  /* 0x000000ffff137224 */ /* 0x000fd800078e0006 */
[----:B------:R-:W-:Y:S05]  /*11e0*/  @P0 BRA `(.L_x_380) ;  /* 0xfffffffc00e80947 */ /* 0x000fea000383ffff */
[----:B------:R-:W-:Y:S05]  /*11f0*/  BSYNC.RECONVERGENT B0 ;  /* 0x0000000000007941 */ /* 0x000fea0003800200 */
.L_x_379:
[----:B------:R-:W-:-:S13]  /*1200*/  ISETP.NE.AND P0, PT, R20, 0x2, PT ;  /* 0x000000021400780c */ /* 0x000fda0003f05270 */
[----:B------:R-:W-:Y:S05]  /*1210*/  @!P0 EXIT ;  /* 0x000000000000894d */ /* 0x000fea0003800000 */
[----:B------:R-:W-:Y:S01]  /*1220*/  IMAD.IADD R18, R18, 0x1, R5 ;  /* 0x0000000112127824 */ /* 0x000fe200078e0205 */
[----:B------:R-:W-:Y:S03]  /*1230*/  BSSY.RECONVERGENT B0, `(.L_x_381) ;  /* 0x000000e000007945 */ /* 0x000fe60003800200 */
[----:B------:R-:W-:-:S04]  /*1240*/  IMAD.WIDE.U32 R14, R18, 0x2, R2 ;  /* 0x00000002120e7825 */ /* 0x000fc800078e0002 */
[----:B------:R-:W-:Y:S01]  /*1250*/  IMAD.MOV.U32 R7, RZ, RZ, R15 ;  /* 0x000000ffff077224 */ /* 0x000fe200078e000f */
[C---:B------:R-:W-:Y:S02]  /*1260*/  LOP3.LUT R6, R14.reuse, 0xfffffffd, RZ, 0xc0, !PT ;  /* 0xfffffffd0e067812 */ /* 0x040fe400078ec0ff */
[----:B------:R-:W-:-:S03]  /*1270*/  LOP3.LUT R4, R14, 0x2, RZ, 0xc0, !PT ;  /* 0x000000020e047812 */ /* 0x000fc600078ec0ff */
[----:B0-----:R0:W5:Y:S01]  /*1280*/  LD.E R17, desc[UR10][R6.64] ;  /* 0x0000000a06117980 */ /* 0x001162000c101900 */
[----:B------:R-:W-:-:S04]  /*1290*/  ISETP.EQ.U32.AND P0, PT, R4, RZ, PT ;  /* 0x000000ff0400720c */ /* 0x000fc80003f02070 */
[----:B------:R-:W-:-:S09]  /*12a0*/  SEL R4, R0, 0x7610, P0 ;  /* 0x0000761000047807 */ /* 0x000fd20000000000 */
.L_x_382:
[----:B-----5:R-:W-:-:S05]  /*12b0*/  HADD2 R16, R17, R8.H0_H0 ;  /* 0x2000000811107230 */ /* 0x020fca0000000000 */
[----:B------:R-:W-:-:S05]  /*12c0*/  PRMT R19, R17, R4, R16 ;  /* 0x0000000411137216 */ /* 0x000fca0000000010 */
[----:B------:R-:W2:Y:S02]  /*12d0*/  ATOM.E.CAS.STRONG.GPU PT, R16, [R6], R17, R19 ;  /* 0x000000110610738b */ /* 0x000ea400001ee113 */
[----:B--2---:R-:W-:Y:S02]  /*12e0*/  ISETP.NE.U32.AND P0, PT, R16, R17, PT ;  /* 0x000000111000720c */ /* 0x004fe40003f05070 */
[----:B------:R-:W-:-:S11]  /*12f0*/  MOV R17, R16 ;  /* 0x0000001000117202 */ /* 0x000fd60000000f00 */
[----:B------:R-:W-:Y:S05]  /*1300*/  @P0 BRA `(.L_x_382) ;  /* 0xfffffffc00e80947 */ /* 0x000fea000383ffff */
[----:B------:R-:W-:Y:S05]  /*1310*/  BSYNC.RECONVERGENT B0 ;  /* 0x0000000000007941 */ /* 0x000fea0003800200 */
.L_x_381:
[----:B------:R-:W-:-:S13]  /*1320*/  ISETP.NE.AND P0, PT, R20, 0x3, PT ;  /* 0x000000031400780c */ /* 0x000fda0003f05270 */
[----:B------:R-:W-:Y:S05]  /*1330*/  @!P0 EXIT ;  /* 0x000000000000894d */ /* 0x000fea0003800000 */
[----:B------:R-:W-:Y:S01]  /*1340*/  IMAD.IADD R18, R18, 0x1, R5 ;  /* 0x0000000112127824 */ /* 0x000fe200078e0205 */
[----:B------:R-:W-:Y:S03]  /*1350*/  BSSY.RECONVERGENT B0, `(.L_x_383) ;  /* 0x000000e000007945 */ /* 0x000fe60003800200 */
[----:B------:R-:W-:-:S04]  /*1360*/  IMAD.WIDE.U32 R14, R18, 0x2, R2 ;  /* 0x00000002120e7825 */ /* 0x000fc800078e0002 */
[----:B0-----:R-:W-:Y:S01]  /*1370*/  IMAD.MOV.U32 R7, RZ, RZ, R15 ;  /* 0x000000ffff077224 */ /* 0x001fe200078e000f */
[C---:B------:R-:W-:Y:S02]  /*1380*/  LOP3.LUT R6, R14.reuse, 0xfffffffd, RZ, 0xc0, !PT ;  /* 0xfffffffd0e067812 */ /* 0x040fe400078ec0ff */
[----:B------:R-:W-:-:S03]  /*1390*/  LOP3.LUT R4, R14, 0x2, RZ, 0xc0, !PT ;  /* 0x000000020e047812 */ /* 0x000fc600078ec0ff */
[----:B------:R0:W5:Y:S01]  /*13a0*/  LD.E R17, desc[UR10][R6.64] ;  /* 0x0000000a06117980 */ /* 0x000162000c101900 */
[----:B------:R-:W-:-:S04]  /*13b0*/  ISETP.EQ.U32.AND P0, PT, R4, RZ, PT ;  /* 0x000000ff0400720c */ /* 0x000fc80003f02070 */
[----:B------:R-:W-:-:S09]  /*13c0*/  SEL R4, R0, 0x7610, P0 ;  /* 0x0000761000047807 */ /* 0x000fd20000000000 */
.L_x_384:
[----:B-----5:R-:W-:-:S05]  /*13d0*/  HADD2 R8, R17, R9.H0_H0 ;  /* 0x2000000911087230 */ /* 0x020fca0000000000 */
[----:B------:R-:W-:-:S05]  /*13e0*/  PRMT R19, R17, R4, R8 ;  /* 0x0000000411137216 */ /* 0x000fca0000000008 */
[----:B------:R-:W2:Y:S02]  /*13f0*/  ATOM.E.CAS.STRONG.GPU PT, R8, [R6], R17, R19 ;  /* 0x000000110608738b */ /* 0x000ea400001ee113 */
[----:B--2---:R-:W-:Y:S01]  /*1400*/  ISETP.NE.U32.AND P0, PT, R8, R17, PT ;  /* 0x000000110800720c */ /* 0x004fe20003f05070 */
[----:B------:R-:W-:-:S12]  /*1410*/  IMAD.MOV.U32 R17, RZ, RZ, R8 ;  /* 0x000000ffff117224 */ /* 0x000fd800078e0008 */
[----:B------:R-:W-:Y:S05]  /*1420*/  @P0 BRA `(.L_x_384) ;  /* 0xfffffffc00e80947 */ /* 0x000fea000383ffff */
[----:B------:R-:W-:Y:S05]  /*1430*/  BSYNC.RECONVERGENT B0 ;  /* 0x0000000000007941 */ /* 0x000fea0003800200 */
.L_x_383:
[----:B------:R-:W-:-:S13]  /*1440*/  ISETP.NE.AND P0, PT, R20, 0x4, PT ;  /* 0x000000041400780c */ /* 0x000fda0003f05270 */
[----:B------:R-:W-:Y:S05]  /*1450*/  @!P0 EXIT ;  /* 0x000000000000894d */ /* 0x000fea0003800000 */
[----:B------:R-:W-:Y:S01]  /*1460*/  IMAD.IADD R18, R18, 0x1, R5 ;  /* 0x0000000112127824 */ /* 0x000fe200078e0205 */
[----:B------:R-:W-:Y:S03]  /*1470*/  BSSY.RECONVERGENT B0, `(.L_x_385) ;  /* 0x000000e000007945 */ /* 0x000fe60003800200 */
[----:B0-----:R-:W-:-:S03]  /*1480*/  IMAD.WIDE.U32 R6, R18, 0x2, R2 ;  /* 0x0000000212067825 */ /* 0x001fc600078e0002 */
[C---:B------:R-:W-:Y:S02]  /*1490*/  LOP3.LUT R8, R6.reuse, 0xfffffffd, RZ, 0xc0, !PT ;  /* 0xfffffffd06087812 */ /* 0x040fe400078ec0ff */
[----:B------:R-:W-:Y:S02]  /*14a0*/  MOV R9, R7 ;  /* 0x0000000700097202 */ /* 0x000fe40000000f00 */
[----:B------:R-:W-:-:S03]  /*14b0*/  LOP3.LUT R4, R6, 0x2, RZ, 0xc0, !PT ;  /* 0x0000000206047812 */ /* 0x000fc600078ec0ff */
[----:B------:R0:W5:Y:S01]  /*14c0*/  LD.E R15, desc[UR10][R8.64] ;  /* 0x0000000a080f7980 */ /* 0x000162000c101900 */
[----:B------:R-:W-:-:S04]  /*14d0*/  ISETP.EQ.U32.AND P0, PT, R4, RZ, PT ;  /* 0x000000ff0400720c */ /* 0x000fc80003f02070 */
[----:B------:R-:W-:-:S09]  /*14e0*/  SEL R4, R0, 0x7610, P0 ;  /* 0x0000761000047807 */ /* 0x000fd20000000000 */
.L_x_386:
[----:B-----5:R-:W-:-:S05]  /*14f0*/  HADD2 R14, R15, R10.H0_H0 ;  /* 0x2000000a0f0e7230 */ /* 0x020fca0000000000 */
[----:B------:R-:W-:-:S05]  /*1500*/  PRMT R17, R15, R4, R14 ;  /* 0x000000040f117216 */ /* 0x000fca000000000e */
[----:B------:R-:W2:Y:S02]  /*1510*/  ATOM.E.CAS.STRONG.GPU PT, R14, [R8], R15, R17 ;  /* 0x0000000f080e738b */ /* 0x000ea400001ee111 */
[----:B--2---:R-:W-:Y:S01]  /*1520*/  ISETP.NE.U32.AND P0, PT, R14, R15, PT ;  /* 0x0000000f0e00720c */ /* 0x004fe20003f05070 */
[----:B------:R-:W-:-:S12]  /*1530*/  IMAD.MOV.U32 R15, RZ, RZ, R14 ;  /* 0x000000ffff0f7224 */ /* 0x000fd800078e000e */
[----:B------:R-:W-:Y:S05]  /*1540*/  @P0 BRA `(.L_x_386) ;  /* 0xfffffffc00e80947 */ /* 0x000fea000383ffff */
[----:B------:R-:W-:Y:S05]  /*1550*/  BSYNC.RECONVERGENT B0 ;  /* 0x0000000000007941 */ /* 0x000fea0003800200 */
.L_x_385:
        /* <DEDUP_REMOVED lines=11> */
.L_x_388:
[----:B-----5:R-:W-:-:S05]  /*1610*/  HADD2 R10, R15, R11.H0_H0 ;  /* 0x2000000b0f0a7230 */ /* 0x020fca0000000000 */
[----:B------:R-:W-:-:S05]  /*1620*/  PRMT R17, R15, R4, R10 ;  /* 0x000000040f117216 */ /* 0x000fca000000000a */
[----:B------:R-:W2:Y:S02]  /*1630*/  ATOM.E.CAS.STRONG.GPU PT, R10, [R8], R15, R17 ;  /* 0x0000000f080a738b */ /* 0x000ea400001ee111 */
[----:B--2---:R-:W-:Y:S02]  /*1640*/  ISETP.NE.U32.AND P0, PT, R10, R15, PT ;  /* 0x0000000f0a00720c */ /* 0x004fe40003f05070 */
[----:B------:R-:W-:-:S11]  /*1650*/  MOV R15, R10 ;  /* 0x0000000a000f7202 */ /* 0x000fd60000000f00 */
[----:B------:R-:W-:Y:S05]  /*1660*/  @P0 BRA `(.L_x_388) ;  /* 0xfffffffc00e80947 */ /* 0x000fea000383ffff */
[----:B------:R-:W-:Y:S05]  /*1670*/  BSYNC.RECONVERGENT B0 ;  /* 0x0000000000007941 */ /* 0x000fea0003800200 */
.L_x_387:
        /* <DEDUP_REMOVED lines=11> */
.L_x_390:
[----:B-----5:R-:W-:-:S05]  /*1730*/  HADD2 R10, R11, R12.H0_H0 ;  /* 0x2000000c0b0a7230 */ /* 0x020fca0000000000 */
[----:B------:R-:W-:-:S05]  /*1740*/  PRMT R15, R11, R4, R10 ;  /* 0x000000040b0f7216 */ /* 0x000fca000000000a */
[----:B------:R-:W2:Y:S02]  /*1750*/  ATOM.E.CAS.STRONG.GPU PT, R10, [R8], R11, R15 ;  /* 0x0000000b080a738b */ /* 0x000ea400001ee10f */
[----:B--2---:R-:W-:Y:S01]  /*1760*/  ISETP.NE.U32.AND P0, PT, R10, R11, PT ;  /* 0x0000000b0a00720c */ /* 0x004fe20003f05070 */
[----:B------:R-:W-:-:S12]  /*1770*/  IMAD.MOV.U32 R11, RZ, RZ, R10 ;  /* 0x000000ffff0b7224 */ /* 0x000fd800078e000a */
[----:B------:R-:W-:Y:S05]  /*1780*/  @P0 BRA `(.L_x_390) ;  /* 0xfffffffc00e80947 */ /* 0x000fea000383ffff */
[----:B------:R-:W-:Y:S05]  /*1790*/  BSYNC.RECONVERGENT B0 ;  /* 0x0000000000007941 */ /* 0x000fea0003800200 */
.L_x_389:
[----:B------:R-:W-:-:S13]  /*17a0*/  ISETP.NE.AND P0, PT, R20, 0x7, PT ;  /* 0x000000071400780c */ /* 0x000fda0003f05270 */
[----:B------:R-:W-:Y:S05]  /*17b0*/  @!P0 EXIT ;  /* 0x000000000000894d */ /* 0x000fea0003800000 */
[----:B------:R-:W-:-:S05]  /*17c0*/  IADD3 R5, PT, PT, R18, R5, RZ ;  /* 0x0000000512057210 */ /* 0x000fca0007ffe0ff */
[----:B------:R-:W-:-:S04]  /*17d0*/  IMAD.WIDE.U32 R2, R5, 0x2, R2 ;  /* 0x0000000205027825 */ /* 0x000fc800078e0002 */
[----:B------:R-:W-:Y:S01]  /*17e0*/  IMAD.MOV.U32 R5, RZ, RZ, R3 ;  /* 0x000000ffff057224 */ /* 0x000fe200078e0003 */
[C---:B------:R-:W-:Y:S02]  /*17f0*/  LOP3.LUT R4, R2.reuse, 0xfffffffd, RZ, 0xc0, !PT ;  /* 0xfffffffd02047812 */ /* 0x040fe400078ec0ff */
[----:B------:R-:W-:-:S03]  /*1800*/  LOP3.LUT R6, R2, 0x2, RZ, 0xc0, !PT ;  /* 0x0000000202067812 */ /* 0x000fc600078ec0ff */
[----:B------:R1:W5:Y:S01]  /*1810*/  LD.E R7, desc[UR10][R4.64] ;  /* 0x0000000a04077980 */ /* 0x000362000c101900 */
[----:B------:R-:W-:-:S04]  /*1820*/  ISETP.EQ.U32.AND P0, PT, R6, RZ, PT ;  /* 0x000000ff0600720c */ /* 0x000fc80003f02070 */
[----:B------:R-:W-:-:S09]  /*1830*/  SEL R0, R0, 0x7610, P0 ;  /* 0x0000761000007807 */ /* 0x000fd20000000000 */
.L_x_391:
[----:B-----5:R-:W-:-:S05]  /*1840*/  HADD2 R6, R7, R13.H0_H0 ;  /* 0x2000000d07067230 */ /* 0x020fca0000000000 */
[----:B0-----:R-:W-:-:S05]  /*1850*/  PRMT R9, R7, R0, R6 ;  /* 0x0000000007097216 */ /* 0x001fca0000000006 */
[----:B------:R-:W2:Y:S02]  /*1860*/  ATOM.E.CAS.STRONG.GPU PT, R6, [R4], R7, R9 ;  /* 0x000000070406738b */ /* 0x000ea400001ee109 */
[----:B--2---:R-:W-:Y:S01]  /*1870*/  ISETP.NE.U32.AND P0, PT, R6, R7, PT ;  /* 0x000000070600720c */ /* 0x004fe20003f05070 */
[----:B------:R-:W-:-:S12]  /*1880*/  IMAD.MOV.U32 R7, RZ, RZ, R6 ;  /* 0x000000ffff077224 */ /* 0x000fd800078e0006 */
[----:B------:R-:W-:Y:S05]  /*1890*/  @P0 BRA `(.L_x_391) ;  /* 0xfffffffc00e80947 */ /* 0x000fea000383ffff */
[----:B------:R-:W-:Y:S05]  /*18a0*/  EXIT ;  /* 0x000000000000794d */ /* 0x000fea0003800000 */
.L_x_392:
        /* <DEDUP_REMOVED lines=13> */
.L_x_1851:


//--------------------- .text._ZN4vllm4gptq32gemm_half_q_half_alt_4bit_kernelEPK7__half2PKjP6__halfPKS6_S5_PKiiiib --------------------------
	.section	.text._ZN4vllm4gptq32gemm_half_q_half_alt_4bit_kernelEPK7__half2PKjP6__halfPKS6_S5_PKiiiib,"ax",@progbits
	.align	128
        .global         _ZN4vllm4gptq32gemm_half_q_half_alt_4bit_kernelEPK7__half2PKjP6__halfPKS6_S5_PKiiiib
        .type           _ZN4vllm4gptq32gemm_half_q_half_alt_4bit_kernelEPK7__half2PKjP6__halfPKS6_S5_PKiiiib,@function
        .size           _ZN4vllm4gptq32gemm_half_q_half_alt_4bit_kernelEPK7__half2PKjP6__halfPKS6_S5_PKiiiib,(.L_x_1852 - _ZN4vllm4gptq32gemm_half_q_half_alt_4bit_kernelEPK7__half2PKjP6__halfPKS6_S5_PKiiiib)
        .other          _ZN4vllm4gptq32gemm_half_q_half_alt_4bit_kernelEPK7__half2PKjP6__halfPKS6_S5_PKiiiib,@"STO_CUDA_ENTRY STV_DEFAULT"
_ZN4vllm4gptq32gemm_half_q_half_alt_4bit_kernelEPK7__half2PKjP6__halfPKS6_S5_PKiiiib:
.text._ZN4vllm4gptq32gemm_half_q_half_alt_4bit_kernelEPK7__half2PKjP6__halfPKS6_S5_PKiiiib:
[----:B------:R-:W-:Y:S01]  /*0000*/  LDC R1, c[0x0][0x37c] ;  /* 0x0000df00ff017b82 */ /* 0x000fe20000000800 */
[----:B------:R-:W0:Y:S07]  /*0010*/  S2R R2, SR_CTAID.Z ;  /* 0x0000000000027919 */ /* 0x000e2e0000002700 */
[----:B------:R-:W1:Y:S01]  /*0020*/  LDC.64 R4, c[0x0][0x3b0] ;  /* 0x0000ec00ff047b82 */ /* 0x000e620000000a00 */
[----:B------:R-:W2:Y:S01]  /*0030*/  LDCU.64 UR10, c[0x0][0x358] ;  /* 0x00006b00ff0a77ac */ /* 0x000ea20008000a00 */
[----:B------:R-:W-:Y:S01]  /*0040*/  BSSY.RECONVERGENT B0, `(.L_x_393) ;  /* 0x000004d000007945 */ /* 0x000fe20003800200 */
[----:B------:R-:W3:Y:S01]  /*0050*/  S2R R3, SR_TID.X ;  /* 0x0000000000037919 */ /* 0x000ee20000002100 */
[----:B------:R-:W3:Y:S04]  /*0060*/  S2R R6, SR_CTAID.X ;  /* 0x0000000000067919 */ /* 0x000ee80000002500 */
[----:B------:R-:W4:Y:S01]  /*0070*/  S2UR UR6, SR_CTAID.Y ;  /* 0x00000000000679c3 */ /* 0x000f220000002600 */
[----:B0-----:R-:W-:Y:S01]  /*0080*/  IMAD.SHL.U32 R0, R2, 0x10, RZ ;  /* 0x0000001002007824 */ /* 0x001fe200078e00ff */
[----:B----4-:R-:W-:-:S03]  /*0090*/  USHF.L.U32 UR8, UR6, 0x3, URZ ;  /* 0x0000000306087899 */ /* 0x010fc600080006ff */
[----:B-1----:R-:W-:-:S03]  /*00a0*/  IMAD.IADD R23, R5, 0x1, -R0 ;  /* 0x0000000105177824 */ /* 0x002fc600078e0a00 */
[----:B------:R-:W-:Y:S01]  /*00b0*/  IADD3 R21, PT, PT, R4, -UR8, RZ ;  /* 0x8000000804157c10 */ /* 0x000fe2000fffe0ff */
[----:B---3--:R-:W-:Y:S01]  /*00c0*/  IMAD R15, R6, 0x80, R3 ;  /* 0x00000080060f7824 */ /* 0x008fe200078e0203 */
[----:B------:R-:W-:Y:S02]  /*00d0*/  VIMNMX.U32 R20, PT, PT, R23, 0x10, PT ;  /* 0x0000001017147848 */ /* 0x000fe40003fe0000 */
[----:B------:R-:W-:-:S03]  /*00e0*/  ISETP.NE.AND P1, PT, R21, RZ, PT ;  /* 0x000000ff1500720c */ /* 0x000fc60003f25270 */
        /* <DEDUP_REMOVED lines=15> */
[----:B------:R-:W-:Y:S02]  /*01e0*/  IADD3 R8, PT, PT, RZ, -R14, RZ ;  /* 0x8000000eff087210 */ /* 0x000fe40007ffe0ff */
[----:B------:R-:W-:Y:S02]  /*01f0*/  PLOP3.LUT P0, PT, PT, PT, PT, 0x80, 0x8 ;  /* 0x000000000008781c */ /* 0x000fe40003f0f070 */
[----:B------:R-:W-:-:S13]  /*0200*/  ISETP.GT.AND P2, PT, R8, 0x3, PT ;  /* 0x000000030800780c */ /* 0x000fda0003f44270 */
[----:B------:R-:W-:Y:S05]  /*0210*/  @!P2 BRA `(.L_x_396) ;  /* 0x000000000058a947 */ /* 0x000fea0003800000 */
[----:B------:R-:W0:Y:S01]  /*0220*/  LDC.64 R18, c[0x0][0x380] ;  /* 0x0000e000ff127b82 */ /* 0x000e220000000a00 */
[----:B------:R-:W-:-:S13]  /*0230*/  PLOP3.LUT P0, PT, PT, PT, PT, 0x8, 0x80 ;  /* 0x000000000080781c */ /* 0x000fda0003f0e170 */
.L_x_397:
[----:B------:R-:W-:Y:S02]  /*0240*/  IMAD R10, R5, 0x4, R22 ;  /* 0x00000004050a7824 */ /* 0x000fe400078e0216 */
[----:B0-----:R-:W-:-:S04]  /*0250*/  IMAD.WIDE.U32 R8, R22, 0x4, R18 ;  /* 0x0000000416087825 */ /* 0x001fc800078e0012 */
[C---:B------:R-:W-:Y:S02]  /*0260*/  IMAD R12, R5.reuse, 0x4, R10 ;  /* 0x00000004050c7824 */ /* 0x040fe400078e020a */
[--C-:B------:R-:W-:Y:S01]  /*0270*/  IMAD.WIDE.U32 R10, R10, 0x4, R18.reuse ;  /* 0x000000040a0a7825 */ /* 0x100fe200078e0012 */
[----:B------:R-:W2:Y:S02]  /*0280*/  LDG.E.CONSTANT R9, desc[UR10][R8.64] ;  /* 0x0000000a08097981 */ /* 0x000ea4000c1e9900 */
[----:B------:R-:W-:Y:S01]  /*0290*/  LEA R24, R5, R12, 0x2 ;  /* 0x0000000c05187211 */ /* 0x000fe200078e10ff */
[--C-:B------:R-:W-:Y:S02]  /*02a0*/  IMAD.WIDE.U32 R12, R12, 0x4, R18.reuse ;  /* 0x000000040c0c7825 */ /* 0x100fe400078e0012 */
[----:B------:R-:W3:Y:S02]  /*02b0*/  LDG.E.CONSTANT R11, desc[UR10][R10.64] ;  /* 0x0000000a0a0b7981 */ /* 0x000ee4000c1e9900 */
        /* <DEDUP_REMOVED lines=10> */
[----:B0-----:R-:W-:Y:S01]  /*0360*/  IADD3 R4, PT, PT, R4, 0x400, RZ ;  /* 0x0000040004047810 */ /* 0x001fe20007ffe0ff */
[----:B------:R-:W-:Y:S06]  /*0370*/  @!P2 BRA `(.L_x_397) ;  /* 0xfffffffc00b0a947 */ /* 0x000fec000383ffff */
.L_x_396:
[----:B------:R-:W-:-:S05]  /*0380*/  IMAD.MOV R8, RZ, RZ, -R14 ;  /* 0x000000ffff087224 */ /* 0x000fca00078e0a0e */
        /* <DEDUP_REMOVED lines=9> */
[----:B------:R-:W-:Y:S01]  /*0420*/  IMAD R22, R5, 0x4, R12 ;  /* 0x0000000405167824 */ /* 0x000fe200078e020c */
[----:B------:R-:W-:Y:S01]  /*0430*/  IADD3 R14, PT, PT, R14, 0x2, RZ ;  /* 0x000000020e0e7810 */ /* 0x000fe20007ffe0ff */
[----:B--2---:R-:W-:Y:S04]  /*0440*/  STS [R4], R9 ;  /* 0x0000000904007388 */ /* 0x004fe80000000800 */
[----:B---3--:R0:W-:Y:S02]  /*0450*/  STS [R4+0x100], R11 ;  /* 0x0001000b04007388 */ /* 0x0081e40000000800 */
[----:B0-----:R-:W-:-:S07]  /*0460*/  VIADD R4, R4, 0x200 ;  /* 0x0000020004047836 */ /* 0x001fce0000000000 */
.L_x_398:
[----:B------:R-:W-:-:S13]  /*0470*/  ISETP.NE.OR P0, PT, R14, RZ, P0 ;  /* 0x000000ff0e00720c */ /* 0x000fda0000705670 */
[----:B------:R-:W-:Y:S05]  /*0480*/  @!P0 BRA `(.L_x_394) ;  /* 0x0000000000208947 */ /* 0x000fea0003800000 */
.L_x_395:
        /* <DEDUP_REMOVED lines=8> */
.L_x_394:
[----:B------:R-:W-:Y:S05]  /*0510*/  BSYNC.RECONVERGENT B0 ;  /* 0x0000000000007941 */ /* 0x000fea0003800200 */
.L_x_393:
[----:B------:R-:W0:Y:S01]  /*0520*/  S2UR UR14, SR_CgaCtaId ;  /* 0x00000000000e79c3 */ /* 0x000e220000008800 */
[--C-:B-1----:R-:W-:Y:S01]  /*0530*/  SHF.R.U32.HI R7, RZ, 0x3, R3.reuse ;  /* 0x00000003ff077819 */ /* 0x102fe20000011603 */
[----:B------:R-:W-:Y:S01]  /*0540*/  UMOV UR13, 0x400 ;  /* 0x00000400000d7882 */ /* 0x000fe20000000000 */
[----:B------:R-:W-:Y:S01]  /*0550*/  SHF.L.U32 R14, R3, 0x2, RZ ;  /* 0x00000002030e7819 */ /* 0x000fe200000006ff */
[----:B------:R-:W-:Y:S01]  /*0560*/  UIADD3 UR4, UPT, UPT, UR13, 0x800, URZ ;  /* 0x000008000d047890 */ /* 0x000fe2000fffe0ff */
[----:B------:R-:W-:Y:S01]  /*0570*/  LOP3.LUT R4, R7, 0xf, RZ, 0xc0, !PT ;  /* 0x0000000f07047812 */ /* 0x000fe200078ec0ff */
[----:B------:R-:W-:Y:S01]  /*0580*/  BSSY.RECONVERGENT B0, `(.L_x_399) ;  /* 0x0000010000007945 */ /* 0x000fe20003800200 */
[----:B------:R-:W-:Y:S02]  /*0590*/  LOP3.LUT R14, R14, 0x1c, RZ, 0xc0, !PT ;  /* 0x0000001c0e0e7812 */ /* 0x000fe400078ec0ff */
[----:B------:R-:W-:Y:S02]  /*05a0*/  LOP3.LUT R16, R3, 0x7, RZ, 0xc0, !PT ;  /* 0x0000000703107812 */ /* 0x000fe400078ec0ff */
[----:B------:R-:W1:Y:S01]  /*05b0*/  I2F.F16 R4, R4 ;  /* 0x0000000400047306 */ /* 0x000e620000200c00 */
[----:B------:R-:W-:Y:S01]  /*05c0*/  IMAD R5, R7, 0x20, R14 ;  /* 0x0000002007057824 */ /* 0x000fe200078e020e */
[----:B------:R-:W-:Y:S01]  /*05d0*/  SHF.R.U32.HI R3, RZ, 0x7, R3 ;  /* 0x00000007ff037819 */ /* 0x000fe20000011603 */
[----:B0-----:R-:W-:-:S06]  /*05e0*/  ULEA UR5, UR14, UR4, 0x18 ;  /* 0x000000040e057291 */ /* 0x001fcc000f8ec0ff */
[----:B-1----:R-:W-:-:S07]  /*05f0*/  VIADD R5, R5, UR5 ;  /* 0x0000000505057c36 */ /* 0x002fce0008000000 */
.L_x_400:
[----:B------:R0:W1:Y:S01]  /*0600*/  I2F.F16 R9, R3 ;  /* 0x0000000300097306 */ /* 0x0000620000200c00 */
[C---:B------:R-:W-:Y:S02]  /*0610*/  ISETP.GE.U32.AND P0, PT, R7.reuse, 0xf0, PT ;  /* 0x000000f00700780c */ /* 0x040fe40003f06070 */
[----:B------:R-:W-:Y:S01]  /*0620*/  IADD3 R7, PT, PT, R7, 0x10, RZ ;  /* 0x0000001007077810 */ /* 0x000fe20007ffe0ff */
[----:B0-----:R-:W-:Y:S01]  /*0630*/  VIADD R3, R3, 0x1 ;  /* 0x0000000103037836 */ /* 0x001fe20000000000 */
[----:B-1----:R-:W-:-:S05]  /*0640*/  PRMT R6, R4, 0x5410, R9 ;  /* 0x0000541004067816 */ /* 0x002fca0000000009 */
[----:B------:R0:W-:Y:S02]  /*0650*/  STS [R5], R6 ;  /* 0x0000000605007388 */ /* 0x0001e40000000800 */
[----:B0-----:R-:W-:Y:S02]  /*0660*/  VIADD R5, R5, 0x200 ;  /* 0x0000020005057836 */ /* 0x001fe40000000000 */
[----:B------:R-:W-:Y:S05]  /*0670*/  @!P0 BRA `(.L_x_400) ;  /* 0xfffffffc00e08947 */ /* 0x000fea000383ffff */
[----:B------:R-:W-:Y:S05]  /*0680*/  BSYNC.RECONVERGENT B0 ;  /* 0x0000000000007941 */ /* 0x000fea0003800200 */
.L_x_399:
        /* <DEDUP_REMOVED lines=11> */
[----:B------:R-:W0:Y:S01]  /*0740*/  LDC.64 R12, c[0x0][0x3a8] ;  /* 0x0000ea00ff0c7b82 */ /* 0x000e220000000a00 */
[----:B------:R-:W1:Y:S01]  /*0750*/  LDCU.U8 UR4, c[0x0][0x3bc] ;  /* 0x00007780ff0477ac */ /* 0x000e620008000000 */
[----:B------:R-:W-:Y:S01]  /*0760*/  PRMT R11, RZ, 0x7610, R11 ;  /* 0x00007610ff0b7816 */ /* 0x000fe2000000000b */
[----:B------:R-:W2:Y:S01]  /*0770*/  LDCU UR12, c[0x0][0x3b8] ;  /* 0x00007700ff0c77ac */ /* 0x000ea20008000800 */
[----:B------:R-:W-:Y:S01]  /*0780*/  ULEA UR7, UR14, UR13, 0x18 ;  /* 0x0000000d0e077291 */ /* 0x000fe2000f8ec0ff */
[----:B------:R-:W3:Y:S03]  /*0790*/  LDCU UR15, c[0x0][0x3b8] ;  /* 0x00007700ff0f77ac */ /* 0x000ee60008000800 */
[----:B------:R-:W-:Y:S02]  /*07a0*/  UIADD3 UR7, UPT, UPT, UR7, 0x400, URZ ;  /* 0x0000040007077890 */ /* 0x000fe4000fffe0ff */
[----:B-1----:R-:W-:-:S02]  /*07b0*/  UPRMT UR6, UR4, 0x8880, URZ ;  /* 0x0000888004067896 */ /* 0x002fc400080000ff */
[----:B--2---:R-:W-:Y:S01]  /*07c0*/  USHF.R.S32.HI UR4, URZ, 0x1f, UR12 ;  /* 0x0000001fff047899 */ /* 0x004fe2000801140c */
[----:B0-----:R-:W-:Y:S01]  /*07d0*/  IMAD.WIDE.U32 R2, R2, 0x200, R12 ;  /* 0x0000020002027825 */ /* 0x001fe200078e000c */
[----:B------:R-:W-:Y:S02]  /*07e0*/  UISETP.NE.AND UP0, UPT, UR6, URZ, UPT ;  /* 0x000000ff0600728c */ /* 0x000fe4000bf05270 */
[----:B------:R-:W-:Y:S02]  /*07f0*/  ULEA.HI UR4, UR4, UR12, URZ, 0x3 ;  /* 0x0000000c04047291 */ /* 0x000fe4000f8f18ff */
[--C-:B------:R-:W-:Y:S01]  /*0800*/  IMAD R0, R0, UR12, R15.reuse ;  /* 0x0000000c00007c24 */ /* 0x100fe2000f8e020f */
[----:B------:R-:W-:Y:S01]  /*0810*/  IADD3 R12, P0, PT, R2, 0x10, RZ ;  /* 0x00000010020c7810 */ /* 0x000fe20007f1e0ff */
[----:B------:R-:W-:Y:S01]  /*0820*/  USEL UR9, URZ, 0xffffffff, UP0 ;  /* 0xffffffffff097887 */ /* 0x000fe20008000000 */
[----:B------:R-:W-:Y:S01]  /*0830*/  SHF.R.U32.HI R2, RZ, 0x3, R15 ;  /* 0x00000003ff027819 */ /* 0x000fe2000001160f */
[----:B------:R-:W-:Y:S01]  /*0840*/  USHF.R.S32.HI UR6, URZ, 0x3, UR4 ;  /* 0x00000003ff067899 */ /* 0x000fe20008011404 */
[----:B------:R-:W-:-:S02]  /*0850*/  IADD3.X R13, PT, PT, RZ, R3, RZ, P0, !PT ;  /* 0x00000003ff0d7210 */ /* 0x000fc400007fe4ff */
[----:B------:R-:W-:Y:S01]  /*0860*/  LEA R3, R16, UR5, 0x2 ;  /* 0x0000000510037c11 */ /* 0x000fe2000f8e10ff */
[----:B---3--:R-:W-:-:S08]  /*0870*/  UMOV UR4, URZ ;  /* 0x000000ff00047c82 */ /* 0x008fd00008000000 */
.L_x_403:
[----:B------:R-:W2:Y:S01]  /*0880*/  LDG.E.CONSTANT R30, desc[UR10][R12.64+-0x10] ;  /* 0xfffff00a0c1e7981 */ /* 0x000ea2000c1e9900 */
[----:B------:R-:W0:Y:S03]  /*0890*/  LDC.64 R16, c[0x0][0x398] ;  /* 0x0000e600ff107b82 */ /* 0x000e260000000a00 */
[----:B------:R-:W3:Y:S04]  /*08a0*/  LDG.E.CONSTANT R28, desc[UR10][R12.64+-0xc] ;  /* 0xfffff40a0c1c7981 */ /* 0x000ee8000c1e9900 */
[----:B------:R-:W4:Y:S01]  /*08b0*/  LDG.E.CONSTANT R27, desc[UR10][R12.64+-0x8] ;  /* 0xfffff80a0c1b7981 */ /* 0x000f22000c1e9900 */
[----:B------:R-:W1:Y:S03]  /*08c0*/  LDC.64 R34, c[0x0][0x3a0] ;  /* 0x0000e800ff227b82 */ /* 0x000e660000000a00 */
[----:B------:R-:W5:Y:S04]  /*08d0*/  LDG.E.CONSTANT R26, desc[UR10][R12.64+-0x4] ;  /* 0xfffffc0a0c1a7981 */ /* 0x000f68000c1e9900 */
[----:B------:R-:W5:Y:S04]  /*08e0*/  LDG.E.CONSTANT R29, desc[UR10][R12.64] ;  /* 0x0000000a0c1d7981 */ /* 0x000f68000c1e9900 */
[----:B------:R-:W5:Y:S04]  /*08f0*/  LDG.E.CONSTANT R31, desc[UR10][R12.64+0x4] ;  /* 0x0000040a0c1f7981 */ /* 0x000f68000c1e9900 */
[----:B------:R-:W5:Y:S04]  /*0900*/  LDG.E.CONSTANT R33, desc[UR10][R12.64+0x8] ;  /* 0x0000080a0c217981 */ /* 0x000f68000c1e9900 */
[----:B------:R-:W5:Y:S01]  /*0910*/  LDG.E.CONSTANT R37, desc[UR10][R12.64+0xc] ;  /* 0x00000c0a0c257981 */ /* 0x000f62000c1e9900 */
[----:B------:R-:W-:-:S06]  /*0920*/  UIADD3 UR4, UPT, UPT, UR4, 0x4, URZ ;  /* 0x0000000404047890 */ /* 0x000fcc000fffe0ff */
[----:B------:R-:W-:Y:S01]  /*0930*/  ISETP.LE.U32.AND P0, PT, R20, UR4, PT ;  /* 0x0000000414007c0c */ /* 0x000fe2000bf03070 */
[C-C-:B--2---:R-:W-:Y:S02]  /*0940*/  IMAD R51, R30.reuse, UR15, R15.reuse ;  /* 0x0000000f1e337c24 */ /* 0x144fe4000f8e020f */
[----:B------:R-:W-:Y:S02]  /*0950*/  IMAD R47, R30, UR6, R2 ;  /* 0x000000061e2f7c24 */ /* 0x000fe4000f8e0202 */
[----:B---3--:R-:W-:Y:S02]  /*0960*/  IMAD R49, R28, UR15, R15 ;  /* 0x0000000f1c317c24 */ /* 0x008fe4000f8e020f */
[----:B0-----:R-:W-:-:S04]  /*0970*/  IMAD.WIDE.U32 R50, R51, 0x2, R16 ;  /* 0x0000000233327825 */ /* 0x001fc800078e0010 */
[--C-:B----4-:R-:W-:Y:S02]  /*0980*/  IMAD R43, R27, UR15, R15.reuse ;  /* 0x0000000f1b2b7c24 */ /* 0x110fe4000f8e020f */
[----:B-----5:R-:W-:Y:S02]  /*0990*/  IMAD R41, R26, UR15, R15 ;  /* 0x0000000f1a297c24 */ /* 0x020fe4000f8e020f */
[----:B------:R-:W-:-:S04]  /*09a0*/  IMAD.WIDE.U32 R48, R49, 0x2, R16 ;  /* 0x0000000231307825 */ /* 0x000fc800078e0010 */
[--C-:B------:R-:W-:Y:S02]  /*09b0*/  IMAD R25, R29, UR15, R15.reuse ;  /* 0x0000000f1d197c24 */ /* 0x100fe4000f8e020f */
[----:B------:R-:W-:Y:S02]  /*09c0*/  IMAD R23, R31, UR15, R15 ;  /* 0x0000000f1f177c24 */ /* 0x000fe4000f8e020f */
[----:B------:R-:W-:-:S04]  /*09d0*/  IMAD.WIDE.U32 R42, R43, 0x2, R16 ;  /* 0x000000022b2a7825 */ /* 0x000fc800078e0010 */
[--C-:B------:R-:W-:Y:S02]  /*09e0*/  IMAD R19, R33, UR15, R15.reuse ;  /* 0x0000000f21137c24 */ /* 0x100fe4000f8e020f */
[----:B------:R-:W-:Y:S02]  /*09f0*/  IMAD R39, R37, UR15, R15 ;  /* 0x0000000f25277c24 */ /* 0x000fe4000f8e020f */
[----:B------:R-:W-:-:S04]  /*0a00*/  IMAD.WIDE.U32 R40, R41, 0x2, R16 ;  /* 0x0000000229287825 */ /* 0x000fc800078e0010 */
[----:B------:R-:W-:-:S04]  /*0a10*/  IMAD.WIDE.U32 R24, R25, 0x2, R16 ;  /* 0x0000000219187825 */ /* 0x000fc800078e0010 */
[----:B------:R-:W-:-:S04]  /*0a20*/  IMAD.WIDE.U32 R22, R23, 0x2, R16 ;  /* 0x0000000217167825 */ /* 0x000fc800078e0010 */
[----:B------:R-:W-:-:S04]  /*0a30*/  IMAD.WIDE.U32 R18, R19, 0x2, R16 ;  /* 0x0000000213127825 */ /* 0x000fc800078e0010 */
[----:B------:R-:W-:-:S04]  /*0a40*/  IMAD.WIDE.U32 R16, R39, 0x2, R16 ;  /* 0x0000000227107825 */ /* 0x000fc800078e0010 */
[--C-:B------:R-:W-:Y:S02]  /*0a50*/  IMAD R39, R27, UR6, R2.reuse ;  /* 0x000000061b277c24 */ /* 0x100fe4000f8e0202 */
[--C-:B------:R-:W-:Y:S02]  /*0a60*/  IMAD R45, R28, UR6, R2.reuse ;  /* 0x000000061c2d7c24 */ /* 0x100fe4000f8e0202 */
[--C-:B------:R-:W-:Y:S02]  /*0a70*/  IMAD R27, R26, UR6, R2.reuse ;  /* 0x000000061a1b7c24 */ /* 0x100fe4000f8e0202 */
[--C-:B------:R-:W-:Y:S02]  /*0a80*/  IMAD R29, R29, UR6, R2.reuse ;  /* 0x000000061d1d7c24 */ /* 0x100fe4000f8e0202 */
[--C-:B------:R-:W-:Y:S02]  /*0a90*/  IMAD R31, R31, UR6, R2.reuse ;  /* 0x000000061f1f7c24 */ /* 0x100fe4000f8e0202 */
[----:B------:R-:W-:-:S02]  /*0aa0*/  IMAD R33, R33, UR6, R2 ;  /* 0x0000000621217c24 */ /* 0x000fc4000f8e0202 */
[----:B------:R-:W-:Y:S02]  /*0ab0*/  IMAD R37, R37, UR6, R2 ;  /* 0x0000000625257c24 */ /* 0x000fe4000f8e0202 */
[----:B-1----:R-:W-:-:S04]  /*0ac0*/  IMAD.WIDE R46, R47, 0x4, R34 ;  /* 0x000000042f2e7825 */ /* 0x002fc800078e0222 */
[----:B------:R-:W-:-:S04]  /*0ad0*/  IMAD.WIDE R44, R45, 0x4, R34 ;  /* 0x000000042d2c7825 */ /* 0x000fc800078e0222 */
[----:B------:R-:W-:-:S04]  /*0ae0*/  IMAD.WIDE R38, R39, 0x4, R34 ;  /* 0x0000000427267825 */ /* 0x000fc800078e0222 */
[----:B------:R-:W-:-:S04]  /*0af0*/  IMAD.WIDE R26, R27, 0x4, R34 ;  /* 0x000000041b1a7825 */ /* 0x000fc800078e0222 */
[----:B------:R-:W-:-:S04]  /*0b00*/  IMAD.WIDE R28, R29, 0x4, R34 ;  /* 0x000000041d1c7825 */ /* 0x000fc800078e0222 */
        /* <DEDUP_REMOVED lines=8> */
[----:B------:R1:W5:Y:S04]  /*0b90*/  LDG.E.CONSTANT R31, desc[UR10][R30.64] ;  /* 0x0000000a1e1f7981 */ /* 0x000368000c1e9900 */
[----:B------:R-:W5:Y:S04]  /*0ba0*/  LDG.E.CONSTANT R39, desc[UR10][R38.64] ;  /* 0x0000000a26277981 */ /* 0x000f68000c1e9900 */
[----:B------:R-:W5:Y:S01]  /*0bb0*/  LDG.E.CONSTANT R29, desc[UR10][R28.64] ;  /* 0x0000000a1c1d7981 */ /* 0x000f62000c1e9900 */
[----:B0-----:R-:W-:-:S03]  /*0bc0*/  IMAD.WIDE R36, R0, 0x4, R36 ;  /* 0x0000000400247825 */ /* 0x001fc600078e0224 */
[----:B------:R-:W5:Y:S04]  /*0bd0*/  LDG.E.CONSTANT R33, desc[UR10][R32.64] ;  /* 0x0000000a20217981 */ /* 0x000f68000c1e9900 */
[----:B------:R-:W5:Y:S04]  /*0be0*/  LDG.E.CONSTANT R35, desc[UR10][R34.64] ;  /* 0x0000000a22237981 */ /* 0x000f68000c1e9900 */
[----:B------:R-:W5:Y:S04]  /*0bf0*/  LDG.E.CONSTANT R36, desc[UR10][R36.64] ;  /* 0x0000000a24247981 */ /* 0x000f68000c1e9900 */
[----:B------:R-:W5:Y:S04]  /*0c00*/  LDG.E.U16.CONSTANT R50, desc[UR10][R50.64] ;  /* 0x0000000a32327981 */ /* 0x000f68000c1e9500 */
[----:B------:R-:W5:Y:S04]  /*0c10*/  LDG.E.U16.CONSTANT R49, desc[UR10][R48.64] ;  /* 0x0000000a30317981 */ /* 0x000f68000c1e9500 */
[----:B------:R-:W5:Y:S04]  /*0c20*/  LDG.E.U16.CONSTANT R42, desc[UR10][R42.64] ;  /* 0x0000000a2a2a7981 */ /* 0x000f68000c1e9500 */
[----:B------:R-:W5:Y:S04]  /*0c30*/  LDG.E.U16.CONSTANT R41, desc[UR10][R40.64] ;  /* 0x0000000a28297981 */ /* 0x000f68000c1e9500 */
[----:B------:R-:W5:Y:S04]  /*0c40*/  LDG.E.U16.CONSTANT R24, desc[UR10][R24.64] ;  /* 0x0000000a18187981 */ /* 0x000f68000c1e9500 */
[----:B------:R-:W5:Y:S04]  /*0c50*/  LDG.E.U16.CONSTANT R53, desc[UR10][R22.64] ;  /* 0x0000000a16357981 */ /* 0x000f68000c1e9500 */
[----:B------:R-:W5:Y:S04]  /*0c60*/  LDG.E.U16.CONSTANT R26, desc[UR10][R18.64] ;  /* 0x0000000a121a7981 */ /* 0x000f68000c1e9500 */
[----:B------:R5:W5:Y:S01]  /*0c70*/  LDG.E.U16.CONSTANT R28, desc[UR10][R16.64] ;  /* 0x0000000a101c7981 */ /* 0x000b62000c1e9500 */
[----:B------:R-:W-:-:S02]  /*0c80*/  ISETP.NE.AND P2, PT, R21, 0x1, PT ;  /* 0x000000011500780c */ /* 0x000fc40003f45270 */
[----:B--2---:R-:W-:-:S04]  /*0c90*/  SHF.R.U32.HI R27, RZ, R14, R27 ;  /* 0x0000000eff1b7219 */ /* 0x004fc8000001161b */
[----:B------:R-:W-:-:S04]  /*0ca0*/  LOP3.LUT R27, R27, 0xf, RZ, 0xc0, !PT ;  /* 0x0000000f1b1b7812 */ /* 0x000fc800078ec0ff */
[----:B-1----:R-:W-:Y:S02]  /*0cb0*/  IADD3 R30, PT, PT, -R27, UR9, RZ ;  /* 0x000000091b1e7c10 */ /* 0x002fe4000fffe1ff */
[-C--:B---3--:R-:W-:Y:S02]  /*0cc0*/  SHF.R.U32.HI R47, RZ, R14.reuse, R47 ;  /* 0x0000000eff2f7219 */ /* 0x088fe4000001162f */
[----:B----4-:R-:W-:Y:S01]  /*0cd0*/  SHF.R.U32.HI R45, RZ, R14, R45 ;  /* 0x0000000eff2d7219 */ /* 0x010fe2000001162d */
[----:B-----5:R-:W-:Y:S01]  /*0ce0*/  IMAD.SHL.U32 R16, R36, 0x20, RZ ;  /* 0x0000002024107824 */ /* 0x020fe200078e00ff */
[----:B------:R-:W-:-:S04]  /*0cf0*/  SHF.R.U32.HI R17, RZ, 0x3, R36 ;  /* 0x00000003ff117819 */ /* 0x000fc80000011624 */
[----:B------:R-:W-:Y:S02]  /*0d00*/  LOP3.LUT R16, R16, 0x1fe0, RZ, 0xc0, !PT ;  /* 0x00001fe010107812 */ /* 0x000fe400078ec0ff */
[----:B------:R-:W-:-:S03]  /*0d10*/  LOP3.LUT R18, R17, 0x1fe0, RZ, 0xc0, !PT ;  /* 0x00001fe011127812 */ /* 0x000fc600078ec0ff */
[C---:B------:R-:W-:Y:S01]  /*0d20*/  IMAD.IADD R27, R3.reuse, 0x1, R16 ;  /* 0x00000001031b7824 */ /* 0x040fe200078e0210 */
[--C-:B------:R-:W-:Y:S02]  /*0d30*/  SHF.R.U32.HI R16, RZ, 0xb, R36.reuse ;  /* 0x0000000bff107819 */ /* 0x100fe40000011624 */
[----:B------:R-:W-:Y:S02]  /*0d40*/  SHF.R.U32.HI R36, RZ, 0x13, R36 ;  /* 0x00000013ff247819 */ /* 0x000fe40000011624 */
[C---:B------:R-:W-:Y:S01]  /*0d50*/  IADD3 R25, PT, PT, R3.reuse, R18, RZ ;  /* 0x0000001203197210 */ /* 0x040fe20007ffe0ff */
[----:B------:R-:W0:Y:S01]  /*0d60*/  LDS R27, [R27] ;  /* 0x000000001b1b7984 */ /* 0x000e220000000800 */
[----:B------:R-:W-:Y:S02]  /*0d70*/  LOP3.LUT R16, R16, 0x1fe0, RZ, 0xc0, !PT ;  /* 0x00001fe010107812 */ /* 0x000fe400078ec0ff */
[----:B------:R-:W-:Y:S02]  /*0d80*/  LOP3.LUT R34, R36, 0x1fe0, RZ, 0xc0, !PT ;  /* 0x00001fe024227812 */ /* 0x000fe400078ec0ff */
[----:B------:R-:W-:Y:S01]  /*0d90*/  SHF.R.U32.HI R31, RZ, R14, R31 ;  /* 0x0000000eff1f7219 */ /* 0x000fe2000001161f */
[----:B------:R-:W-:Y:S01]  /*0da0*/  IMAD.IADD R36, R3, 0x1, R16 ;  /* 0x0000000103247824 */ /* 0x000fe200078e0210 */
[----:B------:R-:W-:Y:S01]  /*0db0*/  LDS R25, [R25] ;  /* 0x0000000019197984 */ /* 0x000fe20000000800 */
[----:B------:R-:W-:-:S02]  /*0dc0*/  LOP3.LUT R47, R47, 0xf, RZ, 0xc0, !PT ;  /* 0x0000000f2f2f7812 */ /* 0x000fc400078ec0ff */
[----:B------:R-:W-:Y:S01]  /*0dd0*/  SHF.R.U32.HI R39, RZ, R14, R39 ;  /* 0x0000000eff277219 */ /* 0x000fe20000011627 */
[----:B------:R-:W1:Y:S01]  /*0de0*/  LDS.128 R16, [UR7+-0x400] ;  /* 0xfffc0007ff107984 */ /* 0x000e620008000c00 */
[----:B------:R-:W-:Y:S01]  /*0df0*/  LOP3.LUT R45, R45, 0xf, RZ, 0xc0, !PT ;  /* 0x0000000f2d2d7812 */ /* 0x000fe200078ec0ff */
[----:B------:R-:W-:Y:S01]  /*0e00*/  IMAD.IADD R38, R3, 0x1, R34 ;  /* 0x0000000103267824 */ /* 0x000fe200078e0222 */
[----:B------:R-:W-:Y:S02]  /*0e10*/  LOP3.LUT R32, R31, 0xf, RZ, 0xc0, !PT ;  /* 0x0000000f1f207812 */ /* 0x000fe400078ec0ff */
[----:B------:R-:W-:Y:S01]  /*0e20*/  IADD3 R37, PT, PT, -R47, UR9, RZ ;  /* 0x000000092f257c10 */ /* 0x000fe2000fffe1ff */
[----:B------:R2:W3:Y:S01]  /*0e30*/  LDS R31, [R36] ;  /* 0x00000000241f7984 */ /* 0x0004e20000000800 */
[----:B------:R-:W-:Y:S02]  /*0e40*/  LOP3.LUT R39, R39, 0xf, RZ, 0xc0, !PT ;  /* 0x0000000f27277812 */ /* 0x000fe400078ec0ff */
[----:B------:R-:W-:-:S02]  /*0e50*/  IADD3 R45, PT, PT, -R45, UR9, RZ ;  /* 0x000000092d2d7c10 */ /* 0x000fc4000fffe1ff */
[-C--:B------:R-:W-:Y:S02]  /*0e60*/  SHF.R.U32.HI R29, RZ, R14.reuse, R29 ;  /* 0x0000000eff1d7219 */ /* 0x080fe4000001161d */
[----:B------:R-:W-:Y:S02]  /*0e70*/  IADD3 R23, PT, PT, -R39, UR9, RZ ;  /* 0x0000000927177c10 */ /* 0x000fe4000fffe1ff */
[----:B------:R-:W-:Y:S01]  /*0e80*/  IADD3 R34, PT, PT, -R32, UR9, RZ ;  /* 0x0000000920227c10 */ /* 0x000fe2000fffe1ff */
[----:B------:R-:W4:Y:S01]  /*0e90*/  I2F.F16 R37, R37 ;  /* 0x0000002500257306 */ /* 0x000f220000200c00 */
[----:B------:R-:W5:Y:S01]  /*0ea0*/  LDS R32, [R38] ;  /* 0x0000000026207984 */ /* 0x000f620000000800 */
[----:B------:R-:W-:Y:S02]  /*0eb0*/  LOP3.LUT R29, R29, 0xf, RZ, 0xc0, !PT ;  /* 0x0000000f1d1d7812 */ /* 0x000fe400078ec0ff */
[-C--:B------:R-:W-:Y:S02]  /*0ec0*/  SHF.R.U32.HI R33, RZ, R14.reuse, R33 ;  /* 0x0000000eff217219 */ /* 0x080fe40000011621 */
[----:B------:R-:W-:-:S02]  /*0ed0*/  SHF.R.U32.HI R35, RZ, R14, R35 ;  /* 0x0000000eff237219 */ /* 0x000fc40000011623 */
[----:B------:R-:W2:Y:S01]  /*0ee0*/  I2F.F16 R22, R45 ;  /* 0x0000002d00167306 */ /* 0x000ea20000200c00 */
[----:B------:R-:W-:Y:S02]  /*0ef0*/  IADD3 R29, PT, PT, -R29, UR9, RZ ;  /* 0x000000091d1d7c10 */ /* 0x000fe4000fffe1ff */
[----:B------:R-:W-:Y:S02]  /*0f00*/  LOP3.LUT R33, R33, 0xf, RZ, 0xc0, !PT ;  /* 0x0000000f21217812 */ /* 0x000fe400078ec0ff */
[----:B------:R-:W-:-:S03]  /*0f10*/  LOP3.LUT R35, R35, 0xf, RZ, 0xc0, !PT ;  /* 0x0000000f23237812 */ /* 0x000fc600078ec0ff */
[----:B------:R-:W0:Y:S01]  /*0f20*/  I2F.F16 R23, R23 ;  /* 0x0000001700177306 */ /* 0x000e220000200c00 */
[----:B------:R-:W-:Y:S02]  /*0f30*/  IADD3 R33, PT, PT, -R33, UR9, RZ ;  /* 0x0000000921217c10 */ /* 0x000fe4000fffe1ff */
[----:B------:R-:W-:-:S05]  /*0f40*/  IADD3 R35, PT, PT, -R35, UR9, RZ ;  /* 0x0000000923237c10 */ /* 0x000fca000fffe1ff */
[----:B------:R-:W1:Y:S01]  /*0f50*/  I2F.F16 R30, R30 ;  /* 0x0000001e001e7306 */ /* 0x000e620000200c00 */
[----:B----4-:R-:W-:Y:S02]  /*0f60*/  HMUL2 R37, R50.H0_H0, R37.H0_H0 ;  /* 0x2000002532257232 */ /* 0x010fe40000000800 */
[----:B--2---:R-:W-:-:S05]  /*0f70*/  HMUL2 R22, R49.H0_H0, R22.H0_H0 ;  /* 0x2000001631167232 */ /* 0x004fca0000000800 */
[----:B------:R-:W2:Y:S08]  /*0f80*/  I2F.F16 R29, R29 ;  /* 0x0000001d001d7306 */ /* 0x000eb00000200c00 */
[----:B------:R-:W4:Y:S01]  /*0f90*/  I2F.F16 R34, R34 ;  /* 0x0000002200227306 */ /* 0x000f220000200c00 */
[----:B0-----:R-:W-:Y:S01]  /*0fa0*/  HMUL2 R36, R42.H0_H0, R23.H0_H0 ;  /* 0x200000172a247232 */ /* 0x001fe20000000800 */
[----:B------:R-:W-:Y:S01]  /*0fb0*/  PRMT R50, R50, 0x5410, R49 ;  /* 0x0000541032327816 */ /* 0x000fe20000000031 */
[----:B-1----:R-:W-:-:S05]  /*0fc0*/  HMUL2 R30, R41.H0_H0, R30.H0_H0 ;  /* 0x2000001e291e7232 */ /* 0x002fca0000000800 */
[----:B------:R-:W0:Y:S01]  /*0fd0*/  I2F.F16 R33, R33 ;  /* 0x0000002100217306 */ /* 0x000e220000200c00 */
[----:B------:R-:W-:-:S07]  /*0fe0*/  PRMT R37, R37, 0x5410, R22 ;  /* 0x0000541025257816 */ /* 0x000fce0000000016 */
[----:B------:R-:W1:Y:S01]  /*0ff0*/  I2F.F16 R35, R35 ;  /* 0x0000002300237306 */ /* 0x000e620000200c00 */
[----:B------:R-:W-:Y:S01]  /*1000*/  PRMT R42, R42, 0x5410, R41 ;  /* 0x000054102a2a7816 */ /* 0x000fe20000000029 */
[----:B------:R-:W-:Y:S01]  /*1010*/  HFMA2 R23, R27, R50, R37 ;  /* 0x000000321b177231 */ /* 0x000fe20000000025 */
[----:B------:R-:W-:Y:S01]  /*1020*/  PRMT R36, R36, 0x5410, R30 ;  /* 0x0000541024247816 */ /* 0x000fe2000000001e */
[----:B--2---:R-:W-:Y:S02]  /*1030*/  HMUL2 R29, R24.H0_H0, R29.H0_H0 ;  /* 0x2000001d181d7232 */ /* 0x004fe40000000800 */
[----:B----4-:R-:W-:Y:S02]  /*1040*/  HMUL2 R34, R53.H0_H0, R34.H0_H0 ;  /* 0x2000002235227232 */ /* 0x010fe40000000800 */
[----:B------:R-:W-:Y:S02]  /*1050*/  HFMA2 R16, R23, R16, RZ ;  /* 0x0000001017107231 */ /* 0x000fe400000000ff */
[----:B------:R-:W-:Y:S01]  /*1060*/  HFMA2 R22, R25, R42, R36 ;  /* 0x0000002a19167231 */ /* 0x000fe20000000024 */
[----:B------:R-:W-:Y:S01]  /*1070*/  PRMT R24, R24, 0x5410, R53 ;  /* 0x0000541018187816 */ /* 0x000fe20000000035 */
[----:B0-----:R-:W-:Y:S01]  /*1080*/  HMUL2 R33, R26.H0_H0, R33.H0_H0 ;  /* 0x200000211a217232 */ /* 0x001fe20000000800 */
[----:B------:R-:W-:Y:S01]  /*1090*/  PRMT R29, R29, 0x5410, R34 ;  /* 0x000054101d1d7816 */ /* 0x000fe20000000022 */
[----:B-1----:R-:W-:-:S02]  /*10a0*/  HMUL2 R35, R28.H0_H0, R35.H0_H0 ;  /* 0x200000231c237232 */ /* 0x002fc40000000800 */
[----:B------:R-:W-:Y:S01]  /*10b0*/  HFMA2 R16, R22, R17, R16 ;  /* 0x0000001116107231 */ /* 0x000fe20000000010 */
[----:B------:R-:W-:Y:S01]  /*10c0*/  PRMT R17, R26, 0x5410, R28 ;  /* 0x000054101a117816 */ /* 0x000fe2000000001c */
[----:B---3--:R-:W-:Y:S01]  /*10d0*/  HFMA2 R25, R31, R24, R29 ;  /* 0x000000181f197231 */ /* 0x008fe2000000001d */
[----:B------:R-:W-:-:S03]  /*10e0*/  PRMT R33, R33, 0x5410, R35 ;  /* 0x0000541021217816 */ /* 0x000fc60000000023 */
[----:B------:R-:W-:Y:S02]  /*10f0*/  HFMA2 R16, R25, R18, R16 ;  /* 0x0000001219107231 */ /* 0x000fe40000000010 */
[----:B-----5:R-:W-:-:S04]  /*1100*/  HFMA2 R32, R32, R17, R33 ;  /* 0x0000001120207231 */ /* 0x020fc80000000021 */
[----:B------:R-:W-:-:S04]  /*1110*/  HFMA2 R16, R32, R19, R16 ;  /* 0x0000001320107231 */ /* 0x000fc80000000010 */
[----:B------:R-:W-:-:S04]  /*1120*/  HADD2 R16, R16.H0_H0, R16.H1_H1 ;  /* 0x3000001010107230 */ /* 0x000fc80000000800 */
[----:B------:R-:W-:Y:S01]  /*1130*/  HADD2 R11, R11.H0_H0, R16.H0_H0 ;  /* 0x200000100b0b7230 */ /* 0x000fe20000000800 */
[----:B------:R-:W-:Y:S06]  /*1140*/  @!P2 BRA `(.L_x_402) ;  /* 0x0000000000f4a947 */ /* 0x000fec0003800000 */
[----:B------:R-:W0:Y:S01]  /*1150*/  LDS.128 R16, [UR7+-0x300] ;  /* 0xfffd0007ff107984 */ /* 0x000e220008000c00 */
[----:B------:R-:W-:Y:S01]  /*1160*/  ISETP.NE.AND P2, PT, R21, 0x2, PT ;  /* 0x000000021500780c */ /* 0x000fe20003f45270 */
[----:B0-----:R-:W-:-:S04]  /*1170*/  HFMA2 R16, R23, R16, RZ ;  /* 0x0000001017107231 */ /* 0x001fc800000000ff */
[----:B------:R-:W-:-:S04]  /*1180*/  HFMA2 R16, R22, R17, R16 ;  /* 0x0000001116107231 */ /* 0x000fc80000000010 */
[----:B------:R-:W-:-:S04]  /*1190*/  HFMA2 R16, R25, R18, R16 ;  /* 0x0000001219107231 */ /* 0x000fc80000000010 */
        /* <DEDUP_REMOVED lines=22> */
[----:B------:R-:W0:Y:S01]  /*1300*/  LDS.128 R16, [UR7] ;  /* 0x00000007ff107984 */ /* 0x000e220008000c00 */
        /* <DEDUP_REMOVED lines=8> */
[----:B------:R-:W0:Y:S01]  /*1390*/  LDS.128 R16, [UR7+0x100] ;  /* 0x00010007ff107984 */ /* 0x000e220008000c00 */
        /* <DEDUP_REMOVED lines=17> */
[----:B------:R-:W0:Y:S02]  /*14b0*/  LDS.128 R16, [UR7+0x300] ;  /* 0x00030007ff107984 */ /* 0x000e240008000c00 */
[----:B0-----:R-:W-:-:S04]  /*14c0*/  HFMA2 R16, R23, R16, RZ ;  /* 0x0000001017107231 */ /* 0x001fc800000000ff */
[----:B------:R-:W-:-:S04]  /*14d0*/  HFMA2 R16, R22, R17, R16 ;  /* 0x0000001116107231 */ /* 0x000fc80000000010 */
[----:B------:R-:W-:-:S04]  /*14e0*/  HFMA2 R16, R25, R18, R16 ;  /* 0x0000001219107231 */ /* 0x000fc80000000010 */
[----:B------:R-:W-:-:S04]  /*14f0*/  HFMA2 R16, R32, R19, R16 ;  /* 0x0000001320107231 */ /* 0x000fc80000000010 */
[----:B------:R-:W-:-:S04]  /*1500*/  HADD2 R16, R16.H0_H0, R16.H1_H1 ;  /* 0x3000001010107230 */ /* 0x000fc80000000800 */
[----:B------:R-:W-:-:S07]  /*1510*/  HADD2 R4, R4.H0_H0, R16.H0_H0 ;  /* 0x2000001004047230 */ /* 0x000fce0000000800 */
.L_x_402:
[----:B------:R-:W-:Y:S01]  /*1520*/  IADD3 R12, P2, PT, R12, 0x20, RZ ;  /* 0x000000200c0c7810 */ /* 0x000fe20007f5e0ff */
[----:B------:R-:W-:Y:S01]  /*1530*/  UIADD3 UR7, UPT, UPT, UR7, 0x10, URZ ;  /* 0x0000001007077890 */ /* 0x000fe2000fffe0ff */
[----:B------:R-:W-:-:S03]  /*1540*/  IADD3 R0, PT, PT, R0, UR15, RZ ;  /* 0x0000000f00007c10 */ /* 0x000fc6000fffe0ff */
[----:B------:R-:W-:Y:S01]  /*1550*/  IMAD.X R13, RZ, RZ, R13, P2 ;  /* 0x000000ffff0d7224 */ /* 0x000fe200010e060d */
[----:B------:R-:W-:Y:S07]  /*1560*/  @!P0 BRA `(.L_x_403) ;  /* 0xfffffff000c48947 */ /* 0x000fee000383ffff */
.L_x_401:
[----:B------:R-:W-:-:S13]  /*1570*/  ISETP.NE.AND P0, PT, R21, RZ, PT ;  /* 0x000000ff1500720c */ /* 0x000fda0003f05270 */
[----:B------:R-:W-:Y:S05]  /*1580*/  @!P0 EXIT ;  /* 0x000000000000894d */ /* 0x000fea0003800000 */
[----:B------:R-:W0:Y:S01]  /*1590*/  LDC R12, c[0x0][0x3b8] ;  /* 0x0000ee00ff0c7b82 */ /* 0x000e220000000800 */
        /* <DEDUP_REMOVED lines=8> */
[----:B------:R-:W-:Y:S02]  /*1620*/  ISETP.EQ.U32.AND P0, PT, R0, RZ, PT ;  /* 0x000000ff0000720c */ /* 0x000fe40003f02070 */
[----:B------:R-:W-:-:S04]  /*1630*/  MOV R0, 0x3254 ;  /* 0x0000325400007802 */ /* 0x000fc80000000f00 */
[----:B------:R-:W-:-:S07]  /*1640*/  SEL R18, R0, 0x7610, P0 ;  /* 0x0000761000127807 */ /* 0x000fce0000000000 */
.L_x_405:
[----:B-----5:R-:W-:-:S05]  /*1650*/  HADD2 R20, R19, R11.H0_H0 ;  /* 0x2000000b13147230 */ /* 0x020fca0000000000 */
[----:B------:R-:W-:-:S05]  /*1660*/  PRMT R23, R19, R18, R20 ;  /* 0x0000001213177216 */ /* 0x000fca0000000014 */
[----:B------:R-:W2:Y:S02]  /*1670*/  ATOM.E.CAS.STRONG.GPU PT, R20, [R16], R19, R23 ;  /* 0x000000131014738b */ /* 0x000ea400001ee117 */
[----:B--2---:R-:W-:Y:S01]  /*1680*/  ISETP.NE.U32.AND P0, PT, R20, R19, PT ;  /* 0x000000131400720c */ /* 0x004fe20003f05070 */
[----:B------:R-:W-:-:S12]  /*1690*/  IMAD.MOV.U32 R19, RZ, RZ, R20 ;  /* 0x000000ffff137224 */ /* 0x000fd800078e0014 */
[----:B------:R-:W-:Y:S05]  /*16a0*/  @P0 BRA `(.L_x_405) ;  /* 0xfffffffc00e80947 */ /* 0x000fea000383ffff */
[----:B------:R-:W-:Y:S05]  /*16b0*/  BSYNC.RECONVERGENT B0 ;  /* 0x0000000000007941 */ /* 0x000fea0003800200 */
.L_x_404:
[----:B------:R-:W-:-:S13]  /*16c0*/  ISETP.NE.AND P0, PT, R21, 0x1, PT ;  /* 0x000000011500780c */ /* 0x000fda0003f05270 */
[----:B------:R-:W-:Y:S05]  /*16d0*/  @!P0 EXIT ;  /* 0x000000000000894d */ /* 0x000fea0003800000 */
[----:B------:R-:W-:Y:S01]  /*16e0*/  IMAD.IADD R13, R13, 0x1, R12 ;  /* 0x000000010d0d7824 */ /* 0x000fe200078e020c */
[----:B------:R-:W-:Y:S03]  /*16f0*/  BSSY.RECONVERGENT B0, `(.L_x_406) ;  /* 0x000000e000007945 */ /* 0x000fe60003800200 */
[----:B------:R-:W-:-:S03]  /*1700*/  IMAD.WIDE.U32 R14, R13, 0x2, R2 ;  /* 0x000000020d0e7825 */ /* 0x000fc600078e0002 */
[C---:B0-----:R-:W-:Y:S02]  /*1710*/  LOP3.LUT R16, R14.reuse, 0xfffffffd, RZ, 0xc0, !PT ;  /* 0xfffffffd0e107812 */ /* 0x041fe400078ec0ff */
[----:B------:R-:W-:Y:S02]  /*1720*/  MOV R17, R15 ;  /* 0x0000000f00117202 */ /* 0x000fe40000000f00 */
[----:B------:R-:W-:-:S03]  /*1730*/  LOP3.LUT R11, R14, 0x2, RZ, 0xc0, !PT ;  /* 0x000000020e0b7812 */ /* 0x000fc600078ec0ff */
[----:B------:R0:W5:Y:S01]  /*1740*/  LD.E R19, desc[UR10][R16.64] ;  /* 0x0000000a10137980 */ /* 0x000162000c101900 */
[----:B------:R-:W-:-:S04]  /*1750*/  ISETP.EQ.U32.AND P0, PT, R11, RZ, PT ;  /* 0x000000ff0b00720c */ /* 0x000fc80003f02070 */
[----:B------:R-:W-:-:S09]  /*1760*/  SEL R11, R0, 0x7610, P0 ;  /* 0x00007610000b7807 */ /* 0x000fd20000000000 */
.L_x_407:
[----:B-----5:R-:W-:-:S05]  /*1770*/  HADD2 R18, R19, R10.H0_H0 ;  /* 0x2000000a13127230 */ /* 0x020fca0000000000 */
[----:B------:R-:W-:-:S05]  /*1780*/  PRMT R23, R19, R11, R18 ;  /* 0x0000000b13177216 */ /* 0x000fca0000000012 */
[----:B------:R-:W2:Y:S02]  /*1790*/  ATOM.E.CAS.STRONG.GPU PT, R18, [R16], R19, R23 ;  /* 0x000000131012738b */ /* 0x000ea400001ee117 */
[----:B--2---:R-:W-:Y:S01]  /*17a0*/  ISETP.NE.U32.AND P0, PT, R18, R19, PT ;  /* 0x000000131200720c */ /* 0x004fe20003f05070 */
[----:B------:R-:W-:-:S12]  /*17b0*/  IMAD.MOV.U32 R19, RZ, RZ, R18 ;  /* 0x000000ffff137224 */ /* 0x000fd800078e0012 */
[----:B------:R-:W-:Y:S05]  /*17c0*/  @P0 BRA `(.L_x_407) ;  /* 0xfffffffc00e80947 */ /* 0x000fea000383ffff */
[----:B------:R-:W-:Y:S05]  /*17d0*/  BSYNC.RECONVERGENT B0 ;  /* 0x0000000000007941 */ /* 0x000fea0003800200 */
.L_x_406:
[----:B------:R-:W-:-:S13]  /*17e0*/  ISETP.NE.AND P0, PT, R21, 0x2, PT ;  /* 0x000000021500780c */ /* 0x000fda0003f05270 */
[----:B------:R-:W-:Y:S05]  /*17f0*/  @!P0 EXIT ;  /* 0x000000000000894d */ /* 0x000fea0003800000 */
[----:B------:R-:W-:Y:S01]  /*1800*/  IMAD.IADD R13, R13, 0x1, R12 ;  /* 0x000000010d0d7824 */ /* 0x000fe200078e020c */
[----:B------:R-:W-:Y:S03]  /*1810*/  BSSY.RECONVERGENT B0, `(.L_x_408) ;  /* 0x000000e000007945 */ /* 0x000fe60003800200 */
[----:B------:R-:W-:-:S03]  /*1820*/  IMAD.WIDE.U32 R10, R13, 0x2, R2 ;  /* 0x000000020d0a7825 */ /* 0x000fc600078e0002 */
[C---:B------:R-:W-:Y:S02]  /*1830*/  LOP3.LUT R14, R10.reuse, 0xfffffffd, RZ, 0xc0, !PT ;  /* 0xfffffffd0a0e7812 */ /* 0x040fe400078ec0ff */
[----:B------:R-:W-:Y:S02]  /*1840*/  MOV R15, R11 ;  /* 0x0000000b000f7202 */ /* 0x000fe40000000f00 */
[----:B0-----:R-:W-:-:S03]  /*1850*/  LOP3.LUT R16, R10, 0x2, RZ, 0xc0, !PT ;  /* 0x000000020a107812 */ /* 0x001fc600078ec0ff */
[----:B------:R0:W5:Y:S01]  /*1860*/  LD.E R17, desc[UR10][R14.64] ;  /* 0x0000000a0e117980 */ /* 0x000162000c101900 */
[----:B------:R-:W-:-:S04]  /*1870*/  ISETP.EQ.U32.AND P0, PT, R16, RZ, PT ;  /* 0x000000ff1000720c */ /* 0x000fc80003f02070 */
[----:B------:R-:W-:-:S09]  /*1880*/  SEL R16, R0, 0x7610, P0 ;  /* 0x0000761000107807 */ /* 0x000fd20000000000 */
.L_x_409:
[----:B-----5:R-:W-:-:S05]  /*1890*/  HADD2 R18, R17, R9.H0_H0 ;  /* 0x2000000911127230 */ /* 0x020fca0000000000 */
[----:B------:R-:W-:-:S05]  /*18a0*/  PRMT R19, R17, R16, R18 ;  /* 0x0000001011137216 */ /* 0x000fca0000000012 */
[----:B------:R-:W2:Y:S02]  /*18b0*/  ATOM.E.CAS.STRONG.GPU PT, R18, [R14], R17, R19 ;  /* 0x000000110e12738b */ /* 0x000ea400001ee113 */
[----:B--2---:R-:W-:Y:S01]  /*18c0*/  ISETP.NE.U32.AND P0, PT, R18, R17, PT ;  /* 0x000000111200720c */ /* 0x004fe20003f05070 */
[----:B------:R-:W-:-:S12]  /*18d0*/  IMAD.MOV.U32 R17, RZ, RZ, R18 ;  /* 0x000000ffff117224 */ /* 0x000fd800078e0012 */
[----:B------:R-:W-:Y:S05]  /*18e0*/  @P0 BRA `(.L_x_409) ;  /* 0xfffffffc00e80947 */ /* 0x000fea000383ffff */
[----:B------:R-:W-:Y:S05]  /*18f0*/  BSYNC.RECONVERGENT B0 ;  /* 0x0000000000007941 */ /* 0x000fea0003800200 */
.L_x_408:
        /* <DEDUP_REMOVED lines=11> */
.L_x_411:
[----:B-----5:R-:W-:-:S05]  /*19b0*/  HADD2 R16, R17, R8.H0_H0 ;  /* 0x2000000811107230 */ /* 0x020fca0000000000 */
[----:B------:R-:W-:-:S05]  /*19c0*/  PRMT R19, R17, R9, R16 ;  /* 0x0000000911137216 */ /* 0x000fca0000000010 */
[----:B------:R-:W2:Y:S02]  /*19d0*/  ATOM.E.CAS.STRONG.GPU PT, R16, [R14], R17, R19 ;  /* 0x000000110e10738b */ /* 0x000ea400001ee113 */
[----:B--2---:R-:W-:Y:S02]  /*19e0*/  ISETP.NE.U32.AND P0, PT, R16, R17, PT ;  /* 0x000000111000720c */ /* 0x004fe40003f05070 */
[----:B------:R-:W-:-:S11]  /*19f0*/  MOV R17, R16 ;  /* 0x0000001000117202 */ /* 0x000fd60000000f00 */
[----:B------:R-:W-:Y:S05]  /*1a00*/  @P0 BRA `(.L_x_411) ;  /* 0xfffffffc00e80947 */ /* 0x000fea000383ffff */
[----:B------:R-:W-:Y:S05]  /*1a10*/  BSYNC.RECONVERGENT B0 ;  /* 0x0000000000007941 */ /* 0x000fea0003800200 */
.L_x_410:
        /* <DEDUP_REMOVED lines=11> */
.L_x_413:
[----:B-----5:R-:W-:-:S05]  /*1ad0*/  HADD2 R16, R15, R7.H0_H0 ;  /* 0x200000070f107230 */ /* 0x020fca0000000000 */
[----:B------:R-:W-:-:S05]  /*1ae0*/  PRMT R17, R15, R14, R16 ;  /* 0x0000000e0f117216 */ /* 0x000fca0000000010 */
[----:B------:R-:W2:Y:S02]  /*1af0*/  ATOM.E.CAS.STRONG.GPU PT, R16, [R10], R15, R17 ;  /* 0x0000000f0a10738b */ /* 0x000ea400001ee111 */
[----:B--2---:R-:W-:Y:S01]  /*1b00*/  ISETP.NE.U32.AND P0, PT, R16, R15, PT ;  /* 0x0000000f1000720c */ /* 0x004fe20003f05070 */
[----:B------:R-:W-:-:S12]  /*1b10*/  IMAD.MOV.U32 R15, RZ, RZ, R16 ;  /* 0x000000ffff0f7224 */ /* 0x000fd800078e0010 */
[----:B------:R-:W-:Y:S05]  /*1b20*/  @P0 BRA `(.L_x_413) ;  /* 0xfffffffc00e80947 */ /* 0x000fea000383ffff */
[----:B------:R-:W-:Y:S05]  /*1b30*/  BSYNC.RECONVERGENT B0 ;  /* 0x0000000000007941 */ /* 0x000fea0003800200 */
.L_x_412:
        /* <DEDUP_REMOVED lines=11> */
.L_x_415:
[----:B-----5:R-:W-:-:S05]  /*1bf0*/  HADD2 R14, R15, R6.H0_H0 ;  /* 0x200000060f0e7230 */ /* 0x020fca0000000000 */
[----:B------:R-:W-:-:S05]  /*1c00*/  PRMT R17, R15, R7, R14 ;  /* 0x000000070f117216 */ /* 0x000fca000000000e */
[----:B------:R-:W2:Y:S02]  /*1c10*/  ATOM.E.CAS.STRONG.GPU PT, R14, [R10], R15, R17 ;  /* 0x0000000f0a0e738b */ /* 0x000ea400001ee111 */
[----:B--2---:R-:W-:Y:S02]  /*1c20*/  ISETP.NE.U32.AND P0, PT, R14, R15, PT ;  /* 0x0000000f0e00720c */ /* 0x004fe40003f05070 */
[----:B------:R-:W-:-:S11]  /*1c30*/  MOV R15, R14 ;  /* 0x0000000e000f7202 */ /* 0x000fd60000000f00 */
[----:B------:R-:W-:Y:S05]  /*1c40*/  @P0 BRA `(.L_x_415) ;  /* 0xfffffffc00e80947 */ /* 0x000fea000383ffff */
[----:B------:R-:W-:Y:S05]  /*1c50*/  BSYNC.RECONVERGENT B0 ;  /* 0x0000000000007941 */ /* 0x000fea0003800200 */
.L_x_414:
        /* <DEDUP_REMOVED lines=11> */
.L_x_417:
[----:B-----5:R-:W-:-:S05]  /*1d10*/  HADD2 R14, R11, R5.H0_H0 ;  /* 0x200000050b0e7230 */ /* 0x020fca0000000000 */
[----:B------:R-:W-:-:S05]  /*1d20*/  PRMT R15, R11, R10, R14 ;  /* 0x0000000a0b0f7216 */ /* 0x000fca000000000e */
[----:B------:R-:W2:Y:S02]  /*1d30*/  ATOM.E.CAS.STRONG.GPU PT, R14, [R8], R11, R15 ;  /* 0x0000000b080e738b */ /* 0x000ea400001ee10f */
[----:B--2---:R-:W-:Y:S01]  /*1d40*/  ISETP.NE.U32.AND P0, PT, R14, R11, PT ;  /* 0x0000000b0e00720c */ /* 0x004fe20003f05070 */
[----:B------:R-:W-:-:S12]  /*1d50*/  IMAD.MOV.U32 R11, RZ, RZ, R14 ;  /* 0x000000ffff0b7224 */ /* 0x000fd800078e000e */
[----:B------:R-:W-:Y:S05]  /*1d60*/  @P0 BRA `(.L_x_417) ;  /* 0xfffffffc00e80947 */ /* 0x000fea000383ffff */
[----:B------:R-:W-:Y:S05]  /*1d70*/  BSYNC.RECONVERGENT B0 ;  /* 0x0000000000007941 */ /* 0x000fea0003800200 */
.L_x_416:
[----:B------:R-:W-:-:S13]  /*1d80*/  ISETP.NE.AND P0, PT, R21, 0x7, PT ;  /* 0x000000071500780c */ /* 0x000fda0003f05270 */
[----:B------:R-:W-:Y:S05]  /*1d90*/  @!P0 EXIT ;  /* 0x000000000000894d */ /* 0x000fea0003800000 */
[----:B------:R-:W-:-:S05]  /*1da0*/  IADD3 R13, PT, PT, R13, R12, RZ ;  /* 0x0000000c0d0d7210 */ /* 0x000fca0007ffe0ff */
[----:B------:R-:W-:-:S04]  /*1db0*/  IMAD.WIDE.U32 R2, R13, 0x2, R2 ;  /* 0x000000020d027825 */ /* 0x000fc800078e0002 */
[----:B------:R-:W-:Y:S01]  /*1dc0*/  IMAD.MOV.U32 R7, RZ, RZ, R3 ;  /* 0x000000ffff077224 */ /* 0x000fe200078e0003 */
[C---:B------:R-:W-:Y:S02]  /*1dd0*/  LOP3.LUT R6, R2.reuse, 0xfffffffd, RZ, 0xc0, !PT ;  /* 0xfffffffd02067812 */ /* 0x040fe400078ec0ff */
[----:B------:R-:W-:-:S03]  /*1de0*/  LOP3.LUT R5, R2, 0x2, RZ, 0xc0, !PT ;  /* 0x0000000202057812 */ /* 0x000fc600078ec0ff */
[----:B0-----:R0:W5:Y:S01]  /*1df0*/  LD.E R9, desc[UR10][R6.64] ;  /* 0x0000000a06097980 */ /* 0x001162000c101900 */
[----:B------:R-:W-:-:S04]  /*1e00*/  ISETP.EQ.U32.AND P0, PT, R5, RZ, PT ;  /* 0x000000ff0500720c */ /* 0x000fc80003f02070 */
[----:B------:R-:W-:-:S09]  /*1e10*/  SEL R0, R0, 0x7610, P0 ;  /* 0x0000761000007807 */ /* 0x000fd20000000000 */
.L_x_418:
[----:B-----5:R-:W-:-:S05]  /*1e20*/  HADD2 R5, R9, R4.H0_H0 ;  /* 0x2000000409057230 */ /* 0x020fca0000000000 */
[----:B------:R-:W-:-:S05]  /*1e30*/  PRMT R5, R9, R0, R5 ;  /* 0x0000000009057216 */ /* 0x000fca0000000005 */
[----:B------:R-:W2:Y:S02]  /*1e40*/  ATOM.E.CAS.STRONG.GPU PT, R8, [R6], R9, R5 ;  /* 0x000000090608738b */ /* 0x000ea400001ee105 */
[----:B--2---:R-:W-:Y:S02]  /*1e50*/  ISETP.NE.U32.AND P0, PT, R8, R9, PT ;  /* 0x000000090800720c */ /* 0x004fe40003f05070 */
[----:B------:R-:W-:-:S11]  /*1e60*/  MOV R9, R8 ;  /* 0x0000000800097202 */ /* 0x000fd60000000f00 */
[----:B------:R-:W-:Y:S05]  /*1e70*/  @P0 BRA `(.L_x_418) ;  /* 0xfffffffc00e80947 */ /* 0x000fea000383ffff */
[----:B------:R-:W-:Y:S05]  /*1e80*/  EXIT ;  /* 0x000000000000794d */ /* 0x000fea0003800000 */
.L_x_419:
        /* <DEDUP_REMOVED lines=15> */
.L_x_1852:


//--------------------- .text._ZN4vllm4gptq31reconstruct_exllama_2bit_kernelEPKjPKiS2_PK6__halfiiibPS5_ --------------------------
	.section	.text._ZN4vllm4gptq31reconstruct_exllama_2bit_kernelEPKjPKiS2_PK6__halfiiibPS5_,"ax",@progbits
	.align	128
        .global         _ZN4vllm4gptq31reconstruct_exllama_2bit_kernelEPKjPKiS2_PK6__halfiiibPS5_
        .type           _ZN4vllm4gptq31reconstruct_exllama_2bit_kernelEPKjPKiS2_PK6__halfiiibPS5_,@function
        .size           _ZN4vllm4gptq31reconstruct_exllama_2bit_kernelEPKjPKiS2_PK6__halfiiibPS5_,(.L_x_1853 - _ZN4vllm4gptq31reconstruct_exllama_2bit_kernelEPKjPKiS2_PK6__halfiiibPS5_)
        .other          _ZN4vllm4gptq31reconstruct_exllama_2bit_kernelEPKjPKiS2_PK6__halfiiibPS5_,@"STO_CUDA_ENTRY STV_DEFAULT"
_ZN4vllm4gptq31reconstruct_exllama_2bit_kernelEPKjPKiS2_PK6__halfiiibPS5_:
.text._ZN4vllm4gptq31reconstruct_exllama_2bit_kernelEPKjPKiS2_PK6__halfiiibPS5_:
[----:B------:R-:W-:Y:S01]  /*0000*/  LDC R1, c[0x0][0x37c] ;  /* 0x0000df00ff017b82 */ /* 0x000fe20000000800 */
[----:B------:R-:W0:Y:S07]  /*0010*/  S2R R6, SR_CTAID.Y ;  /* 0x0000000000067919 */ /* 0x000e2e0000002600 */
[----:B------:R-:W1:Y:S01]  /*0020*/  LDC R25, c[0x0][0x3a0] ;  /* 0x0000e800ff197b82 */ /* 0x000e620000000800 */
[----:B------:R-:W2:Y:S01]  /*0030*/  LDCU.64 UR4, c[0x0][0x388] ;  /* 0x00007100ff0477ac */ /* 0x000ea20008000a00 */
[----:B------:R-:W3:Y:S01]  /*0040*/  S2R R3, SR_TID.X ;  /* 0x0000000000037919 */ /* 0x000ee20000002100 */
[----:B------:R-:W4:Y:S01]  /*0050*/  LDCU.64 UR8, c[0x0][0x358] ;  /* 0x00006b00ff0877ac */ /* 0x000f220008000a00 */
[----:B------:R-:W5:Y:S01]  /*0060*/  LDCU UR6, c[0x0][0x3a4] ;  /* 0x00007480ff0677ac */ /* 0x000f620008000800 */
[----:B--2---:R-:W-:Y:S01]  /*0070*/  ISETP.EQ.U32.AND P1, PT, RZ, UR4, PT ;  /* 0x00000004ff007c0c */ /* 0x004fe2000bf22070 */
[----:B0-----:R-:W-:-:S04]  /*0080*/  IMAD.SHL.U32 R30, R6, 0x80, RZ ;  /* 0x00000080061e7824 */ /* 0x001fc800078e00ff */
[----:B---3--:R-:W-:-:S05]  /*0090*/  IMAD.IADD R0, R30, 0x1, R3 ;  /* 0x000000011e007824 */ /* 0x008fca00078e0203 */
[----:B-1----:R-:W-:-:S04]  /*00a0*/  ISETP.GE.U32.AND P0, PT, R0, R25, PT ;  /* 0x000000190000720c */ /* 0x002fc80003f06070 */
[----:B------:R-:W-:-:S13]  /*00b0*/  ISETP.EQ.OR.EX P0, PT, RZ, UR5, P0, P1 ;  /* 0x00000005ff007c0c */ /* 0x000fda0008702710 */
[----:B------:R-:W0:Y:S02]  /*00c0*/  @!P0 LDC.64 R4, c[0x0][0x388] ;  /* 0x0000e200ff048b82 */ /* 0x000e240000000a00 */
[----:B0-----:R-:W-:-:S06]  /*00d0*/  @!P0 IMAD.WIDE.U32 R4, R0, 0x4, R4 ;  /* 0x0000000400048825 */ /* 0x001fcc00078e0004 */
[----:B----4-:R-:W2:Y:S01]  /*00e0*/  @!P0 LDG.E.CONSTANT R4, desc[UR8][R4.64] ;  /* 0x0000000804048981 */ /* 0x010ea2000c1e9900 */
[----:B------:R-:W-:Y:S01]  /*00f0*/  @!P0 MOV R2, 0x400 ;  /* 0x0000040000028802 */ /* 0x000fe20000000f00 */
[----:B------:R-:W0:Y:S01]  /*0100*/  S2R R0, SR_CTAID.X ;  /* 0x0000000000007919 */ /* 0x000e220000002500 */
[----:B------:R-:W1:Y:S01]  /*0110*/  @!P0 S2R R7, SR_CgaCtaId ;  /* 0x0000000000078919 */ /* 0x000e620000008800 */
[----:B0-----:R-:W-:-:S04]  /*0120*/  IMAD R0, R0, 0x80, R3 ;  /* 0x0000008000007824 */ /* 0x001fc800078e0203 */
[----:B------:R-:W-:Y:S01]  /*0130*/  IMAD.SHL.U32 R0, R0, 0x4, RZ ;  /* 0x0000000400007824 */ /* 0x000fe200078e00ff */
[----:B-1----:R-:W-:-:S04]  /*0140*/  @!P0 LEA R2, R7, R2, 0x18 ;  /* 0x0000000207028211 */ /* 0x002fc800078ec0ff */
[----:B-----5:R-:W-:Y:S01]  /*0150*/  ISETP.GE.AND P1, PT, R0, UR6, PT ;  /* 0x0000000600007c0c */ /* 0x020fe2000bf26270 */
[----:B------:R-:W-:-:S05]  /*0160*/  @!P0 IMAD R7, R3, 0x4, R2 ;  /* 0x0000000403078824 */ /* 0x000fca00078e0202 */
[----:B--2---:R0:W-:Y:S07]  /*0170*/  @!P0 STS [R7], R4 ;  /* 0x0000000407008388 */ /* 0x0041ee0000000800 */
[----:B------:R-:W-:Y:S05]  /*0180*/  @P1 EXIT ;  /* 0x000000000000194d */ /* 0x000fea0003800000 */
[----:B------:R-:W0:Y:S01]  /*0190*/  LDC R8, c[0x0][0x3a8] ;  /* 0x0000ea00ff087b82 */ /* 0x000e220000000800 */
[----:B------:R-:W1:Y:S01]  /*01a0*/  LDCU.64 UR10, c[0x0][0x380] ;  /* 0x00007000ff0a77ac */ /* 0x000e620008000a00 */
[----:B0-----:R-:W-:-:S04]  /*01b0*/  IABS R7, R8 ;  /* 0x0000000800077213 */ /* 0x001fc80000000000 */
[----:B------:R-:W0:Y:S08]  /*01c0*/  I2F.RP R2, R7 ;  /* 0x0000000700027306 */ /* 0x000e300000209400 */
[----:B0-----:R-:W0:Y:S02]  /*01d0*/  MUFU.RCP R2, R2 ;  /* 0x0000000200027308 */ /* 0x001e240000001000 */
[----:B0-----:R-:W-:-:S06]  /*01e0*/  VIADD R4, R2, 0xffffffe ;  /* 0x0ffffffe02047836 */ /* 0x001fcc0000000000 */
[----:B------:R0:W2:Y:S02]  /*01f0*/  F2I.FTZ.U32.TRUNC.NTZ R5, R4 ;  /* 0x0000000400057305 */ /* 0x0000a4000021f000 */
[----:B0-----:R-:W-:Y:S02]  /*0200*/  IMAD.MOV.U32 R4, RZ, RZ, RZ ;  /* 0x000000ffff047224 */ /* 0x001fe400078e00ff */
[----:B--2---:R-:W-:-:S04]  /*0210*/  IMAD.MOV R10, RZ, RZ, -R5 ;  /* 0x000000ffff0a7224 */ /* 0x004fc800078e0a05 */
[----:B------:R-:W-:Y:S01]  /*0220*/  IMAD R9, R10, R7, RZ ;  /* 0x000000070a097224 */ /* 0x000fe200078e02ff */
[----:B------:R-:W-:-:S03]  /*0230*/  IABS R10, R25 ;  /* 0x00000019000a7213 */ /* 0x000fc60000000000 */
[----:B------:R-:W-:-:S06]  /*0240*/  IMAD.HI.U32 R5, R5, R9, R4 ;  /* 0x0000000905057227 */ /* 0x000fcc00078e0004 */
[----:B------:R-:W-:-:S04]  /*0250*/  IMAD.HI.U32 R31, R5, R10, RZ ;  /* 0x0000000a051f7227 */ /* 0x000fc800078e00ff */
[----:B------:R-:W-:-:S04]  /*0260*/  IMAD.MOV R2, RZ, RZ, -R31 ;  /* 0x000000ffff027224 */ /* 0x000fc800078e0a1f */
[C---:B------:R-:W-:Y:S01]  /*0270*/  IMAD R2, R7.reuse, R2, R10 ;  /* 0x0000000207027224 */ /* 0x040fe200078e020a */
[----:B------:R-:W-:Y:S04]  /*0280*/  BAR.SYNC.DEFER_BLOCKING 0x0 ;  /* 0x0000000000007b1d */ /* 0x000fe80000010000 */
[----:B------:R-:W-:-:S13]  /*0290*/  ISETP.GT.U32.AND P2, PT, R7, R2, PT ;  /* 0x000000020700720c */ /* 0x000fda0003f44070 */
[----:B------:R-:W-:Y:S02]  /*02a0*/  @!P2 IMAD.IADD R2, R2, 0x1, -R7 ;  /* 0x000000010202a824 */ /* 0x000fe400078e0a07 */
[----:B------:R-:W-:Y:S01]  /*02b0*/  @!P2 VIADD R31, R31, 0x1 ;  /* 0x000000011f1fa836 */ /* 0x000fe20000000000 */
[----:B------:R-:W-:Y:S02]  /*02c0*/  ISETP.NE.AND P2, PT, R8, RZ, PT ;  /* 0x000000ff0800720c */ /* 0x000fe40003f45270 */
[----:B------:R-:W-:Y:S02]  /*02d0*/  ISETP.GE.U32.AND P0, PT, R2, R7, PT ;  /* 0x000000070200720c */ /* 0x000fe40003f06070 */
[----:B------:R-:W-:-:S04]  /*02e0*/  LOP3.LUT R2, R25, R8, RZ, 0x3c, !PT ;  /* 0x0000000819027212 */ /* 0x000fc800078e3cff */
[----:B------:R-:W-:-:S07]  /*02f0*/  ISETP.GE.AND P1, PT, R2, RZ, PT ;  /* 0x000000ff0200720c */ /* 0x000fce0003f26270 */
[----:B------:R-:W-:-:S06]  /*0300*/  @P0 VIADD R31, R31, 0x1 ;  /* 0x000000011f1f0836 */ /* 0x000fcc0000000000 */
[----:B------:R-:W-:Y:S01]  /*0310*/  @!P1 IMAD.MOV R31, RZ, RZ, -R31 ;  /* 0x000000ffff1f9224 */ /* 0x000fe200078e0a1f */
[----:B------:R-:W-:Y:S02]  /*0320*/  @!P2 LOP3.LUT R31, RZ, R8, RZ, 0x33, !PT ;  /* 0x00000008ff1fa212 */ /* 0x000fe400078e33ff */
[----:B------:R-:W-:Y:S02]  /*0330*/  SHF.R.S32.HI R8, RZ, 0x1f, R0 ;  /* 0x0000001fff087819 */ /* 0x000fe40000011400 */
[----:B------:R-:W0:Y:S01]  /*0340*/  I2F.U32.RP R2, R31 ;  /* 0x0000001f00027306 */ /* 0x000e220000209000 */
[----:B------:R-:W-:Y:S01]  /*0350*/  IMAD.MOV R7, RZ, RZ, -R31 ;  /* 0x000000ffff077224 */ /* 0x000fe200078e0a1f */
[----:B------:R-:W-:-:S06]  /*0360*/  ISETP.NE.U32.AND P2, PT, R31, RZ, PT ;  /* 0x000000ff1f00720c */ /* 0x000fcc0003f45070 */
[----:B0-----:R-:W0:Y:S02]  /*0370*/  MUFU.RCP R2, R2 ;  /* 0x0000000200027308 */ /* 0x001e240000001000 */
[----:B0-----:R-:W-:-:S06]  /*0380*/  VIADD R4, R2, 0xffffffe ;  /* 0x0ffffffe02047836 */ /* 0x001fcc0000000000 */
[----:B------:R0:W2:Y:S02]  /*0390*/  F2I.FTZ.U32.TRUNC.NTZ R5, R4 ;  /* 0x0000000400057305 */ /* 0x0000a4000021f000 */
[----:B0-----:R-:W-:Y:S02]  /*03a0*/  IMAD.MOV.U32 R4, RZ, RZ, RZ ;  /* 0x000000ffff047224 */ /* 0x001fe400078e00ff */
[----:B--2---:R-:W-:-:S04]  /*03b0*/  IMAD R7, R7, R5, RZ ;  /* 0x0000000507077224 */ /* 0x004fc800078e02ff */
[----:B------:R-:W-:Y:S01]  /*03c0*/  IMAD.HI.U32 R5, R5, R7, R4 ;  /* 0x0000000705057227 */ /* 0x000fe200078e0004 */
[----:B------:R-:W-:-:S04]  /*03d0*/  SHF.R.S32.HI R7, RZ, 0x1f, R0 ;  /* 0x0000001fff077819 */ /* 0x000fc80000011400 */
[----:B------:R-:W-:Y:S01]  /*03e0*/  LEA.HI R28, R7, R0, RZ, 0x4 ;  /* 0x00000000071c7211 */ /* 0x000fe200078f20ff */
[----:B------:R-:W-:-:S03]  /*03f0*/  IMAD.HI.U32 R11, R5, R30, RZ ;  /* 0x0000001e050b7227 */ /* 0x000fc600078e00ff */
[----:B------:R-:W-:Y:S01]  /*0400*/  SHF.R.S32.HI R28, RZ, 0x4, R28 ;  /* 0x00000004ff1c7819 */ /* 0x000fe2000001141c */
[----:B------:R-:W-:-:S04]  /*0410*/  IMAD.MOV R5, RZ, RZ, -R11 ;  /* 0x000000ffff057224 */ /* 0x000fc800078e0a0b */
[----:B------:R-:W-:Y:S02]  /*0420*/  IMAD R2, R31, R5, R30 ;  /* 0x000000051f027224 */ /* 0x000fe400078e021e */
[----:B------:R-:W0:Y:S03]  /*0430*/  LDC.64 R4, c[0x0][0x390] ;  /* 0x0000e400ff047b82 */ /* 0x000e260000000a00 */
[----:B------:R-:W-:-:S13]  /*0440*/  ISETP.GE.U32.AND P0, PT, R2, R31, PT ;  /* 0x0000001f0200720c */ /* 0x000fda0003f06070 */
[----:B------:R-:W-:Y:S02]  /*0450*/  @P0 IMAD.IADD R2, R2, 0x1, -R31 ;  /* 0x0000000102020824 */ /* 0x000fe400078e0a1f */
[----:B------:R-:W-:-:S03]  /*0460*/  @P0 VIADD R11, R11, 0x1 ;  /* 0x000000010b0b0836 */ /* 0x000fc60000000000 */
[----:B------:R-:W-:Y:S01]  /*0470*/  ISETP.GE.U32.AND P1, PT, R2, R31, PT ;  /* 0x0000001f0200720c */ /* 0x000fe20003f26070 */
[----:B------:R-:W-:Y:S02]  /*0480*/  IMAD R2, R6, UR6, RZ ;  /* 0x0000000606027c24 */ /* 0x000fe4000f8e02ff */
[----:B------:R-:W2:Y:S02]  /*0490*/  LDC.64 R6, c[0x0][0x398] ;  /* 0x0000e600ff067b82 */ /* 0x000ea40000000a00 */
[----:B------:R-:W-:-:S05]  /*04a0*/  IMAD.SHL.U32 R9, R2, 0x8, RZ ;  /* 0x0000000802097824 */ /* 0x000fca00078e00ff */
[----:B------:R-:W-:-:S03]  /*04b0*/  IADD3 R10, P0, PT, R0, R9, RZ ;  /* 0x00000009000a7210 */ /* 0x000fc60007f1e0ff */
[----:B------:R-:W-:Y:S01]  /*04c0*/  @P1 VIADD R11, R11, 0x1 ;  /* 0x000000010b0b1836 */ /* 0x000fe20000000000 */
[----:B------:R-:W-:Y:S02]  /*04d0*/  @!P2 LOP3.LUT R11, RZ, R31, RZ, 0x33, !PT ;  /* 0x0000001fff0ba212 */ /* 0x000fe400078e33ff */
[----:B------:R-:W-:Y:S02]  /*04e0*/  LEA.HI.X.SX32 R9, R9, R8, 0x1, P0 ;  /* 0x0000000809097211 */ /* 0x000fe400000f0eff */
[----:B------:R-:W-:Y:S01]  /*04f0*/  ISETP.GE.U32.AND P0, PT, R30, R25, PT ;  /* 0x000000191e00720c */ /* 0x000fe20003f06070 */
[----:B------:R-:W-:Y:S01]  /*0500*/  IMAD R13, R11, UR6, RZ ;  /* 0x000000060b0d7c24 */ /* 0x000fe2000f8e02ff */
[----:B-1----:R-:W-:-:S04]  /*0510*/  LEA R26, P1, R10, UR10, 0x2 ;  /* 0x0000000a0a1a7c11 */ /* 0x002fc8000f8210ff */
[----:B------:R-:W-:Y:S02]  /*0520*/  SHF.R.S32.HI R2, RZ, 0x1f, R13 ;  /* 0x0000001fff027819 */ /* 0x000fe4000001140d */
[----:B------:R-:W-:Y:S02]  /*0530*/  LEA.HI.X R27, R10, UR11, R9, 0x2, P1 ;  /* 0x0000000b0a1b7c11 */ /* 0x000fe400088f1409 */
[----:B------:R-:W-:Y:S01]  /*0540*/  LEA.HI R15, R2, R13, RZ, 0x4 ;  /* 0x0000000d020f7211 */ /* 0x000fe200078f20ff */
[----:B------:R-:W-:-:S03]  /*0550*/  IMAD.IADD R13, R0, 0x1, R13 ;  /* 0x00000001000d7824 */ /* 0x000fc600078e020d */
[----:B------:R-:W-:-:S05]  /*0560*/  LEA.HI.SX32 R15, R15, R28, 0x1c ;  /* 0x0000001c0f0f7211 */ /* 0x000fca00078fe2ff */
[----:B0-----:R-:W-:Y:S01]  /*0570*/  IMAD.WIDE R4, R15, 0x4, R4 ;  /* 0x000000040f047825 */ /* 0x001fe200078e0204 */
[----:B------:R-:W-:Y:S06]  /*0580*/  @P0 EXIT ;  /* 0x000000000000094d */ /* 0x000fec0003800000 */
[----:B--2---:R-:W-:Y:S01]  /*0590*/  IMAD.WIDE R6, R13, 0x2, R6 ;  /* 0x000000020d067825 */ /* 0x004fe200078e0206 */
[----:B------:R-:W2:Y:S04]  /*05a0*/  LDG.E.CONSTANT R4, desc[UR8][R4.64] ;  /* 0x0000000804047981 */ /* 0x000ea8000c1e9900 */
[----:B------:R-:W3:Y:S04]  /*05b0*/  LDG.E.CONSTANT R0, desc[UR8][R6.64] ;  /* 0x0000000806007981 */ /* 0x000ee8000c1e9900 */
[----:B------:R0:W4:Y:S01]  /*05c0*/  LDG.E.CONSTANT R2, desc[UR8][R6.64+0x4] ;  /* 0x0000040806027981 */ /* 0x000122000c1e9900 */
[----:B------:R-:W-:Y:S01]  /*05d0*/  IMAD.SHL.U32 R3, R3, 0x8, RZ ;  /* 0x0000000803037824 */ /* 0x000fe200078e00ff */
[----:B------:R-:W-:Y:S01]  /*05e0*/  UISETP.NE.U32.AND UP0, UPT, UR4, URZ, UPT ;  /* 0x000000ff0400728c */ /* 0x000fe2000bf05070 */
[----:B------:R-:W1:Y:S01]  /*05f0*/  I2F.F16 R29, -0x100 ;  /* 0xffffff00001d7906 */ /* 0x000e620000200c00 */
[C---:B------:R-:W-:Y:S01]  /*0600*/  VIADDMNMX.U32 R25, R30.reuse, 0x80, R25, PT ;  /* 0x000000801e197846 */ /* 0x040fe20003800019 */
[----:B------:R-:W-:Y:S01]  /*0610*/  IMAD.IADD R10, R30, 0x1, R31 ;  /* 0x000000011e0a7824 */ /* 0x000fe200078e021f */
[----:B------:R-:W-:Y:S01]  /*0620*/  LOP3.LUT R3, R3, 0x18, RZ, 0xc0, !PT ;  /* 0x0000001803037812 */ /* 0x000fe200078ec0ff */
[----:B------:R-:W-:-:S04]  /*0630*/  UISETP.NE.AND.EX UP0, UPT, UR5, URZ, UPT, UP0 ;  /* 0x000000ff0500728c */ /* 0x000fc8000bf05300 */
[----:B------:R-:W0:Y:S08]  /*0640*/  I2F.F16 R24, -0x40 ;  /* 0xffffffc000187906 */ /* 0x000e300000200c00 */
[----:B------:R-:W0:Y:S01]  /*0650*/  I2F.F16 R9, -0x10 ;  /* 0xfffffff000097906 */ /* 0x000e220000200c00 */
[----:B--2---:R-:W-:Y:S02]  /*0660*/  SHF.R.U32.HI R3, RZ, R3, R4 ;  /* 0x00000003ff037219 */ /* 0x004fe40000011604 */
[----:B---3--:R-:W-:-:S02]  /*0670*/  PRMT R8, R0, 0x5410, R0 ;  /* 0x0000541000087816 */ /* 0x008fc40000000000 */
[----:B0-----:R-:W-:Y:S02]  /*0680*/  PRMT R7, R0, 0x7632, R0 ;  /* 0x0000763200077816 */ /* 0x001fe40000000000 */
[C-C-:B----4-:R-:W-:Y:S02]  /*0690*/  PRMT R6, R2.reuse, 0x5410, R2.reuse ;  /* 0x0000541002067816 */ /* 0x150fe40000000002 */
[----:B------:R-:W-:Y:S02]  /*06a0*/  PRMT R5, R2, 0x7632, R2 ;  /* 0x0000763202057816 */ /* 0x000fe40000000002 */
[--C-:B------:R-:W-:Y:S02]  /*06b0*/  SHF.R.U32.HI R0, RZ, 0x6, R3.reuse ;  /* 0x00000006ff007819 */ /* 0x100fe40000011603 */
[--C-:B------:R-:W-:Y:S02]  /*06c0*/  SHF.R.U32.HI R2, RZ, 0x4, R3.reuse ;  /* 0x00000004ff027819 */ /* 0x100fe40000011603 */
[----:B------:R-:W-:-:S02]  /*06d0*/  SHF.R.U32.HI R12, RZ, 0x2, R3 ;  /* 0x00000002ff0c7819 */ /* 0x000fc40000011603 */
[----:B------:R-:W-:Y:S02]  /*06e0*/  LOP3.LUT R4, R3, 0x3, RZ, 0xc0, !PT ;  /* 0x0000000303047812 */ /* 0x000fe400078ec0ff */
[----:B------:R-:W-:Y:S02]  /*06f0*/  LOP3.LUT R3, R0, 0x3, RZ, 0xc0, !PT ;  /* 0x0000000300037812 */ /* 0x000fe400078ec0ff */
[----:B------:R-:W-:Y:S02]  /*0700*/  LOP3.LUT R2, R2, 0x3, RZ, 0xc0, !PT ;  /* 0x0000000302027812 */ /* 0x000fe400078ec0ff */
[----:B------:R-:W-:Y:S01]  /*0710*/  LOP3.LUT R0, R12, 0x3, RZ, 0xc0, !PT ;  /* 0x000000030c007812 */ /* 0x000fe200078ec0ff */
[----:B-1----:R-:W-:Y:S06]  /*0720*/  BRA.U !UP0, `(.L_x_420) ;  /* 0x0000001108e47547 */ /* 0x002fec000b800000 */
[----:B------:R-:W-:-:S05]  /*0730*/  UMOV UR4, URZ ;  /* 0x000000ff00047c82 */ /* 0x000fca0008000000 */
.L_x_423:
[----:B0-----:R-:W0:Y:S01]  /*0740*/  LDCU.U8 UR5, c[0x0][0x3ac] ;  /* 0x00007580ff0577ac */ /* 0x001e220008000000 */
[----:B------:R-:W-:Y:S01]  /*0750*/  ISETP.NE.AND P0, PT, R30, R10, PT ;  /* 0x0000000a1e00720c */ /* 0x000fe20003f05270 */
[----:B0-----:R-:W-:-:S04]  /*0760*/  UPRMT UR5, UR5, 0x8880, URZ ;  /* 0x0000888005057896 */ /* 0x001fc800080000ff */
[----:B------:R-:W-:-:S04]  /*0770*/  UISETP.NE.AND UP0, UPT, UR5, URZ, UPT ;  /* 0x000000ff0500728c */ /* 0x000fc8000bf05270 */
[----:B------:R-:W-:-:S04]  /*0780*/  USEL UR5, URZ, 0x1, UP0 ;  /* 0x00000001ff057887 */ /* 0x000fc80008000000 */
[----:B------:R-:W-:Y:S08]  /*0790*/  @P0 BRA `(.L_x_421) ;  /* 0x0000000000800947 */ /* 0x000ff00003800000 */
[----:B------:R-:W0:Y:S01]  /*07a0*/  LDC R0, c[0x0][0x3a4] ;  /* 0x0000e900ff007b82 */ /* 0x000e220000000800 */
[----:B------:R-:W1:Y:S01]  /*07b0*/  S2R R4, SR_TID.X ;  /* 0x0000000000047919 */ /* 0x000e620000002100 */
[----:B------:R-:W1:Y:S06]  /*07c0*/  S2R R13, SR_CTAID.X ;  /* 0x00000000000d7919 */ /* 0x000e6c0000002500 */
[----:B------:R-:W2:Y:S08]  /*07d0*/  LDC.64 R2, c[0x0][0x390] ;  /* 0x0000e400ff027b82 */ /* 0x000eb00000000a00 */
[----:B------:R-:W3:Y:S01]  /*07e0*/  LDC.64 R6, c[0x0][0x398] ;  /* 0x0000e600ff067b82 */ /* 0x000ee20000000a00 */
[----:B0-----:R-:W-:-:S05]  /*07f0*/  IMAD R0, R11, R0, R0 ;  /* 0x000000000b007224 */ /* 0x001fca00078e0200 */
[----:B------:R-:W-:-:S04]  /*0800*/  SHF.R.S32.HI R5, RZ, 0x1f, R0 ;  /* 0x0000001fff057819 */ /* 0x000fc80000011400 */
[----:B------:R-:W-:-:S04]  /*0810*/  LEA.HI R5, R5, R0, RZ, 0x4 ;  /* 0x0000000005057211 */ /* 0x000fc800078f20ff */
[----:B------:R-:W-:-:S05]  /*0820*/  LEA.HI.SX32 R5, R5, R28, 0x1c ;  /* 0x0000001c05057211 */ /* 0x000fca00078fe2ff */
[----:B--2---:R-:W-:-:S04]  /*0830*/  IMAD.WIDE R2, R5, 0x4, R2 ;  /* 0x0000000405027825 */ /* 0x004fc800078e0202 */
[----:B-1----:R-:W-:Y:S02]  /*0840*/  IMAD R5, R13, 0x80, R4 ;  /* 0x000000800d057824 */ /* 0x002fe400078e0204 */
[----:B------:R-:W2:Y:S02]  /*0850*/  LDG.E.CONSTANT R2, desc[UR8][R2.64] ;  /* 0x0000000802027981 */ /* 0x000ea4000c1e9900 */
[----:B------:R-:W-:-:S04]  /*0860*/  IMAD.U32 R5, R5, 0x4, R0 ;  /* 0x0000000405057824 */ /* 0x000fc800078e0000 */
[----:B---3--:R-:W-:-:S05]  /*0870*/  IMAD.WIDE R6, R5, 0x2, R6 ;  /* 0x0000000205067825 */ /* 0x008fca00078e0206 */
[----:B------:R-:W3:Y:S04]  /*0880*/  LDG.E.CONSTANT R5, desc[UR8][R6.64] ;  /* 0x0000000806057981 */ /* 0x000ee8000c1e9900 */
[----:B------:R0:W4:Y:S01]  /*0890*/  LDG.E.CONSTANT R12, desc[UR8][R6.64+0x4] ;  /* 0x00000408060c7981 */ /* 0x000122000c1e9900 */
[----:B------:R-:W-:Y:S02]  /*08a0*/  IMAD.SHL.U32 R4, R4, 0x8, RZ ;  /* 0x0000000804047824 */ /* 0x000fe400078e00ff */
[----:B------:R-:W-:Y:S02]  /*08b0*/  VIADD R11, R11, 0x1 ;  /* 0x000000010b0b7836 */ /* 0x000fe40000000000 */
[----:B------:R-:W-:Y:S01]  /*08c0*/  IMAD.IADD R10, R31, 0x1, R30 ;  /* 0x000000011f0a7824 */ /* 0x000fe200078e021e */
[----:B------:R-:W-:-:S04]  /*08d0*/  LOP3.LUT R13, R4, 0x18, RZ, 0xc0, !PT ;  /* 0x00000018040d7812 */ /* 0x000fc800078ec0ff */
[----:B--2---:R-:W-:-:S04]  /*08e0*/  SHF.R.U32.HI R4, RZ, R13, R2 ;  /* 0x0000000dff047219 */ /* 0x004fc80000011602 */
[--C-:B------:R-:W-:Y:S02]  /*08f0*/  SHF.R.U32.HI R0, RZ, 0x2, R4.reuse ;  /* 0x00000002ff007819 */ /* 0x100fe40000011604 */
[--C-:B------:R-:W-:Y:S02]  /*0900*/  SHF.R.U32.HI R2, RZ, 0x4, R4.reuse ;  /* 0x00000004ff027819 */ /* 0x100fe40000011604 */
[----:B------:R-:W-:Y:S02]  /*0910*/  SHF.R.U32.HI R3, RZ, 0x6, R4 ;  /* 0x00000006ff037819 */ /* 0x000fe40000011604 */
[----:B------:R-:W-:Y:S02]  /*0920*/  LOP3.LUT R4, R4, 0x3, RZ, 0xc0, !PT ;  /* 0x0000000304047812 */ /* 0x000fe400078ec0ff */
[C-C-:B---3--:R-:W-:Y:S02]  /*0930*/  PRMT R8, R5.reuse, 0x5410, R5.reuse ;  /* 0x0000541005087816 */ /* 0x148fe40000000005 */
[----:B0-----:R-:W-:-:S02]  /*0940*/  PRMT R7, R5, 0x7632, R5 ;  /* 0x0000763205077816 */ /* 0x001fc40000000005 */
[----:B------:R-:W-:Y:S02]  /*0950*/  LOP3.LUT R0, R0, 0x3, RZ, 0xc0, !PT ;  /* 0x0000000300007812 */ /* 0x000fe400078ec0ff */
[----:B------:R-:W-:Y:S02]  /*0960*/  LOP3.LUT R2, R2, 0x3, RZ, 0xc0, !PT ;  /* 0x0000000302027812 */ /* 0x000fe400078ec0ff */
[----:B------:R-:W-:Y:S02]  /*0970*/  LOP3.LUT R3, R3, 0x3, RZ, 0xc0, !PT ;  /* 0x0000000303037812 */ /* 0x000fe400078ec0ff */
[C-C-:B----4-:R-:W-:Y:S02]  /*0980*/  PRMT R6, R12.reuse, 0x5410, R12.reuse ;  /* 0x000054100c067816 */ /* 0x150fe4000000000c */
[----:B------:R-:W-:-:S07]  /*0990*/  PRMT R5, R12, 0x7632, R12 ;  /* 0x000076320c057816 */ /* 0x000fce000000000c */
.L_x_421:
[----:B------:R-:W-:Y:S01]  /*09a0*/  VIADD R41, R4, UR5 ;  /* 0x0000000504297c36 */ /* 0x000fe20008000000 */
[----:B------:R-:W-:Y:S01]  /*09b0*/  PRMT R39, R29, 0x5410, R24 ;  /* 0x000054101d277816 */ /* 0x000fe20000000018 */
[----:B------:R-:W-:Y:S01]  /*09c0*/  VIADD R43, R2, UR5 ;  /* 0x00000005022b7c36 */ /* 0x000fe20008000000 */
[----:B------:R-:W-:Y:S01]  /*09d0*/  UPLOP3.LUT UP0, UPT, UPT, UPT, UPT, 0x80, 0x8 ;  /* 0x000000000008789c */ /* 0x000fe20003f0f070 */
[----:B------:R-:W-:Y:S01]  /*09e0*/  VIADD R42, R0, UR5 ;  /* 0x00000005002a7c36 */ /* 0x000fe20008000000 */
[----:B------:R0:W1:Y:S01]  /*09f0*/  I2F.F16 R36, R41 ;  /* 0x0000002900247306 */ /* 0x0000620000200c00 */
[----:B------:R-:W-:-:S07]  /*0a00*/  VIADD R32, R3, UR5 ;  /* 0x0000000503207c36 */ /* 0x000fce0008000000 */
[----:B------:R2:W3:Y:S01]  /*0a10*/  I2F.F16 R38, R43 ;  /* 0x0000002b00267306 */ /* 0x0004e20000200c00 */
[----:B0-----:R-:W-:Y:S01]  /*0a20*/  LOP3.LUT R41, R41, 0xe400, RZ, 0xfc, !PT ;  /* 0x0000e40029297812 */ /* 0x001fe200078efcff */
[----:B-1----:R-:W-:-:S06]  /*0a30*/  HADD2 R33, R9.H0_H0, -R36.H0_H0 ;  /* 0xa000002409217230 */ /* 0x002fcc0000000800 */
[----:B------:R0:W1:Y:S01]  /*0a40*/  I2F.F16 R12, R42 ;  /* 0x0000002a000c7306 */ /* 0x0000620000200c00 */
[----:B------:R-:W-:Y:S01]  /*0a50*/  HADD2 R36, R39, -R36.H0_H0 ;  /* 0xa000002427247230 */ /* 0x000fe20000000000 */
[----:B--2---:R-:W-:Y:S01]  /*0a60*/  LOP3.LUT R43, R43, 0xe400, RZ, 0xfc, !PT ;  /* 0x0000e4002b2b7812 */ /* 0x004fe200078efcff */
[----:B---3--:R-:W-:-:S05]  /*0a70*/  HADD2 R35, R9.H0_H0, -R38.H0_H0 ;  /* 0xa000002609237230 */ /* 0x008fca0000000800 */
[----:B------:R2:W3:Y:S01]  /*0a80*/  I2F.F16 R40, R32 ;  /* 0x0000002000287306 */ /* 0x0004e20000200c00 */
[C---:B------:R-:W-:Y:S01]  /*0a90*/  HADD2 R38, R39.reuse, -R38.H0_H0 ;  /* 0xa000002627267230 */ /* 0x040fe20000000000 */
[----:B0-----:R-:W-:Y:S01]  /*0aa0*/  LOP3.LUT R42, R42, 0xe400, RZ, 0xfc, !PT ;  /* 0x0000e4002a2a7812 */ /* 0x001fe200078efcff */
[--C-:B-1----:R-:W-:Y:S02]  /*0ab0*/  HADD2 R37, R39, -R12.reuse.H0_H0 ;  /* 0xa000000c27257230 */ /* 0x102fe40000000000 */
[----:B------:R-:W-:Y:S01]  /*0ac0*/  HADD2 R34, R9.H0_H0, -R12.H0_H0 ;  /* 0xa000000c09227230 */ /* 0x000fe20000000800 */
[----:B--2---:R-:W-:Y:S01]  /*0ad0*/  LOP3.LUT R32, R32, 0xe400, RZ, 0xfc, !PT ;  /* 0x0000e40020207812 */ /* 0x004fe200078efcff */
[--C-:B---3--:R-:W-:Y:S02]  /*0ae0*/  HADD2 R39, R39, -R40.reuse.H0_H0 ;  /* 0xa000002827277230 */ /* 0x108fe40000000000 */
[----:B------:R-:W-:-:S07]  /*0af0*/  HADD2 R40, R9.H0_H0, -R40.H0_H0 ;  /* 0xa000002809287230 */ /* 0x000fce0000000800 */
.L_x_422:
[----:B0-----:R0:W2:Y:S01]  /*0b00*/  LDG.E.128.CONSTANT R16, desc[UR8][R26.64] ;  /* 0x000000081a107981 */ /* 0x0010a2000c1e9d00 */
[----:B------:R-:W1:Y:S01]  /*0b10*/  S2UR UR6, SR_CgaCtaId ;  /* 0x00000000000679c3 */ /* 0x000e620000008800 */
[----:B------:R-:W-:Y:S01]  /*0b20*/  UMOV UR5, 0x400 ;  /* 0x0000040000057882 */ /* 0x000fe20000000000 */
[----:B------:R-:W-:Y:S01]  /*0b30*/  UPLOP3.LUT UP1, UPT, UPT, UPT, UP0, 0x80, 0x8 ;  /* 0x000000000008789c */ /* 0x000fe20003f2f000 */
[----:B------:R-:W3:Y:S01]  /*0b40*/  S2R R12, SR_CTAID.X ;  /* 0x00000000000c7919 */ /* 0x000ee20000002500 */
[----:B------:R-:W-:Y:S01]  /*0b50*/  UPLOP3.LUT UP0, UPT, UPT, UPT, UPT, 0x40, 0x4 ;  /* 0x000000000004789c */ /* 0x000fe20003f0e870 */
[----:B------:R-:W3:Y:S03]  /*0b60*/  S2R R13, SR_TID.X ;  /* 0x00000000000d7919 */ /* 0x000ee60000002100 */
[----:B------:R-:W0:Y:S08]  /*0b70*/  LDC R45, c[0x0][0x3a4] ;  /* 0x0000e900ff2d7b82 */ /* 0x000e300000000800 */
[----:B------:R-:W4:Y:S01]  /*0b80*/  LDC.64 R46, c[0x0][0x3b0] ;  /* 0x0000ec00ff2e7b82 */ /* 0x000f220000000a00 */
[----:B-1----:R-:W-:-:S04]  /*0b90*/  ULEA UR5, UR6, UR5, 0x18 ;  /* 0x0000000506057291 */ /* 0x002fc8000f8ec0ff */
[----:B------:R-:W-:Y:S02]  /*0ba0*/  ULEA UR5, UR4, UR5, 0x2 ;  /* 0x0000000504057291 */ /* 0x000fe4000f8e10ff */
[----:B------:R-:W-:Y:S01]  /*0bb0*/  UIADD3 UR4, UPT, UPT, UR4, 0x10, URZ ;  /* 0x0000001004047890 */ /* 0x000fe2000fffe0ff */
[----:B0-----:R-:W-:-:S06]  /*0bc0*/  IMAD.WIDE R26, R45, 0x4, R26 ;  /* 0x000000042d1a7825 */ /* 0x001fcc00078e021a */
[----:B------:R-:W0:Y:S01]  /*0bd0*/  LDS.128 R20, [UR5] ;  /* 0x00000005ff147984 */ /* 0x000e220008000c00 */
[----:B---3--:R-:W-:-:S04]  /*0be0*/  IMAD R44, R12, 0x80, R13 ;  /* 0x000000800c2c7824 */ /* 0x008fc800078e020d */
[----:B------:R-:W-:-:S04]  /*0bf0*/  IMAD.SHL.U32 R44, R44, 0x4, RZ ;  /* 0x000000042c2c7824 */ /* 0x000fc800078e00ff */
[C-C-:B0-----:R-:W-:Y:S02]  /*0c00*/  IMAD R21, R45.reuse, R21, R44.reuse ;  /* 0x000000152d157224 */ /* 0x141fe400078e022c */
[----:B------:R-:W-:Y:S01]  /*0c10*/  IMAD R23, R45, R23, R44 ;  /* 0x000000172d177224 */ /* 0x000fe200078e022c */
[----:B--2---:R-:W-:Y:S02]  /*0c20*/  LOP3.LUT R14, R18, 0x30003, RZ, 0xc0, !PT ;  /* 0x00030003120e7812 */ /* 0x004fe400078ec0ff */
[----:B------:R-:W-:Y:S02]  /*0c30*/  LOP3.LUT R15, R19, 0x30003, RZ, 0xc0, !PT ;  /* 0x00030003130f7812 */ /* 0x000fe400078ec0ff */
[----:B------:R-:W-:Y:S02]  /*0c40*/  LOP3.LUT R13, R17, 0x30003, RZ, 0xc0, !PT ;  /* 0x00030003110d7812 */ /* 0x000fe400078ec0ff */
[----:B------:R-:W-:Y:S02]  /*0c50*/  LOP3.LUT R48, R14, 0x64006400, RZ, 0xfc, !PT ;  /* 0x640064000e307812 */ /* 0x000fe400078efcff */
[----:B------:R-:W-:-:S02]  /*0c60*/  LOP3.LUT R49, R15, 0x64006400, RZ, 0xfc, !PT ;  /* 0x640064000f317812 */ /* 0x000fc400078efcff */
[----:B------:R-:W-:Y:S01]  /*0c70*/  LOP3.LUT R12, R16, 0x30003, RZ, 0xc0, !PT ;  /* 0x00030003100c7812 */ /* 0x000fe200078ec0ff */
[----:B------:R-:W-:Y:S01]  /*0c80*/  HADD2 R48, R48, R43.H0_H0 ;  /* 0x2000002b30307230 */ /* 0x000fe20000000000 */
[----:B------:R-:W-:Y:S01]  /*0c90*/  LOP3.LUT R13, R13, 0x64006400, RZ, 0xfc, !PT ;  /* 0x640064000d0d7812 */ /* 0x000fe200078efcff */
[----:B------:R-:W-:Y:S01]  /*0ca0*/  HADD2 R49, R49, R32.H0_H0 ;  /* 0x2000002031317230 */ /* 0x000fe20000000000 */
[----:B------:R-:W-:Y:S01]  /*0cb0*/  LOP3.LUT R12, R12, 0x64006400, RZ, 0xfc, !PT ;  /* 0x640064000c0c7812 */ /* 0x000fe200078efcff */
[----:B------:R-:W-:Y:S01]  /*0cc0*/  HFMA2 R48, R6, R48, -RZ ;  /* 0x0000003006307231 */ /* 0x000fe200001000ff */
[----:B------:R-:W-:Y:S01]  /*0cd0*/  LOP3.LUT R52, R19, 0xc000c, RZ, 0xc0, !PT ;  /* 0x000c000c13347812 */ /* 0x000fe200078ec0ff */
[----:B------:R-:W-:Y:S02]  /*0ce0*/  HADD2 R15, R13, R42.H0_H0 ;  /* 0x2000002a0d0f7230 */ /* 0x000fe40000000000 */
[----:B------:R-:W-:Y:S02]  /*0cf0*/  IMAD R13, R20, R45, R44 ;  /* 0x0000002d140d7224 */ /* 0x000fe400078e022c */
[----:B------:R-:W-:-:S02]  /*0d00*/  HMUL2 R49, R5, R49 ;  /* 0x0000003105317232 */ /* 0x000fc40000000000 */
[----:B----4-:R-:W-:-:S04]  /*0d10*/  IMAD.WIDE R20, R21, 0x2, R46 ;  /* 0x0000000215147825 */ /* 0x010fc800078e022e */
[----:B------:R-:W-:Y:S01]  /*0d20*/  HADD2 R14, R12, R41.H0_H0 ;  /* 0x200000290c0e7230 */ /* 0x000fe20000000000 */
[----:B------:R-:W-:Y:S01]  /*0d30*/  LOP3.LUT R52, R52, 0x64006400, RZ, 0xfc, !PT ;  /* 0x6400640034347812 */ /* 0x000fe200078efcff */
[----:B------:R-:W-:Y:S02]  /*0d40*/  HMUL2 R15, R7, R15 ;  /* 0x0000000f070f7232 */ /* 0x000fe40000000000 */
[----:B------:R-:W-:-:S04]  /*0d50*/  IMAD.WIDE R12, R13, 0x2, R46 ;  /* 0x000000020d0c7825 */ /* 0x000fc800078e022e */
[----:B------:R-:W-:Y:S01]  /*0d60*/  HFMA2 R14, R8, R14, -RZ ;  /* 0x0000000e080e7231 */ /* 0x000fe200001000ff */
[C-C-:B------:R-:W-:Y:S02]  /*0d70*/  PRMT R53, R48.reuse, 0x5410, R49.reuse ;  /* 0x0000541030357816 */ /* 0x140fe40000000031 */
[----:B------:R-:W-:Y:S02]  /*0d80*/  PRMT R49, R48, 0x7632, R49 ;  /* 0x0000763230317816 */ /* 0x000fe40000000031 */
[----:B------:R-:W-:Y:S01]  /*0d90*/  PRMT R51, R14, 0x5410, R15 ;  /* 0x000054100e337816 */ /* 0x000fe2000000000f */
[----:B------:R0:W-:Y:S01]  /*0da0*/  STG.E desc[UR8][R12.64+0x4], R53 ;  /* 0x000004350c007986 */ /* 0x0001e2000c101908 */
[----:B------:R-:W-:-:S03]  /*0db0*/  LOP3.LUT R48, R18, 0xc000c, RZ, 0xc0, !PT ;  /* 0x000c000c12307812 */ /* 0x000fc600078ec0ff */
[----:B------:R1:W-:Y:S04]  /*0dc0*/  STG.E desc[UR8][R12.64], R51 ;  /* 0x000000330c007986 */ /* 0x0003e8000c101908 */
[----:B------:R2:W-:Y:S01]  /*0dd0*/  STG.E desc[UR8][R20.64+0x4], R49 ;  /* 0x0000043114007986 */ /* 0x0005e2000c101908 */
[----:B0-----:R-:W-:Y:S02]  /*0de0*/  PRMT R53, R14, 0x7632, R15 ;  /* 0x000076320e357816 */ /* 0x001fe4000000000f */
[----:B------:R-:W-:Y:S02]  /*0df0*/  LOP3.LUT R14, R16, 0xc000c, RZ, 0xc0, !PT ;  /* 0x000c000c100e7812 */ /* 0x000fe400078ec0ff */
[----:B------:R-:W-:Y:S01]  /*0e00*/  LOP3.LUT R15, R17, 0xc000c, RZ, 0xc0, !PT ;  /* 0x000c000c110f7812 */ /* 0x000fe200078ec0ff */
[----:B------:R0:W-:Y:S01]  /*0e10*/  STG.E desc[UR8][R20.64], R53 ;  /* 0x0000003514007986 */ /* 0x0001e2000c101908 */
[----:B-1----:R-:W-:-:S02]  /*0e20*/  LOP3.LUT R51, R48, 0x64006400, RZ, 0xfc, !PT ;  /* 0x6400640030337812 */ /* 0x002fc400078efcff */
[----:B--2---:R-:W-:Y:S02]  /*0e30*/  LOP3.LUT R49, R14, 0x64006400, RZ, 0xfc, !PT ;  /* 0x640064000e317812 */ /* 0x004fe400078efcff */
[----:B------:R-:W-:Y:S01]  /*0e40*/  LOP3.LUT R50, R15, 0x64006400, RZ, 0xfc, !PT ;  /* 0x640064000f327812 */ /* 0x000fe200078efcff */
[----:B------:R-:W-:Y:S01]  /*0e50*/  HFMA2 R51, R51, 0.25, 0.25, R38.H0_H0 ;  /* 0x3400340033337831 */ /* 0x000fe20000040026 */
[----:B------:R-:W1:Y:S01]  /*0e60*/  LDS.128 R12, [UR5+0x10] ;  /* 0x00001005ff0c7984 */ /* 0x000e620008000c00 */
[----:B------:R-:W-:Y:S02]  /*0e70*/  HFMA2 R48, R49, 0.25, 0.25, R36.H0_H0 ;  /* 0x3400340031307831 */ /* 0x000fe40000040024 */
[----:B------:R-:W-:Y:S02]  /*0e80*/  HFMA2 R50, R50, 0.25, 0.25, R37.H0_H0 ;  /* 0x3400340032327831 */ /* 0x000fe40000040025 */
[----:B------:R-:W-:Y:S02]  /*0e90*/  HFMA2 R51, R6, R51, -RZ ;  /* 0x0000003306337231 */ /* 0x000fe400001000ff */
[----:B0-----:R-:W-:-:S02]  /*0ea0*/  IMAD R21, R45, R22, R44 ;  /* 0x000000162d157224 */ /* 0x001fc400078e022c */
[----:B------:R-:W-:Y:S02]  /*0eb0*/  HFMA2 R48, R8, R48, -RZ ;  /* 0x0000003008307231 */ /* 0x000fe400001000ff */
[----:B------:R-:W-:Y:S02]  /*0ec0*/  HMUL2 R50, R7, R50 ;  /* 0x0000003207327232 */ /* 0x000fe40000000000 */
[----:B------:R-:W-:-:S04]  /*0ed0*/  IMAD.WIDE R22, R23, 0x2, R46 ;  /* 0x0000000217167825 */ /* 0x000fc800078e022e */
[----:B------:R-:W-:Y:S01]  /*0ee0*/  HFMA2 R49, R52, 0.25, 0.25, R39.H0_H0 ;  /* 0x3400340034317831 */ /* 0x000fe20000040027 */
[----:B------:R-:W-:Y:S01]  /*0ef0*/  LOP3.LUT R52, R19, 0x300030, RZ, 0xc0, !PT ;  /* 0x0030003013347812 */ /* 0x000fe200078ec0ff */
[----:B------:R-:W-:Y:S01]  /*0f00*/  IMAD.WIDE R20, R21, 0x2, R46 ;  /* 0x0000000215147825 */ /* 0x000fe200078e022e */
[----:B------:R-:W-:-:S03]  /*0f10*/  PRMT R53, R48, 0x5410, R50 ;  /* 0x0000541030357816 */ /* 0x000fc60000000032 */
[----:B------:R-:W-:Y:S01]  /*0f20*/  HMUL2 R49, R5, R49 ;  /* 0x0000003105317232 */ /* 0x000fe20000000000 */
[----:B------:R-:W-:Y:S01]  /*0f30*/  LOP3.LUT R52, R52, 0x64006400, RZ, 0xfc, !PT ;  /* 0x6400640034347812 */ /* 0x000fe200078efcff */
[----:B------:R0:W-:Y:S03]  /*0f40*/  STG.E desc[UR8][R20.64], R53 ;  /* 0x0000003514007986 */ /* 0x0001e6000c101908 */
[----:B0-----:R-:W-:-:S05]  /*0f50*/  PRMT R53, R51, 0x5410, R49 ;  /* 0x0000541033357816 */ /* 0x001fca0000000031 */
[----:B------:R0:W-:Y:S01]  /*0f60*/  STG.E desc[UR8][R20.64+0x4], R53 ;  /* 0x0000043514007986 */ /* 0x0001e2000c101908 */
[C-C-:B-1----:R-:W-:Y:S02]  /*0f70*/  IMAD R13, R45.reuse, R13, R44.reuse ;  /* 0x0000000d2d0d7224 */ /* 0x142fe400078e022c */
[----:B------:R-:W-:Y:S01]  /*0f80*/  IMAD R15, R45, R15, R44 ;  /* 0x0000000f2d0f7224 */ /* 0x000fe200078e022c */
[----:B0-----:R-:W-:Y:S02]  /*0f90*/  PRMT R53, R51, 0x7632, R49 ;  /* 0x0000763233357816 */ /* 0x001fe40000000031 */
[----:B------:R-:W-:Y:S02]  /*0fa0*/  LOP3.LUT R51, R18, 0x300030, RZ, 0xc0, !PT ;  /* 0x0030003012337812 */ /* 0x000fe400078ec0ff */
[----:B------:R-:W-:Y:S01]  /*0fb0*/  PRMT R21, R48, 0x7632, R50 ;  /* 0x0000763230157816 */ /* 0x000fe20000000032 */
[----:B------:R0:W-:Y:S01]  /*0fc0*/  STG.E desc[UR8][R22.64+0x4], R53 ;  /* 0x0000043516007986 */ /* 0x0001e2000c101908 */
[----:B------:R-:W-:-:S02]  /*0fd0*/  LOP3.LUT R48, R16, 0x300030, RZ, 0xc0, !PT ;  /* 0x0030003010307812 */ /* 0x000fc400078ec0ff */
[----:B------:R-:W-:Y:S01]  /*0fe0*/  LOP3.LUT R50, R17, 0x300030, RZ, 0xc0, !PT ;  /* 0x0030003011327812 */ /* 0x000fe200078ec0ff */
[----:B------:R1:W-:Y:S01]  /*0ff0*/  STG.E desc[UR8][R22.64], R21 ;  /* 0x0000001516007986 */ /* 0x0003e2000c101908 */
[----:B------:R-:W-:Y:S02]  /*1000*/  LOP3.LUT R51, R51, 0x64006400, RZ, 0xfc, !PT ;  /* 0x6400640033337812 */ /* 0x000fe400078efcff */
[----:B------:R-:W-:Y:S02]  /*1010*/  LOP3.LUT R49, R48, 0x64006400, RZ, 0xfc, !PT ;  /* 0x6400640030317812 */ /* 0x000fe400078efcff */
[----:B------:R-:W-:-:S03]  /*1020*/  LOP3.LUT R50, R50, 0x64006400, RZ, 0xfc, !PT ;  /* 0x6400640032327812 */ /* 0x000fc600078efcff */
[----:B------:R-:W-:Y:S02]  /*1030*/  HFMA2 R20, R49, 0.0625, 0.0625, R36.H1_H1 ;  /* 0x2c002c0031147831 */ /* 0x000fe40000060024 */
[----:B------:R-:W-:Y:S01]  /*1040*/  IMAD R49, R12, R45, R44 ;  /* 0x0000002d0c317224 */ /* 0x000fe200078e022c */
[----:B0-----:R-:W-:Y:S01]  /*1050*/  LOP3.LUT R53, R19, 0xc000c0, RZ, 0xc0, !PT ;  /* 0x00c000c013357812 */ /* 0x001fe200078ec0ff */
[----:B------:R-:W-:-:S04]  /*1060*/  IMAD.WIDE R12, R13, 0x2, R46 ;  /* 0x000000020d0c7825 */ /* 0x000fc800078e022e */
[----:B-1----:R-:W-:Y:S02]  /*1070*/  HFMA2 R22, R51, 0.0625, 0.0625, R38.H1_H1 ;  /* 0x2c002c0033167831 */ /* 0x002fe40000060026 */
[----:B------:R-:W-:Y:S02]  /*1080*/  HFMA2 R20, R8, R20, -RZ ;  /* 0x0000001408147231 */ /* 0x000fe400001000ff */
[----:B------:R-:W-:Y:S02]  /*1090*/  HFMA2 R23, R52, 0.0625, 0.0625, R39.H1_H1 ;  /* 0x2c002c0034177831 */ /* 0x000fe40000060027 */
[----:B------:R-:W-:-:S04]  /*10a0*/  IMAD.WIDE R48, R49, 0x2, R46 ;  /* 0x0000000231307825 */ /* 0x000fc800078e022e */
[----:B------:R-:W-:Y:S02]  /*10b0*/  HFMA2 R21, R50, 0.0625, 0.0625, R37.H1_H1 ;  /* 0x2c002c0032157831 */ /* 0x000fe40000060025 */
[----:B------:R-:W-:Y:S02]  /*10c0*/  HFMA2 R22, R6, R22, -RZ ;  /* 0x0000001606167231 */ /* 0x000fe400001000ff */
[----:B------:R-:W-:Y:S01]  /*10d0*/  HMUL2 R23, R5, R23 ;  /* 0x0000001705177232 */ /* 0x000fe20000000000 */
[----:B------:R-:W-:Y:S01]  /*10e0*/  LOP3.LUT R52, R18, 0xc000c0, RZ, 0xc0, !PT ;  /* 0x00c000c012347812 */ /* 0x000fe200078ec0ff */
[----:B------:R-:W-:Y:S01]  /*10f0*/  HMUL2 R21, R7, R21 ;  /* 0x0000001507157232 */ /* 0x000fe20000000000 */
[----:B------:R-:W-:Y:S02]  /*1100*/  LOP3.LUT R53, R53, 0x64006400, RZ, 0xfc, !PT ;  /* 0x6400640035357812 */ /* 0x000fe400078efcff */
[----:B------:R-:W-:Y:S02]  /*1110*/  PRMT R51, R22, 0x5410, R23 ;  /* 0x0000541016337816 */ /* 0x000fe40000000017 */
[----:B------:R-:W-:-:S02]  /*1120*/  PRMT R50, R20, 0x5410, R21 ;  /* 0x0000541014327816 */ /* 0x000fc40000000015 */
[----:B------:R-:W-:Y:S01]  /*1130*/  PRMT R21, R20, 0x7632, R21 ;  /* 0x0000763214157816 */ /* 0x000fe20000000015 */
[----:B------:R0:W-:Y:S01]  /*1140*/  STG.E desc[UR8][R48.64+0x4], R51 ;  /* 0x0000043330007986 */ /* 0x0001e2000c101908 */
[----:B------:R-:W-:Y:S02]  /*1150*/  LOP3.LUT R20, R16, 0xc000c0, RZ, 0xc0, !PT ;  /* 0x00c000c010147812 */ /* 0x000fe400078ec0ff */
[----:B------:R-:W-:Y:S01]  /*1160*/  PRMT R23, R22, 0x7632, R23 ;  /* 0x0000763216177816 */ /* 0x000fe20000000017 */
[----:B------:R1:W-:Y:S01]  /*1170*/  STG.E desc[UR8][R48.64], R50 ;  /* 0x0000003230007986 */ /* 0x0003e2000c101908 */
[----:B------:R-:W-:Y:S02]  /*1180*/  LOP3.LUT R52, R52, 0x64006400, RZ, 0xfc, !PT ;  /* 0x6400640034347812 */ /* 0x000fe400078efcff */
[----:B------:R-:W-:Y:S01]  /*1190*/  SHF.R.U32.HI R16, RZ, 0x8, R16 ;  /* 0x00000008ff107819 */ /* 0x000fe20000011610 */
[----:B------:R-:W-:Y:S01]  /*11a0*/  STG.E desc[UR8][R12.64], R21 ;  /* 0x000000150c007986 */ /* 0x000fe2000c101908 */
[----:B------:R-:W-:-:S02]  /*11b0*/  SHF.R.U32.HI R18, RZ, 0x8, R18 ;  /* 0x00000008ff127819 */ /* 0x000fc40000011612 */
[----:B------:R-:W-:Y:S01]  /*11c0*/  SHF.R.U32.HI R19, RZ, 0x8, R19 ;  /* 0x00000008ff137819 */ /* 0x000fe20000011613 */
[----:B------:R2:W-:Y:S01]  /*11d0*/  STG.E desc[UR8][R12.64+0x4], R23 ;  /* 0x000004170c007986 */ /* 0x0005e2000c101908 */
[----:B0-----:R-:W-:Y:S02]  /*11e0*/  LOP3.LUT R51, R17, 0xc000c0, RZ, 0xc0, !PT ;  /* 0x00c000c011337812 */ /* 0x001fe400078ec0ff */
[----:B------:R-:W-:Y:S02]  /*11f0*/  SHF.R.U32.HI R17, RZ, 0x8, R17 ;  /* 0x00000008ff117819 */ /* 0x000fe40000011611 */
[----:B-1----:R-:W-:Y:S02]  /*1200*/  LOP3.LUT R50, R20, 0x64006400, RZ, 0xfc, !PT ;  /* 0x6400640014327812 */ /* 0x002fe400078efcff */
[----:B------:R-:W-:Y:S01]  /*1210*/  LOP3.LUT R49, R51, 0x64006400, RZ, 0xfc, !PT ;  /* 0x6400640033317812 */ /* 0x000fe200078efcff */
[----:B------:R-:W0:Y:S02]  /*1220*/  LDS.128 R20, [UR5+0x20] ;  /* 0x00002005ff147984 */ /* 0x000e240008000c00 */
[----:B------:R-:W-:-:S02]  /*1230*/  HFMA2 R51, R50, 0.015625, 0.015625, R33.H0_H0 ;  /* 0x2400240032337831 */ /* 0x000fc40000040021 */
[----:B------:R-:W-:Y:S02]  /*1240*/  HFMA2 R48, R49, 0.015625, 0.015625, R34.H0_H0 ;  /* 0x2400240031307831 */ /* 0x000fe40000040022 */
[----:B--2---:R-:W-:Y:S02]  /*1250*/  IMAD R13, R45, R14, R44 ;  /* 0x0000000e2d0d7224 */ /* 0x004fe400078e022c */
[----:B------:R-:W-:Y:S02]  /*1260*/  HFMA2 R51, R8, R51, -RZ ;  /* 0x0000003308337231 */ /* 0x000fe400001000ff */
[----:B------:R-:W-:Y:S02]  /*1270*/  HFMA2 R49, R52, 0.015625, 0.015625, R35.H0_H0 ;  /* 0x2400240034317831 */ /* 0x000fe40000040023 */
[----:B------:R-:W-:-:S04]  /*1280*/  IMAD.WIDE R14, R15, 0x2, R46 ;  /* 0x000000020f0e7825 */ /* 0x000fc800078e022e */
[----:B------:R-:W-:Y:S01]  /*1290*/  HMUL2 R48, R7, R48 ;  /* 0x0000003007307232 */ /* 0x000fe20000000000 */
[----:B------:R-:W-:Y:S01]  /*12a0*/  LOP3.LUT R52, R18, 0xc000c, RZ, 0xc0, !PT ;  /* 0x000c000c12347812 */ /* 0x000fe200078ec0ff */
[----:B------:R-:W-:Y:S02]  /*12b0*/  HFMA2 R50, R53, 0.015625, 0.015625, R40.H0_H0 ;  /* 0x2400240035327831 */ /* 0x000fe40000040028 */
[----:B------:R-:W-:-:S04]  /*12c0*/  IMAD.WIDE R12, R13, 0x2, R46 ;  /* 0x000000020d0c7825 */ /* 0x000fc800078e022e */
[----:B------:R-:W-:Y:S01]  /*12d0*/  HFMA2 R49, R6, R49, -RZ ;  /* 0x0000003106317231 */ /* 0x000fe200001000ff */
[----:B------:R-:W-:Y:S01]  /*12e0*/  PRMT R53, R51, 0x5410, R48 ;  /* 0x0000541033357816 */ /* 0x000fe20000000030 */
[----:B------:R-:W-:Y:S01]  /*12f0*/  HMUL2 R50, R5, R50 ;  /* 0x0000003205327232 */ /* 0x000fe20000000000 */
[----:B------:R-:W-:-:S03]  /*1300*/  LOP3.LUT R52, R52, 0x64006400, RZ, 0xfc, !PT ;  /* 0x6400640034347812 */ /* 0x000fc600078efcff */
[----:B------:R1:W-:Y:S02]  /*1310*/  STG.E desc[UR8][R12.64], R53 ;  /* 0x000000350c007986 */ /* 0x0003e4000c101908 */
[----:B-1----:R-:W-:-:S05]  /*1320*/  PRMT R53, R49, 0x5410, R50 ;  /* 0x0000541031357816 */ /* 0x002fca0000000032 */
[----:B------:R1:W-:Y:S01]  /*1330*/  STG.E desc[UR8][R12.64+0x4], R53 ;  /* 0x000004350c007986 */ /* 0x0003e2000c101908 */
[C-C-:B0-----:R-:W-:Y:S02]  /*1340*/  IMAD R21, R45.reuse, R21, R44.reuse ;  /* 0x000000152d157224 */ /* 0x141fe400078e022c */
[----:B------:R-:W-:Y:S01]  /*1350*/  IMAD R23, R45, R23, R44 ;  /* 0x000000172d177224 */ /* 0x000fe200078e022c */
[----:B-1----:R-:W-:Y:S02]  /*1360*/  PRMT R53, R51, 0x7632, R48 ;  /* 0x0000763233357816 */ /* 0x002fe40000000030 */
[----:B------:R-:W-:Y:S02]  /*1370*/  LOP3.LUT R48, R16, 0x30003, RZ, 0xc0, !PT ;  /* 0x0003000310307812 */ /* 0x000fe400078ec0ff */
[----:B------:R-:W-:Y:S01]  /*1380*/  LOP3.LUT R12, R17, 0x30003, RZ, 0xc0, !PT ;  /* 0x00030003110c7812 */ /* 0x000fe200078ec0ff */
[----:B------:R0:W-:Y:S01]  /*1390*/  STG.E desc[UR8][R14.64], R53 ;  /* 0x000000350e007986 */ /* 0x0001e2000c101908 */
[----:B------:R-:W-:-:S02]  /*13a0*/  LOP3.LUT R51, R19, 0x30003, RZ, 0xc0, !PT ;  /* 0x0003000313337812 */ /* 0x000fc400078ec0ff */
[----:B------:R-:W-:Y:S02]  /*13b0*/  LOP3.LUT R48, R48, 0x64006400, RZ, 0xfc, !PT ;  /* 0x6400640030307812 */ /* 0x000fe400078efcff */
[----:B------:R-:W-:Y:S02]  /*13c0*/  LOP3.LUT R13, R12, 0x64006400, RZ, 0xfc, !PT ;  /* 0x640064000c0d7812 */ /* 0x000fe400078efcff */
[----:B------:R-:W-:Y:S01]  /*13d0*/  LOP3.LUT R51, R51, 0x64006400, RZ, 0xfc, !PT ;  /* 0x6400640033337812 */ /* 0x000fe200078efcff */
[----:B------:R-:W-:Y:S02]  /*13e0*/  HADD2 R12, R48, R41.H0_H0 ;  /* 0x20000029300c7230 */ /* 0x000fe40000000000 */
[----:B------:R-:W-:Y:S01]  /*13f0*/  HADD2 R13, R13, R42.H0_H0 ;  /* 0x2000002a0d0d7230 */ /* 0x000fe20000000000 */
[----:B0-----:R-:W-:Y:S01]  /*1400*/  PRMT R53, R49, 0x7632, R50 ;  /* 0x0000763231357816 */ /* 0x001fe20000000032 */
[----:B------:R-:W-:Y:S01]  /*1410*/  HADD2 R51, R51, R32.H0_H0 ;  /* 0x2000002033337230 */ /* 0x000fe20000000000 */
[----:B------:R-:W-:Y:S01]  /*1420*/  LOP3.LUT R49, R18, 0x30003, RZ, 0xc0, !PT ;  /* 0x0003000312317812 */ /* 0x000fe200078ec0ff */
[----:B------:R-:W-:-:S02]  /*1430*/  HFMA2 R12, R8, R12, -RZ ;  /* 0x0000000c080c7231 */ /* 0x000fc400001000ff */
[----:B------:R-:W-:Y:S01]  /*1440*/  HMUL2 R13, R7, R13 ;  /* 0x0000000d070d7232 */ /* 0x000fe20000000000 */
[----:B------:R0:W-:Y:S01]  /*1450*/  STG.E desc[UR8][R14.64+0x4], R53 ;  /* 0x000004350e007986 */ /* 0x0001e2000c101908 */
[----:B------:R-:W-:Y:S01]  /*1460*/  LOP3.LUT R50, R49, 0x64006400, RZ, 0xfc, !PT ;  /* 0x6400640031327812 */ /* 0x000fe200078efcff */
[----:B------:R-:W-:Y:S02]  /*1470*/  HMUL2 R51, R5, R51 ;  /* 0x0000003305337232 */ /* 0x000fe40000000000 */
[----:B------:R-:W-:Y:S02]  /*1480*/  IMAD R49, R20, R45, R44 ;  /* 0x0000002d14317224 */ /* 0x000fe400078e022c */
[----:B------:R-:W-:-:S04]  /*1490*/  IMAD.WIDE R20, R21, 0x2, R46 ;  /* 0x0000000215147825 */ /* 0x000fc800078e022e */
[----:B------:R-:W-:Y:S02]  /*14a0*/  HADD2 R50, R50, R43.H0_H0 ;  /* 0x2000002b32327230 */ /* 0x000fe40000000000 */
[----:B------:R-:W-:-:S04]  /*14b0*/  IMAD.WIDE R48, R49, 0x2, R46 ;  /* 0x0000000231307825 */ /* 0x000fc800078e022e */
[----:B------:R-:W-:Y:S01]  /*14c0*/  HFMA2 R50, R6, R50, -RZ ;  /* 0x0000003206327231 */ /* 0x000fe200001000ff */
[----:B0-----:R-:W-:-:S04]  /*14d0*/  PRMT R53, R12, 0x5410, R13 ;  /* 0x000054100c357816 */ /* 0x001fc8000000000d */
[----:B------:R-:W-:Y:S01]  /*14e0*/  PRMT R15, R50, 0x5410, R51 ;  /* 0x00005410320f7816 */ /* 0x000fe20000000033 */
[----:B------:R-:W-:Y:S04]  /*14f0*/  STG.E desc[UR8][R48.64], R53 ;  /* 0x0000003530007986 */ /* 0x000fe8000c101908 */
[----:B------:R0:W-:Y:S02]  /*1500*/  STG.E desc[UR8][R48.64+0x4], R15 ;  /* 0x0000040f30007986 */ /* 0x0001e4000c101908 */
[----:B0-----:R-:W-:Y:S02]  /*1510*/  PRMT R49, R12, 0x7632, R13 ;  /* 0x000076320c317816 */ /* 0x001fe4000000000d */
[----:B------:R-:W0:Y:S01]  /*1520*/  LDS.128 R12, [UR5+0x30] ;  /* 0x00003005ff0c7984 */ /* 0x000e220008000c00 */
[----:B------:R-:W-:-:S03]  /*1530*/  LOP3.LUT R48, R19, 0xc000c, RZ, 0xc0, !PT ;  /* 0x000c000c13307812 */ /* 0x000fc600078ec0ff */
[----:B------:R1:W-:Y:S02]  /*1540*/  STG.E desc[UR8][R20.64], R49 ;  /* 0x0000003114007986 */ /* 0x0003e4000c101908 */
[----:B-1----:R-:W-:Y:S02]  /*1550*/  PRMT R49, R50, 0x7632, R51 ;  /* 0x0000763232317816 */ /* 0x002fe40000000033 */
[----:B------:R-:W-:Y:S02]  /*1560*/  LOP3.LUT R50, R16, 0xc000c, RZ, 0xc0, !PT ;  /* 0x000c000c10327812 */ /* 0x000fe400078ec0ff */
[----:B------:R-:W-:Y:S01]  /*1570*/  LOP3.LUT R51, R17, 0xc000c, RZ, 0xc0, !PT ;  /* 0x000c000c11337812 */ /* 0x000fe200078ec0ff */
[----:B------:R1:W-:Y:S01]  /*1580*/  STG.E desc[UR8][R20.64+0x4], R49 ;  /* 0x0000043114007986 */ /* 0x0003e2000c101908 */
[----:B------:R-:W-:Y:S02]  /*1590*/  LOP3.LUT R53, R50, 0x64006400, RZ, 0xfc, !PT ;  /* 0x6400640032357812 */ /* 0x000fe400078efcff */
[----:B------:R-:W-:Y:S01]  /*15a0*/  LOP3.LUT R50, R51, 0x64006400, RZ, 0xfc, !PT ;  /* 0x6400640033327812 */ /* 0x000fe200078efcff */
[----:B------:R-:W-:Y:S01]  /*15b0*/  IMAD R51, R45, R22, R44 ;  /* 0x000000162d337224 */ /* 0x000fe200078e022c */
[----:B-1----:R-:W-:-:S03]  /*15c0*/  LOP3.LUT R20, R48, 0x64006400, RZ, 0xfc, !PT ;  /* 0x6400640030147812 */ /* 0x002fc600078efcff */
[----:B------:R-:W-:Y:S02]  /*15d0*/  HFMA2 R49, R50, 0.25, 0.25, R37.H0_H0 ;  /* 0x3400340032317831 */ /* 0x000fe40000040025 */
[----:B------:R-:W-:Y:S02]  /*15e0*/  HFMA2 R48, R53, 0.25, 0.25, R36.H0_H0 ;  /* 0x3400340035307831 */ /* 0x000fe40000040024 */
[----:B------:R-:W-:Y:S02]  /*15f0*/  HFMA2 R50, R52, 0.25, 0.25, R38.H0_H0 ;  /* 0x3400340034327831 */ /* 0x000fe40000040026 */
[----:B------:R-:W-:Y:S02]  /*1600*/  HFMA2 R22, R20, 0.25, 0.25, R39.H0_H0 ;  /* 0x3400340014167831 */ /* 0x000fe40000040027 */
[----:B------:R-:W-:-:S04]  /*1610*/  IMAD.WIDE R20, R51, 0x2, R46 ;  /* 0x0000000233147825 */ /* 0x000fc800078e022e */
[----:B------:R-:W-:Y:S02]  /*1620*/  HFMA2 R48, R8, R48, -RZ ;  /* 0x0000003008307231 */ /* 0x000fe400001000ff */
[----:B------:R-:W-:Y:S02]  /*1630*/  HMUL2 R49, R7, R49 ;  /* 0x0000003107317232 */ /* 0x000fe40000000000 */
[----:B------:R-:W-:Y:S02]  /*1640*/  HFMA2 R50, R6, R50, -RZ ;  /* 0x0000003206327231 */ /* 0x000fe400001000ff */
[----:B------:R-:W-:Y:S02]  /*1650*/  HMUL2 R51, R5, R22 ;  /* 0x0000001605337232 */ /* 0x000fe40000000000 */
[----:B------:R-:W-:Y:S01]  /*1660*/  IMAD.WIDE R22, R23, 0x2, R46 ;  /* 0x0000000217167825 */ /* 0x000fe200078e022e */
[----:B------:R-:W-:Y:S02]  /*1670*/  PRMT R53, R48, 0x5410, R49 ;  /* 0x0000541030357816 */ /* 0x000fe40000000031 */
[----:B------:R-:W-:-:S03]  /*1680*/  PRMT R52, R50, 0x5410, R51 ;  /* 0x0000541032347816 */ /* 0x000fc60000000033 */
[----:B------:R0:W-:Y:S04]  /*1690*/  STG.E desc[UR8][R20.64], R53 ;  /* 0x0000003514007986 */ /* 0x0001e8000c101908 */
[----:B------:R1:W-:Y:S01]  /*16a0*/  STG.E desc[UR8][R20.64+0x4], R52 ;  /* 0x0000043414007986 */ /* 0x0003e2000c101908 */
[----:B0-----:R-:W-:Y:S01]  /*16b0*/  IMAD R53, R12, R45, R44 ;  /* 0x0000002d0c357224 */ /* 0x001fe200078e022c */
[----:B-1----:R-:W-:Y:S02]  /*16c0*/  PRMT R21, R48, 0x7632, R49 ;  /* 0x0000763230157816 */ /* 0x002fe40000000031 */
[----:B------:R-:W-:Y:S02]  /*16d0*/  LOP3.LUT R48, R16, 0x300030, RZ, 0xc0, !PT ;  /* 0x0030003010307812 */ /* 0x000fe400078ec0ff */
[----:B------:R-:W-:Y:S01]  /*16e0*/  LOP3.LUT R49, R17, 0x300030, RZ, 0xc0, !PT ;  /* 0x0030003011317812 */ /* 0x000fe200078ec0ff */
[----:B------:R0:W-:Y:S01]  /*16f0*/  STG.E desc[UR8][R22.64], R21 ;  /* 0x0000001516007986 */ /* 0x0001e2000c101908 */
[----:B------:R-:W-:-:S05]  /*1700*/  LOP3.LUT R48, R48, 0x64006400, RZ, 0xfc, !PT ;  /* 0x6400640030307812 */ /* 0x000fca00078efcff */
[----:B------:R-:W-:Y:S01]  /*1710*/  HFMA2 R12, R48, 0.0625, 0.0625, R36.H1_H1 ;  /* 0x2c002c00300c7831 */ /* 0x000fe20000060024 */
[----:B------:R-:W-:-:S04]  /*1720*/  LOP3.LUT R48, R19, 0x300030, RZ, 0xc0, !PT ;  /* 0x0030003013307812 */ /* 0x000fc800078ec0ff */
[----:B------:R-:W-:Y:S02]  /*1730*/  LOP3.LUT R48, R48, 0x64006400, RZ, 0xfc, !PT ;  /* 0x6400640030307812 */ /* 0x000fe400078efcff */
[----:B0-----:R-:W-:Y:S01]  /*1740*/  PRMT R21, R50, 0x7632, R51 ;  /* 0x0000763232157816 */ /* 0x001fe20000000033 */
[--C-:B------:R-:W-:Y:S01]  /*1750*/  IMAD R51, R45, R13, R44.reuse ;  /* 0x0000000d2d337224 */ /* 0x100fe200078e022c */
[----:B------:R-:W-:Y:S01]  /*1760*/  LOP3.LUT R50, R49, 0x64006400, RZ, 0xfc, !PT ;  /* 0x6400640031327812 */ /* 0x000fe200078efcff */
[C-C-:B------:R-:W-:Y:S02]  /*1770*/  IMAD R13, R45.reuse, R14, R44.reuse ;  /* 0x0000000e2d0d7224 */ /* 0x140fe400078e022c */
[----:B------:R-:W-:Y:S01]  /*1780*/  IMAD R49, R45, R15, R44 ;  /* 0x0000000f2d317224 */ /* 0x000fe200078e022c */
[----:B------:R0:W-:Y:S01]  /*1790*/  STG.E desc[UR8][R22.64+0x4], R21 ;  /* 0x0000041516007986 */ /* 0x0001e2000c101908 */
[C---:B------:R-:W-:Y:S01]  /*17a0*/  LOP3.LUT R44, R18.reuse, 0x300030, RZ, 0xc0, !PT ;  /* 0x00300030122c7812 */ /* 0x040fe200078ec0ff */
[----:B------:R-:W-:Y:S01]  /*17b0*/  IMAD.WIDE R14, R51, 0x2, R46 ;  /* 0x00000002330e7825 */ /* 0x000fe200078e022e */
[----:B------:R-:W-:-:S04]  /*17c0*/  LOP3.LUT R18, R18, 0xc000c0, RZ, 0xc0, !PT ;  /* 0x00c000c012127812 */ /* 0x000fc800078ec0ff */
[----:B------:R-:W-:Y:S01]  /*17d0*/  LOP3.LUT R18, R18, 0x64006400, RZ, 0xfc, !PT ;  /* 0x6400640012127812 */ /* 0x000fe200078efcff */
[----:B0-----:R-:W-:Y:S02]  /*17e0*/  HFMA2 R22, R8, R12, -RZ ;  /* 0x0000000c08167231 */ /* 0x001fe400001000ff */
[----:B------:R-:W-:-:S04]  /*17f0*/  IMAD.WIDE R20, R53, 0x2, R46 ;  /* 0x0000000235147825 */ /* 0x000fc800078e022e */
[----:B------:R-:W-:Y:S02]  /*1800*/  HFMA2 R23, R50, 0.0625, 0.0625, R37.H1_H1 ;  /* 0x2c002c0032177831 */ /* 0x000fe40000060025 */
[----:B------:R-:W-:Y:S02]  /*1810*/  HFMA2 R18, R18, 0.015625, 0.015625, R35.H0_H0 ;  /* 0x2400240012127831 */ /* 0x000fe40000040023 */
[----:B------:R-:W-:-:S04]  /*1820*/  IMAD.WIDE R12, R13, 0x2, R46 ;  /* 0x000000020d0c7825 */ /* 0x000fc800078e022e */
[----:B------:R-:W-:Y:S02]  /*1830*/  HMUL2 R23, R7, R23 ;  /* 0x0000001707177232 */ /* 0x000fe40000000000 */
[----:B------:R-:W-:Y:S02]  /*1840*/  HFMA2 R18, R6, R18, -RZ ;  /* 0x0000001206127231 */ /* 0x000fe400001000ff */
[----:B------:R-:W-:Y:S01]  /*1850*/  IMAD.WIDE R46, R49, 0x2, R46 ;  /* 0x00000002312e7825 */ /* 0x000fe200078e022e */
[----:B------:R-:W-:Y:S02]  /*1860*/  LOP3.LUT R49, R44, 0x64006400, RZ, 0xfc, !PT ;  /* 0x640064002c317812 */ /* 0x000fe400078efcff */
[----:B------:R-:W-:Y:S02]  /*1870*/  LOP3.LUT R44, R16, 0xc000c0, RZ, 0xc0, !PT ;  /* 0x00c000c0102c7812 */ /* 0x000fe400078ec0ff */
[----:B------:R-:W-:Y:S01]  /*1880*/  PRMT R51, R22, 0x5410, R23 ;  /* 0x0000541016337816 */ /* 0x000fe20000000017 */
[----:B------:R-:W-:Y:S01]  /*1890*/  HFMA2 R16, R49, 0.0625, 0.0625, R38.H1_H1 ;  /* 0x2c002c0031107831 */ /* 0x000fe20000060026 */
[----:B------:R-:W-:Y:S01]  /*18a0*/  LOP3.LUT R44, R44, 0x64006400, RZ, 0xfc, !PT ;  /* 0x640064002c2c7812 */ /* 0x000fe200078efcff */
[----:B------:R-:W-:Y:S01]  /*18b0*/  HFMA2 R49, R48, 0.0625, 0.0625, R39.H1_H1 ;  /* 0x2c002c0030317831 */ /* 0x000fe20000060027 */
[----:B------:R-:W-:Y:S01]  /*18c0*/  LOP3.LUT R48, R17, 0xc000c0, RZ, 0xc0, !PT ;  /* 0x00c000c011307812 */ /* 0x000fe200078ec0ff */
[----:B------:R-:W-:Y:S01]  /*18d0*/  HFMA2 R16, R6, R16, -RZ ;  /* 0x0000001006107231 */ /* 0x000fe200001000ff */
[----:B------:R0:W-:Y:S01]  /*18e0*/  STG.E desc[UR8][R20.64], R51 ;  /* 0x0000003314007986 */ /* 0x0001e2000c101908 */
[----:B------:R-:W-:Y:S01]  /*18f0*/  HMUL2 R17, R5, R49 ;  /* 0x0000003105117232 */ /* 0x000fe20000000000 */
[----:B------:R-:W-:Y:S01]  /*1900*/  LOP3.LUT R49, R19, 0xc000c0, RZ, 0xc0, !PT ;  /* 0x00c000c013317812 */ /* 0x000fe200078ec0ff */
[----:B------:R-:W-:Y:S01]  /*1910*/  HFMA2 R44, R44, 0.015625, 0.015625, R33.H0_H0 ;  /* 0x240024002c2c7831 */ /* 0x000fe20000040021 */
[----:B------:R-:W-:-:S02]  /*1920*/  LOP3.LUT R19, R48, 0x64006400, RZ, 0xfc, !PT ;  /* 0x6400640030137812 */ /* 0x000fc400078efcff */
[----:B------:R-:W-:Y:S01]  /*1930*/  LOP3.LUT R49, R49, 0x64006400, RZ, 0xfc, !PT ;  /* 0x6400640031317812 */ /* 0x000fe200078efcff */
[----:B------:R-:W-:Y:S01]  /*1940*/  HFMA2 R44, R8, R44, -RZ ;  /* 0x0000002c082c7231 */ /* 0x000fe200001000ff */
[----:B------:R-:W-:Y:S01]  /*1950*/  PRMT R23, R22, 0x7632, R23 ;  /* 0x0000763216177816 */ /* 0x000fe20000000017 */
[----:B------:R-:W-:Y:S02]  /*1960*/  HFMA2 R19, R19, 0.015625, 0.015625, R34.H0_H0 ;  /* 0x2400240013137831 */ /* 0x000fe40000040022 */
[----:B------:R-:W-:Y:S01]  /*1970*/  HFMA2 R49, R49, 0.015625, 0.015625, R40.H0_H0 ;  /* 0x2400240031317831 */ /* 0x000fe20000040028 */
[C-C-:B0-----:R-:W-:Y:S01]  /*1980*/  PRMT R51, R16.reuse, 0x5410, R17.reuse ;  /* 0x0000541010337816 */ /* 0x141fe20000000011 */
[----:B------:R-:W-:Y:S01]  /*1990*/  HMUL2 R19, R7, R19 ;  /* 0x0000001307137232 */ /* 0x000fe20000000000 */
[----:B------:R-:W-:Y:S01]  /*19a0*/  PRMT R17, R16, 0x7632, R17 ;  /* 0x0000763210117816 */ /* 0x000fe20000000011 */
[----:B------:R-:W-:Y:S02]  /*19b0*/  HMUL2 R49, R5, R49 ;  /* 0x0000003105317232 */ /* 0x000fe40000000000 */
[----:B------:R-:W-:Y:S04]  /*19c0*/  STG.E desc[UR8][R20.64+0x4], R51 ;  /* 0x0000043314007986 */ /* 0x000fe8000c101908 */
[----:B------:R-:W-:Y:S04]  /*19d0*/  STG.E desc[UR8][R14.64], R23 ;  /* 0x000000170e007986 */ /* 0x000fe8000c101908 */
[----:B------:R0:W-:Y:S02]  /*19e0*/  STG.E desc[UR8][R14.64+0x4], R17 ;  /* 0x000004110e007986 */ /* 0x0001e4000c101908 */
[----:B0-----:R-:W-:-:S02]  /*19f0*/  PRMT R15, R44, 0x5410, R19 ;  /* 0x000054102c0f7816 */ /* 0x001fc40000000013 */
[----:B------:R-:W-:Y:S02]  /*1a00*/  PRMT R17, R18, 0x5410, R49 ;  /* 0x0000541012117816 */ /* 0x000fe40000000031 */
[----:B------:R-:W-:Y:S01]  /*1a10*/  PRMT R19, R44, 0x7632, R19 ;  /* 0x000076322c137816 */ /* 0x000fe20000000013 */
[----:B------:R0:W-:Y:S01]  /*1a20*/  STG.E desc[UR8][R12.64], R15 ;  /* 0x0000000f0c007986 */ /* 0x0001e2000c101908 */
[----:B------:R-:W-:-:S03]  /*1a30*/  PRMT R49, R18, 0x7632, R49 ;  /* 0x0000763212317816 */ /* 0x000fc60000000031 */
[----:B------:R0:W-:Y:S04]  /*1a40*/  STG.E desc[UR8][R12.64+0x4], R17 ;  /* 0x000004110c007986 */ /* 0x0001e8000c101908 */
[----:B------:R0:W-:Y:S04]  /*1a50*/  STG.E desc[UR8][R46.64], R19 ;  /* 0x000000132e007986 */ /* 0x0001e8000c101908 */
[----:B------:R0:W-:Y:S01]  /*1a60*/  STG.E desc[UR8][R46.64+0x4], R49 ;  /* 0x000004312e007986 */ /* 0x0001e2000c101908 */
[----:B------:R-:W-:Y:S05]  /*1a70*/  BRA.U UP1, `(.L_x_422) ;  /* 0xfffffff101207547 */ /* 0x000fea000b83ffff */
[----:B------:R-:W-:-:S05]  /*1a80*/  VIADD R30, R30, 0x20 ;  /* 0x000000201e1e7836 */ /* 0x000fca0000000000 */
[----:B------:R-:W-:-:S13]  /*1a90*/  ISETP.GE.U32.AND P0, PT, R30, R25, PT ;  /* 0x000000191e00720c */ /* 0x000fda0003f06070 */
[----:B------:R-:W-:Y:S05]  /*1aa0*/  @!P0 BRA `(.L_x_423) ;  /* 0xffffffec00248947 */ /* 0x000fea000383ffff */
[----:B------:R-:W-:Y:S05]  /*1ab0*/  EXIT ;  /* 0x000000000000794d */ /* 0x000fea0003800000 */
.L_x_420:
[----:B------:R-:W-:-:S05]  /*1ac0*/  UMOV UR4, URZ ;  /* 0x000000ff00047c82 */ /* 0x000fca0008000000 */
.L_x_426:
[----:B0-----:R-:W0:Y:S01]  /*1ad0*/  S2R R12, SR_CTAID.X ;  /* 0x00000000000c7919 */ /* 0x001e220000002500 */
[----:B------:R-:W1:Y:S01]  /*1ae0*/  LDCU.U8 UR5, c[0x0][0x3ac] ;  /* 0x00007580ff0577ac */ /* 0x000e620008000000 */
[----:B------:R-:W-:Y:S01]  /*1af0*/  ISETP.NE.AND P0, PT, R30, R10, PT ;  /* 0x0000000a1e00720c */ /* 0x000fe20003f05270 */
[----:B------:R-:W0:Y:S01]  /*1b00*/  S2R R13, SR_TID.X ;  /* 0x00000000000d7919 */ /* 0x000e220000002100 */
[----:B-1----:R-:W-:-:S04]  /*1b10*/  UPRMT UR5, UR5, 0x8880, URZ ;  /* 0x0000888005057896 */ /* 0x002fc800080000ff */
[----:B------:R-:W-:-:S04]  /*1b20*/  UISETP.NE.AND UP0, UPT, UR5, URZ, UPT ;  /* 0x000000ff0500728c */ /* 0x000fc8000bf05270 */
[----:B------:R-:W-:Y:S01]  /*1b30*/  USEL UR6, URZ, 0x1, UP0 ;  /* 0x00000001ff067887 */ /* 0x000fe20008000000 */
[----:B0-----:R-:W-:-:S04]  /*1b40*/  IMAD R12, R12, 0x80, R13 ;  /* 0x000000800c0c7824 */ /* 0x001fc800078e020d */
[----:B------:R-:W-:Y:S01]  /*1b50*/  IMAD.SHL.U32 R16, R12, 0x4, RZ ;  /* 0x000000040c107824 */ /* 0x000fe200078e00ff */
[----:B------:R-:W-:Y:S06]  /*1b60*/  @P0 BRA `(.L_x_424) ;  /* 0x0000000000740947 */ /* 0x000fec0003800000 */
[----:B------:R-:W0:Y:S08]  /*1b70*/  LDC R0, c[0x0][0x3a4] ;  /* 0x0000e900ff007b82 */ /* 0x000e300000000800 */
[----:B------:R-:W1:Y:S08]  /*1b80*/  LDC.64 R2, c[0x0][0x390] ;  /* 0x0000e400ff027b82 */ /* 0x000e700000000a00 */
[----:B------:R-:W2:Y:S01]  /*1b90*/  LDC.64 R4, c[0x0][0x398] ;  /* 0x0000e600ff047b82 */ /* 0x000ea20000000a00 */
[----:B0-----:R-:W-:-:S05]  /*1ba0*/  IMAD R15, R11, R0, R0 ;  /* 0x000000000b0f7224 */ /* 0x001fca00078e0200 */
[----:B------:R-:W-:-:S04]  /*1bb0*/  SHF.R.S32.HI R0, RZ, 0x1f, R15 ;  /* 0x0000001fff007819 */ /* 0x000fc8000001140f */
[----:B------:R-:W-:-:S04]  /*1bc0*/  LEA.HI R7, R0, R15, RZ, 0x4 ;  /* 0x0000000f00077211 */ /* 0x000fc800078f20ff */
[----:B------:R-:W-:-:S05]  /*1bd0*/  LEA.HI.SX32 R7, R7, R28, 0x1c ;  /* 0x0000001c07077211 */ /* 0x000fca00078fe2ff */
[----:B-1----:R-:W-:-:S04]  /*1be0*/  IMAD.WIDE R6, R7, 0x4, R2 ;  /* 0x0000000407067825 */ /* 0x002fc800078e0202 */
[----:B------:R-:W-:Y:S02]  /*1bf0*/  IMAD.IADD R3, R16, 0x1, R15 ;  /* 0x0000000110037824 */ /* 0x000fe400078e020f */
[----:B------:R-:W3:Y:S02]  /*1c00*/  LDG.E.CONSTANT R6, desc[UR8][R6.64] ;  /* 0x0000000806067981 */ /* 0x000ee4000c1e9900 */
[----:B--2---:R-:W-:-:S05]  /*1c10*/  IMAD.WIDE R2, R3, 0x2, R4 ;  /* 0x0000000203027825 */ /* 0x004fca00078e0204 */
[----:B------:R-:W2:Y:S04]  /*1c20*/  LDG.E.CONSTANT R5, desc[UR8][R2.64] ;  /* 0x0000000802057981 */ /* 0x000ea8000c1e9900 */
[----:B------:R0:W4:Y:S01]  /*1c30*/  LDG.E.CONSTANT R12, desc[UR8][R2.64+0x4] ;  /* 0x00000408020c7981 */ /* 0x000122000c1e9900 */
[----:B------:R-:W-:Y:S02]  /*1c40*/  IMAD.SHL.U32 R13, R13, 0x8, RZ ;  /* 0x000000080d0d7824 */ /* 0x000fe400078e00ff */
[----:B------:R-:W-:Y:S02]  /*1c50*/  VIADD R11, R11, 0x1 ;  /* 0x000000010b0b7836 */ /* 0x000fe40000000000 */
[----:B------:R-:W-:Y:S01]  /*1c60*/  IMAD.IADD R10, R31, 0x1, R30 ;  /* 0x000000011f0a7824 */ /* 0x000fe200078e021e */
[----:B------:R-:W-:-:S04]  /*1c70*/  LOP3.LUT R13, R13, 0x18, RZ, 0xc0, !PT ;  /* 0x000000180d0d7812 */ /* 0x000fc800078ec0ff */
[----:B---3--:R-:W-:-:S04]  /*1c80*/  SHF.R.U32.HI R13, RZ, R13, R6 ;  /* 0x0000000dff0d7219 */ /* 0x008fc80000011606 */
[--C-:B------:R-:W-:Y:S02]  /*1c90*/  SHF.R.U32.HI R7, RZ, 0x6, R13.reuse ;  /* 0x00000006ff077819 */ /* 0x100fe4000001160d */
[--C-:B------:R-:W-:Y:S02]  /*1ca0*/  SHF.R.U32.HI R6, RZ, 0x4, R13.reuse ;  /* 0x00000004ff067819 */ /* 0x100fe4000001160d */
[----:B------:R-:W-:Y:S02]  /*1cb0*/  SHF.R.U32.HI R0, RZ, 0x2, R13 ;  /* 0x00000002ff007819 */ /* 0x000fe4000001160d */
[----:B0-----:R-:W-:Y:S02]  /*1cc0*/  LOP3.LUT R3, R7, 0x3, RZ, 0xc0, !PT ;  /* 0x0000000307037812 */ /* 0x001fe400078ec0ff */
[----:B------:R-:W-:Y:S02]  /*1cd0*/  LOP3.LUT R2, R6, 0x3, RZ, 0xc0, !PT ;  /* 0x0000000306027812 */ /* 0x000fe400078ec0ff */
[----:B--2---:R-:W-:-:S02]  /*1ce0*/  PRMT R8, R5, 0x5410, R5 ;  /* 0x0000541005087816 */ /* 0x004fc40000000005 */
[----:B------:R-:W-:Y:S02]  /*1cf0*/  PRMT R7, R5, 0x7632, R5 ;  /* 0x0000763205077816 */ /* 0x000fe40000000005 */
[----:B------:R-:W-:Y:S02]  /*1d00*/  LOP3.LUT R4, R13, 0x3, RZ, 0xc0, !PT ;  /* 0x000000030d047812 */ /* 0x000fe400078ec0ff */
[----:B------:R-:W-:Y:S02]  /*1d10*/  LOP3.LUT R0, R0, 0x3, RZ, 0xc0, !PT ;  /* 0x0000000300007812 */ /* 0x000fe400078ec0ff */
[C-C-:B----4-:R-:W-:Y:S02]  /*1d20*/  PRMT R6, R12.reuse, 0x5410, R12.reuse ;  /* 0x000054100c067816 */ /* 0x150fe4000000000c */
[----:B------:R-:W-:-:S07]  /*1d30*/  PRMT R5, R12, 0x7632, R12 ;  /* 0x000076320c057816 */ /* 0x000fce000000000c */
.L_x_424:
[----:B------:R-:W0:Y:S01]  /*1d40*/  S2UR UR5, SR_CTAID.Y ;  /* 0x00000000000579c3 */ /* 0x000e220000002600 */
[----:B------:R-:W-:Y:S01]  /*1d50*/  VIADD R38, R0, UR6 ;  /* 0x0000000600267c36 */ /* 0x000fe20008000000 */
[----:B------:R-:W-:Y:S01]  /*1d60*/  PRMT R13, R29, 0x5410, R24 ;  /* 0x000054101d0d7816 */ /* 0x000fe20000000018 */
[----:B------:R-:W-:Y:S01]  /*1d70*/  VIADD R37, R4, UR6 ;  /* 0x0000000604257c36 */ /* 0x000fe20008000000 */
[----:B------:R-:W-:Y:S01]  /*1d80*/  UPLOP3.LUT UP0, UPT, UPT, UPT, UPT, 0x80, 0x8 ;  /* 0x000000000008789c */ /* 0x000fe20003f0f070 */
[----:B------:R-:W-:Y:S01]  /*1d90*/  VIADD R39, R2, UR6 ;  /* 0x0000000602277c36 */ /* 0x000fe20008000000 */
[----:B------:R1:W2:Y:S01]  /*1da0*/  I2F.F16 R32, R38 ;  /* 0x0000002600207306 */ /* 0x0002a20000200c00 */
[----:B------:R-:W-:Y:S01]  /*1db0*/  VIADD R36, R3, UR6 ;  /* 0x0000000603247c36 */ /* 0x000fe20008000000 */
[----:B------:R-:W3:Y:S06]  /*1dc0*/  LDC R17, c[0x0][0x3a4] ;  /* 0x0000e900ff117b82 */ /* 0x000eec0000000800 */
[----:B------:R4:W5:Y:S01]  /*1dd0*/  I2F.F16 R12, R37 ;  /* 0x00000025000c7306 */ /* 0x0009620000200c00 */
[----:B-1----:R-:W-:Y:S01]  /*1de0*/  LOP3.LUT R38, R38, 0xe400, RZ, 0xfc, !PT ;  /* 0x0000e40026267812 */ /* 0x002fe200078efcff */
[----:B--2---:R-:W-:-:S06]  /*1df0*/  HADD2 R19, R9.H0_H0, -R32.H0_H0 ;  /* 0xa000002009137230 */ /* 0x004fcc0000000800 */
[----:B------:R1:W2:Y:S01]  /*1e00*/  I2F.F16 R14, R39 ;  /* 0x00000027000e7306 */ /* 0x0002a20000200c00 */
[----:B------:R-:W-:Y:S01]  /*1e10*/  HADD2 R32, R13, -R32.H0_H0 ;  /* 0xa00000200d207230 */ /* 0x000fe20000000000 */
[----:B0-----:R-:W-:Y:S01]  /*1e20*/  ULEA UR5, UR5, UR4, 0x7 ;  /* 0x0000000405057291 */ /* 0x001fe2000f8e38ff */
[----:B----4-:R-:W-:Y:S01]  /*1e30*/  LOP3.LUT R37, R37, 0xe400, RZ, 0xfc, !PT ;  /* 0x0000e40025257812 */ /* 0x010fe200078efcff */
[----:B-----5:R-:W-:-:S04]  /*1e40*/  HADD2 R18, R9.H0_H0, -R12.H0_H0 ;  /* 0xa000000c09127230 */ /* 0x020fc80000000800 */
[----:B------:R0:W4:Y:S01]  /*1e50*/  I2F.F16 R22, R36 ;  /* 0x0000002400167306 */ /* 0x0001220000200c00 */
[----:B------:R-:W-:Y:S02]  /*1e60*/  HADD2 R21, R13, -R12.H0_H0 ;  /* 0xa000000c0d157230 */ /* 0x000fe40000000000 */
[----:B---3--:R-:W-:Y:S01]  /*1e70*/  IMAD R16, R17, UR5, R16 ;  /* 0x0000000511107c24 */ /* 0x008fe2000f8e0210 */
[----:B-1----:R-:W-:Y:S01]  /*1e80*/  LOP3.LUT R39, R39, 0xe400, RZ, 0xfc, !PT ;  /* 0x0000e40027277812 */ /* 0x002fe200078efcff */
[--C-:B--2---:R-:W-:Y:S02]  /*1e90*/  HADD2 R20, R9.H0_H0, -R14.reuse.H0_H0 ;  /* 0xa000000e09147230 */ /* 0x104fe40000000800 */
[C---:B------:R-:W-:Y:S01]  /*1ea0*/  HADD2 R33, R13.reuse, -R14.H0_H0 ;  /* 0xa000000e0d217230 */ /* 0x040fe20000000000 */
[----:B0-----:R-:W-:Y:S01]  /*1eb0*/  LOP3.LUT R36, R36, 0xe400, RZ, 0xfc, !PT ;  /* 0x0000e40024247812 */ /* 0x001fe200078efcff */
[--C-:B----4-:R-:W-:Y:S02]  /*1ec0*/  HADD2 R34, R13, -R22.reuse.H0_H0 ;  /* 0xa00000160d227230 */ /* 0x110fe40000000000 */
[----:B------:R-:W-:-:S07]  /*1ed0*/  HADD2 R35, R9.H0_H0, -R22.H0_H0 ;  /* 0xa000001609237230 */ /* 0x000fce0000000800 */
.L_x_425:
[----:B0-----:R0:W2:Y:S01]  /*1ee0*/  LDG.E.128.CONSTANT R12, desc[UR8][R26.64] ;  /* 0x000000081a0c7981 */ /* 0x0010a2000c1e9d00 */
[----:B------:R-:W1:Y:S01]  /*1ef0*/  LDC.64 R22, c[0x0][0x3b0] ;  /* 0x0000ec00ff167b82 */ /* 0x000e620000000a00 */
[----:B------:R-:W-:Y:S02]  /*1f00*/  UPLOP3.LUT UP1, UPT, UPT, UPT, UP0, 0x80, 0x8 ;  /* 0x000000000008789c */ /* 0x000fe40003f2f000 */
[----:B------:R-:W-:Y:S01]  /*1f10*/  UPLOP3.LUT UP0, UPT, UPT, UPT, UPT, 0x40, 0x4 ;  /* 0x000000000004789c */ /* 0x000fe20003f0e870 */
[----:B0-----:R-:W-:-:S04]  /*1f20*/  IMAD.WIDE R26, R17, 0x4, R26 ;  /* 0x00000004111a7825 */ /* 0x001fc800078e021a */
[----:B-1----:R-:W-:-:S04]  /*1f30*/  IMAD.WIDE R22, R16, 0x2, R22 ;  /* 0x0000000210167825 */ /* 0x002fc800078e0216 */
[----:B------:R-:W-:Y:S01]  /*1f40*/  IMAD R16, R17, 0x10, R16 ;  /* 0x0000001011107824 */ /* 0x000fe200078e0210 */
[----:B--2---:R-:W-:Y:S02]  /*1f50*/  LOP3.LUT R42, R14, 0x30003, RZ, 0xc0, !PT ;  /* 0x000300030e2a7812 */ /* 0x004fe400078ec0ff */
[----:B------:R-:W-:Y:S02]  /*1f60*/  LOP3.LUT R43, R15, 0x30003, RZ, 0xc0, !PT ;  /* 0x000300030f2b7812 */ /* 0x000fe400078ec0ff */
[----:B------:R-:W-:Y:S02]  /*1f70*/  LOP3.LUT R42, R42, 0x64006400, RZ, 0xfc, !PT ;  /* 0x640064002a2a7812 */ /* 0x000fe400078efcff */
[----:B------:R-:W-:Y:S02]  /*1f80*/  LOP3.LUT R43, R43, 0x64006400, RZ, 0xfc, !PT ;  /* 0x640064002b2b7812 */ /* 0x000fe400078efcff */
[----:B------:R-:W-:Y:S01]  /*1f90*/  LOP3.LUT R40, R12, 0x30003, RZ, 0xc0, !PT ;  /* 0x000300030c287812 */ /* 0x000fe200078ec0ff */
[----:B------:R-:W-:Y:S01]  /*1fa0*/  HADD2 R45, R42, R39.H0_H0 ;  /* 0x200000272a2d7230 */ /* 0x000fe20000000000 */
[----:B------:R-:W-:Y:S01]  /*1fb0*/  LOP3.LUT R41, R13, 0x30003, RZ, 0xc0, !PT ;  /* 0x000300030d297812 */ /* 0x000fe200078ec0ff */
[----:B------:R-:W-:Y:S01]  /*1fc0*/  HADD2 R44, R43, R36.H0_H0 ;  /* 0x200000242b2c7230 */ /* 0x000fe20000000000 */
[----:B------:R-:W-:Y:S01]  /*1fd0*/  LOP3.LUT R40, R40, 0x64006400, RZ, 0xfc, !PT ;  /* 0x6400640028287812 */ /* 0x000fe200078efcff */
[----:B------:R-:W-:Y:S01]  /*1fe0*/  HFMA2 R45, R6, R45, -RZ ;  /* 0x0000002d062d7231 */ /* 0x000fe200001000ff */
[----:B------:R-:W-:Y:S01]  /*1ff0*/  LOP3.LUT R41, R41, 0x64006400, RZ, 0xfc, !PT ;  /* 0x6400640029297812 */ /* 0x000fe200078efcff */
[----:B------:R-:W-:Y:S01]  /*2000*/  HMUL2 R44, R5, R44 ;  /* 0x0000002c052c7232 */ /* 0x000fe20000000000 */
        /* <DEDUP_REMOVED lines=8> */
[----:B------:R-:W-:-:S02]  /*2090*/  PRMT R49, R45, 0x5410, R44 ;  /* 0x000054102d317816 */ /* 0x000fc4000000002c */
[----:B------:R-:W-:Y:S02]  /*20a0*/  LOP3.LUT R50, R50, 0x64006400, RZ, 0xfc, !PT ;  /* 0x6400640032327812 */ /* 0x000fe400078efcff */
[----:B------:R-:W-:Y:S01]  /*20b0*/  LOP3.LUT R46, R42, 0x64006400, RZ, 0xfc, !PT ;  /* 0x640064002a2e7812 */ /* 0x000fe200078efcff */
[----:B------:R0:W-:Y:S01]  /*20c0*/  STG.E desc[UR8][R22.64+0x4], R49 ;  /* 0x0000043116007986 */ /* 0x0001e2000c101908 */
[----:B------:R-:W-:Y:S02]  /*20d0*/  LOP3.LUT R51, R48, 0x64006400, RZ, 0xfc, !PT ;  /* 0x6400640030337812 */ /* 0x000fe400078efcff */
[----:B------:R-:W-:Y:S01]  /*20e0*/  LOP3.LUT R53, R52, 0x64006400, RZ, 0xfc, !PT ;  /* 0x6400640034357812 */ /* 0x000fe200078efcff */
[----:B------:R-:W-:Y:S01]  /*20f0*/  HFMA2 R46, R46, 0.25, 0.25, R21.H0_H0 ;  /* 0x340034002e2e7831 */ /* 0x000fe20000040015 */
[C-C-:B------:R-:W-:Y:S01]  /*2100*/  PRMT R43, R40.reuse, 0x5410, R41.reuse ;  /* 0x00005410282b7816 */ /* 0x140fe20000000029 */
[----:B------:R-:W-:Y:S01]  /*2110*/  HFMA2 R48, R51, 0.25, 0.25, R32.H0_H0 ;  /* 0x3400340033307831 */ /* 0x000fe20000040020 */
[----:B------:R-:W-:Y:S01]  /*2120*/  PRMT R47, R40, 0x7632, R41 ;  /* 0x00007632282f7816 */ /* 0x000fe20000000029 */
[----:B------:R-:W-:Y:S01]  /*2130*/  IMAD.WIDE R40, R17, 0x2, R22 ;  /* 0x0000000211287825 */ /* 0x000fe200078e0216 */
[----:B------:R-:W-:-:S03]  /*2140*/  PRMT R44, R45, 0x7632, R44 ;  /* 0x000076322d2c7816 */ /* 0x000fc6000000002c */
[----:B------:R-:W-:Y:S02]  /*2150*/  HFMA2 R46, R8, R46, -RZ ;  /* 0x0000002e082e7231 */ /* 0x000fe400001000ff */
[----:B------:R-:W-:Y:S01]  /*2160*/  HMUL2 R48, R7, R48 ;  /* 0x0000003007307232 */ /* 0x000fe20000000000 */
[----:B------:R1:W-:Y:S01]  /*2170*/  STG.E desc[UR8][R22.64], R43 ;  /* 0x0000002b16007986 */ /* 0x0003e2000c101908 */
[----:B0-----:R-:W-:Y:S02]  /*2180*/  HFMA2 R49, R50, 0.25, 0.25, R33.H0_H0 ;  /* 0x3400340032317831 */ /* 0x001fe40000040021 */
[----:B------:R-:W-:Y:S01]  /*2190*/  HFMA2 R50, R53, 0.25, 0.25, R34.H0_H0 ;  /* 0x3400340035327831 */ /* 0x000fe20000040022 */
[----:B------:R-:W-:Y:S01]  /*21a0*/  STG.E desc[UR8][R40.64], R47 ;  /* 0x0000002f28007986 */ /* 0x000fe2000c101908 */
[----:B------:R-:W-:Y:S02]  /*21b0*/  HFMA2 R49, R6, R49, -RZ ;  /* 0x0000003106317231 */ /* 0x000fe400001000ff */
[----:B------:R-:W-:Y:S01]  /*21c0*/  HMUL2 R50, R5, R50 ;  /* 0x0000003205327232 */ /* 0x000fe20000000000 */
[----:B------:R0:W-:Y:S01]  /*21d0*/  STG.E desc[UR8][R40.64+0x4], R44 ;  /* 0x0000042c28007986 */ /* 0x0001e2000c101908 */
[----:B-1----:R-:W-:-:S03]  /*21e0*/  IMAD.WIDE R42, R17, 0x2, R40 ;  /* 0x00000002112a7825 */ /* 0x002fc600078e0228 */
[C-C-:B------:R-:W-:Y:S02]  /*21f0*/  PRMT R45, R49.reuse, 0x5410, R50.reuse ;  /* 0x00005410312d7816 */ /* 0x140fe40000000032 */
[----:B------:R-:W-:Y:S02]  /*2200*/  PRMT R50, R49, 0x7632, R50 ;  /* 0x0000763231327816 */ /* 0x000fe40000000032 */
[----:B------:R-:W-:Y:S01]  /*2210*/  LOP3.LUT R49, R12, 0x300030, RZ, 0xc0, !PT ;  /* 0x003000300c317812 */ /* 0x000fe200078ec0ff */
[----:B------:R-:W-:Y:S01]  /*2220*/  IMAD.WIDE R22, R17, 0x2, R42 ;  /* 0x0000000211167825 */ /* 0x000fe200078e022a */
[----:B------:R1:W-:Y:S01]  /*2230*/  STG.E desc[UR8][R42.64+0x4], R45 ;  /* 0x0000042d2a007986 */ /* 0x0003e2000c101908 */
[C-C-:B0-----:R-:W-:Y:S02]  /*2240*/  PRMT R41, R46.reuse, 0x5410, R48.reuse ;  /* 0x000054102e297816 */ /* 0x141fe40000000030 */
[----:B------:R-:W-:Y:S02]  /*2250*/  LOP3.LUT R44, R13, 0x300030, RZ, 0xc0, !PT ;  /* 0x003000300d2c7812 */ /* 0x000fe400078ec0ff */
[----:B------:R-:W-:Y:S01]  /*2260*/  PRMT R48, R46, 0x7632, R48 ;  /* 0x000076322e307816 */ /* 0x000fe20000000030 */
[----:B------:R0:W-:Y:S01]  /*2270*/  STG.E desc[UR8][R42.64], R41 ;  /* 0x000000292a007986 */ /* 0x0001e2000c101908 */
[----:B------:R-:W-:-:S02]  /*2280*/  LOP3.LUT R46, R12, 0xc000c0, RZ, 0xc0, !PT ;  /* 0x00c000c00c2e7812 */ /* 0x000fc400078ec0ff */
[----:B------:R-:W-:Y:S01]  /*2290*/  SHF.R.U32.HI R40, RZ, 0x8, R12 ;  /* 0x00000008ff287819 */ /* 0x000fe2000001160c */
[----:B------:R2:W-:Y:S01]  /*22a0*/  STG.E desc[UR8][R22.64], R48 ;  /* 0x0000003016007986 */ /* 0x0005e2000c101908 */
[----:B------:R-:W-:Y:S02]  /*22b0*/  LOP3.LUT R12, R13, 0xc000c0, RZ, 0xc0, !PT ;  /* 0x00c000c00d0c7812 */ /* 0x000fe400078ec0ff */
[----:B-1----:R-:W-:Y:S01]  /*22c0*/  LOP3.LUT R45, R15, 0x300030, RZ, 0xc0, !PT ;  /* 0x003000300f2d7812 */ /* 0x002fe200078ec0ff */
[----:B------:R1:W-:Y:S01]  /*22d0*/  STG.E desc[UR8][R22.64+0x4], R50 ;  /* 0x0000043216007986 */ /* 0x0003e2000c101908 */
[----:B------:R-:W-:Y:S02]  /*22e0*/  LOP3.LUT R12, R12, 0x64006400, RZ, 0xfc, !PT ;  /* 0x640064000c0c7812 */ /* 0x000fe400078efcff */
[----:B0-----:R-:W-:Y:S02]  /*22f0*/  SHF.R.U32.HI R41, RZ, 0x8, R13 ;  /* 0x00000008ff297819 */ /* 0x001fe4000001160d */
[----:B------:R-:W-:-:S02]  /*2300*/  LOP3.LUT R42, R49, 0x64006400, RZ, 0xfc, !PT ;  /* 0x64006400312a7812 */ /* 0x000fc400078efcff */
[----:B------:R-:W-:Y:S02]  /*2310*/  LOP3.LUT R43, R44, 0x64006400, RZ, 0xfc, !PT ;  /* 0x640064002c2b7812 */ /* 0x000fe400078efcff */
[----:B------:R-:W-:Y:S01]  /*2320*/  LOP3.LUT R13, R14, 0x300030, RZ, 0xc0, !PT ;  /* 0x003000300e0d7812 */ /* 0x000fe200078ec0ff */
[----:B------:R-:W-:Y:S01]  /*2330*/  HFMA2 R47, R42, 0.0625, 0.0625, R21.H1_H1 ;  /* 0x2c002c002a2f7831 */ /* 0x000fe20000060015 */
[----:B------:R-:W-:Y:S01]  /*2340*/  LOP3.LUT R49, R45, 0x64006400, RZ, 0xfc, !PT ;  /* 0x640064002d317812 */ /* 0x000fe200078efcff */
[----:B--2---:R-:W-:Y:S01]  /*2350*/  HFMA2 R48, R43, 0.0625, 0.0625, R32.H1_H1 ;  /* 0x2c002c002b307831 */ /* 0x004fe20000060020 */
[----:B------:R-:W-:Y:S01]  /*2360*/  LOP3.LUT R44, R13, 0x64006400, RZ, 0xfc, !PT ;  /* 0x640064000d2c7812 */ /* 0x000fe200078efcff */
[----:B------:R-:W-:Y:S02]  /*2370*/  HFMA2 R47, R8, R47, -RZ ;  /* 0x0000002f082f7231 */ /* 0x000fe400001000ff */
[----:B-1----:R-:W-:-:S04]  /*2380*/  IMAD.WIDE R22, R17, 0x2, R22 ;  /* 0x0000000211167825 */ /* 0x002fc800078e0216 */
[----:B------:R-:W-:Y:S01]  /*2390*/  HMUL2 R48, R7, R48 ;  /* 0x0000003007307232 */ /* 0x000fe20000000000 */
[----:B------:R-:W-:Y:S01]  /*23a0*/  LOP3.LUT R13, R14, 0xc000c0, RZ, 0xc0, !PT ;  /* 0x00c000c00e0d7812 */ /* 0x000fe200078ec0ff */
[----:B------:R-:W-:Y:S01]  /*23b0*/  HFMA2 R45, R44, 0.0625, 0.0625, R33.H1_H1 ;  /* 0x2c002c002c2d7831 */ /* 0x000fe20000060021 */
[----:B------:R-:W-:Y:S01]  /*23c0*/  SHF.R.U32.HI R42, RZ, 0x8, R14 ;  /* 0x00000008ff2a7819 */ /* 0x000fe2000001160e */
[----:B------:R-:W-:Y:S01]  /*23d0*/  HFMA2 R44, R49, 0.0625, 0.0625, R34.H1_H1 ;  /* 0x2c002c00312c7831 */ /* 0x000fe20000060022 */
[----:B------:R-:W-:Y:S01]  /*23e0*/  PRMT R49, R47, 0x5410, R48 ;  /* 0x000054102f317816 */ /* 0x000fe20000000030 */
[----:B------:R-:W-:Y:S01]  /*23f0*/  HFMA2 R45, R6, R45, -RZ ;  /* 0x0000002d062d7231 */ /* 0x000fe200001000ff */
[----:B------:R-:W-:Y:S01]  /*2400*/  LOP3.LUT R14, R15, 0xc000c0, RZ, 0xc0, !PT ;  /* 0x00c000c00f0e7812 */ /* 0x000fe200078ec0ff */
[----:B------:R-:W-:Y:S01]  /*2410*/  HMUL2 R44, R5, R44 ;  /* 0x0000002c052c7232 */ /* 0x000fe20000000000 */
[----:B------:R-:W-:Y:S01]  /*2420*/  SHF.R.U32.HI R43, RZ, 0x8, R15 ;  /* 0x00000008ff2b7819 */ /* 0x000fe2000001160f */
[----:B------:R0:W-:Y:S01]  /*2430*/  STG.E desc[UR8][R22.64], R49 ;  /* 0x0000003116007986 */ /* 0x0001e2000c101908 */
[----:B------:R-:W-:-:S02]  /*2440*/  LOP3.LUT R15, R46, 0x64006400, RZ, 0xfc, !PT ;  /* 0x640064002e0f7812 */ /* 0x000fc400078efcff */
[----:B------:R-:W-:Y:S02]  /*2450*/  LOP3.LUT R13, R13, 0x64006400, RZ, 0xfc, !PT ;  /* 0x640064000d0d7812 */ /* 0x000fe400078efcff */
[----:B------:R-:W-:Y:S02]  /*2460*/  LOP3.LUT R50, R41, 0x30003, RZ, 0xc0, !PT ;  /* 0x0003000329327812 */ /* 0x000fe400078ec0ff */
[----:B------:R-:W-:Y:S01]  /*2470*/  LOP3.LUT R51, R42, 0x30003, RZ, 0xc0, !PT ;  /* 0x000300032a337812 */ /* 0x000fe200078ec0ff */
[----:B------:R-:W-:Y:S01]  /*2480*/  HFMA2 R46, R13, 0.015625, 0.015625, R20.H0_H0 ;  /* 0x240024000d2e7831 */ /* 0x000fe20000040014 */
[----:B------:R-:W-:Y:S02]  /*2490*/  LOP3.LUT R52, R43, 0x30003, RZ, 0xc0, !PT ;  /* 0x000300032b347812 */ /* 0x000fe400078ec0ff */
[C-C-:B0-----:R-:W-:Y:S01]  /*24a0*/  PRMT R49, R45.reuse, 0x5410, R44.reuse ;  /* 0x000054102d317816 */ /* 0x141fe2000000002c */
[----:B------:R-:W-:Y:S01]  /*24b0*/  HFMA2 R46, R6, R46, -RZ ;  /* 0x0000002e062e7231 */ /* 0x000fe200001000ff */
[----:B------:R-:W-:-:S03]  /*24c0*/  PRMT R44, R45, 0x7632, R44 ;  /* 0x000076322d2c7816 */ /* 0x000fc6000000002c */
[----:B------:R0:W-:Y:S02]  /*24d0*/  STG.E desc[UR8][R22.64+0x4], R49 ;  /* 0x0000043116007986 */ /* 0x0001e4000c101908 */
[----:B0-----:R-:W-:Y:S02]  /*24e0*/  PRMT R49, R47, 0x7632, R48 ;  /* 0x000076322f317816 */ /* 0x001fe40000000030 */
[----:B------:R-:W-:Y:S01]  /*24f0*/  LOP3.LUT R48, R14, 0x64006400, RZ, 0xfc, !PT ;  /* 0x640064000e307812 */ /* 0x000fe200078efcff */
[----:B------:R-:W-:Y:S02]  /*2500*/  HFMA2 R14, R15, 0.015625, 0.015625, R18.H0_H0 ;  /* 0x240024000f0e7831 */ /* 0x000fe40000040012 */
[----:B------:R-:W-:Y:S02]  /*2510*/  HFMA2 R15, R12, 0.015625, 0.015625, R19.H0_H0 ;  /* 0x240024000c0f7831 */ /* 0x000fe40000040013 */
[----:B------:R-:W-:-:S04]  /*2520*/  IMAD.WIDE R12, R17, 0x2, R22 ;  /* 0x00000002110c7825 */ /* 0x000fc800078e0216 */
[----:B------:R-:W-:Y:S02]  /*2530*/  HFMA2 R22, R8, R14, -RZ ;  /* 0x0000000e08167231 */ /* 0x000fe400001000ff */
[----:B------:R-:W-:Y:S01]  /*2540*/  HFMA2 R47, R48, 0.015625, 0.015625, R35.H0_H0 ;  /* 0x24002400302f7831 */ /* 0x000fe20000040023 */
[----:B------:R-:W-:Y:S01]  /*2550*/  LOP3.LUT R48, R40, 0x30003, RZ, 0xc0, !PT ;  /* 0x0003000328307812 */ /* 0x000fe200078ec0ff */
[----:B------:R-:W-:Y:S01]  /*2560*/  HMUL2 R23, R7, R15 ;  /* 0x0000000f07177232 */ /* 0x000fe20000000000 */
[----:B------:R0:W-:Y:S01]  /*2570*/  STG.E desc[UR8][R12.64], R49 ;  /* 0x000000310c007986 */ /* 0x0001e2000c101908 */
[----:B------:R-:W-:-:S04]  /*2580*/  IMAD.WIDE R14, R17, 0x2, R12 ;  /* 0x00000002110e7825 */ /* 0x000fc800078e020c */
[----:B------:R-:W-:Y:S01]  /*2590*/  HMUL2 R47, R5, R47 ;  /* 0x0000002f052f7232 */ /* 0x000fe20000000000 */
[----:B------:R1:W-:Y:S01]  /*25a0*/  STG.E desc[UR8][R12.64+0x4], R44 ;  /* 0x0000042c0c007986 */ /* 0x0003e2000c101908 */
[--C-:B------:R-:W-:Y:S02]  /*25b0*/  PRMT R45, R22, 0x7632, R23.reuse ;  /* 0x00007632162d7816 */ /* 0x100fe40000000017 */
[----:B0-----:R-:W-:Y:S02]  /*25c0*/  LOP3.LUT R49, R50, 0x64006400, RZ, 0xfc, !PT ;  /* 0x6400640032317812 */ /* 0x001fe400078efcff */
[----:B------:R-:W-:Y:S02]  /*25d0*/  LOP3.LUT R50, R42, 0xc000c, RZ, 0xc0, !PT ;  /* 0x000c000c2a327812 */ /* 0x000fe400078ec0ff */
[----:B-1----:R-:W-:Y:S01]  /*25e0*/  PRMT R13, R22, 0x5410, R23 ;  /* 0x00005410160d7816 */ /* 0x002fe20000000017 */
[----:B------:R-:W-:Y:S01]  /*25f0*/  IMAD.WIDE R22, R17, 0x2, R14 ;  /* 0x0000000211167825 */ /* 0x000fe200078e020e */
[----:B------:R-:W-:-:S02]  /*2600*/  LOP3.LUT R12, R48, 0x64006400, RZ, 0xfc, !PT ;  /* 0x64006400300c7812 */ /* 0x000fc400078efcff */
[----:B------:R-:W-:Y:S01]  /*2610*/  LOP3.LUT R48, R51, 0x64006400, RZ, 0xfc, !PT ;  /* 0x6400640033307812 */ /* 0x000fe200078efcff */
[----:B------:R0:W-:Y:S01]  /*2620*/  STG.E desc[UR8][R14.64], R13 ;  /* 0x0000000d0e007986 */ /* 0x0001e2000c101908 */
[----:B------:R-:W-:Y:S01]  /*2630*/  LOP3.LUT R51, R52, 0x64006400, RZ, 0xfc, !PT ;  /* 0x6400640034337812 */ /* 0x000fe200078efcff */
[----:B------:R-:W-:Y:S01]  /*2640*/  HADD2 R12, R12, R37.H0_H0 ;  /* 0x200000250c0c7230 */ /* 0x000fe20000000000 */
[----:B------:R-:W-:Y:S01]  /*2650*/  LOP3.LUT R44, R40, 0xc000c, RZ, 0xc0, !PT ;  /* 0x000c000c282c7812 */ /* 0x000fe200078ec0ff */
[----:B------:R-:W-:Y:S01]  /*2660*/  HADD2 R48, R48, R39.H0_H0 ;  /* 0x2000002730307230 */ /* 0x000fe20000000000 */
[----:B------:R-:W-:Y:S02]  /*2670*/  LOP3.LUT R52, R43, 0xc000c, RZ, 0xc0, !PT ;  /* 0x000c000c2b347812 */ /* 0x000fe400078ec0ff */
[----:B------:R-:W-:Y:S01]  /*2680*/  LOP3.LUT R44, R44, 0x64006400, RZ, 0xfc, !PT ;  /* 0x640064002c2c7812 */ /* 0x000fe200078efcff */
[----:B------:R-:W-:Y:S01]  /*2690*/  HFMA2 R48, R6, R48, -RZ ;  /* 0x0000003006307231 */ /* 0x000fe200001000ff */
[----:B------:R-:W-:-:S02]  /*26a0*/  LOP3.LUT R50, R50, 0x64006400, RZ, 0xfc, !PT ;  /* 0x6400640032327812 */ /* 0x000fc400078efcff */
[----:B------:R-:W-:Y:S02]  /*26b0*/  LOP3.LUT R53, R52, 0x64006400, RZ, 0xfc, !PT ;  /* 0x6400640034357812 */ /* 0x000fe400078efcff */
[C-C-:B0-----:R-:W-:Y:S02]  /*26c0*/  PRMT R13, R46.reuse, 0x5410, R47.reuse ;  /* 0x000054102e0d7816 */ /* 0x141fe4000000002f */
[----:B------:R-:W-:Y:S02]  /*26d0*/  PRMT R47, R46, 0x7632, R47 ;  /* 0x000076322e2f7816 */ /* 0x000fe4000000002f */
[----:B------:R-:W-:Y:S01]  /*26e0*/  LOP3.LUT R46, R41, 0xc000c, RZ, 0xc0, !PT ;  /* 0x000c000c292e7812 */ /* 0x000fe200078ec0ff */
[----:B------:R0:W-:Y:S01]  /*26f0*/  STG.E desc[UR8][R14.64+0x4], R13 ;  /* 0x0000040d0e007986 */ /* 0x0001e2000c101908 */
[----:B------:R-:W-:-:S03]  /*2700*/  LOP3.LUT R52, R43, 0x300030, RZ, 0xc0, !PT ;  /* 0x003000302b347812 */ /* 0x000fc600078ec0ff */
[----:B------:R1:W-:Y:S04]  /*2710*/  STG.E desc[UR8][R22.64], R45 ;  /* 0x0000002d16007986 */ /* 0x0003e8000c101908 */
[----:B------:R2:W-:Y:S01]  /*2720*/  STG.E desc[UR8][R22.64+0x4], R47 ;  /* 0x0000042f16007986 */ /* 0x0005e2000c101908 */
[----:B0-----:R-:W-:Y:S02]  /*2730*/  HADD2 R13, R49, R38.H0_H0 ;  /* 0x20000026310d7230 */ /* 0x001fe40000000000 */
[----:B------:R-:W-:Y:S02]  /*2740*/  HFMA2 R14, R8, R12, -RZ ;  /* 0x0000000c080e7231 */ /* 0x000fe400001000ff */
[----:B------:R-:W-:Y:S01]  /*2750*/  HADD2 R49, R51, R36.H0_H0 ;  /* 0x2000002433317230 */ /* 0x000fe20000000000 */
[----:B------:R-:W-:Y:S01]  /*2760*/  LOP3.LUT R51, R46, 0x64006400, RZ, 0xfc, !PT ;  /* 0x640064002e337812 */ /* 0x000fe200078efcff */
[----:B------:R-:W-:-:S02]  /*2770*/  HMUL2 R15, R7, R13 ;  /* 0x0000000d070f7232 */ /* 0x000fc40000000000 */
[----:B------:R-:W-:-:S04]  /*2780*/  IMAD.WIDE R12, R17, 0x2, R22 ;  /* 0x00000002110c7825 */ /* 0x000fc800078e0216 */
[----:B------:R-:W-:Y:S01]  /*2790*/  HMUL2 R49, R5, R49 ;  /* 0x0000003105317232 */ /* 0x000fe20000000000 */
[----:B-1----:R-:W-:-:S04]  /*27a0*/  PRMT R45, R14, 0x5410, R15 ;  /* 0x000054100e2d7816 */ /* 0x002fc8000000000f */
[----:B--2---:R-:W-:Y:S02]  /*27b0*/  PRMT R47, R48, 0x5410, R49 ;  /* 0x00005410302f7816 */ /* 0x004fe40000000031 */
[----:B------:R-:W-:Y:S01]  /*27c0*/  PRMT R23, R14, 0x7632, R15 ;  /* 0x000076320e177816 */ /* 0x000fe2000000000f */
[----:B------:R0:W-:Y:S01]  /*27d0*/  STG.E desc[UR8][R12.64], R45 ;  /* 0x0000002d0c007986 */ /* 0x0001e2000c101908 */
[----:B------:R-:W-:Y:S01]  /*27e0*/  IMAD.WIDE R14, R17, 0x2, R12 ;  /* 0x00000002110e7825 */ /* 0x000fe200078e020c */
[----:B------:R-:W-:Y:S02]  /*27f0*/  PRMT R49, R48, 0x7632, R49 ;  /* 0x0000763230317816 */ /* 0x000fe40000000031 */
[----:B------:R1:W-:Y:S01]  /*2800*/  STG.E desc[UR8][R12.64+0x4], R47 ;  /* 0x0000042f0c007986 */ /* 0x0003e2000c101908 */
[C---:B------:R-:W-:Y:S02]  /*2810*/  LOP3.LUT R48, R41.reuse, 0x300030, RZ, 0xc0, !PT ;  /* 0x0030003029307812 */ /* 0x040fe400078ec0ff */
[----:B------:R-:W-:Y:S01]  /*2820*/  LOP3.LUT R41, R41, 0xc000c0, RZ, 0xc0, !PT ;  /* 0x00c000c029297812 */ /* 0x000fe200078ec0ff */
[----:B------:R-:W-:Y:S01]  /*2830*/  STG.E desc[UR8][R14.64], R23 ;  /* 0x000000170e007986 */ /* 0x000fe2000c101908 */
[----:B0-----:R-:W-:-:S03]  /*2840*/  HFMA2 R45, R53, 0.25, 0.25, R34.H0_H0 ;  /* 0x34003400352d7831 */ /* 0x001fc60000040022 */
[----:B------:R0:W-:Y:S01]  /*2850*/  STG.E desc[UR8][R14.64+0x4], R49 ;  /* 0x000004310e007986 */ /* 0x0001e2000c101908 */
[----:B------:R-:W-:Y:S01]  /*2860*/  LOP3.LUT R53, R52, 0x64006400, RZ, 0xfc, !PT ;  /* 0x6400640034357812 */ /* 0x000fe200078efcff */
[----:B-1----:R-:W-:Y:S02]  /*2870*/  HFMA2 R12, R44, 0.25, 0.25, R21.H0_H0 ;  /* 0x340034002c0c7831 */ /* 0x002fe40000040015 */
[----:B------:R-:W-:Y:S01]  /*2880*/  HFMA2 R13, R51, 0.25, 0.25, R32.H0_H0 ;  /* 0x34003400330d7831 */ /* 0x000fe20000040020 */
[----:B------:R-:W-:Y:S01]  /*2890*/  LOP3.LUT R51, R48, 0x64006400, RZ, 0xfc, !PT ;  /* 0x6400640030337812 */ /* 0x000fe200078efcff */
[----:B------:R-:W-:Y:S02]  /*28a0*/  HFMA2 R22, R8, R12, -RZ ;  /* 0x0000000c08167231 */ /* 0x000fe400001000ff */
[----:B------:R-:W-:Y:S01]  /*28b0*/  HFMA2 R44, R50, 0.25, 0.25, R33.H0_H0 ;  /* 0x34003400322c7831 */ /* 0x000fe20000040021 */
[----:B------:R-:W-:Y:S01]  /*28c0*/  LOP3.LUT R50, R42, 0x300030, RZ, 0xc0, !PT ;  /* 0x003000302a327812 */ /* 0x000fe200078ec0ff */
[----:B------:R-:W-:-:S02]  /*28d0*/  HMUL2 R46, R7, R13 ;  /* 0x0000000d072e7232 */ /* 0x000fc40000000000 */
[----:B------:R-:W-:-:S04]  /*28e0*/  IMAD.WIDE R12, R17, 0x2, R14 ;  /* 0x00000002110c7825 */ /* 0x000fc800078e020e */
[----:B------:R-:W-:Y:S02]  /*28f0*/  HFMA2 R44, R6, R44, -RZ ;  /* 0x0000002c062c7231 */ /* 0x000fe400001000ff */
[----:B------:R-:W-:Y:S01]  /*2900*/  HMUL2 R45, R5, R45 ;  /* 0x0000002d052d7232 */ /* 0x000fe20000000000 */
[----:B------:R-:W-:Y:S02]  /*2910*/  LOP3.LUT R42, R42, 0xc000c0, RZ, 0xc0, !PT ;  /* 0x00c000c02a2a7812 */ /* 0x000fe400078ec0ff */
[C-C-:B0-----:R-:W-:Y:S02]  /*2920*/  PRMT R15, R22.reuse, 0x5410, R46.reuse ;  /* 0x00005410160f7816 */ /* 0x141fe4000000002e */
[----:B------:R-:W-:Y:S01]  /*2930*/  PRMT R49, R22, 0x7632, R46 ;  /* 0x0000763216317816 */ /* 0x000fe2000000002e */
[----:B------:R-:W-:Y:S01]  /*2940*/  IMAD.WIDE R22, R17, 0x2, R12 ;  /* 0x0000000211167825 */ /* 0x000fe200078e020c */
[----:B------:R-:W-:Y:S01]  /*2950*/  LOP3.LUT R46, R40, 0x300030, RZ, 0xc0, !PT ;  /* 0x00300030282e7812 */ /* 0x000fe200078ec0ff */
[----:B------:R0:W-:Y:S01]  /*2960*/  STG.E desc[UR8][R12.64], R15 ;  /* 0x0000000f0c007986 */ /* 0x0001e2000c101908 */
[----:B------:R-:W-:-:S02]  /*2970*/  PRMT R47, R44, 0x5410, R45 ;  /* 0x000054102c2f7816 */ /* 0x000fc4000000002d */
[----:B------:R-:W-:Y:S02]  /*2980*/  LOP3.LUT R14, R46, 0x64006400, RZ, 0xfc, !PT ;  /* 0x640064002e0e7812 */ /* 0x000fe400078efcff */
[----:B------:R-:W-:Y:S01]  /*2990*/  LOP3.LUT R46, R50, 0x64006400, RZ, 0xfc, !PT ;  /* 0x64006400322e7812 */ /* 0x000fe200078efcff */
[----:B------:R1:W-:Y:S01]  /*29a0*/  STG.E desc[UR8][R12.64+0x4], R47 ;  /* 0x0000042f0c007986 */ /* 0x0003e2000c101908 */
[----:B------:R-:W-:Y:S01]  /*29b0*/  PRMT R45, R44, 0x7632, R45 ;  /* 0x000076322c2d7816 */ /* 0x000fe2000000002d */
[----:B------:R-:W-:Y:S01]  /*29c0*/  HFMA2 R14, R14, 0.0625, 0.0625, R21.H1_H1 ;  /* 0x2c002c000e0e7831 */ /* 0x000fe20000060015 */
[----:B------:R-:W-:Y:S01]  /*29d0*/  LOP3.LUT R40, R40, 0xc000c0, RZ, 0xc0, !PT ;  /* 0x00c000c028287812 */ /* 0x000fe200078ec0ff */
[----:B------:R-:W-:Y:S01]  /*29e0*/  HFMA2 R46, R46, 0.0625, 0.0625, R33.H1_H1 ;  /* 0x2c002c002e2e7831 */ /* 0x000fe20000060021 */
[----:B------:R2:W-:Y:S01]  /*29f0*/  STG.E desc[UR8][R22.64], R49 ;  /* 0x0000003116007986 */ /* 0x0005e2000c101908 */
[----:B0-----:R-:W-:Y:S02]  /*2a00*/  HFMA2 R15, R51, 0.0625, 0.0625, R32.H1_H1 ;  /* 0x2c002c00330f7831 */ /* 0x001fe40000060020 */
[----:B------:R-:W-:Y:S01]  /*2a10*/  HFMA2 R14, R8, R14, -RZ ;  /* 0x0000000e080e7231 */ /* 0x000fe200001000ff */
[----:B------:R-:W-:Y:S01]  /*2a20*/  LOP3.LUT R44, R43, 0xc000c0, RZ, 0xc0, !PT ;  /* 0x00c000c02b2c7812 */ /* 0x000fe200078ec0ff */
[----:B------:R-:W-:-:S02]  /*2a30*/  HFMA2 R46, R6, R46, -RZ ;  /* 0x0000002e062e7231 */ /* 0x000fc400001000ff */
[----:B------:R-:W-:Y:S01]  /*2a40*/  HMUL2 R15, R7, R15 ;  /* 0x0000000f070f7232 */ /* 0x000fe20000000000 */
[----:B------:R0:W-:Y:S01]  /*2a50*/  STG.E desc[UR8][R22.64+0x4], R45 ;  /* 0x0000042d16007986 */ /* 0x0001e2000c101908 */
[----:B-1----:R-:W-:Y:S02]  /*2a60*/  HFMA2 R47, R53, 0.0625, 0.0625, R34.H1_H1 ;  /* 0x2c002c00352f7831 */ /* 0x002fe40000060022 */
[----:B------:R-:W-:Y:S01]  /*2a70*/  IMAD.WIDE R12, R17, 0x2, R22 ;  /* 0x00000002110c7825 */ /* 0x000fe200078e0216 */
[----:B------:R-:W-:-:S03]  /*2a80*/  LOP3.LUT R43, R40, 0x64006400, RZ, 0xfc, !PT ;  /* 0x64006400282b7812 */ /* 0x000fc600078efcff */
[----:B------:R-:W-:Y:S01]  /*2a90*/  HMUL2 R47, R5, R47 ;  /* 0x0000002f052f7232 */ /* 0x000fe20000000000 */
[----:B------:R-:W-:Y:S02]  /*2aa0*/  LOP3.LUT R40, R41, 0x64006400, RZ, 0xfc, !PT ;  /* 0x6400640029287812 */ /* 0x000fe400078efcff */
[----:B--2---:R-:W-:Y:S02]  /*2ab0*/  LOP3.LUT R49, R42, 0x64006400, RZ, 0xfc, !PT ;  /* 0x640064002a317812 */ /* 0x004fe400078efcff */
[----:B------:R-:W-:Y:S02]  /*2ac0*/  LOP3.LUT R44, R44, 0x64006400, RZ, 0xfc, !PT ;  /* 0x640064002c2c7812 */ /* 0x000fe400078efcff */
[----:B0-----:R-:W-:Y:S02]  /*2ad0*/  PRMT R23, R14, 0x5410, R15 ;  /* 0x000054100e177816 */ /* 0x001fe4000000000f */
[----:B------:R-:W-:Y:S02]  /*2ae0*/  PRMT R45, R46, 0x5410, R47 ;  /* 0x000054102e2d7816 */ /* 0x000fe4000000002f */
[----:B------:R-:W-:Y:S01]  /*2af0*/  PRMT R41, R14, 0x7632, R15 ;  /* 0x000076320e297816 */ /* 0x000fe2000000000f */
[----:B------:R0:W-:Y:S01]  /*2b00*/  STG.E desc[UR8][R12.64], R23 ;  /* 0x000000170c007986 */ /* 0x0001e2000c101908 */
[----:B------:R-:W-:Y:S01]  /*2b10*/  HFMA2 R14, R43, 0.015625, 0.015625, R18.H0_H0 ;  /* 0x240024002b0e7831 */ /* 0x000fe20000040012 */
[----:B------:R-:W-:Y:S01]  /*2b20*/  PRMT R47, R46, 0x7632, R47 ;  /* 0x000076322e2f7816 */ /* 0x000fe2000000002f */
[----:B------:R-:W-:Y:S01]  /*2b30*/  HFMA2 R15, R40, 0.015625, 0.015625, R19.H0_H0 ;  /* 0x24002400280f7831 */ /* 0x000fe20000040013 */
[----:B------:R1:W-:Y:S01]  /*2b40*/  STG.E desc[UR8][R12.64+0x4], R45 ;  /* 0x0000042d0c007986 */ /* 0x0003e2000c101908 */
[----:B------:R-:W-:-:S02]  /*2b50*/  HFMA2 R40, R49, 0.015625, 0.015625, R20.H0_H0 ;  /* 0x2400240031287831 */ /* 0x000fc40000040014 */
[----:B------:R-:W-:Y:S02]  /*2b60*/  HFMA2 R42, R8, R14, -RZ ;  /* 0x0000000e082a7231 */ /* 0x000fe400001000ff */
[----:B------:R-:W-:Y:S02]  /*2b70*/  HMUL2 R43, R7, R15 ;  /* 0x0000000f072b7232 */ /* 0x000fe40000000000 */
[----:B------:R-:W-:Y:S02]  /*2b80*/  HFMA2 R40, R6, R40, -RZ ;  /* 0x0000002806287231 */ /* 0x000fe400001000ff */
[----:B0-----:R-:W-:-:S04]  /*2b90*/  IMAD.WIDE R22, R17, 0x2, R12 ;  /* 0x0000000211167825 */ /* 0x001fc800078e020c */
[----:B-1----:R-:W-:Y:S01]  /*2ba0*/  HFMA2 R12, R44, 0.015625, 0.015625, R35.H0_H0 ;  /* 0x240024002c0c7831 */ /* 0x002fe20000040023 */
[----:B------:R0:W-:Y:S01]  /*2bb0*/  STG.E desc[UR8][R22.64], R41 ;  /* 0x0000002916007986 */ /* 0x0001e2000c101908 */
[----:B------:R-:W-:-:S04]  /*2bc0*/  IMAD.WIDE R14, R17, 0x2, R22 ;  /* 0x00000002110e7825 */ /* 0x000fc800078e0216 */
[----:B------:R-:W-:Y:S01]  /*2bd0*/  HMUL2 R44, R5, R12 ;  /* 0x0000000c052c7232 */ /* 0x000fe20000000000 */
[----:B------:R1:W-:Y:S01]  /*2be0*/  STG.E desc[UR8][R22.64+0x4], R47 ;  /* 0x0000042f16007986 */ /* 0x0003e2000c101908 */
[----:B------:R-:W-:-:S03]  /*2bf0*/  IMAD.WIDE R12, R17, 0x2, R14 ;  /* 0x00000002110c7825 */ /* 0x000fc600078e020e */
[C-C-:B0-----:R-:W-:Y:S02]  /*2c00*/  PRMT R41, R40.reuse, 0x5410, R44.reuse ;  /* 0x0000541028297816 */ /* 0x141fe4000000002c */
[----:B------:R-:W-:Y:S02]  /*2c10*/  PRMT R44, R40, 0x7632, R44 ;  /* 0x00007632282c7816 */ /* 0x000fe4000000002c */
[C-C-:B-1----:R-:W-:Y:S01]  /*2c20*/  PRMT R23, R42.reuse, 0x5410, R43.reuse ;  /* 0x000054102a177816 */ /* 0x142fe2000000002b */
[----:B------:R0:W-:Y:S01]  /*2c30*/  STG.E desc[UR8][R14.64+0x4], R41 ;  /* 0x000004290e007986 */ /* 0x0001e2000c101908 */
[----:B------:R-:W-:-:S03]  /*2c40*/  PRMT R43, R42, 0x7632, R43 ;  /* 0x000076322a2b7816 */ /* 0x000fc6000000002b */
[----:B------:R0:W-:Y:S04]  /*2c50*/  STG.E desc[UR8][R14.64], R23 ;  /* 0x000000170e007986 */ /* 0x0001e8000c101908 */
[----:B------:R0:W-:Y:S04]  /*2c60*/  STG.E desc[UR8][R12.64], R43 ;  /* 0x0000002b0c007986 */ /* 0x0001e8000c101908 */
[----:B------:R0:W-:Y:S01]  /*2c70*/  STG.E desc[UR8][R12.64+0x4], R44 ;  /* 0x0000042c0c007986 */ /* 0x0001e2000c101908 */
[----:B------:R-:W-:Y:S05]  /*2c80*/  BRA.U UP1, `(.L_x_425) ;  /* 0xfffffff101947547 */ /* 0x000fea000b83ffff */
[----:B------:R-:W-:Y:S01]  /*2c90*/  VIADD R30, R30, 0x20 ;  /* 0x000000201e1e7836 */ /* 0x000fe20000000000 */
[----:B------:R-:W-:-:S04]  /*2ca0*/  UIADD3 UR4, UPT, UPT, UR4, 0x20, URZ ;  /* 0x0000002004047890 */ /* 0x000fc8000fffe0ff */
[----:B------:R-:W-:-:S13]  /*2cb0*/  ISETP.GE.U32.AND P0, PT, R30, R25, PT ;  /* 0x000000191e00720c */ /* 0x000fda0003f06070 */
[----:B------:R-:W-:Y:S05]  /*2cc0*/  @!P0 BRA `(.L_x_426) ;  /* 0xffffffec00808947 */ /* 0x000fea000383ffff */
[----:B------:R-:W-:Y:S05]  /*2cd0*/  EXIT ;  /* 0x000000000000794d */ /* 0x000fea0003800000 */
.L_x_427:
        /* <DEDUP_REMOVED lines=10> */
.L_x_1853:


//--------------------- .text._ZN4vllm4gptq31reconstruct_exllama_3bit_kernelEPKjPKiS2_PK6__halfiiibPS5_ --------------------------
	.section	.text._ZN4vllm4gptq31reconstruct_exllama_3bit_kernelEPKjPKiS2_PK6__halfiiibPS5_,"ax",@progbits
	.align	128
        .global         _ZN4vllm4gptq31reconstruct_exllama_3bit_kernelEPKjPKiS2_PK6__halfiiibPS5_
        .type           _ZN4vllm4gptq31reconstruct_exllama_3bit_kernelEPKjPKiS2_PK6__halfiiibPS5_,@function
        .size           _ZN4vllm4gptq31reconstruct_exllama_3bit_kernelEPKjPKiS2_PK6__halfiiibPS5_,(.L_x_1854 - _ZN4vllm4gptq31reconstruct_exllama_3bit_kernelEPKjPKiS2_PK6__halfiiibPS5_)
        .other          _ZN4vllm4gptq31reconstruct_exllama_3bit_kernelEPKjPKiS2_PK6__halfiiibPS5_,@"STO_CUDA_ENTRY STV_DEFAULT"
_ZN4vllm4gptq31reconstruct_exllama_3bit_kernelEPKjPKiS2_PK6__halfiiibPS5_:
.text._ZN4vllm4gptq31reconstruct_exllama_3bit_kernelEPKjPKiS2_PK6__halfiiibPS5_:
[----:B------:R-:W-:Y:S01]  /*0000*/  LDC R1, c[0x0][0x37c] ;  /* 0x0000df00ff017b82 */ /* 0x000fe20000000800 */
[----:B------:R-:W0:Y:S07]  /*0010*/  S2R R7, SR_TID.X ;  /* 0x0000000000077919 */ /* 0x000e2e0000002100 */
[----:B------:R-:W1:Y:S01]  /*0020*/  S2UR UR10, SR_CTAID.Y ;  /* 0x00000000000a79c3 */ /* 0x000e620000002600 */
[----:B------:R-:W2:Y:S01]  /*0030*/  LDCU.64 UR6, c[0x0][0x388] ;  /* 0x00007100ff0677ac */ /* 0x000ea20008000a00 */
[----:B------:R-:W3:Y:S06]  /*0040*/  LDCU.64 UR8, c[0x0][0x358] ;  /* 0x00006b00ff0877ac */ /* 0x000eec0008000a00 */
[----:B------:R-:W4:Y:S01]  /*0050*/  LDC R23, c[0x0][0x3a0] ;  /* 0x0000e800ff177b82 */ /* 0x000f220000000800 */
[----:B------:R-:W5:Y:S01]  /*0060*/  LDCU UR12, c[0x0][0x3a4] ;  /* 0x00007480ff0c77ac */ /* 0x000f620008000800 */
[----:B--2---:R-:W-:Y:S01]  /*0070*/  ISETP.EQ.U32.AND P1, PT, RZ, UR6, PT ;  /* 0x00000006ff007c0c */ /* 0x004fe2000bf22070 */
[----:B-1----:R-:W-:-:S06]  /*0080*/  USHF.L.U32 UR5, UR10, 0x7, URZ ;  /* 0x000000070a057899 */ /* 0x002fcc00080006ff */
[----:B0-----:R-:W-:-:S05]  /*0090*/  VIADD R0, R7, UR5 ;  /* 0x0000000507007c36 */ /* 0x001fca0008000000 */
[----:B----4-:R-:W-:-:S04]  /*00a0*/  ISETP.GE.U32.AND P0, PT, R0, R23, PT ;  /* 0x000000170000720c */ /* 0x010fc80003f06070 */
[----:B------:R-:W-:-:S13]  /*00b0*/  ISETP.EQ.OR.EX P0, PT, RZ, UR7, P0, P1 ;  /* 0x00000007ff007c0c */ /* 0x000fda0008702710 */
[----:B------:R-:W0:Y:S02]  /*00c0*/  @!P0 LDC.64 R2, c[0x0][0x388] ;  /* 0x0000e200ff028b82 */ /* 0x000e240000000a00 */
[----:B0-----:R-:W-:-:S06]  /*00d0*/  @!P0 IMAD.WIDE.U32 R2, R0, 0x4, R2 ;  /* 0x0000000400028825 */ /* 0x001fcc00078e0002 */
[----:B---3--:R-:W2:Y:S01]  /*00e0*/  @!P0 LDG.E.CONSTANT R2, desc[UR8][R2.64] ;  /* 0x0000000802028981 */ /* 0x008ea2000c1e9900 */
[----:B------:R-:W0:Y:S01]  /*00f0*/  S2UR UR4, SR_CTAID.X ;  /* 0x00000000000479c3 */ /* 0x000e220000002500 */
[----:B------:R-:W-:Y:S01]  /*0100*/  IMAD.SHL.U32 R12, R7, 0x4, RZ ;  /* 0x00000004070c7824 */ /* 0x000fe200078e00ff */
[----:B------:R-:W-:Y:S01]  /*0110*/  @!P0 MOV R4, 0x400 ;  /* 0x0000040000048802 */ /* 0x000fe20000000f00 */
[----:B------:R-:W1:Y:S01]  /*0120*/  @!P0 S2R R5, SR_CgaCtaId ;  /* 0x0000000000058919 */ /* 0x000e620000008800 */
[----:B------:R-:W-:Y:S01]  /*0130*/  IMAD.U32 R36, RZ, RZ, UR5 ;  /* 0x00000005ff247e24 */ /* 0x000fe2000f8e00ff */
[----:B0-----:R-:W-:-:S06]  /*0140*/  USHF.L.U32 UR4, UR4, 0x9, URZ ;  /* 0x0000000904047899 */ /* 0x001fcc00080006ff */
[----:B------:R-:W-:-:S05]  /*0150*/  VIADD R0, R12, UR4 ;  /* 0x000000040c007c36 */ /* 0x000fca0008000000 */
[----:B-----5:R-:W-:Y:S02]  /*0160*/  ISETP.GE.AND P1, PT, R0, UR12, PT ;  /* 0x0000000c00007c0c */ /* 0x020fe4000bf26270 */
[----:B-1----:R-:W-:-:S05]  /*0170*/  @!P0 LEA R4, R5, R4, 0x18 ;  /* 0x0000000405048211 */ /* 0x002fca00078ec0ff */
[----:B------:R-:W-:-:S05]  /*0180*/  @!P0 IMAD R5, R7, 0x4, R4 ;  /* 0x0000000407058824 */ /* 0x000fca00078e0204 */
[----:B--2---:R0:W-:Y:S01]  /*0190*/  @!P0 STS [R5], R2 ;  /* 0x0000000205008388 */ /* 0x0041e20000000800 */
[----:B------:R-:W-:Y:S05]  /*01a0*/  @P1 EXIT ;  /* 0x000000000000194d */ /* 0x000fea0003800000 */
[----:B------:R-:W0:Y:S01]  /*01b0*/  LDC R6, c[0x0][0x3a8] ;  /* 0x0000ea00ff067b82 */ /* 0x000e220000000800 */
[----:B------:R-:W-:Y:S01]  /*01c0*/  BSSY.RECONVERGENT B0, `(.L_x_428) ;  /* 0x0000076000007945 */ /* 0x000fe20003800200 */
[----:B0-----:R-:W-:-:S04]  /*01d0*/  IABS R5, R6 ;  /* 0x0000000600057213 */ /* 0x001fc80000000000 */
[----:B------:R-:W0:Y:S08]  /*01e0*/  I2F.RP R4, R5 ;  /* 0x0000000500047306 */ /* 0x000e300000209400 */
[----:B0-----:R-:W0:Y:S02]  /*01f0*/  MUFU.RCP R4, R4 ;  /* 0x0000000400047308 */ /* 0x001e240000001000 */
[----:B0-----:R-:W-:-:S06]  /*0200*/  VIADD R2, R4, 0xffffffe ;  /* 0x0ffffffe04027836 */ /* 0x001fcc0000000000 */
[----:B------:R0:W1:Y:S02]  /*0210*/  F2I.FTZ.U32.TRUNC.NTZ R3, R2 ;  /* 0x0000000200037305 */ /* 0x000064000021f000 */
[----:B0-----:R-:W-:Y:S02]  /*0220*/  IMAD.MOV.U32 R2, RZ, RZ, RZ ;  /* 0x000000ffff027224 */ /* 0x001fe400078e00ff */
[----:B-1----:R-:W-:-:S04]  /*0230*/  IMAD.MOV R8, RZ, RZ, -R3 ;  /* 0x000000ffff087224 */ /* 0x002fc800078e0a03 */
[----:B------:R-:W-:Y:S01]  /*0240*/  IMAD R7, R8, R5, RZ ;  /* 0x0000000508077224 */ /* 0x000fe200078e02ff */
[----:B------:R-:W-:-:S03]  /*0250*/  IABS R8, R23 ;  /* 0x0000001700087213 */ /* 0x000fc60000000000 */
[----:B------:R-:W-:Y:S01]  /*0260*/  IMAD.HI.U32 R3, R3, R7, R2 ;  /* 0x0000000703037227 */ /* 0x000fe200078e0002 */
[----:B------:R-:W-:-:S04]  /*0270*/  LOP3.LUT R2, R23, R6, RZ, 0x3c, !PT ;  /* 0x0000000617027212 */ /* 0x000fc800078e3cff */
[----:B------:R-:W-:Y:S01]  /*0280*/  ISETP.GE.AND P1, PT, R2, RZ, PT ;  /* 0x000000ff0200720c */ /* 0x000fe20003f26270 */
[----:B------:R-:W-:-:S04]  /*0290*/  IMAD.HI.U32 R3, R3, R8, RZ ;  /* 0x0000000803037227 */ /* 0x000fc800078e00ff */
[----:B------:R-:W-:-:S04]  /*02a0*/  IMAD.MOV R4, RZ, RZ, -R3 ;  /* 0x000000ffff047224 */ /* 0x000fc800078e0a03 */
[----:B------:R-:W-:-:S05]  /*02b0*/  IMAD R4, R5, R4, R8 ;  /* 0x0000000405047224 */ /* 0x000fca00078e0208 */
[----:B------:R-:W-:-:S13]  /*02c0*/  ISETP.GT.U32.AND P2, PT, R5, R4, PT ;  /* 0x000000040500720c */ /* 0x000fda0003f44070 */
[----:B------:R-:W-:Y:S02]  /*02d0*/  @!P2 IMAD.IADD R4, R4, 0x1, -R5 ;  /* 0x000000010404a824 */ /* 0x000fe400078e0a05 */
[----:B------:R-:W-:Y:S01]  /*02e0*/  @!P2 VIADD R3, R3, 0x1 ;  /* 0x000000010303a836 */ /* 0x000fe20000000000 */
[----:B------:R-:W-:Y:S02]  /*02f0*/  ISETP.NE.AND P2, PT, R6, RZ, PT ;  /* 0x000000ff0600720c */ /* 0x000fe40003f45270 */
[----:B------:R-:W-:-:S13]  /*0300*/  ISETP.GE.U32.AND P0, PT, R4, R5, PT ;  /* 0x000000050400720c */ /* 0x000fda0003f06070 */
[----:B------:R-:W-:-:S04]  /*0310*/  @P0 VIADD R3, R3, 0x1 ;  /* 0x0000000103030836 */ /* 0x000fc80000000000 */
[----:B------:R-:W-:Y:S01]  /*0320*/  @!P1 IMAD.MOV R3, RZ, RZ, -R3 ;  /* 0x000000ffff039224 */ /* 0x000fe200078e0a03 */
[----:B------:R-:W-:-:S04]  /*0330*/  @!P2 LOP3.LUT R3, RZ, R6, RZ, 0x33, !PT ;  /* 0x00000006ff03a212 */ /* 0x000fc800078e33ff */
[----:B------:R-:W0:Y:S01]  /*0340*/  I2F.U32.RP R2, R3 ;  /* 0x0000000300027306 */ /* 0x000e220000209000 */
[----:B------:R-:W-:Y:S01]  /*0350*/  IMAD.MOV R7, RZ, RZ, -R3 ;  /* 0x000000ffff077224 */ /* 0x000fe200078e0a03 */
[----:B------:R-:W-:-:S06]  /*0360*/  ISETP.NE.U32.AND P0, PT, R3, RZ, PT ;  /* 0x000000ff0300720c */ /* 0x000fcc0003f05070 */
[----:B0-----:R-:W0:Y:S02]  /*0370*/  MUFU.RCP R2, R2 ;  /* 0x0000000200027308 */ /* 0x001e240000001000 */
[----:B0-----:R-:W-:Y:S02]  /*0380*/  IADD3 R4, PT, PT, R2, 0xffffffe, RZ ;  /* 0x0ffffffe02047810 */ /* 0x001fe40007ffe0ff */
[----:B------:R-:W-:-:S04]  /*0390*/  LOP3.LUT R2, R12, 0x1c, RZ, 0xc0, !PT ;  /* 0x0000001c0c027812 */ /* 0x000fc800078ec0ff */
[----:B------:R0:W1:Y:S02]  /*03a0*/  F2I.FTZ.U32.TRUNC.NTZ R5, R4 ;  /* 0x0000000400057305 */ /* 0x000064000021f000 */
[----:B0-----:R-:W-:Y:S02]  /*03b0*/  IMAD.MOV.U32 R4, RZ, RZ, RZ ;  /* 0x000000ffff047224 */ /* 0x001fe400078e00ff */
[----:B-1----:R-:W-:-:S04]  /*03c0*/  IMAD R7, R7, R5, RZ ;  /* 0x0000000507077224 */ /* 0x002fc800078e02ff */
[----:B------:R-:W-:-:S06]  /*03d0*/  IMAD.HI.U32 R5, R5, R7, R4 ;  /* 0x0000000705057227 */ /* 0x000fcc00078e0004 */
[----:B------:R-:W-:-:S04]  /*03e0*/  IMAD.HI.U32 R35, R5, R36, RZ ;  /* 0x0000002405237227 */ /* 0x000fc800078e00ff */
[----:B------:R-:W-:-:S04]  /*03f0*/  IMAD.MOV R6, RZ, RZ, -R35 ;  /* 0x000000ffff067224 */ /* 0x000fc800078e0a23 */
[----:B------:R-:W-:-:S05]  /*0400*/  IMAD R6, R3, R6, R36 ;  /* 0x0000000603067224 */ /* 0x000fca00078e0224 */
[----:B------:R-:W-:-:S13]  /*0410*/  ISETP.GE.U32.AND P1, PT, R6, R3, PT ;  /* 0x000000030600720c */ /* 0x000fda0003f26070 */
[----:B------:R-:W-:Y:S02]  /*0420*/  @P1 IMAD.IADD R6, R6, 0x1, -R3 ;  /* 0x0000000106061824 */ /* 0x000fe400078e0a03 */
[----:B------:R-:W-:Y:S01]  /*0430*/  @P1 VIADD R35, R35, 0x1 ;  /* 0x0000000123231836 */ /* 0x000fe20000000000 */
[----:B------:R-:W-:Y:S02]  /*0440*/  ISETP.GT.U32.AND P1, PT, R2, 0x4, PT ;  /* 0x000000040200780c */ /* 0x000fe40003f24070 */
[----:B------:R-:W-:-:S13]  /*0450*/  ISETP.GE.U32.AND P2, PT, R6, R3, PT ;  /* 0x000000030600720c */ /* 0x000fda0003f46070 */
[----:B------:R-:W-:Y:S01]  /*0460*/  @P2 VIADD R35, R35, 0x1 ;  /* 0x0000000123232836 */ /* 0x000fe20000000000 */
[----:B------:R-:W-:Y:S01]  /*0470*/  @!P0 LOP3.LUT R35, RZ, R3, RZ, 0x33, !PT ;  /* 0x00000003ff238212 */ /* 0x000fe200078e33ff */
[----:B------:R-:W-:Y:S06]  /*0480*/  @P1 BRA `(.L_x_429) ;  /* 0x00000000003c1947 */ /* 0x000fec0003800000 */
[----:B------:R-:W0:Y:S01]  /*0490*/  LDC.64 R4, c[0x0][0x390] ;  /* 0x0000e400ff047b82 */ /* 0x000e220000000a00 */
[----:B------:R-:W-:Y:S02]  /*04a0*/  IMAD R6, R35, UR12, RZ ;  /* 0x0000000c23067c24 */ /* 0x000fe4000f8e02ff */
[----:B------:R-:W-:-:S03]  /*04b0*/  IMAD R8, R0, 0x3, RZ ;  /* 0x0000000300087824 */ /* 0x000fc600078e02ff */
[----:B------:R-:W-:Y:S02]  /*04c0*/  SHF.R.S32.HI R7, RZ, 0x1f, R6 ;  /* 0x0000001fff077819 */ /* 0x000fe40000011406 */
[----:B------:R-:W-:Y:S02]  /*04d0*/  SHF.R.S32.HI R9, RZ, 0x1f, R8 ;  /* 0x0000001fff097819 */ /* 0x000fe40000011408 */
[----:B------:R-:W-:Y:S02]  /*04e0*/  LEA.HI R7, R7, R6, RZ, 0x5 ;  /* 0x0000000607077211 */ /* 0x000fe400078f28ff */
[----:B------:R-:W-:Y:S02]  /*04f0*/  LEA.HI R9, R9, R8, RZ, 0x5 ;  /* 0x0000000809097211 */ /* 0x000fe400078f28ff */
[----:B------:R-:W-:Y:S02]  /*0500*/  SHF.R.S32.HI R6, RZ, 0x5, R7 ;  /* 0x00000005ff067819 */ /* 0x000fe40000011407 */
[----:B------:R-:W-:-:S05]  /*0510*/  SHF.R.S32.HI R33, RZ, 0x5, R9 ;  /* 0x00000005ff217819 */ /* 0x000fca0000011409 */
[----:B------:R-:W-:-:S04]  /*0520*/  IMAD R7, R6, 0x3, R33 ;  /* 0x0000000306077824 */ /* 0x000fc800078e0221 */
[----:B0-----:R-:W-:-:S06]  /*0530*/  IMAD.WIDE R4, R7, 0x4, R4 ;  /* 0x0000000407047825 */ /* 0x001fcc00078e0204 */
[----:B------:R-:W2:Y:S01]  /*0540*/  LDG.E.CONSTANT R4, desc[UR8][R4.64] ;  /* 0x0000000804047981 */ /* 0x000ea2000c1e9900 */
[----:B------:R-:W-:-:S05]  /*0550*/  IMAD R7, R2, 0x3, RZ ;  /* 0x0000000302077824 */ /* 0x000fca00078e02ff */
[----:B--2---:R-:W-:Y:S01]  /*0560*/  SHF.R.U32.HI R22, RZ, R7, R4 ;  /* 0x00000007ff167219 */ /* 0x004fe20000011604 */
[----:B------:R-:W-:Y:S06]  /*0570*/  BRA `(.L_x_430) ;  /* 0x0000000000e87947 */ /* 0x000fec0003800000 */
.L_x_429:
[----:B------:R-:W-:-:S13]  /*0580*/  ISETP.NE.AND P0, PT, R2, 0x8, PT ;  /* 0x000000080200780c */ /* 0x000fda0003f05270 */
[----:B------:R-:W-:Y:S05]  /*0590*/  @P0 BRA `(.L_x_431) ;  /* 0x0000000000400947 */ /* 0x000fea0003800000 */
        /* <DEDUP_REMOVED lines=10> */
[----:B0-----:R-:W-:-:S05]  /*0640*/  IMAD.WIDE R4, R7, 0x4, R4 ;  /* 0x0000000407047825 */ /* 0x001fca00078e0204 */
[----:B------:R-:W2:Y:S04]  /*0650*/  LDG.E.CONSTANT R7, desc[UR8][R4.64] ;  /* 0x0000000804077981 */ /* 0x000ea8000c1e9900 */
[----:B------:R-:W2:Y:S02]  /*0660*/  LDG.E.CONSTANT R2, desc[UR8][R4.64+0x4] ;  /* 0x0000040804027981 */ /* 0x000ea4000c1e9900 */
[----:B--2---:R-:W-:-:S04]  /*0670*/  SHF.L.W.U32.HI R2, R7, 0x8, R2 ;  /* 0x0000000807027819 */ /* 0x004fc80000010e02 */
[----:B------:R-:W-:Y:S01]  /*0680*/  LOP3.LUT R22, R2, 0xfff, RZ, 0xc0, !PT ;  /* 0x00000fff02167812 */ /* 0x000fe200078ec0ff */
[----:B------:R-:W-:Y:S06]  /*0690*/  BRA `(.L_x_430) ;  /* 0x0000000000a07947 */ /* 0x000fec0003800000 */
.L_x_431:
[----:B------:R-:W-:-:S13]  /*06a0*/  ISETP.GT.U32.AND P0, PT, R2, 0x10, PT ;  /* 0x000000100200780c */ /* 0x000fda0003f04070 */
        /* <DEDUP_REMOVED lines=13> */
[----:B------:R-:W-:-:S04]  /*0780*/  IMAD.MOV.U32 R7, RZ, RZ, 0x3 ;  /* 0x00000003ff077424 */ /* 0x000fc800078e00ff */
[----:B------:R-:W-:-:S05]  /*0790*/  IMAD R2, R2, R7, -0x20 ;  /* 0xffffffe002027424 */ /* 0x000fca00078e0207 */
[----:B--2---:R-:W-:Y:S01]  /*07a0*/  SHF.R.U32.HI R22, RZ, R2, R5 ;  /* 0x00000002ff167219 */ /* 0x004fe20000011605 */
[----:B------:R-:W-:Y:S06]  /*07b0*/  BRA `(.L_x_430) ;  /* 0x0000000000587947 */ /* 0x000fec0003800000 */
.L_x_432:
[----:B------:R-:W0:Y:S01]  /*07c0*/  LDC.64 R4, c[0x0][0x390] ;  /* 0x0000e400ff047b82 */ /* 0x000e220000000a00 */
[----:B------:R-:W-:Y:S01]  /*07d0*/  IMAD R8, R0, 0x3, RZ ;  /* 0x0000000300087824 */ /* 0x000fe200078e02ff */
[----:B------:R-:W-:Y:S01]  /*07e0*/  ISETP.NE.AND P0, PT, R2, 0x14, PT ;  /* 0x000000140200780c */ /* 0x000fe20003f05270 */
[----:B------:R-:W-:-:S03]  /*07f0*/  IMAD R6, R35, UR12, RZ ;  /* 0x0000000c23067c24 */ /* 0x000fc6000f8e02ff */
[----:B------:R-:W-:Y:S02]  /*0800*/  SHF.R.S32.HI R9, RZ, 0x1f, R8 ;  /* 0x0000001fff097819 */ /* 0x000fe40000011408 */
[----:B------:R-:W-:Y:S02]  /*0810*/  SHF.R.S32.HI R7, RZ, 0x1f, R6 ;  /* 0x0000001fff077819 */ /* 0x000fe40000011406 */
[----:B------:R-:W-:Y:S02]  /*0820*/  LEA.HI R9, R9, R8, RZ, 0x5 ;  /* 0x0000000809097211 */ /* 0x000fe400078f28ff */
[----:B------:R-:W-:Y:S02]  /*0830*/  LEA.HI R7, R7, R6, RZ, 0x5 ;  /* 0x0000000607077211 */ /* 0x000fe400078f28ff */
[----:B------:R-:W-:Y:S02]  /*0840*/  SHF.R.S32.HI R33, RZ, 0x5, R9 ;  /* 0x00000005ff217819 */ /* 0x000fe40000011409 */
[----:B------:R-:W-:-:S05]  /*0850*/  SHF.R.S32.HI R8, RZ, 0x5, R7 ;  /* 0x00000005ff087819 */ /* 0x000fca0000011407 */
[C-C-:B------:R-:W-:Y:S02]  /*0860*/  @!P0 IMAD R7, R8.reuse, 0x3, R33.reuse ;  /* 0x0000000308078824 */ /* 0x140fe400078e0221 */
[----:B------:R-:W-:Y:S02]  /*0870*/  @P0 IMAD R11, R8, 0x3, R33 ;  /* 0x00000003080b0824 */ /* 0x000fe400078e0221 */
[----:B0-----:R-:W-:-:S04]  /*0880*/  @!P0 IMAD.WIDE R6, R7, 0x4, R4 ;  /* 0x0000000407068825 */ /* 0x001fc800078e0204 */
[----:B------:R-:W-:Y:S01]  /*0890*/  @P0 IMAD.WIDE R4, R11, 0x4, R4 ;  /* 0x000000040b040825 */ /* 0x000fe200078e0204 */
[----:B------:R-:W2:Y:S04]  /*08a0*/  @!P0 LDG.E.CONSTANT R22, desc[UR8][R6.64] ;  /* 0x0000000806168981 */ /* 0x000ea8000c1e9900 */
[----:B------:R-:W2:Y:S04]  /*08b0*/  @!P0 LDG.E.CONSTANT R9, desc[UR8][R6.64+0x4] ;  /* 0x0000040806098981 */ /* 0x000ea8000c1e9900 */
[----:B------:R-:W3:Y:S01]  /*08c0*/  @P0 LDG.E.CONSTANT R5, desc[UR8][R4.64] ;  /* 0x0000000804050981 */ /* 0x000ee2000c1e9900 */
[----:B------:R-:W-:-:S04]  /*08d0*/  @P0 IMAD.MOV.U32 R11, RZ, RZ, 0x3 ;  /* 0x00000003ff0b0424 */ /* 0x000fc800078e00ff */
[----:B------:R-:W-:Y:S01]  /*08e0*/  @P0 IMAD R2, R2, R11, -0x40 ;  /* 0xffffffc002020424 */ /* 0x000fe200078e020b */
[----:B--2---:R-:W-:-:S04]  /*08f0*/  @!P0 SHF.L.W.U32.HI R22, R22, 0x4, R9 ;  /* 0x0000000416168819 */ /* 0x004fc80000010e09 */
[----:B------:R-:W-:Y:S02]  /*0900*/  @!P0 LOP3.LUT R22, R22, 0xfff, RZ, 0xc0, !PT ;  /* 0x00000fff16168812 */ /* 0x000fe400078ec0ff */
[----:B---3--:R-:W-:-:S07]  /*0910*/  @P0 SHF.R.U32.HI R22, RZ, R2, R5 ;  /* 0x00000002ff160219 */ /* 0x008fce0000011605 */
.L_x_430:
[----:B------:R-:W-:Y:S05]  /*0920*/  BSYNC.RECONVERGENT B0 ;  /* 0x0000000000007941 */ /* 0x000fea0003800200 */
.L_x_428:
[----:B------:R-:W0:Y:S01]  /*0930*/  LDC.64 R4, c[0x0][0x398] ;  /* 0x0000e600ff047b82 */ /* 0x000e220000000a00 */
[----:B------:R-:W-:-:S04]  /*0940*/  IMAD R7, R35, UR12, R0 ;  /* 0x0000000c23077c24 */ /* 0x000fc8000f8e0200 */
[----:B0-----:R-:W-:-:S05]  /*0950*/  IMAD.WIDE R4, R7, 0x2, R4 ;  /* 0x0000000207047825 */ /* 0x001fca00078e0204 */
[----:B------:R0:W5:Y:S04]  /*0960*/  LDG.E.CONSTANT R2, desc[UR8][R4.64] ;  /* 0x0000000804027981 */ /* 0x000168000c1e9900 */
[----:B------:R0:W5:Y:S01]  /*0970*/  LDG.E.CONSTANT R6, desc[UR8][R4.64+0x4] ;  /* 0x0000040804067981 */ /* 0x000162000c1e9900 */
[----:B------:R-:W-:Y:S01]  /*0980*/  BAR.SYNC.DEFER_BLOCKING 0x0 ;  /* 0x0000000000007b1d */ /* 0x000fe20000010000 */
[----:B------:R-:W-:-:S13]  /*0990*/  ISETP.GE.U32.AND P0, PT, R36, R23, PT ;  /* 0x000000172400720c */ /* 0x000fda0003f06070 */
[----:B0-----:R-:W-:Y:S05]  /*09a0*/  @P0 EXIT ;  /* 0x000000000000094d */ /* 0x001fea0003800000 */
[----:B------:R-:W0:Y:S01]  /*09b0*/  S2UR UR7, SR_CgaCtaId ;  /* 0x00000000000779c3 */ /* 0x000e220000008800 */
[----:B------:R-:W1:Y:S01]  /*09c0*/  LDCU.64 UR14, c[0x0][0x380] ;  /* 0x00007000ff0e77ac */ /* 0x000e620008000a00 */
[----:B------:R-:W2:Y:S01]  /*09d0*/  I2F.F16 R34, -0x80 ;  /* 0xffffff8000227906 */ /* 0x000ea20000200c00 */
[----:B------:R-:W-:Y:S01]  /*09e0*/  IMAD.IADD R32, R36, 0x1, R3 ;  /* 0x0000000124207824 */ /* 0x000fe200078e0203 */
[--C-:B------:R-:W-:Y:S01]  /*09f0*/  SHF.R.U32.HI R16, RZ, 0x9, R22.reuse ;  /* 0x00000009ff107819 */ /* 0x100fe20000011616 */
[----:B------:R-:W-:Y:S01]  /*0a00*/  UIMAD UR5, UR10, UR12, URZ ;  /* 0x0000000c0a0572a4 */ /* 0x000fe2000f8e02ff */
[----:B------:R-:W-:Y:S01]  /*0a10*/  SHF.R.U32.HI R15, RZ, 0x6, R22 ;  /* 0x00000006ff0f7819 */ /* 0x000fe20000011616 */
[----:B------:R-:W-:Y:S01]  /*0a20*/  IMAD.MOV.U32 R13, RZ, RZ, R32 ;  /* 0x000000ffff0d7224 */ /* 0x000fe200078e0020 */
[----:B------:R-:W-:Y:S01]  /*0a30*/  SHF.R.U32.HI R14, RZ, 0x3, R22 ;  /* 0x00000003ff0e7819 */ /* 0x000fe20000011616 */
[----:B------:R-:W-:Y:S01]  /*0a40*/  UIMAD UR6, UR5, 0xc, URZ ;  /* 0x0000000c050678a4 */ /* 0x000fe2000f8e02ff */
[----:B------:R-:W3:Y:S01]  /*0a50*/  I2F.F16 R21, -0x10 ;  /* 0xfffffff000157906 */ /* 0x000ee20000200c00 */
[----:B------:R-:W-:Y:S01]  /*0a60*/  ULEA UR5, UR5, UR4, 0x7 ;  /* 0x0000000405057291 */ /* 0x000fe2000f8e38ff */
[C-C-:B-----5:R-:W-:Y:S01]  /*0a70*/  PRMT R20, R2.reuse, 0x5410, R2.reuse ;  /* 0x0000541002147816 */ /* 0x160fe20000000002 */
[----:B------:R-:W-:Y:S01]  /*0a80*/  USHF.R.S32.HI UR11, URZ, 0x1f, UR6 ;  /* 0x0000001fff0b7899 */ /* 0x000fe20008011406 */
[----:B------:R-:W-:Y:S01]  /*0a90*/  PRMT R19, R2, 0x7632, R2 ;  /* 0x0000763202137816 */ /* 0x000fe20000000002 */
[----:B------:R-:W4:Y:S01]  /*0aa0*/  LDCU UR13, c[0x0][0x3a4] ;  /* 0x00007480ff0d77ac */ /* 0x000f220008000800 */
[----:B------:R-:W-:-:S02]  /*0ab0*/  IADD3 R41, P0, PT, R0, UR6, RZ ;  /* 0x0000000600297c10 */ /* 0x000fc4000ff1e0ff */
[--C-:B------:R-:W-:Y:S01]  /*0ac0*/  PRMT R18, R6, 0x5410, R6.reuse ;  /* 0x0000541006127816 */ /* 0x100fe20000000006 */
[----:B------:R-:W-:Y:S01]  /*0ad0*/  UMOV UR6, 0x400 ;  /* 0x0000040000067882 */ /* 0x000fe20000000000 */
[----:B------:R-:W-:Y:S02]  /*0ae0*/  LEA.HI.X.SX32 R0, R0, UR11, 0x1, P0 ;  /* 0x0000000b00007c11 */ /* 0x000fe400080f0eff */
[----:B-1----:R-:W-:Y:S01]  /*0af0*/  LEA R40, P0, R41, UR14, 0x2 ;  /* 0x0000000e29287c11 */ /* 0x002fe2000f8010ff */
[----:B0-----:R-:W-:Y:S01]  /*0b00*/  ULEA UR6, UR7, UR6, 0x18 ;  /* 0x0000000607067291 */ /* 0x001fe2000f8ec0ff */
[----:B------:R-:W-:Y:S01]  /*0b10*/  PRMT R17, R6, 0x7632, R6 ;  /* 0x0000763206117816 */ /* 0x000fe20000000006 */
[----:B------:R-:W0:Y:S01]  /*0b20*/  LDCU.U8 UR11, c[0x0][0x3ac] ;  /* 0x00007580ff0b77ac */ /* 0x000e220008000000 */
[----:B------:R-:W-:Y:S02]  /*0b30*/  VIADDMNMX.U32 R23, R36, 0x80, R23, PT ;  /* 0x0000008024177846 */ /* 0x000fe40003800017 */
[----:B------:R-:W-:Y:S01]  /*0b40*/  LOP3.LUT R22, R22, 0x7, RZ, 0xc0, !PT ;  /* 0x0000000716167812 */ /* 0x000fe200078ec0ff */
[----:B------:R-:W-:Y:S01]  /*0b50*/  UIADD3 UR6, UPT, UPT, UR6, 0x40, URZ ;  /* 0x0000004006067890 */ /* 0x000fe2000fffe0ff */
[----:B------:R-:W-:-:S02]  /*0b60*/  LOP3.LUT R16, R16, 0x7, RZ, 0xc0, !PT ;  /* 0x0000000710107812 */ /* 0x000fc400078ec0ff */
[----:B------:R-:W-:Y:S02]  /*0b70*/  LOP3.LUT R15, R15, 0x7, RZ, 0xc0, !PT ;  /* 0x000000070f0f7812 */ /* 0x000fe400078ec0ff */
[----:B------:R-:W-:Y:S02]  /*0b80*/  LOP3.LUT R14, R14, 0x7, RZ, 0xc0, !PT ;  /* 0x000000070e0e7812 */ /* 0x000fe400078ec0ff */
[----:B------:R-:W-:Y:S02]  /*0b90*/  IADD3 R12, PT, PT, R12, UR5, RZ ;  /* 0x000000050c0c7c10 */ /* 0x000fe4000fffe0ff */
[----:B------:R-:W-:Y:S01]  /*0ba0*/  LEA.HI.X R41, R41, UR15, R0, 0x2, P0 ;  /* 0x0000000f29297c11 */ /* 0x000fe200080f1400 */
[----:B--234-:R-:W1:Y:S06]  /*0bb0*/  LDCU.64 UR14, c[0x0][0x388] ;  /* 0x00007100ff0e77ac */ /* 0x01ce6c0008000a00 */
.L_x_441:
[----:B------:R-:W-:-:S13]  /*0bc0*/  ISETP.NE.AND P0, PT, R36, R13, PT ;  /* 0x0000000d2400720c */ /* 0x000fda0003f05270 */
[----:B0-----:R-:W-:Y:S05]  /*0bd0*/  @P0 BRA `(.L_x_433) ;  /* 0x0000000400600947 */ /* 0x001fea0003800000 */
[----:B------:R-:W2:Y:S01]  /*0be0*/  S2R R0, SR_TID.X ;  /* 0x0000000000007919 */ /* 0x000ea20000002100 */
[----:B------:R-:W3:Y:S01]  /*0bf0*/  LDC.64 R4, c[0x0][0x390] ;  /* 0x0000e400ff047b82 */ /* 0x000ee20000000a00 */
[----:B------:R-:W-:Y:S01]  /*0c00*/  BSSY.RECONVERGENT B0, `(.L_x_434) ;  /* 0x0000042000007945 */ /* 0x000fe20003800200 */
[----:B------:R-:W-:Y:S02]  /*0c10*/  VIADD R35, R35, 0x1 ;  /* 0x0000000123237836 */ /* 0x000fe40000000000 */
[----:B--2---:R-:W-:-:S05]  /*0c20*/  IMAD.SHL.U32 R10, R0, 0x4, RZ ;  /* 0x00000004000a7824 */ /* 0x004fca00078e00ff */
[----:B------:R-:W-:-:S04]  /*0c30*/  LOP3.LUT R0, R10, 0x1c, RZ, 0xc0, !PT ;  /* 0x0000001c0a007812 */ /* 0x000fc800078ec0ff */
[C---:B------:R-:W-:Y:S01]  /*0c40*/  ISETP.GT.U32.AND P0, PT, R0.reuse, 0x4, PT ;  /* 0x000000040000780c */ /* 0x040fe20003f04070 */
[----:B------:R-:W-:-:S12]  /*0c50*/  IMAD R11, R0, 0x3, RZ ;  /* 0x00000003000b7824 */ /* 0x000fd800078e02ff */
[----:B---3--:R-:W-:Y:S05]  /*0c60*/  @P0 BRA `(.L_x_435) ;  /* 0x0000000000280947 */ /* 0x008fea0003800000 */
[----:B------:R-:W-:-:S04]  /*0c70*/  IMAD.U32 R8, RZ, RZ, UR13 ;  /* 0x0000000dff087e24 */ /* 0x000fc8000f8e00ff */
[----:B------:R-:W-:-:S05]  /*0c80*/  IMAD R0, R35, R8, RZ ;  /* 0x0000000823007224 */ /* 0x000fca00078e02ff */
[----:B------:R-:W-:-:S04]  /*0c90*/  SHF.R.S32.HI R3, RZ, 0x1f, R0 ;  /* 0x0000001fff037819 */ /* 0x000fc80000011400 */
[----:B------:R-:W-:-:S04]  /*0ca0*/  LEA.HI R3, R3, R0, RZ, 0x5 ;  /* 0x0000000003037211 */ /* 0x000fc800078f28ff */
[----:B------:R-:W-:-:S05]  /*0cb0*/  SHF.R.S32.HI R0, RZ, 0x5, R3 ;  /* 0x00000005ff007819 */ /* 0x000fca0000011403 */
[----:B------:R-:W-:-:S04]  /*0cc0*/  IMAD R3, R0, 0x3, R33 ;  /* 0x0000000300037824 */ /* 0x000fc800078e0221 */
[----:B------:R-:W-:-:S06]  /*0cd0*/  IMAD.WIDE R2, R3, 0x4, R4 ;  /* 0x0000000403027825 */ /* 0x000fcc00078e0204 */
[----:B------:R-:W2:Y:S02]  /*0ce0*/  LDG.E.CONSTANT R2, desc[UR8][R2.64] ;  /* 0x0000000802027981 */ /* 0x000ea4000c1e9900 */
[----:B--2---:R-:W-:Y:S01]  /*0cf0*/  SHF.R.U32.HI R0, RZ, R11, R2 ;  /* 0x0000000bff007219 */ /* 0x004fe20000011602 */
[----:B------:R-:W-:Y:S06]  /*0d00*/  BRA `(.L_x_436) ;  /* 0x0000000000c47947 */ /* 0x000fec0003800000 */
.L_x_435:
[----:B------:R-:W-:-:S13]  /*0d10*/  ISETP.NE.AND P0, PT, R0, 0x8, PT ;  /* 0x000000080000780c */ /* 0x000fda0003f05270 */
[----:B------:R-:W-:Y:S05]  /*0d20*/  @P0 BRA `(.L_x_437) ;  /* 0x0000000000300947 */ /* 0x000fea0003800000 */
[----:B------:R-:W-:-:S04]  /*0d30*/  IMAD.U32 R8, RZ, RZ, UR13 ;  /* 0x0000000dff087e24 */ /* 0x000fc8000f8e00ff */
[----:B------:R-:W-:-:S05]  /*0d40*/  IMAD R0, R35, R8, RZ ;  /* 0x0000000823007224 */ /* 0x000fca00078e02ff */
[----:B------:R-:W-:-:S04]  /*0d50*/  SHF.R.S32.HI R3, RZ, 0x1f, R0 ;  /* 0x0000001fff037819 */ /* 0x000fc80000011400 */
[----:B------:R-:W-:-:S04]  /*0d60*/  LEA.HI R3, R3, R0, RZ, 0x5 ;  /* 0x0000000003037211 */ /* 0x000fc800078f28ff */
[----:B------:R-:W-:-:S05]  /*0d70*/  SHF.R.S32.HI R0, RZ, 0x5, R3 ;  /* 0x00000005ff007819 */ /* 0x000fca0000011403 */
[----:B------:R-:W-:-:S04]  /*0d80*/  IMAD R3, R0, 0x3, R33 ;  /* 0x0000000300037824 */ /* 0x000fc800078e0221 */
[----:B------:R-:W-:-:S05]  /*0d90*/  IMAD.WIDE R2, R3, 0x4, R4 ;  /* 0x0000000403027825 */ /* 0x000fca00078e0204 */
[----:B------:R-:W2:Y:S04]  /*0da0*/  LDG.E.CONSTANT R5, desc[UR8][R2.64] ;  /* 0x0000000802057981 */ /* 0x000ea8000c1e9900 */
[----:B------:R-:W2:Y:S02]  /*0db0*/  LDG.E.CONSTANT R0, desc[UR8][R2.64+0x4] ;  /* 0x0000040802007981 */ /* 0x000ea4000c1e9900 */
[----:B--2---:R-:W-:-:S04]  /*0dc0*/  SHF.L.W.U32.HI R0, R5, 0x8, R0 ;  /* 0x0000000805007819 */ /* 0x004fc80000010e00 */
[----:B------:R-:W-:Y:S01]  /*0dd0*/  LOP3.LUT R0, R0, 0xfff, RZ, 0xc0, !PT ;  /* 0x00000fff00007812 */ /* 0x000fe200078ec0ff */
[----:B------:R-:W-:Y:S06]  /*0de0*/  BRA `(.L_x_436) ;  /* 0x00000000008c7947 */ /* 0x000fec0003800000 */
.L_x_437:
[----:B------:R-:W-:-:S13]  /*0df0*/  ISETP.GT.U32.AND P0, PT, R0, 0x10, PT ;  /* 0x000000100000780c */ /* 0x000fda0003f04070 */
[----:B------:R-:W-:Y:S05]  /*0e00*/  @P0 BRA `(.L_x_438) ;  /* 0x00000000002c0947 */ /* 0x000fea0003800000 */
[----:B------:R-:W-:-:S04]  /*0e10*/  IMAD.U32 R8, RZ, RZ, UR13 ;  /* 0x0000000dff087e24 */ /* 0x000fc8000f8e00ff */
[----:B------:R-:W-:-:S05]  /*0e20*/  IMAD R0, R35, R8, RZ ;  /* 0x0000000823007224 */ /* 0x000fca00078e02ff */
[----:B------:R-:W-:-:S04]  /*0e30*/  SHF.R.S32.HI R3, RZ, 0x1f, R0 ;  /* 0x0000001fff037819 */ /* 0x000fc80000011400 */
[----:B------:R-:W-:-:S04]  /*0e40*/  LEA.HI R3, R3, R0, RZ, 0x5 ;  /* 0x0000000003037211 */ /* 0x000fc800078f28ff */
[----:B------:R-:W-:-:S05]  /*0e50*/  SHF.R.S32.HI R0, RZ, 0x5, R3 ;  /* 0x00000005ff007819 */ /* 0x000fca0000011403 */
[----:B------:R-:W-:-:S04]  /*0e60*/  IMAD R3, R0, 0x3, R33 ;  /* 0x0000000300037824 */ /* 0x000fc800078e0221 */
[----:B------:R-:W-:-:S06]  /*0e70*/  IMAD.WIDE R2, R3, 0x4, R4 ;  /* 0x0000000403027825 */ /* 0x000fcc00078e0204 */
[----:B------:R-:W2:Y:S01]  /*0e80*/  LDG.E.CONSTANT R3, desc[UR8][R2.64] ;  /* 0x0000000802037981 */ /* 0x000ea2000c1e9900 */
[----:B------:R-:W-:-:S05]  /*0e90*/  VIADD R0, R11, 0xffffffe0 ;  /* 0xffffffe00b007836 */ /* 0x000fca0000000000 */
[----:B--2---:R-:W-:Y:S01]  /*0ea0*/  SHF.R.U32.HI R0, RZ, R0, R3 ;  /* 0x00000000ff007219 */ /* 0x004fe20000011603 */
[----:B------:R-:W-:Y:S06]  /*0eb0*/  BRA `(.L_x_436) ;  /* 0x0000000000587947 */ /* 0x000fec0003800000 */
.L_x_438:
[----:B------:R-:W-:-:S13]  /*0ec0*/  ISETP.NE.AND P0, PT, R0, 0x14, PT ;  /* 0x000000140000780c */ /* 0x000fda0003f05270 */
[----:B------:R-:W-:-:S04]  /*0ed0*/  @!P0 IMAD.U32 R8, RZ, RZ, UR13 ;  /* 0x0000000dff088e24 */ /* 0x000fc8000f8e00ff */
[----:B------:R-:W-:Y:S02]  /*0ee0*/  @!P0 IMAD R0, R35, R8, RZ ;  /* 0x0000000823008224 */ /* 0x000fe400078e02ff */
[----:B------:R-:W-:-:S03]  /*0ef0*/  @P0 IMAD.U32 R8, RZ, RZ, UR13 ;  /* 0x0000000dff080e24 */ /* 0x000fc6000f8e00ff */
[----:B------:R-:W-:Y:S01]  /*0f00*/  @!P0 SHF.R.S32.HI R3, RZ, 0x1f, R0 ;  /* 0x0000001fff038819 */ /* 0x000fe20000011400 */
[----:B------:R-:W-:-:S03]  /*0f10*/  @P0 IMAD R2, R35, R8, RZ ;  /* 0x0000000823020224 */ /* 0x000fc600078e02ff */
[----:B------:R-:W-:-:S04]  /*0f20*/  @!P0 LEA.HI R3, R3, R0, RZ, 0x5 ;  /* 0x0000000003038211 */ /* 0x000fc800078f28ff */
[----:B------:R-:W-:Y:S02]  /*0f30*/  @!P0 SHF.R.S32.HI R0, RZ, 0x5, R3 ;  /* 0x00000005ff008819 */ /* 0x000fe40000011403 */
[----:B------:R-:W-:-:S04]  /*0f40*/  @P0 SHF.R.S32.HI R3, RZ, 0x1f, R2 ;  /* 0x0000001fff030819 */ /* 0x000fc80000011402 */
[----:B------:R-:W-:Y:S01]  /*0f50*/  @P0 LEA.HI R2, R3, R2, RZ, 0x5 ;  /* 0x0000000203020211 */ /* 0x000fe200078f28ff */
[----:B------:R-:W-:-:S03]  /*0f60*/  @!P0 IMAD R3, R0, 0x3, R33 ;  /* 0x0000000300038824 */ /* 0x000fc600078e0221 */
[----:B------:R-:W-:Y:S01]  /*0f70*/  @P0 SHF.R.S32.HI R0, RZ, 0x5, R2 ;  /* 0x00000005ff000819 */ /* 0x000fe20000011402 */
[----:B------:R-:W-:-:S04]  /*0f80*/  @!P0 IMAD.WIDE R2, R3, 0x4, R4 ;  /* 0x0000000403028825 */ /* 0x000fc800078e0204 */
[----:B------:R-:W-:Y:S01]  /*0f90*/  @P0 IMAD R9, R0, 0x3, R33 ;  /* 0x0000000300090824 */ /* 0x000fe200078e0221 */
[----:B------:R-:W2:Y:S03]  /*0fa0*/  @!P0 LDG.E.CONSTANT R7, desc[UR8][R2.64+0x4] ;  /* 0x0000040802078981 */ /* 0x000ea6000c1e9900 */
[----:B------:R-:W-:Y:S01]  /*0fb0*/  @P0 IMAD.WIDE R4, R9, 0x4, R4 ;  /* 0x0000000409040825 */ /* 0x000fe200078e0204 */
[----:B------:R-:W2:Y:S05]  /*0fc0*/  @!P0 LDG.E.CONSTANT R0, desc[UR8][R2.64] ;  /* 0x0000000802008981 */ /* 0x000eaa000c1e9900 */
[----:B------:R-:W3:Y:S01]  /*0fd0*/  @P0 LDG.E.CONSTANT R5, desc[UR8][R4.64] ;  /* 0x0000000804050981 */ /* 0x000ee2000c1e9900 */
[----:B------:R-:W-:Y:S01]  /*0fe0*/  @P0 VIADD R6, R11, 0xffffffc0 ;  /* 0xffffffc00b060836 */ /* 0x000fe20000000000 */
[----:B--2---:R-:W-:-:S04]  /*0ff0*/  @!P0 SHF.L.W.U32.HI R0, R0, 0x4, R7 ;  /* 0x0000000400008819 */ /* 0x004fc80000010e07 */
[----:B------:R-:W-:Y:S02]  /*1000*/  @!P0 LOP3.LUT R0, R0, 0xfff, RZ, 0xc0, !PT ;  /* 0x00000fff00008812 */ /* 0x000fe400078ec0ff */
[----:B---3--:R-:W-:-:S07]  /*1010*/  @P0 SHF.R.U32.HI R0, RZ, R6, R5 ;  /* 0x00000006ff000219 */ /* 0x008fce0000011605 */
.L_x_436:
[----:B01----:R-:W-:Y:S05]  /*1020*/  BSYNC.RECONVERGENT B0 ;  /* 0x0000000000007941 */ /* 0x003fea0003800200 */
.L_x_434:
[----:B------:R-:W0:Y:S01]  /*1030*/  S2R R5, SR_CTAID.X ;  /* 0x0000000000057919 */ /* 0x000e220000002500 */
[----:B------:R-:W1:Y:S01]  /*1040*/  LDC.64 R2, c[0x0][0x398] ;  /* 0x0000e600ff027b82 */ /* 0x000e620000000a00 */
[----:B0-----:R-:W-:-:S04]  /*1050*/  IMAD R4, R5, 0x200, R10 ;  /* 0x0000020005047824 */ /* 0x001fc800078e020a */
[----:B------:R-:W-:-:S04]  /*1060*/  IMAD R5, R35, R8, R4 ;  /* 0x0000000823057224 */ /* 0x000fc800078e0204 */
[----:B-1----:R-:W-:-:S05]  /*1070*/  IMAD.WIDE R2, R5, 0x2, R2 ;  /* 0x0000000205027825 */ /* 0x002fca00078e0202 */
[----:B------:R-:W2:Y:S04]  /*1080*/  LDG.E.CONSTANT R19, desc[UR8][R2.64] ;  /* 0x0000000802137981 */ /* 0x000ea8000c1e9900 */
[----:B------:R-:W3:Y:S01]  /*1090*/  LDG.E.CONSTANT R17, desc[UR8][R2.64+0x4] ;  /* 0x0000040802117981 */ /* 0x000ee2000c1e9900 */
[--C-:B------:R-:W-:Y:S02]  /*10a0*/  SHF.R.U32.HI R14, RZ, 0x3, R0.reuse ;  /* 0x00000003ff0e7819 */ /* 0x100fe40000011600 */
[--C-:B------:R-:W-:Y:S02]  /*10b0*/  SHF.R.U32.HI R15, RZ, 0x6, R0.reuse ;  /* 0x00000006ff0f7819 */ /* 0x100fe40000011600 */
[----:B------:R-:W-:Y:S02]  /*10c0*/  LOP3.LUT R22, R0, 0x7, RZ, 0xc0, !PT ;  /* 0x0000000700167812 */ /* 0x000fe400078ec0ff */
[----:B------:R-:W-:-:S02]  /*10d0*/  SHF.R.U32.HI R0, RZ, 0x9, R0 ;  /* 0x00000009ff007819 */ /* 0x000fc40000011600 */
[----:B------:R-:W-:Y:S02]  /*10e0*/  MOV R13, R32 ;  /* 0x00000020000d7202 */ /* 0x000fe40000000f00 */
[----:B------:R-:W-:Y:S02]  /*10f0*/  LOP3.LUT R14, R14, 0x7, RZ, 0xc0, !PT ;  /* 0x000000070e0e7812 */ /* 0x000fe400078ec0ff */
[----:B------:R-:W-:Y:S02]  /*1100*/  LOP3.LUT R15, R15, 0x7, RZ, 0xc0, !PT ;  /* 0x000000070f0f7812 */ /* 0x000fe400078ec0ff */
[----:B------:R-:W-:Y:S02]  /*1110*/  LOP3.LUT R16, R0, 0x7, RZ, 0xc0, !PT ;  /* 0x0000000700107812 */ /* 0x000fe400078ec0ff */
[C-C-:B--2---:R-:W-:Y:S02]  /*1120*/  PRMT R20, R19.reuse, 0x5410, R19.reuse ;  /* 0x0000541013147816 */ /* 0x144fe40000000013 */
[----:B------:R-:W-:-:S02]  /*1130*/  PRMT R19, R19, 0x7632, R19 ;  /* 0x0000763213137816 */ /* 0x000fc40000000013 */
[C-C-:B---3--:R-:W-:Y:S02]  /*1140*/  PRMT R18, R17.reuse, 0x5410, R17.reuse ;  /* 0x0000541011127816 */ /* 0x148fe40000000011 */
[----:B------:R-:W-:-:S07]  /*1150*/  PRMT R17, R17, 0x7632, R17 ;  /* 0x0000763211117816 */ /* 0x000fce0000000011 */
.L_x_433:
[----:B------:R-:W2:Y:S01]  /*1160*/  LDC R11, c[0x0][0x3a4] ;  /* 0x0000e900ff0b7b82 */ /* 0x000ea20000000800 */
[----:B------:R-:W3:Y:S01]  /*1170*/  LDG.E.128.CONSTANT R28, desc[UR8][R40.64] ;  /* 0x00000008281c7981 */ /* 0x000ee2000c1e9d00 */
[----:B--2---:R-:W-:-:S05]  /*1180*/  IMAD.WIDE R44, R11, 0x4, R40 ;  /* 0x000000040b2c7825 */ /* 0x004fca00078e0228 */
[----:B------:R2:W4:Y:S01]  /*1190*/  LDG.E.128.CONSTANT R24, desc[UR8][R44.64] ;  /* 0x000000082c187981 */ /* 0x000522000c1e9d00 */
[----:B------:R-:W-:-:S05]  /*11a0*/  IMAD.WIDE R38, R11, 0x4, R44 ;  /* 0x000000040b267825 */ /* 0x000fca00078e022c */
[----:B------:R-:W5:Y:S01]  /*11b0*/  LDG.E.128.CONSTANT R4, desc[UR8][R38.64] ;  /* 0x0000000826047981 */ /* 0x000f62000c1e9d00 */
[----:B0-----:R-:W-:-:S04]  /*11c0*/  UPRMT UR4, UR11, 0x8880, URZ ;  /* 0x000088800b047896 */ /* 0x001fc800080000ff */
[----:B------:R-:W-:-:S04]  /*11d0*/  UISETP.NE.AND UP0, UPT, UR4, URZ, UPT ;  /* 0x000000ff0400728c */ /* 0x000fc8000bf05270 */
[----:B------:R-:W-:Y:S02]  /*11e0*/  USEL UR4, URZ, 0x1, UP0 ;  /* 0x00000001ff047887 */ /* 0x000fe40008000000 */
[----:B-1----:R-:W-:-:S04]  /*11f0*/  UISETP.NE.U32.AND UP0, UPT, UR14, URZ, UPT ;  /* 0x000000ff0e00728c */ /* 0x002fc8000bf05070 */
[----:B------:R-:W-:Y:S01]  /*1200*/  VIADD R67, R15, UR4 ;  /* 0x000000040f437c36 */ /* 0x000fe20008000000 */
[----:B------:R-:W-:Y:S01]  /*1210*/  UISETP.NE.AND.EX UP0, UPT, UR15, URZ, UPT, UP0 ;  /* 0x000000ff0f00728c */ /* 0x000fe2000bf05300 */
[----:B------:R-:W-:Y:S02]  /*1220*/  VIADD R48, R22, UR4 ;  /* 0x0000000416307c36 */ /* 0x000fe40008000000 */
[----:B------:R-:W-:Y:S01]  /*1230*/  VIADD R64, R14, UR4 ;  /* 0x000000040e407c36 */ /* 0x000fe20008000000 */
[----:B------:R0:W1:Y:S08]  /*1240*/  I2F.F16 R70, R67 ;  /* 0x0000004300467306 */ /* 0x0000700000200c00 */
[----:B------:R-:W-:Y:S01]  /*1250*/  I2F.F16 R60, R48 ;  /* 0x00000030003c7306 */ /* 0x000fe20000200c00 */
[----:B0-----:R-:W-:-:S07]  /*1260*/  LOP3.LUT R67, R67, 0xe400, RZ, 0xfc, !PT ;  /* 0x0000e40043437812 */ /* 0x001fce00078efcff */
[----:B------:R-:W-:Y:S01]  /*1270*/  I2F.F16 R58, R64 ;  /* 0x00000040003a7306 */ /* 0x000fe20000200c00 */
[--C-:B---3--:R-:W-:Y:S02]  /*1280*/  SHF.R.U32.HI R10, RZ, 0xf, R28.reuse ;  /* 0x0000000fff0a7819 */ /* 0x108fe4000001161c */
[C---:B------:R-:W-:Y:S02]  /*1290*/  LOP3.LUT R9, R28.reuse, 0x70007, RZ, 0xc0, !PT ;  /* 0x000700071c097812 */ /* 0x040fe400078ec0ff */
[----:B------:R-:W-:Y:S02]  /*12a0*/  LOP3.LUT R2, R28, 0x380038, RZ, 0xc0, !PT ;  /* 0x003800381c027812 */ /* 0x000fe400078ec0ff */
[----:B------:R-:W-:Y:S02]  /*12b0*/  SHF.R.U32.HI R0, RZ, 0x6, R28 ;  /* 0x00000006ff007819 */ /* 0x000fe4000001161c */
[C---:B------:R-:W-:Y:S02]  /*12c0*/  LOP3.LUT R8, R29.reuse, 0x70007, RZ, 0xc0, !PT ;  /* 0x000700071d087812 */ /* 0x040fe400078ec0ff */
[----:B------:R-:W-:-:S02]  /*12d0*/  LOP3.LUT R42, R29, 0x380038, RZ, 0xc0, !PT ;  /* 0x003800381d2a7812 */ /* 0x000fc400078ec0ff */
[--C-:B------:R-:W-:Y:S02]  /*12e0*/  SHF.R.U32.HI R37, RZ, 0x6, R29.reuse ;  /* 0x00000006ff257819 */ /* 0x100fe4000001161d */
[----:B--2---:R-:W-:Y:S02]  /*12f0*/  SHF.R.U32.HI R44, RZ, 0xf, R29 ;  /* 0x0000000fff2c7819 */ /* 0x004fe4000001161d */
[--C-:B------:R-:W-:Y:S02]  /*1300*/  SHF.R.U32.HI R55, RZ, 0xf, R31.reuse ;  /* 0x0000000fff377819 */ /* 0x100fe4000001161f */
[C---:B------:R-:W-:Y:S02]  /*1310*/  LOP3.LUT R3, R31.reuse, 0x70007, RZ, 0xc0, !PT ;  /* 0x000700071f037812 */ /* 0x040fe400078ec0ff */
[----:B------:R-:W-:Y:S02]  /*1320*/  LOP3.LUT R28, R31, 0x380038, RZ, 0xc0, !PT ;  /* 0x003800381f1c7812 */ /* 0x000fe400078ec0ff */
[----:B------:R-:W-:-:S02]  /*1330*/  SHF.R.U32.HI R29, RZ, 0x6, R31 ;  /* 0x00000006ff1d7819 */ /* 0x000fc4000001161f */
[----:B------:R-:W-:Y:S02]  /*1340*/  LOP3.LUT R31, R10, 0x10001, RZ, 0xc0, !PT ;  /* 0x000100010a1f7812 */ /* 0x000fe400078ec0ff */
[----:B------:R-:W-:Y:S02]  /*1350*/  LOP3.LUT R55, R55, 0x10001, RZ, 0xc0, !PT ;  /* 0x0001000137377812 */ /* 0x000fe400078ec0ff */
[C---:B----4-:R-:W-:Y:S02]  /*1360*/  LOP3.LUT R10, R24.reuse, 0x70007, RZ, 0xc0, !PT ;  /* 0x00070007180a7812 */ /* 0x050fe400078ec0ff */
[----:B------:R-:W-:Y:S02]  /*1370*/  LOP3.LUT R56, R24, 0x380038, RZ, 0xc0, !PT ;  /* 0x0038003818387812 */ /* 0x000fe400078ec0ff */
[----:B------:R-:W-:Y:S02]  /*1380*/  SHF.R.U32.HI R47, RZ, 0x6, R24 ;  /* 0x00000006ff2f7819 */ /* 0x000fe40000011618 */
[----:B------:R-:W-:-:S02]  /*1390*/  LOP3.LUT R63, R26, 0x70007, RZ, 0xc0, !PT ;  /* 0x000700071a3f7812 */ /* 0x000fc400078ec0ff */
[----:B------:R-:W-:Y:S02]  /*13a0*/  LOP3.LUT R43, R26, 0x380038, RZ, 0xc0, !PT ;  /* 0x003800381a2b7812 */ /* 0x000fe400078ec0ff */
[--C-:B------:R-:W-:Y:S02]  /*13b0*/  SHF.R.U32.HI R46, RZ, 0x6, R26.reuse ;  /* 0x00000006ff2e7819 */ /* 0x100fe4000001161a */
[----:B------:R-:W-:Y:S02]  /*13c0*/  SHF.R.U32.HI R51, RZ, 0xe, R26 ;  /* 0x0000000eff337819 */ /* 0x000fe4000001161a */
[----:B------:R-:W-:Y:S02]  /*13d0*/  SHF.R.U32.HI R24, RZ, 0xe, R24 ;  /* 0x0000000eff187819 */ /* 0x000fe40000011618 */
[----:B------:R-:W-:Y:S02]  /*13e0*/  SHF.R.U32.HI R26, RZ, 0xe, R27 ;  /* 0x0000000eff1a7819 */ /* 0x000fe4000001161b */
[----:B------:R-:W-:-:S02]  /*13f0*/  LOP3.LUT R53, R30, 0x70007, RZ, 0xc0, !PT ;  /* 0x000700071e357812 */ /* 0x000fc400078ec0ff */
[----:B------:R-:W-:Y:S02]  /*1400*/  LOP3.LUT R40, R30, 0x380038, RZ, 0xc0, !PT ;  /* 0x003800381e287812 */ /* 0x000fe400078ec0ff */
[--C-:B------:R-:W-:Y:S02]  /*1410*/  SHF.R.U32.HI R41, RZ, 0x6, R30.reuse ;  /* 0x00000006ff297819 */ /* 0x100fe4000001161e */
[----:B------:R-:W-:Y:S02]  /*1420*/  SHF.R.U32.HI R50, RZ, 0xf, R30 ;  /* 0x0000000fff327819 */ /* 0x000fe4000001161e */
[C---:B------:R-:W-:Y:S02]  /*1430*/  LOP3.LUT R54, R25.reuse, 0x70007, RZ, 0xc0, !PT ;  /* 0x0007000719367812 */ /* 0x040fe400078ec0ff */
[----:B------:R-:W-:Y:S02]  /*1440*/  LOP3.LUT R49, R25, 0x380038, RZ, 0xc0, !PT ;  /* 0x0038003819317812 */ /* 0x000fe400078ec0ff */
[----:B------:R-:W-:-:S02]  /*1450*/  SHF.R.U32.HI R57, RZ, 0x6, R25 ;  /* 0x00000006ff397819 */ /* 0x000fc40000011619 */
[----:B------:R-:W-:Y:S02]  /*1460*/  SHF.R.U32.HI R45, RZ, 0xe, R25 ;  /* 0x0000000eff2d7819 */ /* 0x000fe40000011619 */
[C---:B------:R-:W-:Y:S02]  /*1470*/  LOP3.LUT R52, R27.reuse, 0x70007, RZ, 0xc0, !PT ;  /* 0x000700071b347812 */ /* 0x040fe400078ec0ff */
[----:B------:R-:W-:Y:S02]  /*1480*/  LOP3.LUT R25, R27, 0x380038, RZ, 0xc0, !PT ;  /* 0x003800381b197812 */ /* 0x000fe400078ec0ff */
[----:B------:R-:W-:Y:S02]  /*1490*/  SHF.R.U32.HI R30, RZ, 0x6, R27 ;  /* 0x00000006ff1e7819 */ /* 0x000fe4000001161b */
[----:B------:R-:W-:Y:S02]  /*14a0*/  LOP3.LUT R65, R31, 0x20002, R24, 0xf8, !PT ;  /* 0x000200021f417812 */ /* 0x000fe400078ef818 */
[----:B------:R-:W-:-:S02]  /*14b0*/  LOP3.LUT R75, R55, 0x20002, R26, 0xf8, !PT ;  /* 0x00020002374b7812 */ /* 0x000fc400078ef81a */
[C---:B-----5:R-:W-:Y:S02]  /*14c0*/  LOP3.LUT R55, R4.reuse, 0x70007, RZ, 0xc0, !PT ;  /* 0x0007000704377812 */ /* 0x060fe400078ec0ff */
[----:B------:R-:W-:Y:S02]  /*14d0*/  LOP3.LUT R61, R4, 0x380038, RZ, 0xc0, !PT ;  /* 0x00380038043d7812 */ /* 0x000fe400078ec0ff */
[--C-:B------:R-:W-:Y:S02]  /*14e0*/  SHF.R.U32.HI R27, RZ, 0x6, R4.reuse ;  /* 0x00000006ff1b7819 */ /* 0x100fe40000011604 */
[----:B------:R-:W-:Y:S01]  /*14f0*/  SHF.R.U32.HI R24, RZ, 0xd, R4 ;  /* 0x0000000dff187819 */ /* 0x000fe20000011604 */
[----:B------:R-:W-:Y:S01]  /*1500*/  VIADD R4, R16, UR4 ;  /* 0x0000000410047c36 */ /* 0x000fe20008000000 */
[----:B------:R-:W-:Y:S02]  /*1510*/  LOP3.LUT R44, R44, 0x10001, RZ, 0xc0, !PT ;  /* 0x000100012c2c7812 */ /* 0x000fe400078ec0ff */
[----:B------:R-:W-:Y:S01]  /*1520*/  LOP3.LUT R62, R7, 0x70007, RZ, 0xc0, !PT ;  /* 0x00070007073e7812 */ /* 0x000fe200078ec0ff */
[----:B------:R-:W0:Y:S01]  /*1530*/  I2F.F16 R72, R4 ;  /* 0x0000000400487306 */ /* 0x000e220000200c00 */
[----:B------:R-:W-:-:S02]  /*1540*/  LOP3.LUT R71, R44, 0x20002, R45, 0xf8, !PT ;  /* 0x000200022c477812 */ /* 0x000fc400078ef82d */
[----:B------:R-:W-:Y:S02]  /*1550*/  SHF.R.U32.HI R44, RZ, 0xd, R5 ;  /* 0x0000000dff2c7819 */ /* 0x000fe40000011605 */
[----:B------:R-:W-:Y:S02]  /*1560*/  LOP3.LUT R31, R7, 0x380038, RZ, 0xc0, !PT ;  /* 0x00380038071f7812 */ /* 0x000fe400078ec0ff */
[--C-:B------:R-:W-:Y:S02]  /*1570*/  SHF.R.U32.HI R45, RZ, 0x6, R7.reuse ;  /* 0x00000006ff2d7819 */ /* 0x100fe40000011607 */
[----:B------:R-:W-:Y:S02]  /*1580*/  SHF.R.U32.HI R66, RZ, 0xd, R7 ;  /* 0x0000000dff427819 */ /* 0x000fe40000011607 */
[----:B------:R-:W-:Y:S02]  /*1590*/  LOP3.LUT R7, R71, 0x40004, R44, 0xf8, !PT ;  /* 0x0004000447077812 */ /* 0x000fe400078ef82c */
[----:B------:R-:W-:-:S02]  /*15a0*/  PRMT R71, R34, 0x5410, R21 ;  /* 0x0000541022477816 */ /* 0x000fc40000000015 */
[----:B------:R-:W-:Y:S02]  /*15b0*/  LOP3.LUT R69, R65, 0x40004, R24, 0xf8, !PT ;  /* 0x0004000441457812 */ /* 0x000fe400078ef818 */
[----:B------:R-:W-:Y:S01]  /*15c0*/  LOP3.LUT R65, R0, 0x70007, RZ, 0xc0, !PT ;  /* 0x0007000700417812 */ /* 0x000fe200078ec0ff */
[C---:B-1----:R-:W-:Y:S01]  /*15d0*/  HADD2 R44, R71.reuse, -R70.H0_H0 ;  /* 0xa0000046472c7230 */ /* 0x042fe20000000000 */
[----:B------:R-:W-:Y:S01]  /*15e0*/  LOP3.LUT R70, R9, 0x64006400, RZ, 0xfc, !PT ;  /* 0x6400640009467812 */ /* 0x000fe200078efcff */
[C---:B0-----:R-:W-:Y:S01]  /*15f0*/  HADD2 R24, R71.reuse, -R72.H0_H0 ;  /* 0xa000004847187230 */ /* 0x041fe20000000000 */
[----:B------:R-:W-:Y:S01]  /*1600*/  LOP3.LUT R72, R65, 0x64006400, RZ, 0xfc, !PT ;  /* 0x6400640041487812 */ /* 0x000fe200078efcff */
[C---:B------:R-:W-:Y:S01]  /*1610*/  HADD2 R60, R71.reuse, -R60.H0_H0 ;  /* 0xa000003c473c7230 */ /* 0x040fe20000000000 */
[----:B------:R-:W-:Y:S01]  /*1620*/  LOP3.LUT R65, R47, 0x70007, RZ, 0xc0, !PT ;  /* 0x000700072f417812 */ /* 0x000fe200078ec0ff */
[----:B------:R-:W-:Y:S01]  /*1630*/  HADD2 R58, R71, -R58.H0_H0 ;  /* 0xa000003a473a7230 */ /* 0x000fe20000000000 */
[----:B------:R-:W-:-:S02]  /*1640*/  LOP3.LUT R9, R48, 0xe400, RZ, 0xfc, !PT ;  /* 0x0000e40030097812 */ /* 0x000fc400078efcff */
[----:B------:R-:W-:Y:S02]  /*1650*/  LOP3.LUT R48, R27, 0x70007, RZ, 0xc0, !PT ;  /* 0x000700071b307812 */ /* 0x000fe400078ec0ff */
[----:B------:R-:W-:Y:S01]  /*1660*/  LOP3.LUT R71, R37, 0x70007, RZ, 0xc0, !PT ;  /* 0x0007000725477812 */ /* 0x000fe200078ec0ff */
[--C-:B------:R-:W-:Y:S01]  /*1670*/  HADD2 R89, R72, R9.reuse.H0_H0 ;  /* 0x2000000948597230 */ /* 0x100fe20000000000 */
[----:B------:R-:W-:Y:S02]  /*1680*/  SHF.R.U32.HI R59, RZ, 0x6, R5 ;  /* 0x00000006ff3b7819 */ /* 0x000fe40000011605 */
[----:B------:R-:W-:Y:S02]  /*1690*/  LOP3.LUT R74, R65, 0x64006400, RZ, 0xfc, !PT ;  /* 0x64006400414a7812 */ /* 0x000fe400078efcff */
[----:B------:R-:W-:Y:S01]  /*16a0*/  LOP3.LUT R78, R48, 0x64006400, RZ, 0xfc, !PT ;  /* 0x64006400304e7812 */ /* 0x000fe200078efcff */
[--C-:B------:R-:W-:Y:S01]  /*16b0*/  HADD2 R48, R70, R9.reuse.H0_H0 ;  /* 0x2000000946307230 */ /* 0x100fe20000000000 */
[----:B------:R-:W-:Y:S01]  /*16c0*/  LOP3.LUT R50, R50, 0x10001, RZ, 0xc0, !PT ;  /* 0x0001000132327812 */ /* 0x000fe200078ec0ff */
[----:B------:R-:W-:Y:S01]  /*16d0*/  HADD2 R65, R74, R9.H0_H0 ;  /* 0x200000094a417230 */ /* 0x000fe20000000000 */
[----:B------:R-:W-:-:S02]  /*16e0*/  LOP3.LUT R68, R5, 0x70007, RZ, 0xc0, !PT ;  /* 0x0007000705447812 */ /* 0x000fc400078ec0ff */
[----:B------:R-:W-:Y:S02]  /*16f0*/  LOP3.LUT R88, R71, 0x64006400, RZ, 0xfc, !PT ;  /* 0x6400640047587812 */ /* 0x000fe400078efcff */
[----:B------:R-:W-:Y:S02]  /*1700*/  LOP3.LUT R70, R57, 0x70007, RZ, 0xc0, !PT ;  /* 0x0007000739467812 */ /* 0x000fe400078ec0ff */
[----:B------:R-:W-:Y:S02]  /*1710*/  LOP3.LUT R80, R69, 0x64006400, RZ, 0xfc, !PT ;  /* 0x6400640045507812 */ /* 0x000fe400078efcff */
[----:B------:R-:W-:Y:S02]  /*1720*/  LOP3.LUT R71, R59, 0x70007, RZ, 0xc0, !PT ;  /* 0x000700073b477812 */ /* 0x000fe400078ec0ff */
[----:B------:R-:W-:Y:S02]  /*1730*/  LOP3.LUT R54, R54, 0x64006400, RZ, 0xfc, !PT ;  /* 0x6400640036367812 */ /* 0x000fe400078efcff */
[----:B------:R-:W-:-:S02]  /*1740*/  LOP3.LUT R69, R64, 0xe400, RZ, 0xfc, !PT ;  /* 0x0000e40040457812 */ /* 0x000fc400078efcff */
[----:B------:R-:W-:Y:S02]  /*1750*/  LOP3.LUT R73, R50, 0x20002, R51, 0xf8, !PT ;  /* 0x0002000232497812 */ /* 0x000fe400078ef833 */
[----:B------:R-:W-:Y:S01]  /*1760*/  LOP3.LUT R26, R5, 0x380038, RZ, 0xc0, !PT ;  /* 0x00380038051a7812 */ /* 0x000fe200078ec0ff */
[--C-:B------:R-:W-:Y:S01]  /*1770*/  HADD2 R72, R54, R69.reuse.H0_H0 ;  /* 0x2000004536487230 */ /* 0x100fe20000000000 */
[----:B------:R-:W-:Y:S01]  /*1780*/  LOP3.LUT R68, R68, 0x64006400, RZ, 0xfc, !PT ;  /* 0x6400640044447812 */ /* 0x000fe200078efcff */
[--C-:B------:R-:W-:Y:S01]  /*1790*/  HADD2 R88, R88, R69.reuse.H0_H0 ;  /* 0x2000004558587230 */ /* 0x100fe20000000000 */
[----:B------:R-:W-:Y:S02]  /*17a0*/  LOP3.LUT R74, R7, 0x64006400, RZ, 0xfc, !PT ;  /* 0x64006400074a7812 */ /* 0x000fe400078efcff */
[C---:B------:R-:W-:Y:S01]  /*17b0*/  LOP3.LUT R5, R6.reuse, 0x70007, RZ, 0xc0, !PT ;  /* 0x0007000706057812 */ /* 0x040fe200078ec0ff */
[--C-:B------:R-:W-:Y:S01]  /*17c0*/  HADD2 R54, R68, R69.reuse.H0_H0 ;  /* 0x2000004544367230 */ /* 0x100fe20000000000 */
[----:B------:R-:W-:Y:S01]  /*17d0*/  LOP3.LUT R51, R6, 0x380038, RZ, 0xc0, !PT ;  /* 0x0038003806337812 */ /* 0x000fe200078ec0ff */
[----:B------:R-:W-:Y:S01]  /*17e0*/  HADD2 R7, R74, R69.H0_H0 ;  /* 0x200000454a077230 */ /* 0x000fe20000000000 */
[----:B------:R-:W-:-:S02]  /*17f0*/  SHF.R.U32.HI R50, RZ, 0x6, R6 ;  /* 0x00000006ff327819 */ /* 0x000fc40000011606 */
[----:B------:R-:W-:Y:S02]  /*1800*/  LOP3.LUT R8, R8, 0x64006400, RZ, 0xfc, !PT ;  /* 0x6400640008087812 */ /* 0x000fe400078efcff */
[----:B------:R-:W-:Y:S02]  /*1810*/  LOP3.LUT R64, R70, 0x64006400, RZ, 0xfc, !PT ;  /* 0x6400640046407812 */ /* 0x000fe400078efcff */
[----:B------:R-:W-:Y:S01]  /*1820*/  SHF.R.U32.HI R6, RZ, 0xd, R6 ;  /* 0x0000000dff067819 */ /* 0x000fe20000011606 */
[--C-:B------:R-:W-:Y:S01]  /*1830*/  HADD2 R92, R8, R69.reuse.H0_H0 ;  /* 0x20000045085c7230 */ /* 0x100fe20000000000 */
[----:B------:R-:W-:Y:S01]  /*1840*/  LOP3.LUT R10, R10, 0x64006400, RZ, 0xfc, !PT ;  /* 0x640064000a0a7812 */ /* 0x000fe200078efcff */
[----:B------:R-:W-:Y:S01]  /*1850*/  HADD2 R64, R64, R69.H0_H0 ;  /* 0x2000004540407230 */ /* 0x000fe20000000000 */
[----:B------:R-:W-:Y:S02]  /*1860*/  LOP3.LUT R70, R71, 0x64006400, RZ, 0xfc, !PT ;  /* 0x6400640047467812 */ /* 0x000fe400078efcff */
[----:B------:R-:W-:-:S02]  /*1870*/  LOP3.LUT R76, R55, 0x64006400, RZ, 0xfc, !PT ;  /* 0x64006400374c7812 */ /* 0x000fc400078efcff */
[----:B------:R-:W-:Y:S01]  /*1880*/  LOP3.LUT R6, R73, 0x40004, R6, 0xf8, !PT ;  /* 0x0004000449067812 */ /* 0x000fe200078ef806 */
[----:B------:R-:W-:Y:S01]  /*1890*/  HADD2 R73, R10, R9.H0_H0 ;  /* 0x200000090a497230 */ /* 0x000fe20000000000 */
[----:B------:R-:W-:Y:S01]  /*18a0*/  LOP3.LUT R66, R75, 0x40004, R66, 0xf8, !PT ;  /* 0x000400044b427812 */ /* 0x000fe200078ef842 */
[----:B------:R-:W-:Y:S01]  /*18b0*/  HADD2 R8, R70, R69.H0_H0 ;  /* 0x2000004546087230 */ /* 0x000fe20000000000 */
[----:B------:R-:W-:Y:S01]  /*18c0*/  LOP3.LUT R68, R53, 0x64006400, RZ, 0xfc, !PT ;  /* 0x6400640035447812 */ /* 0x000fe200078efcff */
[--C-:B------:R-:W-:Y:S01]  /*18d0*/  HADD2 R55, R76, R9.reuse.H0_H0 ;  /* 0x200000094c377230 */ /* 0x100fe20000000000 */
[----:B------:R-:W-:Y:S01]  /*18e0*/  LOP3.LUT R74, R63, 0x64006400, RZ, 0xfc, !PT ;  /* 0x640064003f4a7812 */ /* 0x000fe200078efcff */
[--C-:B------:R-:W-:Y:S01]  /*18f0*/  HADD2 R10, R78, R9.reuse.H0_H0 ;  /* 0x200000094e0a7230 */ /* 0x100fe20000000000 */
[----:B------:R-:W-:Y:S01]  /*1900*/  LOP3.LUT R75, R41, 0x70007, RZ, 0xc0, !PT ;  /* 0x00070007294b7812 */ /* 0x000fe200078ec0ff */
[----:B------:R-:W-:Y:S01]  /*1910*/  HADD2 R9, R80, R9.H0_H0 ;  /* 0x2000000950097230 */ /* 0x000fe20000000000 */
        /* <DEDUP_REMOVED lines=8> */
[----:B------:R-:W-:Y:S01]  /*19a0*/  LOP3.LUT R78, R5, 0x64006400, RZ, 0xfc, !PT ;  /* 0x64006400054e7812 */ /* 0x000fe200078efcff */
[--C-:B------:R-:W-:Y:S01]  /*19b0*/  HADD2 R87, R70, R67.reuse.H0_H0 ;  /* 0x2000004346577230 */ /* 0x100fe20000000000 */
[----:B------:R-:W-:Y:S01]  /*19c0*/  LOP3.LUT R6, R63, 0x64006400, RZ, 0xfc, !PT ;  /* 0x640064003f067812 */ /* 0x000fe200078efcff */
[--C-:B------:R-:W-:Y:S01]  /*19d0*/  HADD2 R63, R76, R67.reuse.H0_H0 ;  /* 0x200000434c3f7230 */ /* 0x100fe20000000000 */
[----:B------:R-:W-:Y:S01]  /*19e0*/  LOP3.LUT R86, R69, 0x64006400, RZ, 0xfc, !PT ;  /* 0x6400640045567812 */ /* 0x000fe200078efcff */
[--C-:B------:R-:W-:Y:S01]  /*19f0*/  HADD2 R53, R78, R67.reuse.H0_H0 ;  /* 0x200000434e357230 */ /* 0x100fe20000000000 */
        /* <DEDUP_REMOVED lines=8> */
[C---:B------:R-:W-:Y:S02]  /*1a80*/  LOP3.LUT R0, R47.reuse, 0x380038, RZ, 0xc0, !PT ;  /* 0x003800382f007812 */ /* 0x040fe400078ec0ff */
[----:B------:R-:W-:Y:S02]  /*1a90*/  LOP3.LUT R2, R47, 0x1c001c0, RZ, 0xc0, !PT ;  /* 0x01c001c02f027812 */ /* 0x000fe400078ec0ff */
[----:B------:R-:W-:-:S02]  /*1aa0*/  LOP3.LUT R90, R3, 0x64006400, RZ, 0xfc, !PT ;  /* 0x64006400035a7812 */ /* 0x000fc400078efcff */
[----:B------:R-:W-:Y:S02]  /*1ab0*/  LOP3.LUT R52, R52, 0x64006400, RZ, 0xfc, !PT ;  /* 0x6400640034347812 */ /* 0x000fe400078efcff */
[----:B------:R-:W-:Y:S02]  /*1ac0*/  LOP3.LUT R3, R4, 0xe400, RZ, 0xfc, !PT ;  /* 0x0000e40004037812 */ /* 0x000fe400078efcff */
[----:B------:R-:W-:Y:S02]  /*1ad0*/  LOP3.LUT R4, R62, 0x64006400, RZ, 0xfc, !PT ;  /* 0x640064003e047812 */ /* 0x000fe400078efcff */
[----:B------:R-:W-:Y:S01]  /*1ae0*/  LOP3.LUT R47, R0, 0x64006400, RZ, 0xfc, !PT ;  /* 0x64006400002f7812 */ /* 0x000fe200078efcff */
[--C-:B------:R-:W-:Y:S01]  /*1af0*/  HADD2 R70, R52, R3.reuse.H0_H0 ;  /* 0x2000000334467230 */ /* 0x100fe20000000000 */
[C---:B------:R-:W-:Y:S01]  /*1b00*/  LOP3.LUT R0, R27.reuse, 0x380038, RZ, 0xc0, !PT ;  /* 0x003800381b007812 */ /* 0x040fe200078ec0ff */
[--C-:B------:R-:W-:Y:S01]  /*1b10*/  HADD2 R52, R4, R3.reuse.H0_H0 ;  /* 0x2000000304347230 */ /* 0x100fe20000000000 */
[----:B------:R-:W-:Y:S01]  /*1b20*/  LOP3.LUT R79, R2, 0x64006400, RZ, 0xfc, !PT ;  /* 0x64006400024f7812 */ /* 0x000fe200078efcff */
[--C-:B------:R-:W-:Y:S01]  /*1b30*/  HADD2 R4, R66, R3.reuse.H0_H0 ;  /* 0x2000000342047230 */ /* 0x100fe20000000000 */
[----:B------:R-:W-:Y:S01]  /*1b40*/  LOP3.LUT R27, R27, 0x1c001c0, RZ, 0xc0, !PT ;  /* 0x01c001c01b1b7812 */ /* 0x000fe200078ec0ff */
[--C-:B------:R-:W-:Y:S01]  /*1b50*/  HADD2 R90, R90, R3.reuse.H0_H0 ;  /* 0x200000035a5a7230 */ /* 0x100fe20000000000 */
[----:B------:R-:W-:Y:S01]  /*1b60*/  LOP3.LUT R75, R56, 0x64006400, RZ, 0xfc, !PT ;  /* 0x64006400384b7812 */ /* 0x000fe200078efcff */
[----:B------:R-:W-:Y:S01]  /*1b70*/  HFMA2 R56, R79, 0.015625, 0.015625, R60.H1_H1 ;  /* 0x240024004f387831 */ /* 0x000fe2000006003c */
[----:B------:R-:W-:Y:S01]  /*1b80*/  LOP3.LUT R67, R67, 0x64006400, RZ, 0xfc, !PT ;  /* 0x6400640043437812 */ /* 0x000fe200078efcff */
[----:B------:R-:W-:Y:S01]  /*1b90*/  HADD2 R86, R86, R3.H0_H0 ;  /* 0x2000000356567230 */ /* 0x000fe20000000000 */
[----:B------:R-:W-:-:S02]  /*1ba0*/  LOP3.LUT R77, R77, 0x64006400, RZ, 0xfc, !PT ;  /* 0x640064004d4d7812 */ /* 0x000fc400078efcff */
[----:B------:R-:W-:Y:S01]  /*1bb0*/  LOP3.LUT R81, R61, 0x64006400, RZ, 0xfc, !PT ;  /* 0x640064003d517812 */ /* 0x000fe200078efcff */
[--C-:B------:R-:W-:Y:S01]  /*1bc0*/  HFMA2 R61, R47, 0.125, 0.125, R60.reuse.H0_H0 ;  /* 0x300030002f3d7831 */ /* 0x100fe2000004003c */
[----:B------:R-:W-:Y:S01]  /*1bd0*/  LOP3.LUT R83, R0, 0x64006400, RZ, 0xfc, !PT ;  /* 0x6400640000537812 */ /* 0x000fe200078efcff */
[--C-:B------:R-:W-:Y:S01]  /*1be0*/  HFMA2 R76, R67, 0.125, 0.125, R60.reuse.H0_H0 ;  /* 0x30003000434c7831 */ /* 0x100fe2000004003c */
[----:B------:R-:W-:Y:S01]  /*1bf0*/  LOP3.LUT R85, R27, 0x64006400, RZ, 0xfc, !PT ;  /* 0x640064001b557812 */ /* 0x000fe200078efcff */
[--C-:B------:R-:W-:Y:S01]  /*1c00*/  HFMA2 R27, R69, 0.125, 0.125, R60.reuse.H0_H0 ;  /* 0x30003000451b7831 */ /* 0x100fe2000004003c */
[C---:B------:R-:W-:Y:S01]  /*1c10*/  LOP3.LUT R66, R37.reuse, 0x380038, RZ, 0xc0, !PT ;  /* 0x0038003825427812 */ /* 0x040fe200078ec0ff */
[--C-:B------:R-:W-:Y:S01]  /*1c20*/  HFMA2 R69, R75, 0.125, 0.125, R60.reuse.H0_H0 ;  /* 0x300030004b457831 */ /* 0x100fe2000004003c */
[----:B------:R-:W-:Y:S01]  /*1c30*/  LOP3.LUT R79, R37, 0x1c001c0, RZ, 0xc0, !PT ;  /* 0x01c001c0254f7812 */ /* 0x000fe200078ec0ff */
[--C-:B------:R-:W-:Y:S01]  /*1c40*/  HFMA2 R47, R81, 0.125, 0.125, R60.reuse.H0_H0 ;  /* 0x30003000512f7831 */ /* 0x100fe2000004003c */
[----:B------:R-:W-:Y:S01]  /*1c50*/  LOP3.LUT R37, R42, 0x64006400, RZ, 0xfc, !PT ;  /* 0x640064002a257812 */ /* 0x000fe200078efcff */
[--C-:B------:R-:W-:Y:S01]  /*1c60*/  HFMA2 R2, R83, 0.125, 0.125, R60.reuse.H0_H0 ;  /* 0x3000300053027831 */ /* 0x100fe2000004003c */
[C---:B------:R-:W-:Y:S01]  /*1c70*/  LOP3.LUT R42, R57.reuse, 0x380038, RZ, 0xc0, !PT ;  /* 0x00380038392a7812 */ /* 0x040fe200078ec0ff */
[--C-:B------:R-:W-:Y:S01]  /*1c80*/  HFMA2 R77, R77, 0.015625, 0.015625, R60.reuse.H1_H1 ;  /* 0x240024004d4d7831 */ /* 0x100fe2000006003c */
[----:B------:R-:W-:Y:S01]  /*1c90*/  LOP3.LUT R67, R66, 0x64006400, RZ, 0xfc, !PT ;  /* 0x6400640042437812 */ /* 0x000fe200078efcff */
[----:B------:R-:W-:Y:S01]  /*1ca0*/  HFMA2 R0, R85, 0.015625, 0.015625, R60.H1_H1 ;  /* 0x2400240055007831 */ /* 0x000fe2000006003c */
[----:B------:R-:W-:-:S02]  /*1cb0*/  LOP3.LUT R60, R57, 0x1c001c0, RZ, 0xc0, !PT ;  /* 0x01c001c0393c7812 */ /* 0x000fc400078ec0ff */
[----:B------:R-:W-:Y:S01]  /*1cc0*/  LOP3.LUT R57, R42, 0x64006400, RZ, 0xfc, !PT ;  /* 0x640064002a397812 */ /* 0x000fe200078efcff */
[--C-:B------:R-:W-:Y:S01]  /*1cd0*/  HFMA2 R78, R67, 0.125, 0.125, R58.reuse.H0_H0 ;  /* 0x30003000434e7831 */ /* 0x100fe2000004003a */
[C---:B------:R-:W-:Y:S02]  /*1ce0*/  LOP3.LUT R42, R59.reuse, 0x380038, RZ, 0xc0, !PT ;  /* 0x003800383b2a7812 */ /* 0x040fe400078ec0ff */
[----:B------:R-:W-:Y:S02]  /*1cf0*/  LOP3.LUT R66, R59, 0x1c001c0, RZ, 0xc0, !PT ;  /* 0x01c001c03b427812 */ /* 0x000fe400078ec0ff */
[----:B------:R-:W-:Y:S02]  /*1d00*/  LOP3.LUT R81, R42, 0x64006400, RZ, 0xfc, !PT ;  /* 0x640064002a517812 */ /* 0x000fe400078efcff */
[----:B------:R-:W-:Y:S01]  /*1d10*/  LOP3.LUT R75, R26, 0x64006400, RZ, 0xfc, !PT ;  /* 0x640064001a4b7812 */ /* 0x000fe200078efcff */
[--C-:B------:R-:W-:Y:S01]  /*1d20*/  HFMA2 R26, R37, 0.125, 0.125, R58.reuse.H0_H0 ;  /* 0x30003000251a7831 */ /* 0x100fe2000004003a */
[----:B------:R-:W-:Y:S01]  /*1d30*/  LOP3.LUT R68, R30, 0x70007, RZ, 0xc0, !PT ;  /* 0x000700071e447812 */ /* 0x000fe200078ec0ff */
[----:B------:R-:W-:Y:S01]  /*1d40*/  HFMA2 R37, R81, 0.125, 0.125, R58.H0_H0 ;  /* 0x3000300051257831 */ /* 0x000fe2000004003a */
[----:B------:R-:W-:-:S02]  /*1d50*/  LOP3.LUT R83, R66, 0x64006400, RZ, 0xfc, !PT ;  /* 0x6400640042537812 */ /* 0x000fc400078efcff */
[C---:B------:R-:W-:Y:S02]  /*1d60*/  LOP3.LUT R66, R41.reuse, 0x380038, RZ, 0xc0, !PT ;  /* 0x0038003829427812 */ /* 0x040fe400078ec0ff */
[----:B------:R-:W-:Y:S01]  /*1d70*/  LOP3.LUT R81, R41, 0x1c001c0, RZ, 0xc0, !PT ;  /* 0x01c001c029517812 */ /* 0x000fe200078ec0ff */
[----:B------:R-:W-:Y:S01]  /*1d80*/  HFMA2 R42, R83, 0.015625, 0.015625, R58.H1_H1 ;  /* 0x24002400532a7831 */ /* 0x000fe2000006003a */
[----:B------:R-:W-:Y:S02]  /*1d90*/  LOP3.LUT R41, R40, 0x64006400, RZ, 0xfc, !PT ;  /* 0x6400640028297812 */ /* 0x000fe400078efcff */
[----:B------:R-:W-:Y:S02]  /*1da0*/  LOP3.LUT R40, R46, 0x380038, RZ, 0xc0, !PT ;  /* 0x003800382e287812 */ /* 0x000fe400078ec0ff */
[----:B------:R-:W-:Y:S01]  /*1db0*/  LOP3.LUT R68, R68, 0x64006400, RZ, 0xfc, !PT ;  /* 0x6400640044447812 */ /* 0x000fe200078efcff */
[----:B------:R-:W-:Y:S01]  /*1dc0*/  HFMA2 R84, R41, 0.125, 0.125, R44.H0_H0 ;  /* 0x3000300029547831 */ /* 0x000fe2000004002c */
[----:B------:R-:W-:-:S02]  /*1dd0*/  LOP3.LUT R49, R49, 0x64006400, RZ, 0xfc, !PT ;  /* 0x6400640031317812 */ /* 0x000fc400078efcff */
[----:B------:R-:W-:Y:S01]  /*1de0*/  LOP3.LUT R59, R60, 0x64006400, RZ, 0xfc, !PT ;  /* 0x640064003c3b7812 */ /* 0x000fe200078efcff */
[--C-:B------:R-:W-:Y:S01]  /*1df0*/  HADD2 R62, R68, R3.reuse.H0_H0 ;  /* 0x20000003443e7230 */ /* 0x100fe20000000000 */
[----:B------:R-:W-:Y:S01]  /*1e00*/  LOP3.LUT R67, R40, 0x64006400, RZ, 0xfc, !PT ;  /* 0x6400640028437812 */ /* 0x000fe200078efcff */
[--C-:B------:R-:W-:Y:S01]  /*1e10*/  HFMA2 R68, R49, 0.125, 0.125, R58.reuse.H0_H0 ;  /* 0x3000300031447831 */ /* 0x100fe2000004003a */
[----:B------:R-:W-:Y:S01]  /*1e20*/  LOP3.LUT R46, R46, 0x1c001c0, RZ, 0xc0, !PT ;  /* 0x01c001c02e2e7812 */ /* 0x000fe200078ec0ff */
[--C-:B------:R-:W-:Y:S01]  /*1e30*/  HFMA2 R60, R57, 0.125, 0.125, R58.reuse.H0_H0 ;  /* 0x30003000393c7831 */ /* 0x100fe2000004003a */
[C---:B------:R-:W-:Y:S01]  /*1e40*/  LOP3.LUT R40, R50.reuse, 0x380038, RZ, 0xc0, !PT ;  /* 0x0038003832287812 */ /* 0x040fe200078ec0ff */
[--C-:B------:R-:W-:Y:S01]  /*1e50*/  HFMA2 R49, R75, 0.125, 0.125, R58.reuse.H0_H0 ;  /* 0x300030004b317831 */ /* 0x100fe2000004003a */
[----:B------:R-:W-:Y:S01]  /*1e60*/  LOP3.LUT R50, R50, 0x1c001c0, RZ, 0xc0, !PT ;  /* 0x01c001c032327812 */ /* 0x000fe200078ec0ff */
[----:B------:R-:W-:Y:S01]  /*1e70*/  HFMA2 R57, R59, 0.015625, 0.015625, R58.H1_H1 ;  /* 0x240024003b397831 */ /* 0x000fe2000006003a */
[----:B------:R-:W-:Y:S01]  /*1e80*/  LOP3.LUT R79, R79, 0x64006400, RZ, 0xfc, !PT ;  /* 0x640064004f4f7812 */ /* 0x000fe200078efcff */
[----:B------:R-:W-:Y:S01]  /*1e90*/  HADD2 R3, R74, R3.H0_H0 ;  /* 0x200000034a037230 */ /* 0x000fe20000000000 */
[----:B------:R-:W-:-:S02]  /*1ea0*/  LOP3.LUT R43, R43, 0x64006400, RZ, 0xfc, !PT ;  /* 0x640064002b2b7812 */ /* 0x000fc400078efcff */
[----:B------:R-:W-:Y:S01]  /*1eb0*/  LOP3.LUT R59, R66, 0x64006400, RZ, 0xfc, !PT ;  /* 0x64006400423b7812 */ /* 0x000fe200078efcff */
[----:B------:R-:W-:Y:S01]  /*1ec0*/  HFMA2 R79, R79, 0.015625, 0.015625, R58.H1_H1 ;  /* 0x240024004f4f7831 */ /* 0x000fe2000006003a */
[----:B------:R-:W-:Y:S01]  /*1ed0*/  LOP3.LUT R81, R81, 0x64006400, RZ, 0xfc, !PT ;  /* 0x6400640051517812 */ /* 0x000fe200078efcff */
[--C-:B------:R-:W-:Y:S01]  /*1ee0*/  HFMA2 R74, R43, 0.125, 0.125, R44.reuse.H0_H0 ;  /* 0x300030002b4a7831 */ /* 0x100fe2000004002c */
[----:B------:R-:W-:Y:S01]  /*1ef0*/  LOP3.LUT R75, R46, 0x64006400, RZ, 0xfc, !PT ;  /* 0x640064002e4b7812 */ /* 0x000fe200078efcff */
[--C-:B------:R-:W-:Y:S01]  /*1f00*/  HFMA2 R80, R59, 0.125, 0.125, R44.reuse.H0_H0 ;  /* 0x300030003b507831 */ /* 0x100fe2000004002c */
[----:B------:R-:W-:Y:S01]  /*1f10*/  LOP3.LUT R51, R51, 0x64006400, RZ, 0xfc, !PT ;  /* 0x6400640033337812 */ /* 0x000fe200078efcff */
[--C-:B------:R-:W-:Y:S01]  /*1f20*/  HFMA2 R66, R67, 0.125, 0.125, R44.reuse.H0_H0 ;  /* 0x3000300043427831 */ /* 0x100fe2000004002c */
[----:B------:R-:W-:Y:S01]  /*1f30*/  LOP3.LUT R83, R40, 0x64006400, RZ, 0xfc, !PT ;  /* 0x6400640028537812 */ /* 0x000fe200078efcff */
[--C-:B------:R-:W-:Y:S01]  /*1f40*/  HFMA2 R81, R81, 0.015625, 0.015625, R44.reuse.H1_H1 ;  /* 0x2400240051517831 */ /* 0x100fe2000006002c */
        /* <DEDUP_REMOVED lines=9> */
[----:B------:R-:W-:Y:S02]  /*1fe0*/  LOP3.LUT R28, R30, 0x380038, RZ, 0xc0, !PT ;  /* 0x003800381e1c7812 */ /* 0x000fe400078ec0ff */
[C---:B------:R-:W-:Y:S01]  /*1ff0*/  LOP3.LUT R30, R45.reuse, 0x1c001c0, RZ, 0xc0, !PT ;  /* 0x01c001c02d1e7812 */ /* 0x040fe200078ec0ff */
[--C-:B------:R-:W-:Y:S01]  /*2000*/  HFMA2 R85, R85, 0.125, 0.125, R24.reuse.H0_H0 ;  /* 0x3000300055557831 */ /* 0x100fe20000040018 */
[----:B------:R-:W-:Y:S02]  /*2010*/  LOP3.LUT R67, R28, 0x64006400, RZ, 0xfc, !PT ;  /* 0x640064001c437812 */ /* 0x000fe400078efcff */
[----:B------:R-:W-:Y:S02]  /*2020*/  LOP3.LUT R28, R45, 0x380038, RZ, 0xc0, !PT ;  /* 0x003800382d1c7812 */ /* 0x000fe400078ec0ff */
[----:B------:R-:W-:Y:S01]  /*2030*/  LOP3.LUT R29, R40, 0x64006400, RZ, 0xfc, !PT ;  /* 0x64006400281d7812 */ /* 0x000fe200078efcff */
[----:B------:R-:W-:Y:S01]  /*2040*/  HFMA2 R67, R67, 0.125, 0.125, R24.H0_H0 ;  /* 0x3000300043437831 */ /* 0x000fe20000040018 */
[----:B------:R-:W-:-:S02]  /*2050*/  LOP3.LUT R83, R83, 0x64006400, RZ, 0xfc, !PT ;  /* 0x6400640053537812 */ /* 0x000fc400078efcff */
[----:B------:R-:W-:Y:S01]  /*2060*/  LOP3.LUT R25, R25, 0x64006400, RZ, 0xfc, !PT ;  /* 0x6400640019197812 */ /* 0x000fe200078efcff */
[--C-:B------:R-:W-:Y:S01]  /*2070*/  HFMA2 R82, R29, 0.125, 0.125, R24.reuse.H0_H0 ;  /* 0x300030001d527831 */ /* 0x100fe20000040018 */
[----:B------:R-:W-:Y:S01]  /*2080*/  LOP3.LUT R59, R59, 0x64006400, RZ, 0xfc, !PT ;  /* 0x640064003b3b7812 */ /* 0x000fe200078efcff */
[--C-:B------:R-:W-:Y:S01]  /*2090*/  HFMA2 R83, R83, 0.015625, 0.015625, R24.reuse.H1_H1 ;  /* 0x2400240053537831 */ /* 0x100fe20000060018 */
[----:B------:R-:W-:Y:S01]  /*20a0*/  LOP3.LUT R31, R31, 0x64006400, RZ, 0xfc, !PT ;  /* 0x640064001f1f7812 */ /* 0x000fe200078efcff */
[--C-:B------:R-:W-:Y:S01]  /*20b0*/  HFMA2 R75, R25, 0.125, 0.125, R24.reuse.H0_H0 ;  /* 0x30003000194b7831 */ /* 0x100fe20000040018 */
[----:B------:R-:W-:Y:S01]  /*20c0*/  LOP3.LUT R45, R28, 0x64006400, RZ, 0xfc, !PT ;  /* 0x640064001c2d7812 */ /* 0x000fe200078efcff */
[--C-:B------:R-:W-:Y:S01]  /*20d0*/  HFMA2 R59, R59, 0.015625, 0.015625, R24.reuse.H1_H1 ;  /* 0x240024003b3b7831 */ /* 0x100fe20000060018 */
[----:B------:R-:W-:Y:S01]  /*20e0*/  LOP3.LUT R41, R30, 0x64006400, RZ, 0xfc, !PT ;  /* 0x640064001e297812 */ /* 0x000fe200078efcff */
[--C-:B------:R-:W-:Y:S02]  /*20f0*/  HFMA2 R51, R31, 0.125, 0.125, R24.reuse.H0_H0 ;  /* 0x300030001f337831 */ /* 0x100fe40000040018 */
[----:B------:R-:W-:-:S02]  /*2100*/  HFMA2 R45, R45, 0.125, 0.125, R24.H0_H0 ;  /* 0x300030002d2d7831 */ /* 0x000fc40000040018 */
[----:B------:R-:W-:Y:S01]  /*2110*/  HFMA2 R46, R41, 0.015625, 0.015625, R24.H1_H1 ;  /* 0x24002400292e7831 */ /* 0x000fe20000060018 */
[----:B------:R-:W-:Y:S06]  /*2120*/  BRA.U !UP0, `(.L_x_439) ;  /* 0x00000011087c7547 */ /* 0x000fec000b800000 */
[----:B------:R-:W0:Y:S01]  /*2130*/  S2R R24, SR_CTAID.X ;  /* 0x0000000000187919 */ /* 0x000e220000002500 */
[----:B------:R-:W1:Y:S01]  /*2140*/  LDC.64 R40, c[0x0][0x3b0] ;  /* 0x0000ec00ff287b82 */ /* 0x000e620000000a00 */
[----:B------:R-:W-:Y:S02]  /*2150*/  HMUL2 R92, R19, R92 ;  /* 0x0000005c135c7232 */ /* 0x000fe40000000000 */
[C---:B------:R-:W-:Y:S01]  /*2160*/  HFMA2 R84, R18.reuse, R84, -RZ ;  /* 0x0000005412547231 */ /* 0x040fe200001000ff */
[----:B------:R-:W0:Y:S01]  /*2170*/  S2R R25, SR_TID.X ;  /* 0x0000000000197919 */ /* 0x000e220000002100 */
[----:B------:R-:W-:Y:S02]  /*2180*/  HMUL2 R85, R17, R85 ;  /* 0x0000005511557232 */ /* 0x000fe40000000000 */
[----:B------:R-:W-:Y:S01]  /*2190*/  HFMA2 R87, R18, R87, -RZ ;  /* 0x0000005712577231 */ /* 0x000fe200001000ff */
[----:B------:R-:W2:Y:S01]  /*21a0*/  LDS.128 R28, [UR6+-0x40] ;  /* 0xffffc006ff1c7984 */ /* 0x000ea20008000c00 */
[----:B------:R-:W-:-:S02]  /*21b0*/  HFMA2 R2, R20, R2, -RZ ;  /* 0x0000000214027231 */ /* 0x000fc400001000ff */
[C---:B------:R-:W-:Y:S02]  /*21c0*/  HFMA2 R0, R20.reuse, R0, -RZ ;  /* 0x0000000014007231 */ /* 0x040fe400001000ff */
[----:B0-----:R-:W-:Y:S02]  /*21d0*/  IMAD R24, R24, 0x80, R25 ;  /* 0x0000008018187824 */ /* 0x001fe400078e0219 */
[----:B------:R-:W-:Y:S02]  /*21e0*/  IMAD.MOV.U32 R25, RZ, RZ, R48 ;  /* 0x000000ffff197224 */ /* 0x000fe400078e0030 */
[----:B------:R-:W-:Y:S02]  /*21f0*/  IMAD.SHL.U32 R48, R24, 0x4, RZ ;  /* 0x0000000418307824 */ /* 0x000fe400078e00ff */
[----:B------:R-:W-:Y:S02]  /*2200*/  IMAD.MOV.U32 R24, RZ, RZ, R90 ;  /* 0x000000ffff187224 */ /* 0x000fe400078e005a */
[----:B------:R-:W-:-:S02]  /*2210*/  HFMA2 R90, R20, R25, -RZ ;  /* 0x00000019145a7231 */ /* 0x000fc400001000ff */
[----:B--2---:R-:W-:Y:S02]  /*2220*/  IMAD R25, R28, R11, R48 ;  /* 0x0000000b1c197224 */ /* 0x004fe400078e0230 */
[----:B------:R-:W-:Y:S02]  /*2230*/  HFMA2 R28, R18, R91, -RZ ;  /* 0x0000005b121c7231 */ /* 0x000fe400001000ff */
[----:B------:R-:W-:Y:S01]  /*2240*/  HMUL2 R91, R17, R24 ;  /* 0x00000018115b7232 */ /* 0x000fe20000000000 */
[C---:B------:R-:W-:Y:S01]  /*2250*/  PRMT R93, R90.reuse, 0x5410, R92 ;  /* 0x000054105a5d7816 */ /* 0x040fe2000000005c */
[----:B-1----:R-:W-:Y:S01]  /*2260*/  IMAD.WIDE R24, R25, 0x2, R40 ;  /* 0x0000000219187825 */ /* 0x002fe200078e0228 */
[----:B------:R-:W-:-:S03]  /*2270*/  PRMT R92, R90, 0x7632, R92 ;  /* 0x000076325a5c7816 */ /* 0x000fc6000000005c */
[----:B------:R-:W-:Y:S02]  /*2280*/  HMUL2 R90, R19, R26 ;  /* 0x0000001a135a7232 */ /* 0x000fe40000000000 */
[C-C-:B------:R-:W-:Y:S01]  /*2290*/  IMAD R29, R11.reuse, R29, R48.reuse ;  /* 0x0000001d0b1d7224 */ /* 0x140fe200078e0230 */
[----:B------:R0:W-:Y:S01]  /*22a0*/  STG.E desc[UR8][R24.64], R93 ;  /* 0x0000005d18007986 */ /* 0x0001e2000c101908 */
[----:B------:R-:W-:Y:S01]  /*22b0*/  IMAD R31, R11, R31, R48 ;  /* 0x0000001f0b1f7224 */ /* 0x000fe200078e0230 */
[----:B0-----:R-:W-:-:S05]  /*22c0*/  PRMT R93, R28, 0x5410, R91 ;  /* 0x000054101c5d7816 */ /* 0x001fca000000005b */
[----:B------:R0:W-:Y:S02]  /*22d0*/  STG.E desc[UR8][R24.64+0x4], R93 ;  /* 0x0000045d18007986 */ /* 0x0001e4000c101908 */
[----:B0-----:R-:W-:Y:S01]  /*22e0*/  IMAD.WIDE R24, R29, 0x2, R40 ;  /* 0x000000021d187825 */ /* 0x001fe200078e0228 */
[----:B------:R-:W-:-:S03]  /*22f0*/  PRMT R93, R28, 0x7632, R91 ;  /* 0x000076321c5d7816 */ /* 0x000fc6000000005b */
[----:B------:R-:W-:Y:S02]  /*2300*/  HFMA2 R91, R20, R27, -RZ ;  /* 0x0000001b145b7231 */ /* 0x000fe400001000ff */
[----:B------:R-:W-:Y:S01]  /*2310*/  IMAD R29, R11, R30, R48 ;  /* 0x0000001e0b1d7224 */ /* 0x000fe200078e0230 */
[----:B------:R-:W-:Y:S01]  /*2320*/  STG.E desc[UR8][R24.64], R92 ;  /* 0x0000005c18007986 */ /* 0x000fe2000c101908 */
[----:B------:R-:W-:-:S03]  /*2330*/  IMAD.WIDE R30, R31, 0x2, R40 ;  /* 0x000000021f1e7825 */ /* 0x000fc600078e0228 */
[----:B------:R0:W-:Y:S01]  /*2340*/  STG.E desc[UR8][R24.64+0x4], R93 ;  /* 0x0000045d18007986 */ /* 0x0001e2000c101908 */
[----:B------:R-:W-:-:S03]  /*2350*/  IMAD.WIDE R28, R29, 0x2, R40 ;  /* 0x000000021d1c7825 */ /* 0x000fc600078e0228 */
[----:B------:R-:W1:Y:S01]  /*2360*/  LDS.128 R24, [UR6+-0x30] ;  /* 0xffffd006ff187984 */ /* 0x000e620008000c00 */
[C-C-:B0-----:R-:W-:Y:S02]  /*2370*/  PRMT R93, R91.reuse, 0x5410, R90.reuse ;  /* 0x000054105b5d7816 */ /* 0x141fe4000000005a */
[----:B------:R-:W-:-:S03]  /*2380*/  PRMT R90, R91, 0x7632, R90 ;  /* 0x000076325b5a7816 */ /* 0x000fc6000000005a */
[----:B------:R0:W-:Y:S02]  /*2390*/  STG.E desc[UR8][R28.64], R93 ;  /* 0x0000005d1c007986 */ /* 0x0001e4000c101908 */
[----:B0-----:R-:W-:-:S05]  /*23a0*/  PRMT R93, R84, 0x5410, R85 ;  /* 0x00005410545d7816 */ /* 0x001fca0000000055 */
[----:B------:R0:W-:Y:S04]  /*23b0*/  STG.E desc[UR8][R28.64+0x4], R93 ;  /* 0x0000045d1c007986 */ /* 0x0001e8000c101908 */
[----:B------:R-:W-:Y:S01]  /*23c0*/  STG.E desc[UR8][R30.64], R90 ;  /* 0x0000005a1e007986 */ /* 0x000fe2000c101908 */
[----:B-1----:R-:W-:Y:S01]  /*23d0*/  IMAD R25, R11, R25, R48 ;  /* 0x000000190b197224 */ /* 0x002fe200078e0230 */
[----:B0-----:R-:W-:Y:S01]  /*23e0*/  PRMT R29, R84, 0x7632, R85 ;  /* 0x00007632541d7816 */ /* 0x001fe20000000055 */
[----:B------:R-:W-:Y:S02]  /*23f0*/  IMAD.MOV.U32 R28, RZ, RZ, R86 ;  /* 0x000000ffff1c7224 */ /* 0x000fe400078e0056 */
[----:B------:R-:W-:Y:S02]  /*2400*/  HFMA2 R86, R20, R89, -RZ ;  /* 0x0000005914567231 */ /* 0x000fe400001000ff */
[----:B------:R-:W-:-:S02]  /*2410*/  HMUL2 R89, R19, R88 ;  /* 0x0000005813597232 */ /* 0x000fc40000000000 */
[----:B------:R-:W-:Y:S01]  /*2420*/  IMAD R85, R24, R11, R48 ;  /* 0x0000000b18557224 */ /* 0x000fe200078e0230 */
[----:B------:R-:W-:Y:S01]  /*2430*/  STG.E desc[UR8][R30.64+0x4], R29 ;  /* 0x0000041d1e007986 */ /* 0x000fe2000c101908 */
[----:B------:R-:W-:Y:S02]  /*2440*/  HMUL2 R88, R17, R28 ;  /* 0x0000001c11587232 */ /* 0x000fe40000000000 */
[----:B------:R-:W-:Y:S01]  /*2450*/  IMAD.WIDE R24, R25, 0x2, R40 ;  /* 0x0000000219187825 */ /* 0x000fe200078e0228 */
[C-C-:B------:R-:W-:Y:S01]  /*2460*/  PRMT R91, R86.reuse, 0x5410, R89.reuse ;  /* 0x00005410565b7816 */ /* 0x140fe20000000059 */
[----:B------:R-:W0:Y:S01]  /*2470*/  LDS.128 R28, [UR6+-0x20] ;  /* 0xffffe006ff1c7984 */ /* 0x000e220008000c00 */
[----:B------:R-:W-:Y:S01]  /*2480*/  PRMT R89, R86, 0x7632, R89 ;  /* 0x0000763256597816 */ /* 0x000fe20000000059 */
[----:B------:R-:W-:-:S05]  /*2490*/  IMAD.WIDE R84, R85, 0x2, R40 ;  /* 0x0000000255547825 */ /* 0x000fca00078e0228 */
[----:B------:R1:W-:Y:S02]  /*24a0*/  STG.E desc[UR8][R84.64], R91 ;  /* 0x0000005b54007986 */ /* 0x0003e4000c101908 */
[C-C-:B-1----:R-:W-:Y:S02]  /*24b0*/  PRMT R91, R87.reuse, 0x5410, R88.reuse ;  /* 0x00005410575b7816 */ /* 0x142fe40000000058 */
[----:B------:R-:W-:Y:S01]  /*24c0*/  PRMT R88, R87, 0x7632, R88 ;  /* 0x0000763257587816 */ /* 0x000fe20000000058 */
[----:B------:R-:W-:Y:S02]  /*24d0*/  IMAD R87, R11, R27, R48 ;  /* 0x0000001b0b577224 */ /* 0x000fe400078e0230 */
[----:B------:R1:W-:Y:S02]  /*24e0*/  STG.E desc[UR8][R84.64+0x4], R91 ;  /* 0x0000045b54007986 */ /* 0x0003e4000c101908 */
[----:B------:R-:W-:Y:S02]  /*24f0*/  IMAD.WIDE R86, R87, 0x2, R40 ;  /* 0x0000000257567825 */ /* 0x000fe400078e0228 */
[----:B------:R-:W-:Y:S04]  /*2500*/  STG.E desc[UR8][R24.64], R89 ;  /* 0x0000005918007986 */ /* 0x000fe8000c101908 */
[----:B------:R2:W-:Y:S01]  /*2510*/  STG.E desc[UR8][R24.64+0x4], R88 ;  /* 0x0000045818007986 */ /* 0x0005e2000c101908 */
[----:B-1----:R-:W-:-:S02]  /*2520*/  IMAD R85, R11, R26, R48 ;  /* 0x0000001a0b557224 */ /* 0x002fc400078e0230 */
[----:B------:R-:W-:Y:S02]  /*2530*/  HMUL2 R26, R19, R78 ;  /* 0x0000004e131a7232 */ /* 0x000fe40000000000 */
[----:B------:R-:W-:Y:S02]  /*2540*/  HMUL2 R78, R17, R82 ;  /* 0x00000052114e7232 */ /* 0x000fe40000000000 */
[----:B------:R-:W-:-:S04]  /*2550*/  IMAD.WIDE R84, R85, 0x2, R40 ;  /* 0x0000000255547825 */ /* 0x000fc800078e0228 */
[----:B--2---:R-:W-:Y:S02]  /*2560*/  HFMA2 R25, R20, R76, -RZ ;  /* 0x0000004c14197231 */ /* 0x004fe400001000ff */
[----:B------:R-:W-:Y:S02]  /*2570*/  HFMA2 R76, R18, R80, -RZ ;  /* 0x00000050124c7231 */ /* 0x000fe400001000ff */
[----:B------:R-:W-:Y:S01]  /*2580*/  HFMA2 R80, R20, R77, -RZ ;  /* 0x0000004d14507231 */ /* 0x000fe200001000ff */
[----:B------:R-:W-:Y:S02]  /*2590*/  PRMT R27, R25, 0x5410, R26 ;  /* 0x00005410191b7816 */ /* 0x000fe4000000001a */
[C-C-:B------:R-:W-:Y:S02]  /*25a0*/  PRMT R89, R76.reuse, 0x5410, R78.reuse ;  /* 0x000054104c597816 */ /* 0x140fe4000000004e */
[----:B------:R-:W-:Y:S01]  /*25b0*/  PRMT R78, R76, 0x7632, R78 ;  /* 0x000076324c4e7816 */ /* 0x000fe2000000004e */
[----:B------:R-:W-:Y:S01]  /*25c0*/  STG.E desc[UR8][R84.64], R27 ;  /* 0x0000001b54007986 */ /* 0x000fe2000c101908 */
[----:B------:R-:W-:-:S03]  /*25d0*/  HMUL2 R76, R17, R83 ;  /* 0x00000053114c7232 */ /* 0x000fc60000000000 */
[----:B------:R1:W-:Y:S04]  /*25e0*/  STG.E desc[UR8][R84.64+0x4], R89 ;  /* 0x0000045954007986 */ /* 0x0003e8000c101908 */
[----:B------:R2:W-:Y:S01]  /*25f0*/  STG.E desc[UR8][R86.64+0x4], R78 ;  /* 0x0000044e56007986 */ /* 0x0005e2000c101908 */
[----:B-1----:R-:W-:-:S03]  /*2600*/  PRMT R85, R25, 0x7632, R26 ;  /* 0x0000763219557816 */ /* 0x002fc6000000001a */
[----:B------:R-:W1:Y:S01]  /*2610*/  LDS.128 R24, [UR6+-0x10] ;  /* 0xfffff006ff187984 */ /* 0x000e620008000c00 */
[----:B--2---:R-:W-:-:S03]  /*2620*/  HMUL2 R78, R19, R72 ;  /* 0x00000048134e7232 */ /* 0x004fc60000000000 */
[----:B------:R2:W-:Y:S02]  /*2630*/  STG.E desc[UR8][R86.64], R85 ;  /* 0x0000005556007986 */ /* 0x0005e4000c101908 */
[----:B--2---:R-:W-:Y:S02]  /*2640*/  IMAD.MOV.U32 R85, RZ, RZ, R81 ;  /* 0x000000ffff557224 */ /* 0x004fe400078e0051 */
[----:B------:R-:W-:Y:S02]  /*2650*/  HMUL2 R81, R19, R79 ;  /* 0x0000004f13517232 */ /* 0x000fe40000000000 */
[--C-:B0-----:R-:W-:Y:S02]  /*2660*/  IMAD R79, R28, R11, R48.reuse ;  /* 0x0000000b1c4f7224 */ /* 0x101fe400078e0230 */
[----:B------:R-:W-:Y:S02]  /*2670*/  IMAD R87, R11, R30, R48 ;  /* 0x0000001e0b577224 */ /* 0x000fe400078e0230 */
[----:B------:R-:W-:-:S02]  /*2680*/  HFMA2 R77, R18, R85, -RZ ;  /* 0x00000055124d7231 */ /* 0x000fc400001000ff */
[----:B------:R-:W-:Y:S01]  /*2690*/  IMAD R85, R11, R29, R48 ;  /* 0x0000001d0b557224 */ /* 0x000fe200078e0230 */
[C---:B------:R-:W-:Y:S01]  /*26a0*/  PRMT R83, R80.reuse, 0x5410, R81 ;  /* 0x0000541050537816 */ /* 0x040fe20000000051 */
[----:B------:R-:W-:Y:S01]  /*26b0*/  IMAD.WIDE R28, R79, 0x2, R40 ;  /* 0x000000024f1c7825 */ /* 0x000fe200078e0228 */
[----:B------:R-:W-:-:S03]  /*26c0*/  PRMT R81, R80, 0x7632, R81 ;  /* 0x0000763250517816 */ /* 0x000fc60000000051 */
[----:B------:R-:W-:Y:S02]  /*26d0*/  HFMA2 R80, R18, R71, -RZ ;  /* 0x0000004712507231 */ /* 0x000fe400001000ff */
[----:B------:R-:W-:Y:S01]  /*26e0*/  IMAD R79, R11, R31, R48 ;  /* 0x0000001f0b4f7224 */ /* 0x000fe200078e0230 */
[----:B------:R0:W-:Y:S01]  /*26f0*/  STG.E desc[UR8][R28.64], R83 ;  /* 0x000000531c007986 */ /* 0x0001e2000c101908 */
[----:B------:R-:W-:Y:S01]  /*2700*/  IMAD.WIDE R30, R85, 0x2, R40 ;  /* 0x00000002551e7825 */ /* 0x000fe200078e0228 */
[C-C-:B0-----:R-:W-:Y:S02]  /*2710*/  PRMT R83, R77.reuse, 0x5410, R76.reuse ;  /* 0x000054104d537816 */ /* 0x141fe4000000004c */
[----:B------:R-:W-:-:S03]  /*2720*/  PRMT R76, R77, 0x7632, R76 ;  /* 0x000076324d4c7816 */ /* 0x000fc6000000004c */
[----:B------:R0:W-:Y:S04]  /*2730*/  STG.E desc[UR8][R28.64+0x4], R83 ;  /* 0x000004531c007986 */ /* 0x0001e8000c101908 */
[----:B------:R-:W-:Y:S04]  /*2740*/  STG.E desc[UR8][R30.64], R81 ;  /* 0x000000511e007986 */ /* 0x000fe8000c101908 */
[----:B------:R2:W-:Y:S01]  /*2750*/  STG.E desc[UR8][R30.64+0x4], R76 ;  /* 0x0000044c1e007986 */ /* 0x0005e2000c101908 */
[----:B0-----:R-:W-:Y:S01]  /*2760*/  MOV R28, R70 ;  /* 0x00000046001c7202 */ /* 0x001fe20000000f00 */
[----:B------:R-:W-:-:S02]  /*2770*/  HFMA2 R29, R20, R73, -RZ ;  /* 0x00000049141d7231 */ /* 0x000fc400001000ff */
[----:B------:R-:W-:-:S04]  /*2780*/  IMAD.WIDE R70, R87, 0x2, R40 ;  /* 0x0000000257467825 */ /* 0x000fc800078e0228 */
[----:B------:R-:W-:Y:S02]  /*2790*/  HMUL2 R28, R17, R28 ;  /* 0x0000001c111c7232 */ /* 0x000fe40000000000 */
[----:B------:R-:W-:Y:S01]  /*27a0*/  IMAD.WIDE R72, R79, 0x2, R40 ;  /* 0x000000024f487825 */ /* 0x000fe200078e0228 */
[----:B--2---:R-:W-:Y:S02]  /*27b0*/  PRMT R31, R29, 0x5410, R78 ;  /* 0x000054101d1f7816 */ /* 0x004fe4000000004e */
[C---:B------:R-:W-:Y:S01]  /*27c0*/  PRMT R77, R80.reuse, 0x5410, R28 ;  /* 0x00005410504d7816 */ /* 0x040fe2000000001c */
[----:B-1----:R-:W-:Y:S01]  /*27d0*/  IMAD R79, R11, R27, R48 ;  /* 0x0000001b0b4f7224 */ /* 0x002fe200078e0230 */
[----:B------:R-:W-:Y:S01]  /*27e0*/  PRMT R78, R29, 0x7632, R78 ;  /* 0x000076321d4e7816 */ /* 0x000fe2000000004e */
[----:B------:R-:W-:Y:S04]  /*27f0*/  STG.E desc[UR8][R70.64], R31 ;  /* 0x0000001f46007986 */ /* 0x000fe8000c101908 */
[----:B------:R0:W-:Y:S04]  /*2800*/  STG.E desc[UR8][R70.64+0x4], R77 ;  /* 0x0000044d46007986 */ /* 0x0001e8000c101908 */
[----:B------:R-:W-:Y:S01]  /*2810*/  STG.E desc[UR8][R72.64], R78 ;  /* 0x0000004e48007986 */ /* 0x000fe2000c101908 */
[----:B0-----:R-:W-:Y:S01]  /*2820*/  PRMT R71, R80, 0x7632, R28 ;  /* 0x0000763250477816 */ /* 0x001fe2000000001c */
[----:B------:R-:W-:-:S02]  /*2830*/  IMAD.MOV.U32 R70, RZ, RZ, R68 ;  /* 0x000000ffff467224 */ /* 0x000fc400078e0044 */
[----:B------:R-:W-:Y:S01]  /*2840*/  HFMA2 R68, R20, R69, -RZ ;  /* 0x0000004514447231 */ /* 0x000fe200001000ff */
[----:B------:R-:W0:Y:S01]  /*2850*/  LDS.128 R28, [UR6] ;  /* 0x00000006ff1c7984 */ /* 0x000e220008000c00 */
[--C-:B------:R-:W-:Y:S02]  /*2860*/  IMAD R77, R11, R25, R48.reuse ;  /* 0x000000190b4d7224 */ /* 0x100fe400078e0230 */
[C---:B------:R-:W-:Y:S01]  /*2870*/  HMUL2 R69, R19.reuse, R70 ;  /* 0x0000004613457232 */ /* 0x040fe20000000000 */
[----:B------:R1:W-:Y:S01]  /*2880*/  STG.E desc[UR8][R72.64+0x4], R71 ;  /* 0x0000044748007986 */ /* 0x0003e2000c101908 */
[----:B------:R-:W-:Y:S02]  /*2890*/  HFMA2 R70, R18, R74, -RZ ;  /* 0x0000004a12467231 */ /* 0x000fe400001000ff */
[----:B-1----:R-:W-:Y:S01]  /*28a0*/  IMAD.MOV.U32 R72, RZ, RZ, R75 ;  /* 0x000000ffff487224 */ /* 0x002fe200078e004b */
[--C-:B------:R-:W-:Y:S01]  /*28b0*/  PRMT R71, R68, 0x5410, R69.reuse ;  /* 0x0000541044477816 */ /* 0x100fe20000000045 */
[----:B------:R-:W-:Y:S01]  /*28c0*/  IMAD R75, R24, R11, R48 ;  /* 0x0000000b184b7224 */ /* 0x000fe200078e0230 */
[----:B------:R-:W-:Y:S01]  /*28d0*/  PRMT R69, R68, 0x7632, R69 ;  /* 0x0000763244457816 */ /* 0x000fe20000000045 */
[----:B------:R-:W-:-:S02]  /*28e0*/  HMUL2 R68, R19, R64 ;  /* 0x0000004013447232 */ /* 0x000fc40000000000 */
[----:B------:R-:W-:-:S04]  /*28f0*/  IMAD.WIDE R24, R75, 0x2, R40 ;  /* 0x000000024b187825 */ /* 0x000fc800078e0228 */
[----:B------:R-:W-:Y:S02]  /*2900*/  HMUL2 R73, R17, R72 ;  /* 0x0000004811497232 */ /* 0x000fe40000000000 */
[----:B------:R-:W-:Y:S02]  /*2910*/  HFMA2 R72, R18, R63, -RZ ;  /* 0x0000003f12487231 */ /* 0x000fe400001000ff */
[----:B------:R-:W-:Y:S01]  /*2920*/  IMAD R75, R11, R26, R48 ;  /* 0x0000001a0b4b7224 */ /* 0x000fe200078e0230 */
[----:B------:R1:W-:Y:S01]  /*2930*/  STG.E desc[UR8][R24.64], R71 ;  /* 0x0000004718007986 */ /* 0x0003e2000c101908 */
[----:B------:R-:W-:Y:S01]  /*2940*/  IMAD.WIDE R26, R77, 0x2, R40 ;  /* 0x000000024d1a7825 */ /* 0x000fe200078e0228 */
[C-C-:B-1----:R-:W-:Y:S02]  /*2950*/  PRMT R71, R70.reuse, 0x5410, R73.reuse ;  /* 0x0000541046477816 */ /* 0x142fe40000000049 */
[----:B------:R-:W-:-:S03]  /*2960*/  PRMT R73, R70, 0x7632, R73 ;  /* 0x0000763246497816 */ /* 0x000fc60000000049 */
[----:B------:R1:W-:Y:S04]  /*2970*/  STG.E desc[UR8][R24.64+0x4], R71 ;  /* 0x0000044718007986 */ /* 0x0003e8000c101908 */
[----:B------:R-:W-:Y:S04]  /*2980*/  STG.E desc[UR8][R26.64], R69 ;  /* 0x000000451a007986 */ /* 0x000fe8000c101908 */
[----:B------:R2:W-:Y:S01]  /*2990*/  STG.E desc[UR8][R26.64+0x4], R73 ;  /* 0x000004491a007986 */ /* 0x0005e2000c101908 */
[----:B-1----:R-:W-:Y:S02]  /*29a0*/  IMAD.MOV.U32 R24, RZ, RZ, R62 ;  /* 0x000000ffff187224 */ /* 0x002fe400078e003e */
[----:B------:R-:W-:-:S02]  /*29b0*/  HFMA2 R25, R20, R65, -RZ ;  /* 0x0000004114197231 */ /* 0x000fc400001000ff */
[----:B------:R-:W-:-:S04]  /*29c0*/  IMAD.WIDE R62, R75, 0x2, R40 ;  /* 0x000000024b3e7825 */ /* 0x000fc800078e0228 */
[----:B------:R-:W-:Y:S02]  /*29d0*/  HMUL2 R24, R17, R24 ;  /* 0x0000001811187232 */ /* 0x000fe40000000000 */
[----:B------:R-:W-:Y:S01]  /*29e0*/  IMAD.WIDE R64, R79, 0x2, R40 ;  /* 0x000000024f407825 */ /* 0x000fe200078e0228 */
[----:B--2---:R-:W-:Y:S02]  /*29f0*/  PRMT R27, R25, 0x5410, R68 ;  /* 0x00005410191b7816 */ /* 0x004fe40000000044 */
[C---:B------:R-:W-:Y:S01]  /*2a00*/  PRMT R69, R72.reuse, 0x5410, R24 ;  /* 0x0000541048457816 */ /* 0x040fe20000000018 */
[----:B0-----:R-:W-:Y:S01]  /*2a10*/  IMAD R71, R11, R31, R48 ;  /* 0x0000001f0b477224 */ /* 0x001fe200078e0230 */
[----:B------:R-:W-:Y:S01]  /*2a20*/  PRMT R68, R25, 0x7632, R68 ;  /* 0x0000763219447816 */ /* 0x000fe20000000044 */
[----:B------:R-:W-:Y:S04]  /*2a30*/  STG.E desc[UR8][R62.64], R27 ;  /* 0x0000001b3e007986 */ /* 0x000fe8000c101908 */
[----:B------:R0:W-:Y:S04]  /*2a40*/  STG.E desc[UR8][R62.64+0x4], R69 ;  /* 0x000004453e007986 */ /* 0x0001e8000c101908 */
[----:B------:R-:W-:Y:S01]  /*2a50*/  STG.E desc[UR8][R64.64], R68 ;  /* 0x0000004440007986 */ /* 0x000fe2000c101908 */
[----:B0-----:R-:W-:Y:S01]  /*2a60*/  PRMT R63, R72, 0x7632, R24 ;  /* 0x00007632483f7816 */ /* 0x001fe20000000018 */
[----:B------:R-:W-:-:S02]  /*2a70*/  IMAD.MOV.U32 R62, RZ, RZ, R60 ;  /* 0x000000ffff3e7224 */ /* 0x000fc400078e003c */
[----:B------:R-:W0:Y:S01]  /*2a80*/  LDS.128 R24, [UR6+0x10] ;  /* 0x00001006ff187984 */ /* 0x000e220008000c00 */
[----:B------:R-:W-:Y:S02]  /*2a90*/  HFMA2 R60, R20, R61, -RZ ;  /* 0x0000003d143c7231 */ /* 0x000fe400001000ff */
[--C-:B------:R-:W-:Y:S01]  /*2aa0*/  IMAD R69, R11, R29, R48.reuse ;  /* 0x0000001d0b457224 */ /* 0x100fe200078e0230 */
[----:B------:R1:W-:Y:S01]  /*2ab0*/  STG.E desc[UR8][R64.64+0x4], R63 ;  /* 0x0000043f40007986 */ /* 0x0003e2000c101908 */
[C---:B------:R-:W-:Y:S02]  /*2ac0*/  HMUL2 R61, R19.reuse, R62 ;  /* 0x0000003e133d7232 */ /* 0x040fe40000000000 */
        /* <DEDUP_REMOVED lines=15> */
[----:B------:R2:W-:Y:S04]  /*2bc0*/  STG.E desc[UR8][R30.64], R61 ;  /* 0x0000003d1e007986 */ /* 0x0005e8000c101908 */
[----:B------:R3:W-:Y:S01]  /*2bd0*/  STG.E desc[UR8][R30.64+0x4], R65 ;  /* 0x000004411e007986 */ /* 0x0007e2000c101908 */
[----:B-1----:R-:W-:Y:S02]  /*2be0*/  HFMA2 R29, R20, R56, -RZ ;  /* 0x00000038141d7231 */ /* 0x002fe400001000ff */
[----:B------:R-:W-:-:S02]  /*2bf0*/  HMUL2 R28, R17, R59 ;  /* 0x0000003b111c7232 */ /* 0x000fc40000000000 */
[----:B------:R-:W-:-:S03]  /*2c00*/  IMAD.WIDE R56, R67, 0x2, R40 ;  /* 0x0000000243387825 */ /* 0x000fc600078e0228 */
[----:B--2---:R-:W-:Y:S01]  /*2c10*/  PRMT R61, R64, 0x5410, R28 ;  /* 0x00005410403d7816 */ /* 0x004fe2000000001c */
[----:B------:R-:W-:Y:S01]  /*2c20*/  IMAD.WIDE R58, R71, 0x2, R40 ;  /* 0x00000002473a7825 */ /* 0x000fe200078e0228 */
[C-C-:B---3--:R-:W-:Y:S02]  /*2c30*/  PRMT R31, R29.reuse, 0x5410, R60.reuse ;  /* 0x000054101d1f7816 */ /* 0x148fe4000000003c */
[----:B------:R-:W-:Y:S01]  /*2c40*/  PRMT R60, R29, 0x7632, R60 ;  /* 0x000076321d3c7816 */ /* 0x000fe2000000003c */
[----:B------:R1:W-:Y:S01]  /*2c50*/  STG.E desc[UR8][R56.64+0x4], R61 ;  /* 0x0000043d38007986 */ /* 0x0003e2000c101908 */
[----:B0-----:R-:W-:-:S03]  /*2c60*/  IMAD R63, R11, R27, R48 ;  /* 0x0000001b0b3f7224 */ /* 0x001fc600078e0230 */
[----:B------:R0:W-:Y:S04]  /*2c70*/  STG.E desc[UR8][R56.64], R31 ;  /* 0x0000001f38007986 */ /* 0x0001e8000c101908 */
[----:B------:R-:W-:Y:S01]  /*2c80*/  STG.E desc[UR8][R58.64], R60 ;  /* 0x0000003c3a007986 */ /* 0x000fe2000c101908 */
[----:B-1----:R-:W-:Y:S02]  /*2c90*/  IMAD R61, R11, R26, R48 ;  /* 0x0000001a0b3d7224 */ /* 0x002fe400078e0230 */
[C---:B------:R-:W-:Y:S01]  /*2ca0*/  HMUL2 R26, R19.reuse, R49 ;  /* 0x00000031131a7232 */ /* 0x040fe20000000000 */
[----:B0-----:R-:W-:Y:S01]  /*2cb0*/  PRMT R57, R64, 0x7632, R28 ;  /* 0x0000763240397816 */ /* 0x001fe2000000001c */
[----:B------:R-:W-:Y:S02]  /*2cc0*/  IMAD.MOV.U32 R56, RZ, RZ, R54 ;  /* 0x000000ffff387224 */ /* 0x000fe400078e0036 */
[----:B------:R-:W-:Y:S01]  /*2cd0*/  HFMA2 R54, R20, R55, -RZ ;  /* 0x0000003714367231 */ /* 0x000fe200001000ff */
[----:B------:R-:W0:Y:S02]  /*2ce0*/  LDS.128 R28, [UR6+0x20] ;  /* 0x00002006ff1c7984 */ /* 0x000e240008000c00 */
[----:B------:R-:W-:-:S02]  /*2cf0*/  HMUL2 R55, R19, R56 ;  /* 0x0000003813377232 */ /* 0x000fc40000000000 */
[----:B------:R1:W-:Y:S03]  /*2d00*/  STG.E desc[UR8][R58.64+0x4], R57 ;  /* 0x000004393a007986 */ /* 0x0003e6000c101908 */
[C-C-:B------:R-:W-:Y:S02]  /*2d10*/  PRMT R27, R54.reuse, 0x5410, R55.reuse ;  /* 0x00005410361b7816 */ /* 0x140fe40000000037 */
[----:B------:R-:W-:Y:S01]  /*2d20*/  PRMT R55, R54, 0x7632, R55 ;  /* 0x0000763236377816 */ /* 0x000fe20000000037 */
[----:B-1----:R-:W-:Y:S02]  /*2d30*/  IMAD.MOV.U32 R57, RZ, RZ, R53 ;  /* 0x000000ffff397224 */ /* 0x002fe400078e0035 */
[----:B------:R-:W-:Y:S02]  /*2d40*/  HMUL2 R59, R17, R52 ;  /* 0x00000034113b7232 */ /* 0x000fe40000000000 */
[----:B------:R-:W-:-:S02]  /*2d50*/  IMAD R53, R24, R11, R48 ;  /* 0x0000000b18357224 */ /* 0x000fc400078e0230 */
[----:B------:R-:W-:Y:S02]  /*2d60*/  HFMA2 R56, R18, R57, -RZ ;  /* 0x0000003912387231 */ /* 0x000fe400001000ff */
[----:B------:R-:W-:Y:S02]  /*2d70*/  IMAD R57, R11, R25, R48 ;  /* 0x000000190b397224 */ /* 0x000fe400078e0230 */
[----:B------:R-:W-:-:S04]  /*2d80*/  IMAD.WIDE R24, R53, 0x2, R40 ;  /* 0x0000000235187825 */ /* 0x000fc800078e0228 */
[----:B------:R-:W-:Y:S01]  /*2d90*/  IMAD.WIDE R52, R57, 0x2, R40 ;  /* 0x0000000239347825 */ /* 0x000fe200078e0228 */
[----:B------:R1:W-:Y:S03]  /*2da0*/  STG.E desc[UR8][R24.64], R27 ;  /* 0x0000001b18007986 */ /* 0x0003e6000c101908 */
[----:B0-----:R-:W-:Y:S01]  /*2db0*/  IMAD R29, R11, R29, R48 ;  /* 0x0000001d0b1d7224 */ /* 0x001fe200078e0230 */
[C-C-:B-1----:R-:W-:Y:S02]  /*2dc0*/  PRMT R27, R56.reuse, 0x5410, R59.reuse ;  /* 0x00005410381b7816 */ /* 0x142fe4000000003b */
[----:B------:R-:W-:-:S03]  /*2dd0*/  PRMT R59, R56, 0x7632, R59 ;  /* 0x00007632383b7816 */ /* 0x000fc6000000003b */
[----:B------:R0:W-:Y:S04]  /*2de0*/  STG.E desc[UR8][R24.64+0x4], R27 ;  /* 0x0000041b18007986 */ /* 0x0001e8000c101908 */
[----:B------:R1:W-:Y:S04]  /*2df0*/  STG.E desc[UR8][R52.64], R55 ;  /* 0x0000003734007986 */ /* 0x0003e8000c101908 */
[----:B------:R-:W-:Y:S01]  /*2e00*/  STG.E desc[UR8][R52.64+0x4], R59 ;  /* 0x0000043b34007986 */ /* 0x000fe2000c101908 */
[----:B0-----:R-:W-:Y:S02]  /*2e10*/  HFMA2 R25, R20, R47, -RZ ;  /* 0x0000002f14197231 */ /* 0x001fe400001000ff */
[----:B------:R-:W-:-:S02]  /*2e20*/  IMAD.MOV.U32 R24, RZ, RZ, R51 ;  /* 0x000000ffff187224 */ /* 0x000fc400078e0033 */
[----:B------:R-:W-:Y:S02]  /*2e30*/  HFMA2 R47, R18, R50, -RZ ;  /* 0x00000032122f7231 */ /* 0x000fe400001000ff */
[----:B------:R-:W-:Y:S01]  /*2e40*/  IMAD.WIDE R50, R61, 0x2, R40 ;  /* 0x000000023d327825 */ /* 0x000fe200078e0228 */
[----:B------:R-:W-:-:S03]  /*2e50*/  PRMT R49, R25, 0x5410, R26 ;  /* 0x0000541019317816 */ /* 0x000fc6000000001a */
[----:B------:R-:W-:Y:S02]  /*2e60*/  HMUL2 R24, R17, R24 ;  /* 0x0000001811187232 */ /* 0x000fe40000000000 */
[----:B-1----:R-:W-:Y:S01]  /*2e70*/  IMAD.WIDE R54, R63, 0x2, R40 ;  /* 0x000000023f367825 */ /* 0x002fe200078e0228 */
[----:B------:R0:W-:Y:S02]  /*2e80*/  STG.E desc[UR8][R50.64], R49 ;  /* 0x0000003132007986 */ /* 0x0001e4000c101908 */
[C-C-:B0-----:R-:W-:Y:S02]  /*2e90*/  PRMT R49, R47.reuse, 0x5410, R24.reuse ;  /* 0x000054102f317816 */ /* 0x141fe40000000018 */
[----:B------:R-:W-:-:S03]  /*2ea0*/  PRMT R47, R47, 0x7632, R24 ;  /* 0x000076322f2f7816 */ /* 0x000fc60000000018 */
[----:B------:R0:W-:Y:S04]  /*2eb0*/  STG.E desc[UR8][R50.64+0x4], R49 ;  /* 0x0000043132007986 */ /* 0x0001e8000c101908 */
[----:B------:R1:W-:Y:S01]  /*2ec0*/  STG.E desc[UR8][R54.64+0x4], R47 ;  /* 0x0000042f36007986 */ /* 0x0003e2000c101908 */
[----:B0-----:R-:W-:Y:S01]  /*2ed0*/  PRMT R49, R25, 0x7632, R26 ;  /* 0x0000763219317816 */ /* 0x001fe2000000001a */
[----:B------:R-:W-:Y:S02]  /*2ee0*/  IMAD.MOV.U32 R50, RZ, RZ, R4 ;  /* 0x000000ffff327224 */ /* 0x000fe400078e0004 */
[----:B------:R-:W0:Y:S01]  /*2ef0*/  LDS.128 R24, [UR6+0x30] ;  /* 0x00003006ff187984 */ /* 0x000e220008000c00 */
[----:B------:R-:W-:Y:S02]  /*2f00*/  HFMA2 R4, R20, R10, -RZ ;  /* 0x0000000a14047231 */ /* 0x000fe400001000ff */
[----:B-1----:R-:W-:-:S02]  /*2f10*/  IMAD.MOV.U32 R47, RZ, RZ, R6 ;  /* 0x000000ffff2f7224 */ /* 0x002fc400078e0006 */
[----:B------:R-:W-:Y:S02]  /*2f20*/  HMUL2 R6, R19, R8 ;  /* 0x0000000813067232 */ /* 0x000fe40000000000 */
[----:B------:R-:W-:Y:S01]  /*2f30*/  IMAD R51, R28, R11, R48 ;  /* 0x0000000b1c337224 */ /* 0x000fe200078e0230 */
[----:B------:R1:W-:Y:S01]  /*2f40*/  STG.E desc[UR8][R54.64], R49 ;  /* 0x0000003136007986 */ /* 0x0003e2000c101908 */
[----:B------:R-:W-:Y:S02]  /*2f50*/  HMUL2 R10, R17, R50 ;  /* 0x00000032110a7232 */ /* 0x000fe40000000000 */
[----:B------:R-:W-:Y:S02]  /*2f60*/  HFMA2 R8, R18, R47, -RZ ;  /* 0x0000002f12087231 */ /* 0x000fe400001000ff */
[----:B------:R-:W-:-:S04]  /*2f70*/  IMAD.WIDE R50, R51, 0x2, R40 ;  /* 0x0000000233327825 */ /* 0x000fc800078e0228 */
[----:B------:R-:W-:-:S04]  /*2f80*/  IMAD.WIDE R28, R29, 0x2, R40 ;  /* 0x000000021d1c7825 */ /* 0x000fc800078e0228 */
[C-C-:B------:R-:W-:Y:S02]  /*2f90*/  IMAD R47, R11.reuse, R30, R48.reuse ;  /* 0x0000001e0b2f7224 */ /* 0x140fe400078e0230 */
[----:B-1----:R-:W-:Y:S01]  /*2fa0*/  IMAD R49, R11, R31, R48 ;  /* 0x0000001f0b317224 */ /* 0x002fe200078e0230 */
[C-C-:B------:R-:W-:Y:S02]  /*2fb0*/  PRMT R31, R4.reuse, 0x5410, R6.reuse ;  /* 0x00005410041f7816 */ /* 0x140fe40000000006 */
[----:B------:R-:W-:Y:S01]  /*2fc0*/  PRMT R6, R4, 0x7632, R6 ;  /* 0x0000763204067816 */ /* 0x000fe20000000006 */
[----:B------:R-:W-:Y:S02]  /*2fd0*/  HMUL2 R4, R19, R37 ;  /* 0x0000002513047232 */ /* 0x000fe40000000000 */
[----:B------:R-:W-:Y:S01]  /*2fe0*/  HFMA2 R37, R18, R43, -RZ ;  /* 0x0000002b12257231 */ /* 0x000fe200001000ff */
[----:B------:R1:W-:Y:S01]  /*2ff0*/  STG.E desc[UR8][R50.64], R31 ;  /* 0x0000001f32007986 */ /* 0x0003e2000c101908 */
[----:B------:R-:W-:Y:S01]  /*3000*/  HMUL2 R43, R17, R45 ;  /* 0x0000002d112b7232 */ /* 0x000fe20000000000 */
[----:B-1----:R-:W-:-:S02]  /*3010*/  PRMT R31, R8, 0x5410, R10 ;  /* 0x00005410081f7816 */ /* 0x002fc4000000000a */
[----:B------:R-:W-:Y:S01]  /*3020*/  PRMT R10, R8, 0x7632, R10 ;  /* 0x00007632080a7816 */ /* 0x000fe2000000000a */
[----:B------:R-:W-:Y:S02]  /*3030*/  IMAD.MOV.U32 R8, RZ, RZ, R3 ;  /* 0x000000ffff087224 */ /* 0x000fe400078e0003 */
[----:B------:R-:W-:Y:S01]  /*3040*/  HFMA2 R3, R20, R9, -RZ ;  /* 0x0000000914037231 */ /* 0x000fe200001000ff */
[----:B------:R1:W-:Y:S01]  /*3050*/  STG.E desc[UR8][R50.64+0x4], R31 ;  /* 0x0000041f32007986 */ /* 0x0003e2000c101908 */
[C-C-:B0-----:R-:W-:Y:S02]  /*3060*/  IMAD R45, R11.reuse, R26, R48.reuse ;  /* 0x0000001a0b2d7224 */ /* 0x141fe400078e0230 */
[----:B------:R-:W-:Y:S01]  /*3070*/  IMAD R25, R11, R25, R48 ;  /* 0x000000190b197224 */ /* 0x000fe200078e0230 */
[----:B------:R0:W-:Y:S01]  /*3080*/  STG.E desc[UR8][R28.64], R6 ;  /* 0x000000061c007986 */ /* 0x0001e2000c101908 */
[----:B------:R-:W-:-:S03]  /*3090*/  HMUL2 R8, R17, R8 ;  /* 0x0000000811087232 */ /* 0x000fc60000000000 */
[----:B------:R2:W-:Y:S01]  /*30a0*/  STG.E desc[UR8][R28.64+0x4], R10 ;  /* 0x0000040a1c007986 */ /* 0x0005e2000c101908 */
[----:B-1----:R-:W-:-:S04]  /*30b0*/  IMAD.WIDE R30, R47, 0x2, R40 ;  /* 0x000000022f1e7825 */ /* 0x002fc800078e0228 */
[----:B------:R-:W-:-:S04]  /*30c0*/  IMAD.WIDE R50, R49, 0x2, R40 ;  /* 0x0000000231327825 */ /* 0x000fc800078e0228 */
[----:B0-----:R-:W-:Y:S01]  /*30d0*/  HMUL2 R6, R17, R46 ;  /* 0x0000002e11067232 */ /* 0x001fe20000000000 */
[C---:B--2---:R-:W-:Y:S01]  /*30e0*/  PRMT R29, R2.reuse, 0x5410, R4 ;  /* 0x00005410021d7816 */ /* 0x044fe20000000004 */
[----:B------:R-:W-:Y:S01]  /*30f0*/  IMAD R47, R11, R27, R48 ;  /* 0x0000001b0b2f7224 */ /* 0x000fe200078e0230 */
[----:B------:R-:W-:Y:S01]  /*3100*/  PRMT R4, R2, 0x7632, R4 ;  /* 0x0000763202047816 */ /* 0x000fe20000000004 */
[----:B------:R-:W-:Y:S02]  /*3110*/  HMUL2 R2, R19, R42 ;  /* 0x0000002a13027232 */ /* 0x000fe40000000000 */
[----:B------:R0:W-:Y:S02]  /*3120*/  STG.E desc[UR8][R30.64], R29 ;  /* 0x0000001d1e007986 */ /* 0x0001e4000c101908 */
[C-C-:B0-----:R-:W-:Y:S02]  /*3130*/  PRMT R29, R37.reuse, 0x5410, R43.reuse ;  /* 0x00005410251d7816 */ /* 0x141fe4000000002b */
[----:B------:R-:W-:Y:S01]  /*3140*/  PRMT R43, R37, 0x7632, R43 ;  /* 0x00007632252b7816 */ /* 0x000fe2000000002b */
[----:B------:R-:W-:-:S02]  /*3150*/  IMAD R37, R24, R11, R48 ;  /* 0x0000000b18257224 */ /* 0x000fc400078e0230 */
[----:B------:R0:W-:Y:S02]  /*3160*/  STG.E desc[UR8][R30.64+0x4], R29 ;  /* 0x0000041d1e007986 */ /* 0x0001e4000c101908 */
[----:B------:R-:W-:Y:S02]  /*3170*/  IMAD.WIDE R26, R37, 0x2, R40 ;  /* 0x00000002251a7825 */ /* 0x000fe400078e0228 */
[----:B------:R1:W-:Y:S04]  /*3180*/  STG.E desc[UR8][R50.64], R4 ;  /* 0x0000000432007986 */ /* 0x0003e8000c101908 */
[----:B------:R-:W-:Y:S01]  /*3190*/  STG.E desc[UR8][R50.64+0x4], R43 ;  /* 0x0000042b32007986 */ /* 0x000fe2000c101908 */
[C---:B0-----:R-:W-:Y:S01]  /*31a0*/  PRMT R31, R0.reuse, 0x5410, R2 ;  /* 0x00005410001f7816 */ /* 0x041fe20000000002 */
[----:B------:R-:W-:Y:S01]  /*31b0*/  IMAD.WIDE R28, R25, 0x2, R40 ;  /* 0x00000002191c7825 */ /* 0x000fe200078e0228 */
[----:B------:R-:W-:-:S03]  /*31c0*/  PRMT R2, R0, 0x7632, R2 ;  /* 0x0000763200027816 */ /* 0x000fc60000000002 */
[----:B-1----:R-:W-:Y:S01]  /*31d0*/  HFMA2 R4, R18, R44, -RZ ;  /* 0x0000002c12047231 */ /* 0x002fe200001000ff */
[----:B------:R0:W-:Y:S01]  /*31e0*/  STG.E desc[UR8][R26.64], R31 ;  /* 0x0000001f1a007986 */ /* 0x0001e2000c101908 */
[----:B------:R-:W-:-:S04]  /*31f0*/  IMAD.WIDE R24, R45, 0x2, R40 ;  /* 0x000000022d187825 */ /* 0x000fc800078e0228 */
[----:B------:R-:W-:Y:S01]  /*3200*/  IMAD.WIDE R40, R47, 0x2, R40 ;  /* 0x000000022f287825 */ /* 0x000fe200078e0228 */
[C-C-:B0-----:R-:W-:Y:S02]  /*3210*/  PRMT R31, R4.reuse, 0x5410, R6.reuse ;  /* 0x00005410041f7816 */ /* 0x141fe40000000006 */
[----:B------:R-:W-:-:S03]  /*3220*/  PRMT R6, R4, 0x7632, R6 ;  /* 0x0000763204067816 */ /* 0x000fc60000000006 */
[----:B------:R0:W-:Y:S04]  /*3230*/  STG.E desc[UR8][R26.64+0x4], R31 ;  /* 0x0000041f1a007986 */ /* 0x0001e8000c101908 */
[----:B------:R1:W-:Y:S04]  /*3240*/  STG.E desc[UR8][R28.64], R2 ;  /* 0x000000021c007986 */ /* 0x0003e8000c101908 */
[----:B------:R1:W-:Y:S01]  /*3250*/  STG.E desc[UR8][R28.64+0x4], R6 ;  /* 0x000004061c007986 */ /* 0x0003e2000c101908 */
[----:B0-----:R-:W-:Y:S01]  /*3260*/  MOV R27, R5 ;  /* 0x00000005001b7202 */ /* 0x001fe20000000f00 */
[----:B------:R-:W-:-:S04]  /*3270*/  HMUL2 R5, R19, R7 ;  /* 0x0000000713057232 */ /* 0x000fc80000000000 */
[----:B------:R-:W-:Y:S01]  /*3280*/  HFMA2 R7, R18, R27, -RZ ;  /* 0x0000001b12077231 */ /* 0x000fe200001000ff */
[C-C-:B------:R-:W-:Y:S02]  /*3290*/  PRMT R9, R3.reuse, 0x5410, R5.reuse ;  /* 0x0000541003097816 */ /* 0x140fe40000000005 */
[----:B------:R-:W-:Y:S02]  /*32a0*/  PRMT R5, R3, 0x7632, R5 ;  /* 0x0000763203057816 */ /* 0x000fe40000000005 */
[C-C-:B------:R-:W-:Y:S01]  /*32b0*/  PRMT R27, R7.reuse, 0x5410, R8.reuse ;  /* 0x00005410071b7816 */ /* 0x140fe20000000008 */
[----:B------:R1:W-:Y:S01]  /*32c0*/  STG.E desc[UR8][R24.64], R9 ;  /* 0x0000000918007986 */ /* 0x0003e2000c101908 */
[----:B------:R-:W-:-:S03]  /*32d0*/  PRMT R8, R7, 0x7632, R8 ;  /* 0x0000763207087816 */ /* 0x000fc60000000008 */
[----:B------:R1:W-:Y:S04]  /*32e0*/  STG.E desc[UR8][R24.64+0x4], R27 ;  /* 0x0000041b18007986 */ /* 0x0003e8000c101908 */
[----:B------:R1:W-:Y:S04]  /*32f0*/  STG.E desc[UR8][R40.64], R5 ;  /* 0x0000000528007986 */ /* 0x0003e8000c101908 */
[----:B------:R1:W-:Y:S01]  /*3300*/  STG.E desc[UR8][R40.64+0x4], R8 ;  /* 0x0000040828007986 */ /* 0x0003e2000c101908 */
[----:B------:R-:W-:Y:S05]  /*3310*/  BRA `(.L_x_440) ;  /* 0x0000000c008c7947 */ /* 0x000fea0003800000 */
.L_x_439:
[----:B------:R-:W0:Y:S01]  /*3320*/  LDC.64 R24, c[0x0][0x3b0] ;  /* 0x0000ec00ff187b82 */ /* 0x000e220000000a00 */
[----:B------:R-:W-:Y:S02]  /*3330*/  HFMA2 R48, R20, R48, -RZ ;  /* 0x0000003014307231 */ /* 0x000fe400001000ff */
[----:B------:R-:W-:Y:S02]  /*3340*/  HMUL2 R92, R19, R92 ;  /* 0x0000005c135c7232 */ /* 0x000fe40000000000 */
[----:B------:R-:W-:Y:S02]  /*3350*/  HFMA2 R30, R18, R91, -RZ ;  /* 0x0000005b121e7231 */ /* 0x000fe400001000ff */
[----:B------:R-:W-:Y:S02]  /*3360*/  HMUL2 R31, R17, R90 ;  /* 0x0000005a111f7232 */ /* 0x000fe40000000000 */
[C---:B------:R-:W-:Y:S02]  /*3370*/  HFMA2 R40, R20.reuse, R27, -RZ ;  /* 0x0000001b14287231 */ /* 0x040fe400001000ff */
[C---:B------:R-:W-:Y:S01]  /*3380*/  HMUL2 R88, R19.reuse, R88 ;  /* 0x0000005813587232 */ /* 0x040fe20000000000 */
[C-C-:B------:R-:W-:Y:S01]  /*3390*/  PRMT R41, R48.reuse, 0x5410, R92.reuse ;  /* 0x0000541030297816 */ /* 0x140fe2000000005c */
[----:B------:R-:W-:Y:S01]  /*33a0*/  HFMA2 R76, R20, R76, -RZ ;  /* 0x0000004c144c7231 */ /* 0x000fe200001000ff */
[----:B------:R-:W-:Y:S01]  /*33b0*/  PRMT R92, R48, 0x7632, R92 ;  /* 0x00007632305c7816 */ /* 0x000fe2000000005c */
[----:B------:R-:W-:-:S02]  /*33c0*/  HMUL2 R48, R19, R26 ;  /* 0x0000001a13307232 */ /* 0x000fc40000000000 */
[----:B------:R-:W-:Y:S02]  /*33d0*/  HFMA2 R77, R20, R77, -RZ ;  /* 0x0000004d144d7231 */ /* 0x000fe400001000ff */
[----:B------:R-:W-:Y:S02]  /*33e0*/  HMUL2 R78, R19, R78 ;  /* 0x0000004e134e7232 */ /* 0x000fe40000000000 */
[----:B------:R-:W-:Y:S02]  /*33f0*/  HFMA2 R81, R18, R81, -RZ ;  /* 0x0000005112517231 */ /* 0x000fe400001000ff */
[----:B------:R-:W-:Y:S02]  /*3400*/  HMUL2 R82, R17, R82 ;  /* 0x0000005211527232 */ /* 0x000fe40000000000 */
[----:B------:R-:W-:Y:S02]  /*3410*/  HFMA2 R73, R20, R73, -RZ ;  /* 0x0000004914497231 */ /* 0x000fe400001000ff */
        /* <DEDUP_REMOVED lines=8> */
[----:B0-----:R-:W-:-:S04]  /*34a0*/  IMAD.WIDE R28, R12, 0x2, R24 ;  /* 0x000000020c1c7825 */ /* 0x001fc800078e0218 */
[----:B------:R-:W-:Y:S02]  /*34b0*/  HMUL2 R68, R19, R68 ;  /* 0x0000004413447232 */ /* 0x000fe40000000000 */
[----:B------:R-:W-:Y:S02]  /*34c0*/  HFMA2 R63, R18, R63, -RZ ;  /* 0x0000003f123f7231 */ /* 0x000fe400001000ff */
[----:B------:R-:W-:Y:S02]  /*34d0*/  HMUL2 R75, R17, R75 ;  /* 0x0000004b114b7232 */ /* 0x000fe40000000000 */
[----:B------:R-:W-:Y:S01]  /*34e0*/  HFMA2 R61, R20, R61, -RZ ;  /* 0x0000003d143d7231 */ /* 0x000fe200001000ff */
[----:B------:R0:W-:Y:S01]  /*34f0*/  STG.E desc[UR8][R28.64], R41 ;  /* 0x000000291c007986 */ /* 0x0001e2000c101908 */
[----:B------:R-:W-:-:S04]  /*3500*/  IMAD.WIDE R24, R11, 0x2, R28 ;  /* 0x000000020b187825 */ /* 0x000fc800078e021c */
[----:B------:R-:W-:Y:S02]  /*3510*/  HMUL2 R64, R19, R64 ;  /* 0x0000004013407232 */ /* 0x000fe40000000000 */
[----:B------:R-:W-:Y:S02]  /*3520*/  HFMA2 R66, R18, R66, -RZ ;  /* 0x0000004212427231 */ /* 0x000fe400001000ff */
[----:B------:R-:W-:Y:S02]  /*3530*/  HMUL2 R62, R17, R62 ;  /* 0x0000003e113e7232 */ /* 0x000fe40000000000 */
[----:B------:R-:W-:Y:S02]  /*3540*/  HFMA2 R56, R20, R56, -RZ ;  /* 0x0000003814387231 */ /* 0x000fe400001000ff */
[----:B------:R-:W-:Y:S02]  /*3550*/  HMUL2 R60, R19, R60 ;  /* 0x0000003c133c7232 */ /* 0x000fe40000000000 */
[----:B------:R-:W-:-:S02]  /*3560*/  HFMA2 R58, R18, R58, -RZ ;  /* 0x0000003a123a7231 */ /* 0x000fc400001000ff */
[----:B------:R-:W-:Y:S02]  /*3570*/  HMUL2 R67, R17, R67 ;  /* 0x0000004311437232 */ /* 0x000fe40000000000 */
[----:B------:R-:W-:Y:S02]  /*3580*/  HFMA2 R55, R20, R55, -RZ ;  /* 0x0000003714377231 */ /* 0x000fe400001000ff */
[----:B------:R-:W-:Y:S02]  /*3590*/  HMUL2 R57, R19, R57 ;  /* 0x0000003913397232 */ /* 0x000fe40000000000 */
[----:B------:R-:W-:Y:S01]  /*35a0*/  HFMA2 R53, R18, R53, -RZ ;  /* 0x0000003512357231 */ /* 0x000fe200001000ff */
[----:B0-----:R-:W-:Y:S01]  /*35b0*/  PRMT R41, R30, 0x5410, R31 ;  /* 0x000054101e297816 */ /* 0x001fe2000000001f */
[----:B------:R-:W-:Y:S02]  /*35c0*/  HMUL2 R59, R17, R59 ;  /* 0x0000003b113b7232 */ /* 0x000fe40000000000 */
[----:B------:R-:W-:-:S02]  /*35d0*/  HFMA2 R47, R20, R47, -RZ ;  /* 0x0000002f142f7231 */ /* 0x000fc400001000ff */
[----:B------:R-:W-:Y:S02]  /*35e0*/  HMUL2 R54, R19, R54 ;  /* 0x0000003613367232 */ /* 0x000fe40000000000 */
[----:B------:R-:W-:Y:S01]  /*35f0*/  HFMA2 R50, R18, R50, -RZ ;  /* 0x0000003212327231 */ /* 0x000fe200001000ff */
[----:B------:R0:W-:Y:S01]  /*3600*/  STG.E desc[UR8][R28.64+0x4], R41 ;  /* 0x000004291c007986 */ /* 0x0001e2000c101908 */
[----:B------:R-:W-:Y:S02]  /*3610*/  HMUL2 R52, R17, R52 ;  /* 0x0000003411347232 */ /* 0x000fe40000000000 */
[----:B------:R-:W-:Y:S02]  /*3620*/  HFMA2 R10, R20, R10, -RZ ;  /* 0x0000000a140a7231 */ /* 0x000fe400001000ff */
[----:B------:R-:W-:Y:S01]  /*3630*/  HMUL2 R49, R19, R49 ;  /* 0x0000003113317232 */ /* 0x000fe20000000000 */
[----:B------:R-:W-:Y:S01]  /*3640*/  STG.E desc[UR8][R24.64], R92 ;  /* 0x0000005c18007986 */ /* 0x000fe2000c101908 */
[----:B------:R-:W-:-:S02]  /*3650*/  HMUL2 R51, R17, R51 ;  /* 0x0000003311337232 */ /* 0x000fc40000000000 */
[----:B------:R-:W-:Y:S02]  /*3660*/  HFMA2 R6, R18, R6, -RZ ;  /* 0x0000000612067231 */ /* 0x000fe400001000ff */
[----:B------:R-:W-:Y:S02]  /*3670*/  HMUL2 R8, R19, R8 ;  /* 0x0000000813087232 */ /* 0x000fe40000000000 */
[----:B------:R-:W-:Y:S02]  /*3680*/  HFMA2 R2, R20, R2, -RZ ;  /* 0x0000000214027231 */ /* 0x000fe400001000ff */
[----:B------:R-:W-:Y:S02]  /*3690*/  HMUL2 R4, R17, R4 ;  /* 0x0000000411047232 */ /* 0x000fe40000000000 */
[----:B------:R-:W-:Y:S02]  /*36a0*/  HFMA2 R43, R18, R43, -RZ ;  /* 0x0000002b122b7231 */ /* 0x000fe400001000ff */
[----:B------:R-:W-:Y:S01]  /*36b0*/  HMUL2 R37, R19, R37 ;  /* 0x0000002513257232 */ /* 0x000fe20000000000 */
[----:B0-----:R-:W-:Y:S01]  /*36c0*/  PRMT R41, R30, 0x7632, R31 ;  /* 0x000076321e297816 */ /* 0x001fe2000000001f */
[----:B------:R-:W-:-:S04]  /*36d0*/  IMAD.WIDE R28, R11, 0x2, R24 ;  /* 0x000000020b1c7825 */ /* 0x000fc800078e0218 */
[----:B------:R-:W-:Y:S02]  /*36e0*/  HFMA2 R30, R18, R84, -RZ ;  /* 0x00000054121e7231 */ /* 0x000fe400001000ff */
[C---:B------:R-:W-:Y:S02]  /*36f0*/  HMUL2 R31, R17.reuse, R85 ;  /* 0x00000055111f7232 */ /* 0x040fe40000000000 */
[----:B------:R-:W-:Y:S01]  /*3700*/  HFMA2 R0, R20, R0, -RZ ;  /* 0x0000000014007231 */ /* 0x000fe200001000ff */
[----:B------:R0:W-:Y:S01]  /*3710*/  STG.E desc[UR8][R24.64+0x4], R41 ;  /* 0x0000042918007986 */ /* 0x0001e2000c101908 */
[----:B------:R-:W-:Y:S02]  /*3720*/  HMUL2 R45, R17, R45 ;  /* 0x0000002d112d7232 */ /* 0x000fe40000000000 */
[----:B------:R-:W-:Y:S01]  /*3730*/  IMAD.WIDE R26, R11, 0x2, R28 ;  /* 0x000000020b1a7825 */ /* 0x000fe200078e021c */
[----:B------:R-:W-:-:S03]  /*3740*/  PRMT R85, R30, 0x5410, R31 ;  /* 0x000054101e557816 */ /* 0x000fc6000000001f */
[----:B------:R-:W-:Y:S01]  /*3750*/  HMUL2 R42, R19, R42 ;  /* 0x0000002a132a7232 */ /* 0x000fe20000000000 */
[----:B------:R-:W-:Y:S01]  /*3760*/  PRMT R31, R30, 0x7632, R31 ;  /* 0x000076321e1f7816 */ /* 0x000fe2000000001f */
[C---:B------:R-:W-:Y:S02]  /*3770*/  HFMA2 R30, R18.reuse, R80, -RZ ;  /* 0x00000050121e7231 */ /* 0x040fe400001000ff */
[C---:B------:R-:W-:Y:S01]  /*3780*/  HMUL2 R46, R17.reuse, R46 ;  /* 0x0000002e112e7232 */ /* 0x040fe20000000000 */
[----:B------:R-:W-:Y:S01]  /*3790*/  STG.E desc[UR8][R28.64+0x4], R85 ;  /* 0x000004551c007986 */ /* 0x000fe2000c101908 */
[----:B------:R-:W-:Y:S01]  /*37a0*/  HFMA2 R44, R18, R44, -RZ ;  /* 0x0000002c122c7231 */ /* 0x000fe200001000ff */
[----:B0-----:R-:W-:Y:S01]  /*37b0*/  PRMT R25, R40, 0x5410, R48 ;  /* 0x0000541028197816 */ /* 0x001fe20000000030 */
[----:B------:R-:W-:-:S04]  /*37c0*/  HMUL2 R41, R17, R86 ;  /* 0x0000005611297232 */ /* 0x000fc80000000000 */
[----:B------:R0:W-:Y:S04]  /*37d0*/  STG.E desc[UR8][R28.64], R25 ;  /* 0x000000191c007986 */ /* 0x0001e8000c101908 */
[----:B------:R1:W-:Y:S01]  /*37e0*/  STG.E desc[UR8][R26.64+0x4], R31 ;  /* 0x0000041f1a007986 */ /* 0x0003e2000c101908 */
[----:B0-----:R-:W-:Y:S01]  /*37f0*/  PRMT R29, R40, 0x7632, R48 ;  /* 0x00007632281d7816 */ /* 0x001fe20000000030 */
[----:B------:R-:W-:-:S04]  /*3800*/  IMAD.WIDE R24, R11, 0x2, R26 ;  /* 0x000000020b187825 */ /* 0x000fc800078e021a */
[----:B------:R-:W-:Y:S02]  /*3810*/  HFMA2 R48, R20, R89, -RZ ;  /* 0x0000005914307231 */ /* 0x000fe400001000ff */
[----:B------:R-:W-:Y:S01]  /*3820*/  HFMA2 R40, R18, R87, -RZ ;  /* 0x0000005712287231 */ /* 0x000fe200001000ff */
[----:B------:R0:W-:Y:S04]  /*3830*/  STG.E desc[UR8][R26.64], R29 ;  /* 0x0000001d1a007986 */ /* 0x0001e8000c101908 */
[C-C-:B-1----:R-:W-:Y:S02]  /*3840*/  PRMT R31, R40.reuse, 0x5410, R41.reuse ;  /* 0x00005410281f7816 */ /* 0x142fe40000000029 */
[----:B------:R-:W-:-:S03]  /*3850*/  PRMT R41, R40, 0x7632, R41 ;  /* 0x0000763228297816 */ /* 0x000fc60000000029 */
[----:B------:R1:W-:Y:S01]  /*3860*/  STG.E desc[UR8][R24.64+0x4], R31 ;  /* 0x0000041f18007986 */ /* 0x0003e2000c101908 */
[C---:B0-----:R-:W-:Y:S01]  /*3870*/  PRMT R27, R48.reuse, 0x5410, R88 ;  /* 0x00005410301b7816 */ /* 0x041fe20000000058 */
[----:B------:R-:W-:Y:S01]  /*3880*/  IMAD.WIDE R28, R11, 0x2, R24 ;  /* 0x000000020b1c7825 */ /* 0x000fe200078e0218 */
[----:B------:R-:W-:-:S03]  /*3890*/  PRMT R88, R48, 0x7632, R88 ;  /* 0x0000763230587816 */ /* 0x000fc60000000058 */
[----:B------:R0:W-:Y:S04]  /*38a0*/  STG.E desc[UR8][R24.64], R27 ;  /* 0x0000001b18007986 */ /* 0x0001e8000c101908 */
[----:B------:R-:W-:Y:S01]  /*38b0*/  STG.E desc[UR8][R28.64], R88 ;  /* 0x000000581c007986 */ /* 0x000fe2000c101908 */
[C-C-:B-1----:R-:W-:Y:S02]  /*38c0*/  PRMT R31, R30.reuse, 0x5410, R82.reuse ;  /* 0x000054101e1f7816 */ /* 0x142fe40000000052 */
[----:B------:R-:W-:Y:S01]  /*38d0*/  PRMT R82, R30, 0x7632, R82 ;  /* 0x000076321e527816 */ /* 0x000fe20000000052 */
[----:B------:R1:W-:Y:S01]  /*38e0*/  STG.E desc[UR8][R28.64+0x4], R41 ;  /* 0x000004291c007986 */ /* 0x0003e2000c101908 */
[----:B0-----:R-:W-:-:S05]  /*38f0*/  IMAD.WIDE R26, R11, 0x2, R28 ;  /* 0x000000020b1a7825 */ /* 0x001fca00078e021c */
[----:B------:R-:W-:Y:S01]  /*3900*/  STG.E desc[UR8][R26.64+0x4], R31 ;  /* 0x0000041f1a007986 */ /* 0x000fe2000c101908 */
[----:B------:R-:W-:Y:S01]  /*3910*/  IMAD.WIDE R24, R11, 0x2, R26 ;  /* 0x000000020b187825 */ /* 0x000fe200078e021a */
[C-C-:B-1----:R-:W-:Y:S02]  /*3920*/  PRMT R29, R76.reuse, 0x5410, R78.reuse ;  /* 0x000054104c1d7816 */ /* 0x142fe4000000004e */
[----:B------:R-:W-:Y:S02]  /*3930*/  PRMT R78, R76, 0x7632, R78 ;  /* 0x000076324c4e7816 */ /* 0x000fe4000000004e */
[C-C-:B------:R-:W-:Y:S01]  /*3940*/  PRMT R41, R81.reuse, 0x5410, R83.reuse ;  /* 0x0000541051297816 */ /* 0x140fe20000000053 */
[----:B------:R0:W-:Y:S01]  /*3950*/  STG.E desc[UR8][R26.64], R29 ;  /* 0x0000001d1a007986 */ /* 0x0001e2000c101908 */
[----:B------:R-:W-:-:S03]  /*3960*/  PRMT R83, R81, 0x7632, R83 ;  /* 0x0000763251537816 */ /* 0x000fc60000000053 */
[----:B------:R-:W-:Y:S04]  /*3970*/  STG.E desc[UR8][R24.64], R78 ;  /* 0x0000004e18007986 */ /* 0x000fe8000c101908 */
[----:B------:R1:W-:Y:S01]  /*3980*/  STG.E desc[UR8][R24.64+0x4], R82 ;  /* 0x0000045218007986 */ /* 0x0003e2000c101908 */
[----:B0-----:R-:W-:-:S05]  /*3990*/  IMAD.WIDE R26, R11, 0x2, R24 ;  /* 0x000000020b1a7825 */ /* 0x001fca00078e0218 */
[----:B------:R0:W-:Y:S01]  /*39a0*/  STG.E desc[UR8][R26.64+0x4], R41 ;  /* 0x000004291a007986 */ /* 0x0001e2000c101908 */
[----:B------:R-:W-:Y:S01]  /*39b0*/  IMAD.WIDE R30, R11, 0x2, R26 ;  /* 0x000000020b1e7825 */ /* 0x000fe200078e021a */
[C-C-:B-1----:R-:W-:Y:S02]  /*39c0*/  PRMT R25, R77.reuse, 0x5410, R79.reuse ;  /* 0x000054104d197816 */ /* 0x142fe4000000004f */
[----:B------:R-:W-:Y:S01]  /*39d0*/  PRMT R79, R77, 0x7632, R79 ;  /* 0x000076324d4f7816 */ /* 0x000fe2000000004f */
[----:B------:R-:W-:Y:S02]  /*39e0*/  IMAD.WIDE R28, R11, 0x2, R30 ;  /* 0x000000020b1c7825 */ /* 0x000fe400078e021e */
[----:B------:R1:W-:Y:S04]  /*39f0*/  STG.E desc[UR8][R26.64], R25 ;  /* 0x000000191a007986 */ /* 0x0003e8000c101908 */
[----:B------:R-:W-:Y:S01]  /*3a00*/  STG.E desc[UR8][R30.64], R79 ;  /* 0x0000004f1e007986 */ /* 0x000fe2000c101908 */
[----:B0-----:R-:W-:-:S02]  /*3a10*/  PRMT R41, R74, 0x5410, R75 ;  /* 0x000054104a297816 */ /* 0x001fc4000000004b */
[----:B------:R-:W-:Y:S01]  /*3a20*/  PRMT R75, R74, 0x7632, R75 ;  /* 0x000076324a4b7816 */ /* 0x000fe2000000004b */
[----:B------:R0:W-:Y:S01]  /*3a30*/  STG.E desc[UR8][R30.64+0x4], R83 ;  /* 0x000004531e007986 */ /* 0x0001e2000c101908 */
[----:B-1----:R-:W-:Y:S01]  /*3a40*/  PRMT R27, R73, 0x5410, R72 ;  /* 0x00005410491b7816 */ /* 0x002fe20000000048 */
[----:B------:R-:W-:Y:S01]  /*3a50*/  IMAD.WIDE R24, R11, 0x2, R28 ;  /* 0x000000020b187825 */ /* 0x000fe200078e021c */
[----:B------:R-:W-:-:S03]  /*3a60*/  PRMT R72, R73, 0x7632, R72 ;  /* 0x0000763249487816 */ /* 0x000fc60000000048 */
[----:B------:R1:W-:Y:S01]  /*3a70*/  STG.E desc[UR8][R28.64], R27 ;  /* 0x0000001b1c007986 */ /* 0x0003e2000c101908 */
[C-C-:B0-----:R-:W-:Y:S02]  /*3a80*/  PRMT R31, R71.reuse, 0x5410, R70.reuse ;  /* 0x00005410471f7816 */ /* 0x141fe40000000046 */
[----:B------:R-:W-:-:S03]  /*3a90*/  PRMT R70, R71, 0x7632, R70 ;  /* 0x0000763247467816 */ /* 0x000fc60000000046 */
[----:B------:R0:W-:Y:S01]  /*3aa0*/  STG.E desc[UR8][R28.64+0x4], R31 ;  /* 0x0000041f1c007986 */ /* 0x0001e2000c101908 */
[----:B-1----:R-:W-:-:S03]  /*3ab0*/  IMAD.WIDE R26, R11, 0x2, R24 ;  /* 0x000000020b1a7825 */ /* 0x002fc600078e0218 */
[----:B------:R-:W-:Y:S04]  /*3ac0*/  STG.E desc[UR8][R24.64], R72 ;  /* 0x0000004818007986 */ /* 0x000fe8000c101908 */
[----:B------:R1:W-:Y:S01]  /*3ad0*/  STG.E desc[UR8][R24.64+0x4], R70 ;  /* 0x0000044618007986 */ /* 0x0003e2000c101908 */
[----:B0-----:R-:W-:-:S03]  /*3ae0*/  IMAD.WIDE R30, R11, 0x2, R26 ;  /* 0x000000020b1e7825 */ /* 0x001fc600078e021a */
[----:B------:R-:W-:Y:S01]  /*3af0*/  STG.E desc[UR8][R26.64+0x4], R41 ;  /* 0x000004291a007986 */ /* 0x000fe2000c101908 */
[----:B------:R-:W-:Y:S01]  /*3b00*/  IMAD.WIDE R28, R11, 0x2, R30 ;  /* 0x000000020b1c7825 */ /* 0x000fe200078e021e */
[C-C-:B-1----:R-:W-:Y:S02]  /*3b10*/  PRMT R25, R69.reuse, 0x5410, R68.reuse ;  /* 0x0000541045197816 */ /* 0x142fe40000000044 */
[----:B------:R-:W-:-:S03]  /*3b20*/  PRMT R68, R69, 0x7632, R68 ;  /* 0x0000763245447816 */ /* 0x000fc60000000044 */
[----:B------:R0:W-:Y:S04]  /*3b30*/  STG.E desc[UR8][R26.64], R25 ;  /* 0x000000191a007986 */ /* 0x0001e8000c101908 */
[----:B------:R-:W-:Y:S04]  /*3b40*/  STG.E desc[UR8][R30.64], R68 ;  /* 0x000000441e007986 */ /* 0x000fe8000c101908 */
[----:B------:R1:W-:Y:S01]  /*3b50*/  STG.E desc[UR8][R30.64+0x4], R75 ;  /* 0x0000044b1e007986 */ /* 0x0003e2000c101908 */
[----:B0-----:R-:W-:Y:S01]  /*3b60*/  PRMT R27, R65, 0x5410, R64 ;  /* 0x00005410411b7816 */ /* 0x001fe20000000040 */
[----:B------:R-:W-:Y:S01]  /*3b70*/  IMAD.WIDE R24, R11, 0x2, R28 ;  /* 0x000000020b187825 */ /* 0x000fe200078e021c */
[----:B------:R-:W-:-:S03]  /*3b80*/  PRMT R64, R65, 0x7632, R64 ;  /* 0x0000763241407816 */ /* 0x000fc60000000040 */
[----:B------:R0:W-:Y:S01]  /*3b90*/  STG.E desc[UR8][R28.64], R27 ;  /* 0x0000001b1c007986 */ /* 0x0001e2000c101908 */
[C-C-:B-1----:R-:W-:Y:S02]  /*3ba0*/  PRMT R31, R63.reuse, 0x5410, R62.reuse ;  /* 0x000054103f1f7816 */ /* 0x142fe4000000003e */
[----:B------:R-:W-:-:S03]  /*3bb0*/  PRMT R62, R63, 0x7632, R62 ;  /* 0x000076323f3e7816 */ /* 0x000fc6000000003e */
[----:B------:R1:W-:Y:S01]  /*3bc0*/  STG.E desc[UR8][R28.64+0x4], R31 ;  /* 0x0000041f1c007986 */ /* 0x0003e2000c101908 */
[----:B0-----:R-:W-:-:S03]  /*3bd0*/  IMAD.WIDE R26, R11, 0x2, R24 ;  /* 0x000000020b1a7825 */ /* 0x001fc600078e0218 */
[----:B------:R-:W-:Y:S04]  /*3be0*/  STG.E desc[UR8][R24.64], R64 ;  /* 0x0000004018007986 */ /* 0x000fe8000c101908 */
[----:B------:R0:W-:Y:S01]  /*3bf0*/  STG.E desc[UR8][R24.64+0x4], R62 ;  /* 0x0000043e18007986 */ /* 0x0001e2000c101908 */
[----:B-1----:R-:W-:Y:S01]  /*3c00*/  IMAD.WIDE R28, R11, 0x2, R26 ;  /* 0x000000020b1c7825 */ /* 0x002fe200078e021a */
[C-C-:B------:R-:W-:Y:S02]  /*3c10*/  PRMT R31, R66.reuse, 0x5410, R67.reuse ;  /* 0x00005410421f7816 */ /* 0x140fe40000000043 */
[----:B------:R-:W-:-:S03]  /*3c20*/  PRMT R67, R66, 0x7632, R67 ;  /* 0x0000763242437816 */ /* 0x000fc60000000043 */
[----:B------:R1:W-:Y:S01]  /*3c30*/  STG.E desc[UR8][R26.64+0x4], R31 ;  /* 0x0000041f1a007986 */ /* 0x0003e2000c101908 */
[C-C-:B0-----:R-:W-:Y:S02]  /*3c40*/  PRMT R25, R61.reuse, 0x5410, R60.reuse ;  /* 0x000054103d197816 */ /* 0x141fe4000000003c */
[----:B------:R-:W-:-:S03]  /*3c50*/  PRMT R60, R61, 0x7632, R60 ;  /* 0x000076323d3c7816 */ /* 0x000fc6000000003c */
[----:B------:R0:W-:Y:S04]  /*3c60*/  STG.E desc[UR8][R26.64], R25 ;  /* 0x000000191a007986 */ /* 0x0001e8000c101908 */
[----:B------:R-:W-:Y:S01]  /*3c70*/  STG.E desc[UR8][R28.64], R60 ;  /* 0x0000003c1c007986 */ /* 0x000fe2000c101908 */
[C-C-:B-1----:R-:W-:Y:S02]  /*3c80*/  PRMT R31, R58.reuse, 0x5410, R59.reuse ;  /* 0x000054103a1f7816 */ /* 0x142fe4000000003b */
[----:B------:R-:W-:Y:S01]  /*3c90*/  PRMT R59, R58, 0x7632, R59 ;  /* 0x000076323a3b7816 */ /* 0x000fe2000000003b */
[----:B------:R1:W-:Y:S01]  /*3ca0*/  STG.E desc[UR8][R28.64+0x4], R67 ;  /* 0x000004431c007986 */ /* 0x0003e2000c101908 */
[----:B0-----:R-:W-:-:S05]  /*3cb0*/  IMAD.WIDE R24, R11, 0x2, R28 ;  /* 0x000000020b187825 */ /* 0x001fca00078e021c */
[----:B------:R0:W-:Y:S01]  /*3cc0*/  STG.E desc[UR8][R24.64+0x4], R31 ;  /* 0x0000041f18007986 */ /* 0x0001e2000c101908 */
[----:B------:R-:W-:Y:S01]  /*3cd0*/  IMAD.WIDE R26, R11, 0x2, R24 ;  /* 0x000000020b1a7825 */ /* 0x000fe200078e0218 */
[C-C-:B-1----:R-:W-:Y:S02]  /*3ce0*/  PRMT R29, R56.reuse, 0x5410, R57.reuse ;  /* 0x00005410381d7816 */ /* 0x142fe40000000039 */
[----:B------:R-:W-:-:S03]  /*3cf0*/  PRMT R57, R56, 0x7632, R57 ;  /* 0x0000763238397816 */ /* 0x000fc60000000039 */
[----:B------:R1:W-:Y:S04]  /*3d00*/  STG.E desc[UR8][R24.64], R29 ;  /* 0x0000001d18007986 */ /* 0x0003e8000c101908 */
[----:B------:R-:W-:Y:S01]  /*3d10*/  STG.E desc[UR8][R26.64], R57 ;  /* 0x000000391a007986 */ /* 0x000fe2000c101908 */
[C-C-:B0-----:R-:W-:Y:S02]  /*3d20*/  PRMT R31, R53.reuse, 0x5410, R52.reuse ;  /* 0x00005410351f7816 */ /* 0x141fe40000000034 */
[----:B------:R-:W-:Y:S01]  /*3d30*/  PRMT R52, R53, 0x7632, R52 ;  /* 0x0000763235347816 */ /* 0x000fe20000000034 */
[----:B------:R0:W-:Y:S01]  /*3d40*/  STG.E desc[UR8][R26.64+0x4], R59 ;  /* 0x0000043b1a007986 */ /* 0x0001e2000c101908 */
[----:B-1----:R-:W-:-:S05]  /*3d50*/  IMAD.WIDE R24, R11, 0x2, R26 ;  /* 0x000000020b187825 */ /* 0x002fca00078e021a */
[----:B------:R1:W-:Y:S01]  /*3d60*/  STG.E desc[UR8][R24.64+0x4], R31 ;  /* 0x0000041f18007986 */ /* 0x0003e2000c101908 */
[----:B------:R-:W-:Y:S01]  /*3d70*/  IMAD.WIDE R28, R11, 0x2, R24 ;  /* 0x000000020b1c7825 */ /* 0x000fe200078e0218 */
        /* <DEDUP_REMOVED lines=23> */
[----:B------:R2:W-:Y:S01]  /*3ef0*/  STG.E desc[UR8][R28.64], R8 ;  /* 0x000000081c007986 */ /* 0x0005e2000c101908 */
[C-C-:B-1----:R-:W-:Y:S02]  /*3f00*/  PRMT R31, R43.reuse, 0x5410, R45.reuse ;  /* 0x000054102b1f7816 */ /* 0x142fe4000000002d */
[----:B------:R-:W-:Y:S01]  /*3f10*/  PRMT R45, R43, 0x7632, R45 ;  /* 0x000076322b2d7816 */ /* 0x000fe2000000002d */
[----:B------:R1:W-:Y:S01]  /*3f20*/  STG.E desc[UR8][R28.64+0x4], R4 ;  /* 0x000004041c007986 */ /* 0x0003e2000c101908 */
[----:B0-----:R-:W-:-:S04]  /*3f30*/  IMAD.WIDE R24, R11, 0x2, R28 ;  /* 0x000000020b187825 */ /* 0x001fc800078e021c */
[----:B--2---:R-:W-:Y:S01]  /*3f40*/  HFMA2 R8, R18, R5, -RZ ;  /* 0x0000000512087231 */ /* 0x004fe200001000ff */
[----:B------:R-:W-:Y:S01]  /*3f50*/  STG.E desc[UR8][R24.64+0x4], R31 ;  /* 0x0000041f18007986 */ /* 0x000fe2000c101908 */
[C---:B------:R-:W-:Y:S01]  /*3f60*/  IMAD.WIDE R26, R11.reuse, 0x2, R24 ;  /* 0x000000020b1a7825 */ /* 0x040fe200078e0218 */
[C-C-:B-1----:R-:W-:Y:S02]  /*3f70*/  PRMT R29, R2.reuse, 0x5410, R37.reuse ;  /* 0x00005410021d7816 */ /* 0x142fe40000000025 */
[----:B------:R-:W-:Y:S01]  /*3f80*/  PRMT R37, R2, 0x7632, R37 ;  /* 0x0000763202257816 */ /* 0x000fe20000000025 */
[----:B------:R-:W-:Y:S02]  /*3f90*/  IMAD.MOV.U32 R4, RZ, RZ, R3 ;  /* 0x000000ffff047224 */ /* 0x000fe400078e0003 */
[----:B------:R0:W-:Y:S03]  /*3fa0*/  STG.E desc[UR8][R24.64], R29 ;  /* 0x0000001d18007986 */ /* 0x0001e6000c101908 */
[----:B------:R-:W-:Y:S01]  /*3fb0*/  HMUL2 R10, R17, R4 ;  /* 0x00000004110a7232 */ /* 0x000fe20000000000 */
[----:B------:R-:W-:Y:S04]  /*3fc0*/  STG.E desc[UR8][R26.64], R37 ;  /* 0x000000251a007986 */ /* 0x000fe8000c101908 */
[----:B------:R1:W-:Y:S01]  /*3fd0*/  STG.E desc[UR8][R26.64+0x4], R45 ;  /* 0x0000042d1a007986 */ /* 0x0003e2000c101908 */
[----:B0-----:R-:W-:-:S04]  /*3fe0*/  IMAD.WIDE R24, R11, 0x2, R26 ;  /* 0x000000020b187825 */ /* 0x001fc800078e021a */
[----:B------:R-:W-:Y:S01]  /*3ff0*/  IMAD.MOV.U32 R29, RZ, RZ, R9 ;  /* 0x000000ffff1d7224 */ /* 0x000fe200078e0009 */
[C---:B------:R-:W-:Y:S01]  /*4000*/  PRMT R9, R0.reuse, 0x5410, R42 ;  /* 0x0000541000097816 */ /* 0x040fe2000000002a */
[----:B------:R-:W-:Y:S01]  /*4010*/  IMAD.WIDE R2, R11, 0x2, R24 ;  /* 0x000000020b027825 */ /* 0x000fe200078e0218 */
[----:B------:R-:W-:-:S03]  /*4020*/  PRMT R42, R0, 0x7632, R42 ;  /* 0x00007632002a7816 */ /* 0x000fc6000000002a */
[----:B------:R-:W-:Y:S01]  /*4030*/  HMUL2 R0, R19, R7 ;  /* 0x0000000713007232 */ /* 0x000fe20000000000 */
[C-C-:B-1----:R-:W-:Y:S01]  /*4040*/  PRMT R27, R44.reuse, 0x5410, R46.reuse ;  /* 0x000054102c1b7816 */ /* 0x142fe2000000002e */
[----:B------:R-:W-:Y:S01]  /*4050*/  HFMA2 R29, R20, R29, -RZ ;  /* 0x0000001d141d7231 */ /* 0x000fe200001000ff */
[----:B------:R-:W-:Y:S01]  /*4060*/  PRMT R46, R44, 0x7632, R46 ;  /* 0x000076322c2e7816 */ /* 0x000fe2000000002e */
[C---:B------:R-:W-:Y:S01]  /*4070*/  IMAD.WIDE R4, R11.reuse, 0x2, R2 ;  /* 0x000000020b047825 */ /* 0x040fe200078e0202 */
[----:B------:R0:W-:Y:S04]  /*4080*/  STG.E desc[UR8][R24.64], R9 ;  /* 0x0000000918007986 */ /* 0x0001e8000c101908 */
[----:B------:R-:W-:Y:S01]  /*4090*/  STG.E desc[UR8][R24.64+0x4], R27 ;  /* 0x0000041b18007986 */ /* 0x000fe2000c101908 */
[----:B------:R-:W-:-:S03]  /*40a0*/  IMAD.WIDE R6, R11, 0x2, R4 ;  /* 0x000000020b067825 */ /* 0x000fc600078e0204 */
[----:B------:R-:W-:Y:S04]  /*40b0*/  STG.E desc[UR8][R2.64], R42 ;  /* 0x0000002a02007986 */ /* 0x000fe8000c101908 */
[----:B------:R1:W-:Y:S01]  /*40c0*/  STG.E desc[UR8][R2.64+0x4], R46 ;  /* 0x0000042e02007986 */ /* 0x0003e2000c101908 */
[C-C-:B0-----:R-:W-:Y:S02]  /*40d0*/  PRMT R9, R8.reuse, 0x5410, R10.reuse ;  /* 0x0000541008097816 */ /* 0x141fe4000000000a */
[----:B------:R-:W-:-:S03]  /*40e0*/  PRMT R10, R8, 0x7632, R10 ;  /* 0x00007632080a7816 */ /* 0x000fc6000000000a */
[----:B------:R0:W-:Y:S01]  /*40f0*/  STG.E desc[UR8][R4.64+0x4], R9 ;  /* 0x0000040904007986 */ /* 0x0001e2000c101908 */
[C-C-:B-1----:R-:W-:Y:S02]  /*4100*/  PRMT R3, R29.reuse, 0x5410, R0.reuse ;  /* 0x000054101d037816 */ /* 0x142fe40000000000 */
[----:B------:R-:W-:-:S03]  /*4110*/  PRMT R0, R29, 0x7632, R0 ;  /* 0x000076321d007816 */ /* 0x000fc60000000000 */
[----:B------:R0:W-:Y:S04]  /*4120*/  STG.E desc[UR8][R4.64], R3 ;  /* 0x0000000304007986 */ /* 0x0001e8000c101908 */
[----:B------:R0:W-:Y:S04]  /*4130*/  STG.E desc[UR8][R6.64], R0 ;  /* 0x0000000006007986 */ /* 0x0001e8000c101908 */
[----:B------:R0:W-:Y:S02]  /*4140*/  STG.E desc[UR8][R6.64+0x4], R10 ;  /* 0x0000040a06007986 */ /* 0x0001e4000c101908 */
.L_x_440:
[----:B------:R-:W-:Y:S01]  /*4150*/  VIADD R36, R36, 0x20 ;  /* 0x0000002024247836 */ /* 0x000fe20000000000 */
[----:B------:R-:W-:Y:S01]  /*4160*/  UIADD3 UR6, UPT, UPT, UR6, 0x80, URZ ;  /* 0x0000008006067890 */ /* 0x000fe2000fffe0ff */
[----:B------:R-:W-:-:S03]  /*4170*/  IMAD.WIDE R38, R11, 0x4, R38 ;  /* 0x000000040b267825 */ /* 0x000fc600078e0226 */
[----:B------:R-:W-:Y:S01]  /*4180*/  ISETP.GE.U32.AND P0, PT, R36, R23, PT ;  /* 0x000000172400720c */ /* 0x000fe20003f06070 */
[----:B------:R-:W-:Y:S02]  /*4190*/  IMAD R12, R11, 0x20, R12 ;  /* 0x000000200b0c7824 */ /* 0x000fe400078e020c */
[----:B-1----:R-:W-:Y:S02]  /*41a0*/  IMAD.MOV.U32 R40, RZ, RZ, R38 ;  /* 0x000000ffff287224 */ /* 0x002fe400078e0026 */
[----:B------:R-:W-:Y:S02]  /*41b0*/  IMAD.MOV.U32 R41, RZ, RZ, R39 ;  /* 0x000000ffff297224 */ /* 0x000fe400078e0027 */
[----:B------:R-:W-:-:S06]  /*41c0*/  VIADD R32, R32, 0x20 ;  /* 0x0000002020207836 */ /* 0x000fcc0000000000 */
[----:B------:R-:W-:Y:S05]  /*41d0*/  @!P0 BRA `(.L_x_441) ;  /* 0xffffffc800788947 */ /* 0x000fea000383ffff */
[----:B------:R-:W-:Y:S05]  /*41e0*/  EXIT ;  /* 0x000000000000794d */ /* 0x000fea0003800000 */
.L_x_442:
        /* <DEDUP_REMOVED lines=9> */
.L_x_1854:


//--------------------- .text._ZN4vllm4gptq31reconstruct_exllama_4bit_kernelEPKjPKiS2_PK6__halfiiibPS5_ --------------------------
	.section	.text._ZN4vllm4gptq31reconstruct_exllama_4bit_kernelEPKjPKiS2_PK6__halfiiibPS5_,"ax",@progbits
	.align	128
        .global         _ZN4vllm4gptq31reconstruct_exllama_4bit_kernelEPKjPKiS2_PK6__halfiiibPS5_
        .type           _ZN4vllm4gptq31reconstruct_exllama_4bit_kernelEPKjPKiS2_PK6__halfiiibPS5_,@function
        .size           _ZN4vllm4gptq31reconstruct_exllama_4bit_kernelEPKjPKiS2_PK6__halfiiibPS5_,(.L_x_1855 - _ZN4vllm4gptq31reconstruct_exllama_4bit_kernelEPKjPKiS2_PK6__halfiiibPS5_)
        .other          _ZN4vllm4gptq31reconstruct_exllama_4bit_kernelEPKjPKiS2_PK6__halfiiibPS5_,@"STO_CUDA_ENTRY STV_DEFAULT"
_ZN4vllm4gptq31reconstruct_exllama_4bit_kernelEPKjPKiS2_PK6__halfiiibPS5_:
.text._ZN4vllm4gptq31reconstruct_exllama_4bit_kernelEPKjPKiS2_PK6__halfiiibPS5_:
[----:B------:R-:W-:Y:S01]  /*0000*/  LDC R1, c[0x0][0x37c] ;  /* 0x0000df00ff017b82 */ /* 0x000fe20000000800 */
[----:B------:R-:W0:Y:S07]  /*0010*/  S2R R14, SR_CTAID.Y ;  /* 0x00000000000e7919 */ /* 0x000e2e0000002600 */
[----:B------:R-:W1:Y:S01]  /*0020*/  LDC R4, c[0x0][0x3a0] ;  /* 0x0000e800ff047b82 */ /* 0x000e620000000800 */
[----:B------:R-:W2:Y:S01]  /*0030*/  LDCU.64 UR6, c[0x0][0x388] ;  /* 0x00007100ff0677ac */ /* 0x000ea20008000a00 */
[----:B------:R-:W3:Y:S01]  /*0040*/  S2R R6, SR_TID.X ;  /* 0x0000000000067919 */ /* 0x000ee20000002100 */
[----:B------:R-:W4:Y:S01]  /*0050*/  LDCU.64 UR8, c[0x0][0x358] ;  /* 0x00006b00ff0877ac */ /* 0x000f220008000a00 */
[----:B------:R-:W5:Y:S01]  /*0060*/  S2R R7, SR_CTAID.X ;  /* 0x0000000000077919 */ /* 0x000f620000002500 */
        /* <DEDUP_REMOVED lines=9> */
[----:B-----5:R-:W-:Y:S01]  /*0100*/  IMAD R0, R7, 0x80, R6 ;  /* 0x0000008007007824 */ /* 0x020fe200078e0206 */
[----:B------:R-:W-:Y:S01]  /*0110*/  @!P0 MOV R2, 0x400 ;  /* 0x0000040000028802 */ /* 0x000fe20000000f00 */
[----:B------:R-:W0:Y:S02]  /*0120*/  @!P0 S2R R5, SR_CgaCtaId ;  /* 0x0000000000058919 */ /* 0x000e240000008800 */
[----:B------:R-:W-:-:S05]  /*0130*/  IMAD.SHL.U32 R0, R0, 0x4, RZ ;  /* 0x0000000400007824 */ /* 0x000fca00078e00ff */
[----:B------:R-:W-:Y:S02]  /*0140*/  ISETP.GE.AND P1, PT, R0, UR5, PT ;  /* 0x0000000500007c0c */ /* 0x000fe4000bf26270 */
[----:B0-----:R-:W-:-:S05]  /*0150*/  @!P0 LEA R5, R5, R2, 0x18 ;  /* 0x0000000205058211 */ /* 0x001fca00078ec0ff */
[----:B------:R-:W-:-:S05]  /*0160*/  @!P0 IMAD R5, R6, 0x4, R5 ;  /* 0x0000000406058824 */ /* 0x000fca00078e0205 */
[----:B--2---:R0:W-:Y:S01]  /*0170*/  @!P0 STS [R5], R8 ;  /* 0x0000000805008388 */ /* 0x0041e20000000800 */
[----:B------:R-:W-:Y:S05]  /*0180*/  @P1 EXIT ;  /* 0x000000000000194d */ /* 0x000fea0003800000 */
[----:B------:R-:W1:Y:S01]  /*0190*/  LDC R7, c[0x0][0x3a8] ;  /* 0x0000ea00ff077b82 */ /* 0x000e620000000800 */
[----:B------:R-:W-:Y:S01]  /*01a0*/  IABS R11, R4 ;  /* 0x00000004000b7213 */ /* 0x000fe20000000000 */
[----:B------:R-:W2:Y:S01]  /*01b0*/  LDCU.U8 UR4, c[0x0][0x3ac] ;  /* 0x00007580ff0477ac */ /* 0x000ea20008000000 */
[----:B------:R-:W-:Y:S01]  /*01c0*/  IMAD.SHL.U32 R6, R6, 0x10, RZ ;  /* 0x0000001006067824 */ /* 0x000fe200078e00ff */
[----:B------:R-:W3:Y:S01]  /*01d0*/  LDCU.64 UR10, c[0x0][0x380] ;  /* 0x00007000ff0a77ac */ /* 0x000ee20008000a00 */
[----:B-1----:R-:W-:-:S04]  /*01e0*/  IABS R10, R7 ;  /* 0x00000007000a7213 */ /* 0x002fc80000000000 */
[----:B------:R-:W1:Y:S08]  /*01f0*/  I2F.RP R2, R10 ;  /* 0x0000000a00027306 */ /* 0x000e700000209400 */
[----:B-1----:R-:W0:Y:S02]  /*0200*/  MUFU.RCP R2, R2 ;  /* 0x0000000200027308 */ /* 0x002e240000001000 */
[----:B0-----:R-:W-:-:S06]  /*0210*/  VIADD R8, R2, 0xffffffe ;  /* 0x0ffffffe02087836 */ /* 0x001fcc0000000000 */
[----:B------:R0:W1:Y:S02]  /*0220*/  F2I.FTZ.U32.TRUNC.NTZ R9, R8 ;  /* 0x0000000800097305 */ /* 0x000064000021f000 */
[----:B0-----:R-:W-:Y:S02]  /*0230*/  IMAD.MOV.U32 R8, RZ, RZ, RZ ;  /* 0x000000ffff087224 */ /* 0x001fe400078e00ff */
[----:B-1----:R-:W-:-:S04]  /*0240*/  IMAD.MOV R5, RZ, RZ, -R9 ;  /* 0x000000ffff057224 */ /* 0x002fc800078e0a09 */
[----:B------:R-:W-:-:S04]  /*0250*/  IMAD R5, R5, R10, RZ ;  /* 0x0000000a05057224 */ /* 0x000fc800078e02ff */
[----:B------:R-:W-:-:S04]  /*0260*/  IMAD.HI.U32 R9, R9, R5, R8 ;  /* 0x0000000509097227 */ /* 0x000fc800078e0008 */
[----:B------:R-:W-:Y:S01]  /*0270*/  IMAD.MOV.U32 R5, RZ, RZ, R11 ;  /* 0x000000ffff057224 */ /* 0x000fe200078e000b */
[----:B------:R-:W-:-:S03]  /*0280*/  SHF.R.S32.HI R11, RZ, 0x1f, R0 ;  /* 0x0000001fff0b7819 */ /* 0x000fc60000011400 */
[----:B------:R-:W-:Y:S01]  /*0290*/  IMAD.HI.U32 R2, R9, R5, RZ ;  /* 0x0000000509027227 */ /* 0x000fe200078e00ff */
[----:B------:R-:W-:-:S03]  /*02a0*/  LEA.HI R11, R11, R0, RZ, 0x3 ;  /* 0x000000000b0b7211 */ /* 0x000fc600078f18ff */
[----:B------:R-:W-:Y:S01]  /*02b0*/  IMAD.MOV R9, RZ, RZ, -R2 ;  /* 0x000000ffff097224 */ /* 0x000fe200078e0a02 */
[----:B------:R-:W-:-:S03]  /*02c0*/  SHF.R.S32.HI R11, RZ, 0x3, R11 ;  /* 0x00000003ff0b7819 */ /* 0x000fc6000001140b */
        /* <DEDUP_REMOVED lines=11> */
[----:B------:R-:W-:-:S04]  /*0380*/  @!P2 LOP3.LUT R2, RZ, R7, RZ, 0x33, !PT ;  /* 0x00000007ff02a212 */ /* 0x000fc800078e33ff */
[----:B------:R-:W0:Y:S01]  /*0390*/  I2F.U32.RP R7, R2 ;  /* 0x0000000200077306 */ /* 0x000e220000209000 */
[----:B------:R-:W-:Y:S01]  /*03a0*/  IMAD.MOV R5, RZ, RZ, -R2 ;  /* 0x000000ffff057224 */ /* 0x000fe200078e0a02 */
[----:B------:R-:W-:-:S06]  /*03b0*/  ISETP.NE.U32.AND P2, PT, R2, RZ, PT ;  /* 0x000000ff0200720c */ /* 0x000fcc0003f45070 */
[----:B0-----:R-:W0:Y:S02]  /*03c0*/  MUFU.RCP R7, R7 ;  /* 0x0000000700077308 */ /* 0x001e240000001000 */
[----:B0-----:R-:W-:-:S06]  /*03d0*/  VIADD R8, R7, 0xffffffe ;  /* 0x0ffffffe07087836 */ /* 0x001fcc0000000000 */
[----:B------:R0:W1:Y:S02]  /*03e0*/  F2I.FTZ.U32.TRUNC.NTZ R9, R8 ;  /* 0x0000000800097305 */ /* 0x000064000021f000 */
[----:B0-----:R-:W-:Y:S02]  /*03f0*/  IMAD.MOV.U32 R8, RZ, RZ, RZ ;  /* 0x000000ffff087224 */ /* 0x001fe400078e00ff */
[----:B-1----:R-:W-:-:S04]  /*0400*/  IMAD R5, R5, R9, RZ ;  /* 0x0000000905057224 */ /* 0x002fc800078e02ff */
[----:B------:R-:W-:-:S06]  /*0410*/  IMAD.HI.U32 R10, R9, R5, R8 ;  /* 0x00000005090a7227 */ /* 0x000fcc00078e0008 */
[----:B------:R-:W-:-:S04]  /*0420*/  IMAD.HI.U32 R5, R10, R3, RZ ;  /* 0x000000030a057227 */ /* 0x000fc800078e00ff */
[----:B------:R-:W-:-:S04]  /*0430*/  IMAD.MOV R9, RZ, RZ, -R5 ;  /* 0x000000ffff097224 */ /* 0x000fc800078e0a05 */
[----:B------:R-:W-:Y:S02]  /*0440*/  IMAD R7, R2, R9, R3 ;  /* 0x0000000902077224 */ /* 0x000fe400078e0203 */
[----:B------:R-:W0:Y:S03]  /*0450*/  LDC.64 R8, c[0x0][0x390] ;  /* 0x0000e400ff087b82 */ /* 0x000e260000000a00 */
[----:B------:R-:W-:-:S13]  /*0460*/  ISETP.GE.U32.AND P0, PT, R7, R2, PT ;  /* 0x000000020700720c */ /* 0x000fda0003f06070 */
[----:B------:R-:W-:Y:S02]  /*0470*/  @P0 IMAD.IADD R7, R7, 0x1, -R2 ;  /* 0x0000000107070824 */ /* 0x000fe400078e0a02 */
[----:B------:R-:W-:-:S03]  /*0480*/  @P0 VIADD R5, R5, 0x1 ;  /* 0x0000000105050836 */ /* 0x000fc60000000000 */
[----:B------:R-:W-:-:S13]  /*0490*/  ISETP.GE.U32.AND P1, PT, R7, R2, PT ;  /* 0x000000020700720c */ /* 0x000fda0003f26070 */
[----:B------:R-:W-:Y:S01]  /*04a0*/  @P1 VIADD R5, R5, 0x1 ;  /* 0x0000000105051836 */ /* 0x000fe20000000000 */
[----:B------:R-:W-:-:S05]  /*04b0*/  @!P2 LOP3.LUT R5, RZ, R2, RZ, 0x33, !PT ;  /* 0x00000002ff05a212 */ /* 0x000fca00078e33ff */
[----:B------:R-:W-:-:S05]  /*04c0*/  IMAD R7, R5, UR5, RZ ;  /* 0x0000000505077c24 */ /* 0x000fca000f8e02ff */
[----:B------:R-:W-:-:S04]  /*04d0*/  SHF.R.S32.HI R10, RZ, 0x1f, R7 ;  /* 0x0000001fff0a7819 */ /* 0x000fc80000011407 */
[----:B------:R-:W-:-:S04]  /*04e0*/  LEA.HI R10, R10, R7, RZ, 0x3 ;  /* 0x000000070a0a7211 */ /* 0x000fc800078f18ff */
[----:B------:R-:W-:-:S05]  /*04f0*/  LEA.HI.SX32 R11, R10, R11, 0x1d ;  /* 0x0000000b0a0b7211 */ /* 0x000fca00078feaff */
[----:B0-----:R-:W-:Y:S02]  /*0500*/  IMAD.WIDE R8, R11, 0x4, R8 ;  /* 0x000000040b087825 */ /* 0x001fe400078e0208 */
[----:B------:R-:W0:Y:S04]  /*0510*/  LDC.64 R10, c[0x0][0x398] ;  /* 0x0000e600ff0a7b82 */ /* 0x000e280000000a00 */
[----:B------:R-:W4:Y:S01]  /*0520*/  LDG.E.CONSTANT R9, desc[UR8][R8.64] ;  /* 0x0000000808097981 */ /* 0x000f22000c1e9900 */
[----:B--2---:R-:W-:Y:S01]  /*0530*/  UPRMT UR4, UR4, 0x8880, URZ ;  /* 0x0000888004047896 */ /* 0x004fe200080000ff */
[----:B------:R-:W-:Y:S01]  /*0540*/  LOP3.LUT R6, R6, 0x10, RZ, 0xc0, !PT ;  /* 0x0000001006067812 */ /* 0x000fe200078ec0ff */
[----:B------:R-:W-:Y:S02]  /*0550*/  IMAD.IADD R7, R0, 0x1, R7 ;  /* 0x0000000100077824 */ /* 0x000fe400078e0207 */
[----:B------:R-:W-:-:S04]  /*0560*/  UISETP.NE.AND UP0, UPT, UR4, URZ, UPT ;  /* 0x000000ff0400728c */ /* 0x000fc8000bf05270 */
[----:B------:R-:W-:Y:S01]  /*0570*/  USEL UR4, URZ, 0x1, UP0 ;  /* 0x00000001ff047887 */ /* 0x000fe20008000000 */
[----:B0-----:R-:W-:-:S05]  /*0580*/  IMAD.WIDE R10, R7, 0x2, R10 ;  /* 0x00000002070a7825 */ /* 0x001fca00078e020a */
[----:B------:R-:W5:Y:S04]  /*0590*/  LDG.E.CONSTANT R12, desc[UR8][R10.64] ;  /* 0x000000080a0c7981 */ /* 0x000f68000c1e9900 */
[----:B------:R0:W5:Y:S01]  /*05a0*/  LDG.E.CONSTANT R7, desc[UR8][R10.64+0x4] ;  /* 0x000004080a077981 */ /* 0x000162000c1e9900 */
[----:B------:R-:W-:Y:S01]  /*05b0*/  SHF.R.S32.HI R22, RZ, 0x1f, R0 ;  /* 0x0000001fff167819 */ /* 0x000fe20000011400 */
[----:B------:R-:W-:Y:S01]  /*05c0*/  I2F.F16 R13, -0x40 ;  /* 0xffffffc0000d7906 */ /* 0x000fe20000200c00 */
[----:B----4-:R-:W-:-:S04]  /*05d0*/  SHF.R.U32.HI R6, RZ, R6, R9 ;  /* 0x00000006ff067219 */ /* 0x010fc80000011609 */
[----:B------:R-:W-:Y:S02]  /*05e0*/  LOP3.LUT R8, R6, 0xf, RZ, 0xc0, !PT ;  /* 0x0000000f06087812 */ /* 0x000fe400078ec0ff */
[----:B------:R-:W-:-:S03]  /*05f0*/  SHF.R.U32.HI R9, RZ, 0x4, R6 ;  /* 0x00000004ff097819 */ /* 0x000fc60000011606 */
[----:B0-----:R-:W-:Y:S01]  /*0600*/  VIADD R10, R8, UR4 ;  /* 0x00000004080a7c36 */ /* 0x001fe20008000000 */
[--C-:B------:R-:W-:Y:S02]  /*0610*/  SHF.R.U32.HI R8, RZ, 0x8, R6.reuse ;  /* 0x00000008ff087819 */ /* 0x100fe40000011606 */
[----:B------:R-:W-:Y:S01]  /*0620*/  SHF.R.U32.HI R6, RZ, 0xc, R6 ;  /* 0x0000000cff067819 */ /* 0x000fe20000011606 */
[----:B------:R-:W0:Y:S01]  /*0630*/  I2F.F16 R16, R10 ;  /* 0x0000000a00107306 */ /* 0x000e220000200c00 */
[----:B------:R-:W-:Y:S02]  /*0640*/  LOP3.LUT R8, R8, 0xf, RZ, 0xc0, !PT ;  /* 0x0000000f08087812 */ /* 0x000fe400078ec0ff */
[----:B------:R-:W-:-:S03]  /*0650*/  LOP3.LUT R9, R9, 0xf, RZ, 0xc0, !PT ;  /* 0x0000000f09097812 */ /* 0x000fc600078ec0ff */
[----:B------:R-:W-:Y:S01]  /*0660*/  VIADD R15, R8, UR4 ;  /* 0x00000004080f7c36 */ /* 0x000fe20008000000 */
[----:B------:R-:W-:Y:S01]  /*0670*/  LOP3.LUT R8, R6, 0xf, RZ, 0xc0, !PT ;  /* 0x0000000f06087812 */ /* 0x000fe200078ec0ff */
[----:B------:R-:W-:Y:S02]  /*0680*/  IMAD R6, R14, UR5, RZ ;  /* 0x000000050e067c24 */ /* 0x000fe4000f8e02ff */
[----:B------:R-:W-:Y:S01]  /*0690*/  VIADD R11, R9, UR4 ;  /* 0x00000004090b7c36 */ /* 0x000fe20008000000 */
[----:B------:R-:W1:Y:S01]  /*06a0*/  I2F.F16 R20, R15 ;  /* 0x0000000f00147306 */ /* 0x000e620000200c00 */
[----:B------:R-:W-:Y:S02]  /*06b0*/  IMAD.SHL.U32 R9, R6, 0x10, RZ ;  /* 0x0000001006097824 */ /* 0x000fe400078e00ff */
[----:B------:R-:W-:Y:S02]  /*06c0*/  VIADD R8, R8, UR4 ;  /* 0x0000000408087c36 */ /* 0x000fe40008000000 */
[----:B0-----:R-:W-:Y:S01]  /*06d0*/  HADD2 R16, R13.H0_H0, -R16.H0_H0 ;  /* 0xa00000100d107230 */ /* 0x001fe20000000800 */
[----:B------:R-:W-:-:S02]  /*06e0*/  IADD3 R17, P0, PT, R0, R9, RZ ;  /* 0x0000000900117210 */ /* 0x000fc40007f1e0ff */
[----:B------:R-:W0:Y:S02]  /*06f0*/  I2F.F16 R18, R11 ;  /* 0x0000000b00127306 */ /* 0x000e240000200c00 */
[----:B------:R-:W-:Y:S02]  /*0700*/  LEA.HI.X.SX32 R22, R9, R22, 0x1, P0 ;  /* 0x0000001609167211 */ /* 0x000fe400000f0eff */
[----:B------:R-:W-:Y:S02]  /*0710*/  ISETP.GE.U32.AND P0, PT, R3, R4, PT ;  /* 0x000000040300720c */ /* 0x000fe40003f06070 */
[C---:B---3--:R-:W-:Y:S01]  /*0720*/  LEA R26, P1, R17.reuse, UR10, 0x2 ;  /* 0x0000000a111a7c11 */ /* 0x048fe2000f8210ff */
[C---:B-1----:R-:W-:Y:S01]  /*0730*/  HADD2 R23, R13.reuse.H0_H0, -R20.H0_H0 ;  /* 0xa00000140d177230 */ /* 0x042fe20000000800 */
[----:B------:R-:W1:Y:S02]  /*0740*/  I2F.F16 R6, R8 ;  /* 0x0000000800067306 */ /* 0x000e640000200c00 */
[----:B------:R-:W-:Y:S01]  /*0750*/  LEA.HI.X R27, R17, UR11, R22, 0x2, P1 ;  /* 0x0000000b111b7c11 */ /* 0x000fe200088f1416 */
[----:B0-----:R-:W-:-:S02]  /*0760*/  HADD2 R21, R13.H0_H0, -R18.H0_H0 ;  /* 0xa00000120d157230 */ /* 0x001fc40000000800 */
[----:B-1----:R-:W-:-:S04]  /*0770*/  HADD2 R25, R13.H0_H0, -R6.H0_H0 ;  /* 0xa00000060d197230 */ /* 0x002fc80000000800 */
[----:B------:R-:W-:Y:S05]  /*0780*/  @P0 EXIT ;  /* 0x000000000000094d */ /* 0x000fea0003800000 */
[----:B------:R-:W-:Y:S01]  /*0790*/  UISETP.NE.U32.AND UP0, UPT, UR6, URZ, UPT ;  /* 0x000000ff0600728c */ /* 0x000fe2000bf05070 */
[----:B------:R-:W-:Y:S01]  /*07a0*/  VIADD R10, R10, 0xe400 ;  /* 0x0000e4000a0a7836 */ /* 0x000fe20000000000 */
[--C-:B-----5:R-:W-:Y:S01]  /*07b0*/  PRMT R33, R7, 0x5410, R7.reuse ;  /* 0x0000541007217816 */ /* 0x120fe20000000007 */
[----:B------:R-:W-:Y:S01]  /*07c0*/  VIADD R11, R11, 0xe400 ;  /* 0x0000e4000b0b7836 */ /* 0x000fe20000000000 */
[----:B------:R-:W-:Y:S01]  /*07d0*/  UISETP.NE.AND.EX UP0, UPT, UR7, URZ, UPT, UP0 ;  /* 0x000000ff0700728c */ /* 0x000fe2000bf05300 */
[----:B------:R-:W-:Y:S01]  /*07e0*/  VIADD R15, R15, 0xe400 ;  /* 0x0000e4000f0f7836 */ /* 0x000fe20000000000 */
[----:B------:R-:W-:Y:S01]  /*07f0*/  PRMT R34, R7, 0x7632, R7 ;  /* 0x0000763207227816 */ /* 0x000fe20000000007 */
[----:B------:R-:W-:Y:S01]  /*0800*/  VIADD R8, R8, 0xe400 ;  /* 0x0000e40008087836 */ /* 0x000fe20000000000 */
[C---:B------:R-:W-:Y:S01]  /*0810*/  VIADDMNMX.U32 R4, R3.reuse, 0x80, R4, PT ;  /* 0x0000008003047846 */ /* 0x040fe20003800004 */
[----:B------:R-:W-:Y:S01]  /*0820*/  IMAD.MOV.U32 R7, RZ, RZ, R16 ;  /* 0x000000ffff077224 */ /* 0x000fe200078e0010 */
[C---:B------:R-:W-:Y:S01]  /*0830*/  PRMT R29, R12.reuse, 0x5410, R12 ;  /* 0x000054100c1d7816 */ /* 0x040fe2000000000c */
[----:B------:R-:W-:Y:S01]  /*0840*/  IMAD.IADD R28, R3, 0x1, R2 ;  /* 0x00000001031c7824 */ /* 0x000fe200078e0202 */
[----:B------:R-:W-:-:S02]  /*0850*/  PRMT R32, R12, 0x7632, R12 ;  /* 0x000076320c207816 */ /* 0x000fc4000000000c */
[----:B------:R-:W-:Y:S02]  /*0860*/  PRMT R6, R10, 0x5410, R10 ;  /* 0x000054100a067816 */ /* 0x000fe4000000000a */
[----:B------:R-:W-:Y:S02]  /*0870*/  PRMT R20, R11, 0x5410, R11 ;  /* 0x000054100b147816 */ /* 0x000fe4000000000b */
[----:B------:R-:W-:Y:S02]  /*0880*/  PRMT R22, R15, 0x5410, R15 ;  /* 0x000054100f167816 */ /* 0x000fe4000000000f */
[----:B------:R-:W-:Y:S01]  /*0890*/  PRMT R24, R8, 0x5410, R8 ;  /* 0x0000541008187816 */ /* 0x000fe20000000008 */
[----:B------:R-:W-:Y:S06]  /*08a0*/  BRA.U !UP0, `(.L_x_443) ;  /* 0x0000000d08107547 */ /* 0x000fec000b800000 */
[----:B------:R-:W-:-:S05]  /*08b0*/  UMOV UR4, URZ ;  /* 0x000000ff00047c82 */ /* 0x000fca0008000000 */
.L_x_446:
[----:B------:R-:W-:-:S13]  /*08c0*/  ISETP.NE.AND P0, PT, R3, R28, PT ;  /* 0x0000001c0300720c */ /* 0x000fda0003f05270 */
[----:B0-----:R-:W-:Y:S05]  /*08d0*/  @P0 BRA `(.L_x_444) ;  /* 0x0000000000e80947 */ /* 0x001fea0003800000 */
[----:B------:R-:W0:Y:S01]  /*08e0*/  LDC R8, c[0x0][0x3a4] ;  /* 0x0000e900ff087b82 */ /* 0x000e220000000800 */
[----:B------:R-:W-:-:S07]  /*08f0*/  SHF.R.S32.HI R9, RZ, 0x1f, R0 ;  /* 0x0000001fff097819 */ /* 0x000fce0000011400 */
[----:B------:R-:W1:Y:S01]  /*0900*/  LDC.64 R6, c[0x0][0x390] ;  /* 0x0000e400ff067b82 */ /* 0x000e620000000a00 */
[----:B------:R-:W-:Y:S01]  /*0910*/  LEA.HI R9, R9, R0, RZ, 0x3 ;  /* 0x0000000009097211 */ /* 0x000fe200078f18ff */
[----:B------:R-:W2:Y:S01]  /*0920*/  S2R R10, SR_TID.X ;  /* 0x00000000000a7919 */ /* 0x000ea20000002100 */
[----:B------:R-:W3:Y:S02]  /*0930*/  LDCU.U8 UR5, c[0x0][0x3ac] ;  /* 0x00007580ff0577ac */ /* 0x000ee40008000000 */
[----:B------:R-:W-:Y:S01]  /*0940*/  SHF.R.S32.HI R9, RZ, 0x3, R9 ;  /* 0x00000003ff097819 */ /* 0x000fe20000011409 */
[----:B0-----:R-:W-:-:S05]  /*0950*/  IMAD R11, R5, R8, R8 ;  /* 0x00000008050b7224 */ /* 0x001fca00078e0208 */
[----:B------:R-:W-:-:S04]  /*0960*/  SHF.R.S32.HI R8, RZ, 0x1f, R11 ;  /* 0x0000001fff087819 */ /* 0x000fc8000001140b */
[----:B------:R-:W-:-:S04]  /*0970*/  LEA.HI R8, R8, R11, RZ, 0x3 ;  /* 0x0000000b08087211 */ /* 0x000fc800078f18ff */
[----:B------:R-:W-:-:S05]  /*0980*/  LEA.HI.SX32 R9, R8, R9, 0x1d ;  /* 0x0000000908097211 */ /* 0x000fca00078feaff */
[----:B-1----:R-:W-:Y:S02]  /*0990*/  IMAD.WIDE R6, R9, 0x4, R6 ;  /* 0x0000000409067825 */ /* 0x002fe400078e0206 */
[----:B------:R-:W0:Y:S04]  /*09a0*/  LDC.64 R8, c[0x0][0x398] ;  /* 0x0000e600ff087b82 */ /* 0x000e280000000a00 */
[----:B------:R1:W4:Y:S01]  /*09b0*/  LDG.E.CONSTANT R6, desc[UR8][R6.64] ;  /* 0x0000000806067981 */ /* 0x000322000c1e9900 */
[----:B------:R-:W-:-:S04]  /*09c0*/  IMAD.IADD R11, R0, 0x1, R11 ;  /* 0x00000001000b7824 */ /* 0x000fc800078e020b */
[----:B0-----:R-:W-:-:S05]  /*09d0*/  IMAD.WIDE R8, R11, 0x2, R8 ;  /* 0x000000020b087825 */ /* 0x001fca00078e0208 */
[----:B------:R-:W5:Y:S04]  /*09e0*/  LDG.E.CONSTANT R32, desc[UR8][R8.64] ;  /* 0x0000000808207981 */ /* 0x000f68000c1e9900 */
[----:B------:R0:W5:Y:S01]  /*09f0*/  LDG.E.CONSTANT R34, desc[UR8][R8.64+0x4] ;  /* 0x0000040808227981 */ /* 0x000162000c1e9900 */
[----:B--2---:R-:W-:Y:S01]  /*0a00*/  IMAD.SHL.U32 R10, R10, 0x10, RZ ;  /* 0x000000100a0a7824 */ /* 0x004fe200078e00ff */
[----:B---3--:R-:W-:Y:S01]  /*0a10*/  UPRMT UR5, UR5, 0x8880, URZ ;  /* 0x0000888005057896 */ /* 0x008fe200080000ff */
[----:B------:R-:W-:Y:S01]  /*0a20*/  I2F.F16 R14, -0x40 ;  /* 0xffffffc0000e7906 */ /* 0x000fe20000200c00 */
[----:B------:R-:W-:Y:S02]  /*0a30*/  VIADD R5, R5, 0x1 ;  /* 0x0000000105057836 */ /* 0x000fe40000000000 */
[----:B-1----:R-:W-:Y:S01]  /*0a40*/  LOP3.LUT R7, R10, 0x10, RZ, 0xc0, !PT ;  /* 0x000000100a077812 */ /* 0x002fe200078ec0ff */
[----:B------:R-:W-:Y:S01]  /*0a50*/  UISETP.NE.AND UP0, UPT, UR5, URZ, UPT ;  /* 0x000000ff0500728c */ /* 0x000fe2000bf05270 */
[----:B------:R-:W-:-:S03]  /*0a60*/  IMAD.IADD R28, R2, 0x1, R3 ;  /* 0x00000001021c7824 */ /* 0x000fc600078e0203 */
[----:B------:R-:W-:Y:S01]  /*0a70*/  USEL UR5, URZ, 0x1, UP0 ;  /* 0x00000001ff057887 */ /* 0x000fe20008000000 */
[----:B----4-:R-:W-:-:S04]  /*0a80*/  SHF.R.U32.HI R6, RZ, R7, R6 ;  /* 0x00000007ff067219 */ /* 0x010fc80000011606 */
[----:B------:R-:W-:Y:S02]  /*0a90*/  LOP3.LUT R7, R6, 0xf, RZ, 0xc0, !PT ;  /* 0x0000000f06077812 */ /* 0x000fe400078ec0ff */
[----:B0-----:R-:W-:-:S03]  /*0aa0*/  SHF.R.U32.HI R8, RZ, 0x4, R6 ;  /* 0x00000004ff087819 */ /* 0x001fc60000011606 */
[----:B------:R-:W-:Y:S01]  /*0ab0*/  VIADD R9, R7, UR5 ;  /* 0x0000000507097c36 */ /* 0x000fe20008000000 */
[--C-:B------:R-:W-:Y:S02]  /*0ac0*/  SHF.R.U32.HI R7, RZ, 0x8, R6.reuse ;  /* 0x00000008ff077819 */ /* 0x100fe40000011606 */
[----:B------:R-:W-:Y:S01]  /*0ad0*/  SHF.R.U32.HI R6, RZ, 0xc, R6 ;  /* 0x0000000cff067819 */ /* 0x000fe20000011606 */
[----:B------:R-:W0:Y:S01]  /*0ae0*/  I2F.F16 R10, R9 ;  /* 0x00000009000a7306 */ /* 0x000e220000200c00 */
[----:B------:R-:W-:Y:S02]  /*0af0*/  LOP3.LUT R8, R8, 0xf, RZ, 0xc0, !PT ;  /* 0x0000000f08087812 */ /* 0x000fe400078ec0ff */
[----:B------:R-:W-:Y:S02]  /*0b00*/  LOP3.LUT R7, R7, 0xf, RZ, 0xc0, !PT ;  /* 0x0000000f07077812 */ /* 0x000fe400078ec0ff */
[----:B------:R-:W-:Y:S01]  /*0b10*/  LOP3.LUT R6, R6, 0xf, RZ, 0xc0, !PT ;  /* 0x0000000f06067812 */ /* 0x000fe200078ec0ff */
[----:B------:R-:W-:-:S02]  /*0b20*/  VIADD R8, R8, UR5 ;  /* 0x0000000508087c36 */ /* 0x000fc40008000000 */
[----:B------:R-:W-:Y:S02]  /*0b30*/  VIADD R11, R7, UR5 ;  /* 0x00000005070b7c36 */ /* 0x000fe40008000000 */
[----:B------:R-:W-:Y:S01]  /*0b40*/  VIADD R12, R6, UR5 ;  /* 0x00000005060c7c36 */ /* 0x000fe20008000000 */
[----:B------:R1:W2:Y:S01]  /*0b50*/  I2F.F16 R21, R8 ;  /* 0x0000000800157306 */ /* 0x0002a20000200c00 */
[----:B------:R-:W-:Y:S01]  /*0b60*/  VIADD R6, R9, 0xe400 ;  /* 0x0000e40009067836 */ /* 0x000fe20000000000 */
[----:B-----5:R-:W-:Y:S01]  /*0b70*/  PRMT R29, R32, 0x5410, R32 ;  /* 0x00005410201d7816 */ /* 0x020fe20000000020 */
[----:B0-----:R-:W-:Y:S01]  /*0b80*/  HADD2 R7, R14.H0_H0, -R10.H0_H0 ;  /* 0xa000000a0e077230 */ /* 0x001fe20000000800 */
[----:B------:R-:W-:Y:S02]  /*0b90*/  PRMT R33, R34, 0x5410, R34 ;  /* 0x0000541022217816 */ /* 0x000fe40000000022 */
[----:B------:R-:W-:Y:S02]  /*0ba0*/  PRMT R32, R32, 0x7632, R32 ;  /* 0x0000763220207816 */ /* 0x000fe40000000020 */
[----:B------:R0:W3:Y:S01]  /*0bb0*/  I2F.F16 R23, R11 ;  /* 0x0000000b00177306 */ /* 0x0000e20000200c00 */
[----:B-1----:R-:W-:Y:S01]  /*0bc0*/  VIADD R8, R8, 0xe400 ;  /* 0x0000e40008087836 */ /* 0x002fe20000000000 */
[----:B------:R-:W-:-:S02]  /*0bd0*/  PRMT R34, R34, 0x7632, R34 ;  /* 0x0000763222227816 */ /* 0x000fc40000000022 */
[----:B------:R-:W-:Y:S02]  /*0be0*/  PRMT R6, R6, 0x5410, R6 ;  /* 0x0000541006067816 */ /* 0x000fe40000000006 */
[----:B------:R-:W-:Y:S01]  /*0bf0*/  PRMT R20, R8, 0x5410, R8 ;  /* 0x0000541008147816 */ /* 0x000fe20000000008 */
[----:B--2---:R-:W-:Y:S01]  /*0c00*/  HADD2 R21, R14.H0_H0, -R21.H0_H0 ;  /* 0xa00000150e157230 */ /* 0x004fe20000000800 */
[----:B------:R1:W2:Y:S01]  /*0c10*/  I2F.F16 R25, R12 ;  /* 0x0000000c00197306 */ /* 0x0002a20000200c00 */
[----:B0-----:R-:W-:-:S05]  /*0c20*/  VIADD R11, R11, 0xe400 ;  /* 0x0000e4000b0b7836 */ /* 0x001fca0000000000 */
[----:B------:R-:W-:Y:S01]  /*0c30*/  PRMT R22, R11, 0x5410, R11 ;  /* 0x000054100b167816 */ /* 0x000fe2000000000b */
[----:B---3--:R-:W-:Y:S02]  /*0c40*/  HADD2 R23, R14.H0_H0, -R23.H0_H0 ;  /* 0xa00000170e177230 */ /* 0x008fe40000000800 */
[----:B-1----:R-:W-:-:S05]  /*0c50*/  VIADD R12, R12, 0xe400 ;  /* 0x0000e4000c0c7836 */ /* 0x002fca0000000000 */
[----:B------:R-:W-:Y:S01]  /*0c60*/  PRMT R24, R12, 0x5410, R12 ;  /* 0x000054100c187816 */ /* 0x000fe2000000000c */
[----:B--2---:R-:W-:-:S07]  /*0c70*/  HADD2 R25, R14.H0_H0, -R25.H0_H0 ;  /* 0xa00000190e197230 */ /* 0x004fce0000000800 */
.L_x_444:
[----:B------:R-:W-:-:S05]  /*0c80*/  UMOV UR5, URZ ;  /* 0x000000ff00057c82 */ /* 0x000fca0008000000 */
.L_x_445:
[----:B0-----:R0:W2:Y:S01]  /*0c90*/  LDG.E.128.CONSTANT R8, desc[UR8][R26.64] ;  /* 0x000000081a087981 */ /* 0x0010a2000c1e9d00 */
[----:B------:R-:W1:Y:S01]  /*0ca0*/  S2UR UR7, SR_CgaCtaId ;  /* 0x00000000000779c3 */ /* 0x000e620000008800 */
[----:B------:R-:W-:Y:S01]  /*0cb0*/  UMOV UR6, 0x400 ;  /* 0x0000040000067882 */ /* 0x000fe20000000000 */
[----:B------:R-:W-:-:S04]  /*0cc0*/  UIADD3 UR5, UPT, UPT, UR5, 0x1, URZ ;  /* 0x0000000105057890 */ /* 0x000fc8000fffe0ff */
[----:B------:R-:W-:Y:S02]  /*0cd0*/  UISETP.NE.AND UP0, UPT, UR5, 0x4, UPT ;  /* 0x000000040500788c */ /* 0x000fe4000bf05270 */
[----:B------:R-:W0:Y:S08]  /*0ce0*/  LDC R35, c[0x0][0x3a4] ;  /* 0x0000e900ff237b82 */ /* 0x000e300000000800 */
[----:B------:R-:W3:Y:S01]  /*0cf0*/  LDC.64 R30, c[0x0][0x3b0] ;  /* 0x0000ec00ff1e7b82 */ /* 0x000ee20000000a00 */
[----:B-1----:R-:W-:-:S04]  /*0d00*/  ULEA UR6, UR7, UR6, 0x18 ;  /* 0x0000000607067291 */ /* 0x002fc8000f8ec0ff */
[----:B------:R-:W-:Y:S02]  /*0d10*/  ULEA UR6, UR4, UR6, 0x2 ;  /* 0x0000000604067291 */ /* 0x000fe4000f8e10ff */
[----:B------:R-:W-:Y:S01]  /*0d20*/  UIADD3 UR4, UPT, UPT, UR4, 0x8, URZ ;  /* 0x0000000804047890 */ /* 0x000fe2000fffe0ff */
[----:B0-----:R-:W-:-:S06]  /*0d30*/  IMAD.WIDE R26, R35, 0x4, R26 ;  /* 0x00000004231a7825 */ /* 0x001fcc00078e021a */
[----:B------:R-:W0:Y:S02]  /*0d40*/  LDS.128 R12, [UR6] ;  /* 0x00000006ff0c7984 */ /* 0x000e240008000c00 */
[C-C-:B0-----:R-:W-:Y:S02]  /*0d50*/  IMAD R13, R35.reuse, R13, R0.reuse ;  /* 0x0000000d230d7224 */ /* 0x141fe400078e0200 */
[----:B------:R-:W-:Y:S01]  /*0d60*/  IMAD R41, R35, R14, R0 ;  /* 0x0000000e23297224 */ /* 0x000fe200078e0200 */
[----:B--2---:R-:W-:Y:S02]  /*0d70*/  LOP3.LUT R16, R8, 0xf000f, RZ, 0xc0, !PT ;  /* 0x000f000f08107812 */ /* 0x004fe400078ec0ff */
[----:B------:R-:W-:Y:S02]  /*0d80*/  LOP3.LUT R18, R9, 0xf000f, RZ, 0xc0, !PT ;  /* 0x000f000f09127812 */ /* 0x000fe400078ec0ff */
[----:B------:R-:W-:Y:S02]  /*0d90*/  LOP3.LUT R38, R11, 0xf000f, RZ, 0xc0, !PT ;  /* 0x000f000f0b267812 */ /* 0x000fe400078ec0ff */
[----:B------:R-:W-:-:S02]  /*0da0*/  LOP3.LUT R36, R10, 0xf000f, RZ, 0xc0, !PT ;  /* 0x000f000f0a247812 */ /* 0x000fc400078ec0ff */
[----:B------:R-:W-:Y:S02]  /*0db0*/  LOP3.LUT R17, R16, 0x64006400, RZ, 0xfc, !PT ;  /* 0x6400640010117812 */ /* 0x000fe400078efcff */
[----:B------:R-:W-:Y:S02]  /*0dc0*/  LOP3.LUT R19, R18, 0x64006400, RZ, 0xfc, !PT ;  /* 0x6400640012137812 */ /* 0x000fe400078efcff */
[----:B------:R-:W-:Y:S01]  /*0dd0*/  LOP3.LUT R39, R38, 0x64006400, RZ, 0xfc, !PT ;  /* 0x6400640026277812 */ /* 0x000fe200078efcff */
[----:B------:R-:W-:Y:S01]  /*0de0*/  HFMA2 R38, R17, 1, 1, R6 ;  /* 0x3c003c0011267831 */ /* 0x000fe20000000006 */
[----:B------:R-:W-:Y:S01]  /*0df0*/  LOP3.LUT R37, R36, 0x64006400, RZ, 0xfc, !PT ;  /* 0x6400640024257812 */ /* 0x000fe200078efcff */
[----:B------:R-:W-:Y:S01]  /*0e00*/  HADD2 R16, R19, R20 ;  /* 0x0000001413107230 */ /* 0x000fe20000000000 */
[----:B------:R-:W-:Y:S01]  /*0e10*/  SHF.R.U32.HI R14, RZ, 0x8, R8 ;  /* 0x00000008ff0e7819 */ /* 0x000fe20000011608 */
[----:B------:R-:W-:Y:S02]  /*0e20*/  HADD2 R17, R39, R24 ;  /* 0x0000001827117230 */ /* 0x000fe40000000000 */
[----:B------:R-:W-:-:S02]  /*0e30*/  IMAD R39, R35, R15, R0 ;  /* 0x0000000f23277224 */ /* 0x000fc400078e0200 */
[----:B------:R-:W-:Y:S02]  /*0e40*/  HFMA2 R42, R37, 1, 1, R22 ;  /* 0x3c003c00252a7831 */ /* 0x000fe40000000016 */
[----:B------:R-:W-:Y:S02]  /*0e50*/  HMUL2 R38, R29, R38 ;  /* 0x000000261d267232 */ /* 0x000fe40000000000 */
[----:B------:R-:W-:Y:S02]  /*0e60*/  HFMA2 R40, R32, R16, -RZ ;  /* 0x0000001020287231 */ /* 0x000fe400001000ff */
[----:B------:R-:W-:Y:S02]  /*0e70*/  IMAD R37, R12, R35, R0 ;  /* 0x000000230c257224 */ /* 0x000fe400078e0200 */
[----:B------:R-:W-:Y:S02]  /*0e80*/  HMUL2 R42, R33, R42 ;  /* 0x0000002a212a7232 */ /* 0x000fe40000000000 */
[----:B------:R-:W-:Y:S01]  /*0e90*/  HFMA2 R43, R34, R17, -RZ ;  /* 0x00000011222b7231 */ /* 0x000fe200001000ff */
[----:B------:R-:W-:Y:S01]  /*0ea0*/  LOP3.LUT R15, R8, 0xf000f0, RZ, 0xc0, !PT ;  /* 0x00f000f0080f7812 */ /* 0x000fe200078ec0ff */
[----:B------:R-:W0:Y:S01]  /*0eb0*/  LDS.128 R16, [UR6+0x10] ;  /* 0x00001006ff107984 */ /* 0x000e220008000c00 */
[C---:B------:R-:W-:Y:S01]  /*0ec0*/  PRMT R45, R38.reuse, 0x5410, R40 ;  /* 0x00005410262d7816 */ /* 0x040fe20000000028 */
[----:B---3--:R-:W-:Y:S01]  /*0ed0*/  IMAD.WIDE R36, R37, 0x2, R30 ;  /* 0x0000000225247825 */ /* 0x008fe200078e021e */
[----:B------:R-:W-:-:S02]  /*0ee0*/  PRMT R40, R38, 0x7632, R40 ;  /* 0x0000763226287816 */ /* 0x000fc40000000028 */
[C---:B------:R-:W-:Y:S01]  /*0ef0*/  PRMT R44, R42.reuse, 0x5410, R43 ;  /* 0x000054102a2c7816 */ /* 0x040fe2000000002b */
[----:B------:R-:W-:Y:S01]  /*0f00*/  IMAD.WIDE R12, R13, 0x2, R30 ;  /* 0x000000020d0c7825 */ /* 0x000fe200078e021e */
[----:B------:R-:W-:Y:S01]  /*0f10*/  LOP3.LUT R38, R9, 0xf000f0, RZ, 0xc0, !PT ;  /* 0x00f000f009267812 */ /* 0x000fe200078ec0ff */
[----:B------:R-:W-:Y:S01]  /*0f20*/  STG.E desc[UR8][R36.64], R45 ;  /* 0x0000002d24007986 */ /* 0x000fe2000c101908 */
[----:B------:R-:W-:Y:S02]  /*0f30*/  PRMT R43, R42, 0x7632, R43 ;  /* 0x000076322a2b7816 */ /* 0x000fe4000000002b */
[----:B------:R-:W-:Y:S01]  /*0f40*/  LOP3.LUT R8, R15, 0x64006400, RZ, 0xfc, !PT ;  /* 0x640064000f087812 */ /* 0x000fe200078efcff */
[----:B------:R1:W-:Y:S01]  /*0f50*/  STG.E desc[UR8][R36.64+0x4], R44 ;  /* 0x0000042c24007986 */ /* 0x0003e2000c101908 */
[----:B------:R-:W-:Y:S02]  /*0f60*/  LOP3.LUT R38, R38, 0x64006400, RZ, 0xfc, !PT ;  /* 0x6400640026267812 */ /* 0x000fe400078efcff */
[----:B------:R-:W-:Y:S01]  /*0f70*/  SHF.R.U32.HI R15, RZ, 0x8, R9 ;  /* 0x00000008ff0f7819 */ /* 0x000fe20000011609 */
[----:B------:R2:W-:Y:S02]  /*0f80*/  STG.E desc[UR8][R12.64], R40 ;  /* 0x000000280c007986 */ /* 0x0005e4000c101908 */
[----:B------:R-:W-:-:S02]  /*0f90*/  HFMA2 R38, R38, 0.0625, 0.0625, R21 ;  /* 0x2c002c0026267831 */ /* 0x000fc40000000015 */
[----:B------:R3:W-:Y:S02]  /*0fa0*/  STG.E desc[UR8][R12.64+0x4], R43 ;  /* 0x0000042b0c007986 */ /* 0x0007e4000c101908 */
[----:B------:R-:W-:Y:S01]  /*0fb0*/  HFMA2 R38, R32, R38, -RZ ;  /* 0x0000002620267231 */ /* 0x000fe200001000ff */
[----:B-1----:R-:W-:Y:S02]  /*0fc0*/  LOP3.LUT R36, R10, 0xf000f0, RZ, 0xc0, !PT ;  /* 0x00f000f00a247812 */ /* 0x002fe400078ec0ff */
[----:B------:R-:W-:Y:S02]  /*0fd0*/  LOP3.LUT R37, R11, 0xf000f0, RZ, 0xc0, !PT ;  /* 0x00f000f00b257812 */ /* 0x000fe400078ec0ff */
[----:B------:R-:W-:Y:S02]  /*0fe0*/  LOP3.LUT R36, R36, 0x64006400, RZ, 0xfc, !PT ;  /* 0x6400640024247812 */ /* 0x000fe400078efcff */
[----:B--2---:R-:W-:Y:S01]  /*0ff0*/  LOP3.LUT R40, R37, 0x64006400, RZ, 0xfc, !PT ;  /* 0x6400640025287812 */ /* 0x004fe200078efcff */
[----:B---3--:R-:W-:-:S02]  /*1000*/  HFMA2 R12, R8, 0.0625, 0.0625, R7 ;  /* 0x2c002c00080c7831 */ /* 0x008fc40000000007 */
[----:B------:R-:W-:-:S04]  /*1010*/  IMAD.WIDE R8, R41, 0x2, R30 ;  /* 0x0000000229087825 */ /* 0x000fc800078e021e */
[----:B------:R-:W-:Y:S02]  /*1020*/  HFMA2 R13, R36, 0.0625, 0.0625, R23 ;  /* 0x2c002c00240d7831 */ /* 0x000fe40000000017 */
[----:B------:R-:W-:Y:S01]  /*1030*/  HFMA2 R40, R40, 0.0625, 0.0625, R25 ;  /* 0x2c002c0028287831 */ /* 0x000fe20000000019 */
[----:B------:R-:W-:Y:S01]  /*1040*/  SHF.R.U32.HI R36, RZ, 0x8, R10 ;  /* 0x00000008ff247819 */ /* 0x000fe2000001160a */
[----:B------:R-:W-:Y:S01]  /*1050*/  HMUL2 R12, R29, R12 ;  /* 0x0000000c1d0c7232 */ /* 0x000fe20000000000 */
[----:B------:R-:W-:Y:S01]  /*1060*/  SHF.R.U32.HI R37, RZ, 0x8, R11 ;  /* 0x00000008ff257819 */ /* 0x000fe2000001160b */
[----:B------:R-:W-:Y:S02]  /*1070*/  HMUL2 R13, R33, R13 ;  /* 0x0000000d210d7232 */ /* 0x000fe40000000000 */
[----:B------:R-:W-:Y:S02]  /*1080*/  HFMA2 R40, R34, R40, -RZ ;  /* 0x0000002822287231 */ /* 0x000fe400001000ff */
[----:B------:R-:W-:Y:S01]  /*1090*/  IMAD.WIDE R10, R39, 0x2, R30 ;  /* 0x00000002270a7825 */ /* 0x000fe200078e021e */
[----:B------:R-:W-:-:S03]  /*10a0*/  PRMT R41, R12, 0x5410, R38 ;  /* 0x000054100c297816 */ /* 0x000fc60000000026 */
[--C-:B0-----:R-:W-:Y:S02]  /*10b0*/  IMAD R43, R16, R35, R0.reuse ;  /* 0x00000023102b7224 */ /* 0x101fe400078e0200 */
[----:B------:R0:W-:Y:S01]  /*10c0*/  STG.E desc[UR8][R8.64], R41 ;  /* 0x0000002908007986 */ /* 0x0001e2000c101908 */
[----:B------:R-:W-:Y:S01]  /*10d0*/  IMAD R45, R35, R17, R0 ;  /* 0x00000011232d7224 */ /* 0x000fe200078e0200 */
[C-C-:B0-----:R-:W-:Y:S02]  /*10e0*/  PRMT R41, R13.reuse, 0x5410, R40.reuse ;  /* 0x000054100d297816 */ /* 0x141fe40000000028 */
[----:B------:R-:W-:-:S03]  /*10f0*/  PRMT R40, R13, 0x7632, R40 ;  /* 0x000076320d287816 */ /* 0x000fc60000000028 */
[----:B------:R0:W-:Y:S04]  /*1100*/  STG.E desc[UR8][R8.64+0x4], R41 ;  /* 0x0000042908007986 */ /* 0x0001e8000c101908 */
[----:B------:R-:W-:Y:S01]  /*1110*/  STG.E desc[UR8][R10.64+0x4], R40 ;  /* 0x000004280a007986 */ /* 0x000fe2000c101908 */
[----:B0-----:R-:W-:Y:S01]  /*1120*/  PRMT R9, R12, 0x7632, R38 ;  /* 0x000076320c097816 */ /* 0x001fe20000000026 */
[--C-:B------:R-:W-:Y:S01]  /*1130*/  IMAD R41, R35, R18, R0.reuse ;  /* 0x0000001223297224 */ /* 0x100fe200078e0200 */
[----:B------:R-:W-:Y:S02]  /*1140*/  LOP3.LUT R38, R15, 0xf000f, RZ, 0xc0, !PT ;  /* 0x000f000f0f267812 */ /* 0x000fe400078ec0ff */
[----:B------:R-:W-:Y:S01]  /*1150*/  LOP3.LUT R12, R14, 0xf000f, RZ, 0xc0, !PT ;  /* 0x000f000f0e0c7812 */ /* 0x000fe200078ec0ff */
[----:B------:R0:W-:Y:S01]  /*1160*/  STG.E desc[UR8][R10.64], R9 ;  /* 0x000000090a007986 */ /* 0x0001e2000c101908 */
[----:B------:R-:W-:Y:S01]  /*1170*/  LOP3.LUT R39, R38, 0x64006400, RZ, 0xfc, !PT ;  /* 0x6400640026277812 */ /* 0x000fe200078efcff */
[----:B------:R-:W-:Y:S01]  /*1180*/  IMAD R38, R35, R19, R0 ;  /* 0x0000001323267224 */ /* 0x000fe200078e0200 */
[----:B------:R-:W-:-:S02]  /*1190*/  LOP3.LUT R19, R36, 0xf000f, RZ, 0xc0, !PT ;  /* 0x000f000f24137812 */ /* 0x000fc400078ec0ff */
[----:B------:R-:W-:Y:S01]  /*11a0*/  LOP3.LUT R13, R12, 0x64006400, RZ, 0xfc, !PT ;  /* 0x640064000c0d7812 */ /* 0x000fe200078efcff */
[----:B------:R-:W-:Y:S01]  /*11b0*/  HFMA2 R17, R39, 1, 1, R20 ;  /* 0x3c003c0027117831 */ /* 0x000fe20000000014 */
[----:B------:R-:W-:Y:S02]  /*11c0*/  LOP3.LUT R18, R37, 0xf000f, RZ, 0xc0, !PT ;  /* 0x000f000f25127812 */ /* 0x000fe400078ec0ff */
[----:B------:R-:W-:Y:S01]  /*11d0*/  LOP3.LUT R19, R19, 0x64006400, RZ, 0xfc, !PT ;  /* 0x6400640013137812 */ /* 0x000fe200078efcff */
[----:B------:R-:W-:Y:S01]  /*11e0*/  HADD2 R16, R13, R6 ;  /* 0x000000060d107230 */ /* 0x000fe20000000000 */
[----:B------:R-:W-:Y:S01]  /*11f0*/  LOP3.LUT R39, R18, 0x64006400, RZ, 0xfc, !PT ;  /* 0x6400640012277812 */ /* 0x000fe200078efcff */
[----:B------:R-:W-:Y:S01]  /*1200*/  IMAD.WIDE R12, R43, 0x2, R30 ;  /* 0x000000022b0c7825 */ /* 0x000fe200078e021e */
[----:B------:R-:W-:-:S03]  /*1210*/  LOP3.LUT R18, R14, 0xf000f0, RZ, 0xc0, !PT ;  /* 0x00f000f00e127812 */ /* 0x000fc600078ec0ff */
[----:B------:R-:W-:Y:S01]  /*1220*/  HADD2 R14, R19, R22 ;  /* 0x00000016130e7230 */ /* 0x000fe20000000000 */
[----:B------:R-:W-:Y:S01]  /*1230*/  LOP3.LUT R19, R15, 0xf000f0, RZ, 0xc0, !PT ;  /* 0x00f000f00f137812 */ /* 0x000fe200078ec0ff */
[----:B0-----:R-:W-:Y:S01]  /*1240*/  IMAD.WIDE R10, R45, 0x2, R30 ;  /* 0x000000022d0a7825 */ /* 0x001fe200078e021e */
[----:B------:R-:W-:-:S03]  /*1250*/  LOP3.LUT R37, R37, 0xf000f0, RZ, 0xc0, !PT ;  /* 0x00f000f025257812 */ /* 0x000fc600078ec0ff */
[----:B------:R-:W-:Y:S01]  /*1260*/  HFMA2 R39, R39, 1, 1, R24 ;  /* 0x3c003c0027277831 */ /* 0x000fe20000000018 */
[----:B------:R-:W-:Y:S01]  /*1270*/  LOP3.LUT R18, R18, 0x64006400, RZ, 0xfc, !PT ;  /* 0x6400640012127812 */ /* 0x000fe200078efcff */
[----:B------:R-:W-:Y:S01]  /*1280*/  IMAD.WIDE R8, R41, 0x2, R30 ;  /* 0x0000000229087825 */ /* 0x000fe200078e021e */
[----:B------:R-:W-:-:S03]  /*1290*/  LOP3.LUT R40, R37, 0x64006400, RZ, 0xfc, !PT ;  /* 0x6400640025287812 */ /* 0x000fc600078efcff */
[----:B------:R-:W-:Y:S02]  /*12a0*/  HMUL2 R16, R29, R16 ;  /* 0x000000101d107232 */ /* 0x000fe40000000000 */
[----:B------:R-:W-:Y:S02]  /*12b0*/  HFMA2 R17, R32, R17, -RZ ;  /* 0x0000001120117231 */ /* 0x000fe400001000ff */
[----:B------:R-:W-:Y:S01]  /*12c0*/  IMAD.WIDE R30, R38, 0x2, R30 ;  /* 0x00000002261e7825 */ /* 0x000fe200078e021e */
[----:B------:R-:W-:-:S03]  /*12d0*/  LOP3.LUT R38, R36, 0xf000f0, RZ, 0xc0, !PT ;  /* 0x00f000f024267812 */ /* 0x000fc600078ec0ff */
[----:B------:R-:W-:Y:S01]  /*12e0*/  HMUL2 R14, R33, R14 ;  /* 0x0000000e210e7232 */ /* 0x000fe20000000000 */
[----:B------:R-:W-:Y:S01]  /*12f0*/  LOP3.LUT R36, R19, 0x64006400, RZ, 0xfc, !PT ;  /* 0x6400640013247812 */ /* 0x000fe200078efcff */
[----:B------:R-:W-:Y:S01]  /*1300*/  HFMA2 R15, R34, R39, -RZ ;  /* 0x00000027220f7231 */ /* 0x000fe200001000ff */
[----:B------:R-:W-:Y:S01]  /*1310*/  LOP3.LUT R38, R38, 0x64006400, RZ, 0xfc, !PT ;  /* 0x6400640026267812 */ /* 0x000fe200078efcff */
[----:B------:R-:W-:Y:S02]  /*1320*/  HFMA2 R18, R18, 0.0625, 0.0625, R7 ;  /* 0x2c002c0012127831 */ /* 0x000fe40000000007 */
[----:B------:R-:W-:Y:S01]  /*1330*/  HFMA2 R40, R40, 0.0625, 0.0625, R25 ;  /* 0x2c002c0028287831 */ /* 0x000fe20000000019 */
[----:B------:R-:W-:Y:S01]  /*1340*/  PRMT R41, R16, 0x5410, R17 ;  /* 0x0000541010297816 */ /* 0x000fe20000000011 */
[----:B------:R-:W-:Y:S02]  /*1350*/  HFMA2 R36, R36, 0.0625, 0.0625, R21 ;  /* 0x2c002c0024247831 */ /* 0x000fe40000000015 */
[----:B------:R-:W-:Y:S01]  /*1360*/  HFMA2 R38, R38, 0.0625, 0.0625, R23 ;  /* 0x2c002c0026267831 */ /* 0x000fe20000000017 */
[----:B------:R-:W-:Y:S01]  /*1370*/  PRMT R19, R14, 0x5410, R15 ;  /* 0x000054100e137816 */ /* 0x000fe2000000000f */
[----:B------:R-:W-:Y:S01]  /*1380*/  HMUL2 R18, R29, R18 ;  /* 0x000000121d127232 */ /* 0x000fe20000000000 */
[----:B------:R-:W-:Y:S01]  /*1390*/  PRMT R17, R16, 0x7632, R17 ;  /* 0x0000763210117816 */ /* 0x000fe20000000011 */
[----:B------:R-:W-:Y:S01]  /*13a0*/  HFMA2 R36, R32, R36, -RZ ;  /* 0x0000002420247231 */ /* 0x000fe200001000ff */
[----:B------:R-:W-:Y:S01]  /*13b0*/  PRMT R15, R14, 0x7632, R15 ;  /* 0x000076320e0f7816 */ /* 0x000fe2000000000f */
[----:B------:R-:W-:-:S02]  /*13c0*/  HMUL2 R38, R33, R38 ;  /* 0x0000002621267232 */ /* 0x000fc40000000000 */
[----:B------:R-:W-:Y:S01]  /*13d0*/  HFMA2 R40, R34, R40, -RZ ;  /* 0x0000002822287231 */ /* 0x000fe200001000ff */
[----:B------:R-:W-:Y:S04]  /*13e0*/  STG.E desc[UR8][R12.64], R41 ;  /* 0x000000290c007986 */ /* 0x000fe8000c101908 */
[----:B------:R0:W-:Y:S04]  /*13f0*/  STG.E desc[UR8][R12.64+0x4], R19 ;  /* 0x000004130c007986 */ /* 0x0001e8000c101908 */
[----:B------:R-:W-:Y:S04]  /*1400*/  STG.E desc[UR8][R10.64], R17 ;  /* 0x000000110a007986 */ /* 0x000fe8000c101908 */
[----:B------:R1:W-:Y:S01]  /*1410*/  STG.E desc[UR8][R10.64+0x4], R15 ;  /* 0x0000040f0a007986 */ /* 0x0003e2000c101908 */
[----:B0-----:R-:W-:-:S02]  /*1420*/  PRMT R13, R38, 0x5410, R40 ;  /* 0x00005410260d7816 */ /* 0x001fc40000000028 */
[----:B------:R-:W-:-:S03]  /*1430*/  PRMT R40, R38, 0x7632, R40 ;  /* 0x0000763226287816 */ /* 0x000fc60000000028 */
[----:B------:R0:W-:Y:S01]  /*1440*/  STG.E desc[UR8][R8.64+0x4], R13 ;  /* 0x0000040d08007986 */ /* 0x0001e2000c101908 */
[C-C-:B-1----:R-:W-:Y:S02]  /*1450*/  PRMT R11, R18.reuse, 0x5410, R36.reuse ;  /* 0x00005410120b7816 */ /* 0x142fe40000000024 */
        /* <DEDUP_REMOVED lines=9> */
.L_x_443:
[----:B------:R-:W-:-:S07]  /*14f0*/  IMAD.MOV.U32 R17, RZ, RZ, RZ ;  /* 0x000000ffff117224 */ /* 0x000fce00078e00ff */
.L_x_449:
[----:B0-----:R-:W0:Y:S01]  /*1500*/  LDC R19, c[0x0][0x3a4] ;  /* 0x0000e900ff137b82 */ /* 0x001e220000000800 */
[----:B------:R-:W-:Y:S01]  /*1510*/  ISETP.NE.AND P0, PT, R3, R28, PT ;  /* 0x0000001c0300720c */ /* 0x000fe20003f05270 */
[----:B------:R-:W-:-:S12]  /*1520*/  IMAD R15, R14, 0x80, R17 ;  /* 0x000000800e0f7824 */ /* 0x000fd800078e0211 */
[----:B------:R-:W-:Y:S05]  /*1530*/  @P0 BRA `(.L_x_447) ;  /* 0x0000000000e80947 */ /* 0x000fea0003800000 */
[----:B------:R-:W1:Y:S01]  /*1540*/  LDC R8, c[0x0][0x3a4] ;  /* 0x0000e900ff087b82 */ /* 0x000e620000000800 */
[----:B------:R-:W-:-:S07]  /*1550*/  SHF.R.S32.HI R9, RZ, 0x1f, R0 ;  /* 0x0000001fff097819 */ /* 0x000fce0000011400 */
[----:B------:R-:W2:Y:S01]  /*1560*/  LDC.64 R6, c[0x0][0x390] ;  /* 0x0000e400ff067b82 */ /* 0x000ea20000000a00 */
[----:B------:R-:W-:Y:S01]  /*1570*/  LEA.HI R9, R9, R0, RZ, 0x3 ;  /* 0x0000000009097211 */ /* 0x000fe200078f18ff */
[----:B------:R-:W3:Y:S01]  /*1580*/  S2R R10, SR_TID.X ;  /* 0x00000000000a7919 */ /* 0x000ee20000002100 */
[----:B------:R-:W4:Y:S02]  /*1590*/  LDCU.U8 UR4, c[0x0][0x3ac] ;  /* 0x00007580ff0477ac */ /* 0x000f240008000000 */
[----:B------:R-:W-:Y:S01]  /*15a0*/  SHF.R.S32.HI R9, RZ, 0x3, R9 ;  /* 0x00000003ff097819 */ /* 0x000fe20000011409 */
[----:B-1----:R-:W-:-:S05]  /*15b0*/  IMAD R11, R5, R8, R8 ;  /* 0x00000008050b7224 */ /* 0x002fca00078e0208 */
[----:B------:R-:W-:-:S04]  /*15c0*/  SHF.R.S32.HI R8, RZ, 0x1f, R11 ;  /* 0x0000001fff087819 */ /* 0x000fc8000001140b */
[----:B------:R-:W-:-:S04]  /*15d0*/  LEA.HI R8, R8, R11, RZ, 0x3 ;  /* 0x0000000b08087211 */ /* 0x000fc800078f18ff */
[----:B------:R-:W-:-:S05]  /*15e0*/  LEA.HI.SX32 R9, R8, R9, 0x1d ;  /* 0x0000000908097211 */ /* 0x000fca00078feaff */
[----:B--2---:R-:W-:Y:S02]  /*15f0*/  IMAD.WIDE R6, R9, 0x4, R6 ;  /* 0x0000000409067825 */ /* 0x004fe400078e0206 */
[----:B------:R-:W1:Y:S04]  /*1600*/  LDC.64 R8, c[0x0][0x398] ;  /* 0x0000e600ff087b82 */ /* 0x000e680000000a00 */
[----:B------:R2:W5:Y:S01]  /*1610*/  LDG.E.CONSTANT R6, desc[UR8][R6.64] ;  /* 0x0000000806067981 */ /* 0x000562000c1e9900 */
[----:B------:R-:W-:-:S04]  /*1620*/  IMAD.IADD R11, R0, 0x1, R11 ;  /* 0x00000001000b7824 */ /* 0x000fc800078e020b */
[----:B-1----:R-:W-:-:S05]  /*1630*/  IMAD.WIDE R8, R11, 0x2, R8 ;  /* 0x000000020b087825 */ /* 0x002fca00078e0208 */
[----:B------:R-:W5:Y:S04]  /*1640*/  LDG.E.CONSTANT R32, desc[UR8][R8.64] ;  /* 0x0000000808207981 */ /* 0x000f68000c1e9900 */
[----:B------:R1:W5:Y:S01]  /*1650*/  LDG.E.CONSTANT R34, desc[UR8][R8.64+0x4] ;  /* 0x0000040808227981 */ /* 0x000362000c1e9900 */
[----:B---3--:R-:W-:Y:S01]  /*1660*/  IMAD.SHL.U32 R10, R10, 0x10, RZ ;  /* 0x000000100a0a7824 */ /* 0x008fe200078e00ff */
[----:B----4-:R-:W-:Y:S01]  /*1670*/  UPRMT UR4, UR4, 0x8880, URZ ;  /* 0x0000888004047896 */ /* 0x010fe200080000ff */
[----:B------:R-:W-:Y:S01]  /*1680*/  I2F.F16 R16, -0x40 ;  /* 0xffffffc000107906 */ /* 0x000fe20000200c00 */
[----:B------:R-:W-:Y:S02]  /*1690*/  VIADD R5, R5, 0x1 ;  /* 0x0000000105057836 */ /* 0x000fe40000000000 */
[----:B--2---:R-:W-:Y:S01]  /*16a0*/  LOP3.LUT R7, R10, 0x10, RZ, 0xc0, !PT ;  /* 0x000000100a077812 */ /* 0x004fe200078ec0ff */
[----:B------:R-:W-:Y:S01]  /*16b0*/  UISETP.NE.AND UP0, UPT, UR4, URZ, UPT ;  /* 0x000000ff0400728c */ /* 0x000fe2000bf05270 */
[----:B------:R-:W-:-:S03]  /*16c0*/  IMAD.IADD R28, R2, 0x1, R3 ;  /* 0x00000001021c7824 */ /* 0x000fc600078e0203 */
[----:B------:R-:W-:Y:S01]  /*16d0*/  USEL UR4, URZ, 0x1, UP0 ;  /* 0x00000001ff047887 */ /* 0x000fe20008000000 */
[----:B-----5:R-:W-:-:S04]  /*16e0*/  SHF.R.U32.HI R6, RZ, R7, R6 ;  /* 0x00000007ff067219 */ /* 0x020fc80000011606 */
[----:B------:R-:W-:Y:S02]  /*16f0*/  LOP3.LUT R7, R6, 0xf, RZ, 0xc0, !PT ;  /* 0x0000000f06077812 */ /* 0x000fe400078ec0ff */
[----:B-1----:R-:W-:-:S03]  /*1700*/  SHF.R.U32.HI R8, RZ, 0x4, R6 ;  /* 0x00000004ff087819 */ /* 0x002fc60000011606 */
[----:B------:R-:W-:Y:S01]  /*1710*/  VIADD R9, R7, UR4 ;  /* 0x0000000407097c36 */ /* 0x000fe20008000000 */
[--C-:B------:R-:W-:Y:S02]  /*1720*/  SHF.R.U32.HI R7, RZ, 0x8, R6.reuse ;  /* 0x00000008ff077819 */ /* 0x100fe40000011606 */
[----:B------:R-:W-:Y:S01]  /*1730*/  SHF.R.U32.HI R6, RZ, 0xc, R6 ;  /* 0x0000000cff067819 */ /* 0x000fe20000011606 */
[----:B------:R-:W1:Y:S01]  /*1740*/  I2F.F16 R10, R9 ;  /* 0x00000009000a7306 */ /* 0x000e620000200c00 */
[----:B------:R-:W-:Y:S02]  /*1750*/  LOP3.LUT R8, R8, 0xf, RZ, 0xc0, !PT ;  /* 0x0000000f08087812 */ /* 0x000fe400078ec0ff */
[----:B------:R-:W-:Y:S02]  /*1760*/  LOP3.LUT R7, R7, 0xf, RZ, 0xc0, !PT ;  /* 0x0000000f07077812 */ /* 0x000fe400078ec0ff */
[----:B------:R-:W-:Y:S01]  /*1770*/  LOP3.LUT R6, R6, 0xf, RZ, 0xc0, !PT ;  /* 0x0000000f06067812 */ /* 0x000fe200078ec0ff */
[----:B------:R-:W-:-:S02]  /*1780*/  VIADD R8, R8, UR4 ;  /* 0x0000000408087c36 */ /* 0x000fc40008000000 */
[----:B------:R-:W-:Y:S02]  /*1790*/  VIADD R11, R7, UR4 ;  /* 0x00000004070b7c36 */ /* 0x000fe40008000000 */
[----:B------:R-:W-:Y:S01]  /*17a0*/  VIADD R12, R6, UR4 ;  /* 0x00000004060c7c36 */ /* 0x000fe20008000000 */
[----:B------:R2:W3:Y:S01]  /*17b0*/  I2F.F16 R21, R8 ;  /* 0x0000000800157306 */ /* 0x0004e20000200c00 */
[----:B------:R-:W-:Y:S01]  /*17c0*/  VIADD R6, R9, 0xe400 ;  /* 0x0000e40009067836 */ /* 0x000fe20000000000 */
[----:B------:R-:W-:Y:S01]  /*17d0*/  PRMT R29, R32, 0x5410, R32 ;  /* 0x00005410201d7816 */ /* 0x000fe20000000020 */
[----:B-1----:R-:W-:Y:S01]  /*17e0*/  HADD2 R7, R16.H0_H0, -R10.H0_H0 ;  /* 0xa000000a10077230 */ /* 0x002fe20000000800 */
[----:B------:R-:W-:Y:S02]  /*17f0*/  PRMT R33, R34, 0x5410, R34 ;  /* 0x0000541022217816 */ /* 0x000fe40000000022 */
[----:B------:R-:W-:Y:S02]  /*1800*/  PRMT R32, R32, 0x7632, R32 ;  /* 0x0000763220207816 */ /* 0x000fe40000000020 */
[----:B------:R1:W4:Y:S01]  /*1810*/  I2F.F16 R23, R11 ;  /* 0x0000000b00177306 */ /* 0x0003220000200c00 */
[----:B--2---:R-:W-:Y:S01]  /*1820*/  VIADD R8, R8, 0xe400 ;  /* 0x0000e40008087836 */ /* 0x004fe20000000000 */
[----:B------:R-:W-:-:S02]  /*1830*/  PRMT R34, R34, 0x7632, R34 ;  /* 0x0000763222227816 */ /* 0x000fc40000000022 */
[----:B------:R-:W-:Y:S02]  /*1840*/  PRMT R6, R6, 0x5410, R6 ;  /* 0x0000541006067816 */ /* 0x000fe40000000006 */
[----:B------:R-:W-:Y:S01]  /*1850*/  PRMT R20, R8, 0x5410, R8 ;  /* 0x0000541008147816 */ /* 0x000fe20000000008 */
[----:B---3--:R-:W-:Y:S01]  /*1860*/  HADD2 R21, R16.H0_H0, -R21.H0_H0 ;  /* 0xa000001510157230 */ /* 0x008fe20000000800 */
[----:B------:R2:W3:Y:S01]  /*1870*/  I2F.F16 R25, R12 ;  /* 0x0000000c00197306 */ /* 0x0004e20000200c00 */
[----:B-1----:R-:W-:-:S05]  /*1880*/  VIADD R11, R11, 0xe400 ;  /* 0x0000e4000b0b7836 */ /* 0x002fca0000000000 */
[----:B------:R-:W-:Y:S01]  /*1890*/  PRMT R22, R11, 0x5410, R11 ;  /* 0x000054100b167816 */ /* 0x000fe2000000000b */
[----:B----4-:R-:W-:Y:S02]  /*18a0*/  HADD2 R23, R16.H0_H0, -R23.H0_H0 ;  /* 0xa000001710177230 */ /* 0x010fe40000000800 */
[----:B--2---:R-:W-:-:S05]  /*18b0*/  VIADD R12, R12, 0xe400 ;  /* 0x0000e4000c0c7836 */ /* 0x004fca0000000000 */
[----:B------:R-:W-:Y:S01]  /*18c0*/  PRMT R24, R12, 0x5410, R12 ;  /* 0x000054100c187816 */ /* 0x000fe2000000000c */
[----:B---3--:R-:W-:-:S07]  /*18d0*/  HADD2 R25, R16.H0_H0, -R25.H0_H0 ;  /* 0xa000001910197230 */ /* 0x008fce0000000800 */
.L_x_447:
[----:B0-----:R-:W-:Y:S01]  /*18e0*/  IMAD R15, R15, R19, R0 ;  /* 0x000000130f0f7224 */ /* 0x001fe200078e0200 */
[----:B------:R-:W-:-:S06]  /*18f0*/  UMOV UR4, URZ ;  /* 0x000000ff00047c82 */ /* 0x000fcc0008000000 */
.L_x_448:
[----:B0-----:R0:W2:Y:S01]  /*1900*/  LDG.E.128.CONSTANT R8, desc[UR8][R26.64] ;  /* 0x000000081a087981 */ /* 0x0010a2000c1e9d00 */
[----:B------:R-:W1:Y:S01]  /*1910*/  LDC.64 R12, c[0x0][0x3b0] ;  /* 0x0000ec00ff0c7b82 */ /* 0x000e620000000a00 */
[----:B------:R-:W-:-:S04]  /*1920*/  UIADD3 UR4, UPT, UPT, UR4, 0x1, URZ ;  /* 0x0000000104047890 */ /* 0x000fc8000fffe0ff */
[----:B------:R-:W-:Y:S01]  /*1930*/  UISETP.NE.AND UP0, UPT, UR4, 0x4, UPT ;  /* 0x000000040400788c */ /* 0x000fe2000bf05270 */
[----:B0-----:R-:W-:-:S04]  /*1940*/  IMAD.WIDE R26, R19, 0x4, R26 ;  /* 0x00000004131a7825 */ /* 0x001fc800078e021a */
[----:B-1----:R-:W-:-:S04]  /*1950*/  IMAD.WIDE R12, R15, 0x2, R12 ;  /* 0x000000020f0c7825 */ /* 0x002fc800078e020c */
[----:B------:R-:W-:Y:S01]  /*1960*/  IMAD R15, R19, 0x8, R15 ;  /* 0x00000008130f7824 */ /* 0x000fe200078e020f */
[C---:B--2---:R-:W-:Y:S02]  /*1970*/  LOP3.LUT R30, R8.reuse, 0xf000f, RZ, 0xc0, !PT ;  /* 0x000f000f081e7812 */ /* 0x044fe400078ec0ff */
[----:B------:R-:W-:Y:S02]  /*1980*/  LOP3.LUT R35, R8, 0xf000f0, RZ, 0xc0, !PT ;  /* 0x00f000f008237812 */ /* 0x000fe400078ec0ff */
[----:B------:R-:W-:Y:S02]  /*1990*/  SHF.R.U32.HI R16, RZ, 0x8, R8 ;  /* 0x00000008ff107819 */ /* 0x000fe40000011608 */
[C---:B------:R-:W-:Y:S02]  /*19a0*/  LOP3.LUT R8, R9.reuse, 0xf000f, RZ, 0xc0, !PT ;  /* 0x000f000f09087812 */ /* 0x040fe400078ec0ff */
[----:B------:R-:W-:Y:S02]  /*19b0*/  LOP3.LUT R38, R9, 0xf000f0, RZ, 0xc0, !PT ;  /* 0x00f000f009267812 */ /* 0x000fe400078ec0ff */
[----:B------:R-:W-:-:S02]  /*19c0*/  SHF.R.U32.HI R18, RZ, 0x8, R9 ;  /* 0x00000008ff127819 */ /* 0x000fc40000011609 */
[C---:B------:R-:W-:Y:S02]  /*19d0*/  LOP3.LUT R40, R11.reuse, 0xf000f, RZ, 0xc0, !PT ;  /* 0x000f000f0b287812 */ /* 0x040fe400078ec0ff */
[----:B------:R-:W-:Y:S02]  /*19e0*/  LOP3.LUT R9, R30, 0x64006400, RZ, 0xfc, !PT ;  /* 0x640064001e097812 */ /* 0x000fe400078efcff */
[----:B------:R-:W-:Y:S02]  /*19f0*/  LOP3.LUT R31, R8, 0x64006400, RZ, 0xfc, !PT ;  /* 0x64006400081f7812 */ /* 0x000fe400078efcff */
[----:B------:R-:W-:Y:S02]  /*1a00*/  LOP3.LUT R36, R10, 0xf000f, RZ, 0xc0, !PT ;  /* 0x000f000f0a247812 */ /* 0x000fe400078ec0ff */
[----:B------:R-:W-:Y:S01]  /*1a10*/  LOP3.LUT R43, R40, 0x64006400, RZ, 0xfc, !PT ;  /* 0x64006400282b7812 */ /* 0x000fe200078efcff */
[----:B------:R-:W-:Y:S01]  /*1a20*/  HFMA2 R40, R9, 1, 1, R6 ;  /* 0x3c003c0009287831 */ /* 0x000fe20000000006 */
[----:B------:R-:W-:Y:S01]  /*1a30*/  LOP3.LUT R37, R36, 0x64006400, RZ, 0xfc, !PT ;  /* 0x6400640024257812 */ /* 0x000fe200078efcff */
[----:B------:R-:W-:Y:S01]  /*1a40*/  HADD2 R41, R31, R20 ;  /* 0x000000141f297230 */ /* 0x000fe20000000000 */
[----:B------:R-:W-:Y:S01]  /*1a50*/  LOP3.LUT R39, R10, 0xf000f0, RZ, 0xc0, !PT ;  /* 0x00f000f00a277812 */ /* 0x000fe200078ec0ff */
[----:B------:R-:W-:Y:S01]  /*1a60*/  HMUL2 R40, R29, R40 ;  /* 0x000000281d287232 */ /* 0x000fe20000000000 */
[----:B------:R-:W-:Y:S01]  /*1a70*/  SHF.R.U32.HI R30, RZ, 0x8, R10 ;  /* 0x00000008ff1e7819 */ /* 0x000fe2000001160a */
[----:B------:R-:W-:Y:S01]  /*1a80*/  HFMA2 R41, R32, R41, -RZ ;  /* 0x0000002920297231 */ /* 0x000fe200001000ff */
[----:B------:R-:W-:Y:S01]  /*1a90*/  LOP3.LUT R10, R11, 0xf000f0, RZ, 0xc0, !PT ;  /* 0x00f000f00b0a7812 */ /* 0x000fe200078ec0ff */
[----:B------:R-:W-:-:S02]  /*1aa0*/  HFMA2 R36, R37, 1, 1, R22 ;  /* 0x3c003c0025247831 */ /* 0x000fc40000000016 */
[----:B------:R-:W-:Y:S01]  /*1ab0*/  HADD2 R37, R43, R24 ;  /* 0x000000182b257230 */ /* 0x000fe20000000000 */
[----:B------:R-:W-:Y:S01]  /*1ac0*/  LOP3.LUT R38, R38, 0x64006400, RZ, 0xfc, !PT ;  /* 0x6400640026267812 */ /* 0x000fe200078efcff */
[----:B------:R-:W-:Y:S01]  /*1ad0*/  IMAD.WIDE R8, R19, 0x2, R12 ;  /* 0x0000000213087825 */ /* 0x000fe200078e020c */
[----:B------:R-:W-:-:S03]  /*1ae0*/  PRMT R43, R40, 0x5410, R41 ;  /* 0x00005410282b7816 */ /* 0x000fc60000000029 */
[----:B------:R-:W-:Y:S02]  /*1af0*/  HMUL2 R36, R33, R36 ;  /* 0x0000002421247232 */ /* 0x000fe40000000000 */
[----:B------:R-:W-:Y:S01]  /*1b00*/  HFMA2 R37, R34, R37, -RZ ;  /* 0x0000002522257231 */ /* 0x000fe200001000ff */
[----:B------:R-:W-:Y:S01]  /*1b10*/  LOP3.LUT R42, R39, 0x64006400, RZ, 0xfc, !PT ;  /* 0x64006400272a7812 */ /* 0x000fe200078efcff */
[----:B------:R-:W-:Y:S01]  /*1b20*/  HFMA2 R38, R38, 0.0625, 0.0625, R21 ;  /* 0x2c002c0026267831 */ /* 0x000fe20000000015 */
[----:B------:R0:W-:Y:S01]  /*1b30*/  STG.E desc[UR8][R12.64], R43 ;  /* 0x0000002b0c007986 */ /* 0x0001e2000c101908 */
[----:B------:R-:W-:Y:S02]  /*1b40*/  LOP3.LUT R44, R10, 0x64006400, RZ, 0xfc, !PT ;  /* 0x640064000a2c7812 */ /* 0x000fe400078efcff */
[----:B------:R-:W-:Y:S01]  /*1b50*/  SHF.R.U32.HI R31, RZ, 0x8, R11 ;  /* 0x00000008ff1f7819 */ /* 0x000fe2000001160b */
[----:B------:R-:W-:Y:S01]  /*1b60*/  IMAD.WIDE R10, R19, 0x2, R8 ;  /* 0x00000002130a7825 */ /* 0x000fe200078e0208 */
[----:B------:R-:W-:-:S03]  /*1b70*/  LOP3.LUT R39, R30, 0xf000f, RZ, 0xc0, !PT ;  /* 0x000f000f1e277812 */ /* 0x000fc600078ec0ff */
[----:B------:R-:W-:Y:S01]  /*1b80*/  HFMA2 R44, R44, 0.0625, 0.0625, R25 ;  /* 0x2c002c002c2c7831 */ /* 0x000fe20000000019 */
[----:B------:R-:W-:Y:S02]  /*1b90*/  LOP3.LUT R30, R30, 0xf000f0, RZ, 0xc0, !PT ;  /* 0x00f000f01e1e7812 */ /* 0x000fe400078ec0ff */
[----:B------:R-:W-:Y:S02]  /*1ba0*/  LOP3.LUT R39, R39, 0x64006400, RZ, 0xfc, !PT ;  /* 0x6400640027277812 */ /* 0x000fe400078efcff */
[----:B------:R-:W-:Y:S02]  /*1bb0*/  LOP3.LUT R30, R30, 0x64006400, RZ, 0xfc, !PT ;  /* 0x640064001e1e7812 */ /* 0x000fe400078efcff */
[----:B0-----:R-:W-:-:S03]  /*1bc0*/  PRMT R43, R36, 0x5410, R37 ;  /* 0x00005410242b7816 */ /* 0x001fc60000000025 */
[--C-:B------:R-:W-:Y:S02]  /*1bd0*/  HFMA2 R30, R30, 0.0625, 0.0625, R23.reuse ;  /* 0x2c002c001e1e7831 */ /* 0x100fe40000000017 */
[----:B------:R0:W-:Y:S02]  /*1be0*/  STG.E desc[UR8][R12.64+0x4], R43 ;  /* 0x0000042b0c007986 */ /* 0x0001e4000c101908 */
[C---:B------:R-:W-:Y:S01]  /*1bf0*/  HMUL2 R30, R33.reuse, R30 ;  /* 0x0000001e211e7232 */ /* 0x040fe20000000000 */
[----:B0-----:R-:W-:Y:S01]  /*1c00*/  PRMT R13, R40, 0x7632, R41 ;  /* 0x00007632280d7816 */ /* 0x001fe20000000029 */
[----:B------:R-:W-:Y:S01]  /*1c10*/  HFMA2 R12, R32, R38, -RZ ;  /* 0x00000026200c7231 */ /* 0x000fe200001000ff */
[----:B------:R-:W-:Y:S01]  /*1c20*/  LOP3.LUT R40, R35, 0x64006400, RZ, 0xfc, !PT ;  /* 0x6400640023287812 */ /* 0x000fe200078efcff */
[----:B------:R-:W-:Y:S01]  /*1c30*/  HFMA2 R35, R42, 0.0625, 0.0625, R23 ;  /* 0x2c002c002a237831 */ /* 0x000fe20000000017 */
[----:B------:R-:W-:Y:S01]  /*1c40*/  PRMT R41, R36, 0x7632, R37 ;  /* 0x0000763224297816 */ /* 0x000fe20000000025 */
[----:B------:R-:W-:Y:S01]  /*1c50*/  HFMA2 R38, R34, R44, -RZ ;  /* 0x0000002c22267231 */ /* 0x000fe200001000ff */
[----:B------:R-:W-:Y:S01]  /*1c60*/  STG.E desc[UR8][R8.64], R13 ;  /* 0x0000000d08007986 */ /* 0x000fe2000c101908 */
[----:B------:R-:W-:-:S02]  /*1c70*/  HMUL2 R35, R33, R35 ;  /* 0x0000002321237232 */ /* 0x000fc40000000000 */
[----:B------:R-:W-:Y:S01]  /*1c80*/  HFMA2 R40, R40, 0.0625, 0.0625, R7 ;  /* 0x2c002c0028287831 */ /* 0x000fe20000000007 */
[----:B------:R-:W-:Y:S01]  /*1c90*/  LOP3.LUT R36, R16, 0xf000f, RZ, 0xc0, !PT ;  /* 0x000f000f10247812 */ /* 0x000fe200078ec0ff */
[----:B------:R0:W-:Y:S01]  /*1ca0*/  STG.E desc[UR8][R8.64+0x4], R41 ;  /* 0x0000042908007986 */ /* 0x0001e2000c101908 */
[----:B------:R-:W-:Y:S01]  /*1cb0*/  LOP3.LUT R37, R18, 0xf000f, RZ, 0xc0, !PT ;  /* 0x000f000f12257812 */ /* 0x000fe200078ec0ff */
[----:B------:R-:W-:Y:S01]  /*1cc0*/  HMUL2 R40, R29, R40 ;  /* 0x000000281d287232 */ /* 0x000fe20000000000 */
[--C-:B------:R-:W-:Y:S02]  /*1cd0*/  PRMT R43, R35, 0x5410, R38.reuse ;  /* 0x00005410232b7816 */ /* 0x100fe40000000026 */
[----:B------:R-:W-:Y:S02]  /*1ce0*/  LOP3.LUT R37, R37, 0x64006400, RZ, 0xfc, !PT ;  /* 0x6400640025257812 */ /* 0x000fe400078efcff */
[----:B------:R-:W-:Y:S01]  /*1cf0*/  PRMT R38, R35, 0x7632, R38 ;  /* 0x0000763223267816 */ /* 0x000fe20000000026 */
[----:B------:R1:W-:Y:S01]  /*1d00*/  STG.E desc[UR8][R10.64+0x4], R43 ;  /* 0x0000042b0a007986 */ /* 0x0003e2000c101908 */
[----:B------:R-:W-:-:S02]  /*1d10*/  LOP3.LUT R16, R16, 0xf000f0, RZ, 0xc0, !PT ;  /* 0x00f000f010107812 */ /* 0x000fc400078ec0ff */
[----:B------:R-:W-:Y:S02]  /*1d20*/  LOP3.LUT R18, R18, 0xf000f0, RZ, 0xc0, !PT ;  /* 0x00f000f012127812 */ /* 0x000fe400078ec0ff */
[--C-:B0-----:R-:W-:Y:S02]  /*1d30*/  PRMT R41, R40, 0x5410, R12.reuse ;  /* 0x0000541028297816 */ /* 0x101fe4000000000c */
[----:B------:R-:W-:Y:S01]  /*1d40*/  LOP3.LUT R9, R36, 0x64006400, RZ, 0xfc, !PT ;  /* 0x6400640024097812 */ /* 0x000fe200078efcff */
[----:B------:R-:W-:Y:S01]  /*1d50*/  HADD2 R36, R39, R22 ;  /* 0x0000001627247230 */ /* 0x000fe20000000000 */
[----:B------:R-:W-:Y:S01]  /*1d60*/  LOP3.LUT R35, R31, 0xf000f0, RZ, 0xc0, !PT ;  /* 0x00f000f01f237812 */ /* 0x000fe200078ec0ff */
[----:B------:R0:W-:Y:S01]  /*1d70*/  STG.E desc[UR8][R10.64], R41 ;  /* 0x000000290a007986 */ /* 0x0001e2000c101908 */
[----:B------:R-:W-:Y:S01]  /*1d80*/  LOP3.LUT R16, R16, 0x64006400, RZ, 0xfc, !PT ;  /* 0x6400640010107812 */ /* 0x000fe200078efcff */
[----:B------:R-:W-:Y:S01]  /*1d90*/  HMUL2 R36, R33, R36 ;  /* 0x0000002421247232 */ /* 0x000fe20000000000 */
[----:B-1----:R-:W-:Y:S01]  /*1da0*/  PRMT R43, R40, 0x7632, R12 ;  /* 0x00007632282b7816 */ /* 0x002fe2000000000c */
[----:B------:R-:W-:Y:S01]  /*1db0*/  IMAD.WIDE R12, R19, 0x2, R10 ;  /* 0x00000002130c7825 */ /* 0x000fe200078e020a */
[----:B------:R-:W-:-:S03]  /*1dc0*/  LOP3.LUT R40, R31, 0xf000f, RZ, 0xc0, !PT ;  /* 0x000f000f1f287812 */ /* 0x000fc600078ec0ff */
[----:B------:R-:W-:Y:S01]  /*1dd0*/  HFMA2 R16, R16, 0.0625, 0.0625, R7 ;  /* 0x2c002c0010107831 */ /* 0x000fe20000000007 */
[----:B------:R-:W-:Y:S01]  /*1de0*/  LOP3.LUT R18, R18, 0x64006400, RZ, 0xfc, !PT ;  /* 0x6400640012127812 */ /* 0x000fe200078efcff */
[----:B------:R-:W-:Y:S02]  /*1df0*/  STG.E desc[UR8][R12.64], R43 ;  /* 0x0000002b0c007986 */ /* 0x000fe4000c101908 */
[----:B------:R-:W-:Y:S01]  /*1e00*/  HMUL2 R16, R29, R16 ;  /* 0x000000101d107232 */ /* 0x000fe20000000000 */
[----:B0-----:R-:W-:Y:S01]  /*1e10*/  LOP3.LUT R41, R40, 0x64006400, RZ, 0xfc, !PT ;  /* 0x6400640028297812 */ /* 0x001fe200078efcff */
[----:B------:R-:W-:Y:S02]  /*1e20*/  HADD2 R10, R9, R6 ;  /* 0x00000006090a7230 */ /* 0x000fe40000000000 */
[----:B------:R-:W-:Y:S02]  /*1e30*/  HFMA2 R11, R37, 1, 1, R20 ;  /* 0x3c003c00250b7831 */ /* 0x000fe40000000014 */
[----:B------:R-:W-:Y:S01]  /*1e40*/  IMAD.WIDE R8, R19, 0x2, R12 ;  /* 0x0000000213087825 */ /* 0x000fe200078e020c */
[----:B------:R0:W-:Y:S03]  /*1e50*/  STG.E desc[UR8][R12.64+0x4], R38 ;  /* 0x000004260c007986 */ /* 0x0001e6000c101908 */
[----:B------:R-:W-:-:S02]  /*1e60*/  HFMA2 R37, R41, 1, 1, R24 ;  /* 0x3c003c0029257831 */ /* 0x000fc40000000018 */
[----:B------:R-:W-:Y:S02]  /*1e70*/  HMUL2 R10, R29, R10 ;  /* 0x0000000a1d0a7232 */ /* 0x000fe40000000000 */
[----:B------:R-:W-:Y:S02]  /*1e80*/  HFMA2 R11, R32, R11, -RZ ;  /* 0x0000000b200b7231 */ /* 0x000fe400001000ff */
[----:B------:R-:W-:Y:S02]  /*1e90*/  HFMA2 R18, R18, 0.0625, 0.0625, R21 ;  /* 0x2c002c0012127831 */ /* 0x000fe40000000015 */
[----:B------:R-:W-:Y:S01]  /*1ea0*/  HFMA2 R37, R34, R37, -RZ ;  /* 0x0000002522257231 */ /* 0x000fe200001000ff */
[----:B------:R-:W-:Y:S01]  /*1eb0*/  PRMT R31, R10, 0x7632, R11 ;  /* 0x000076320a1f7816 */ /* 0x000fe2000000000b */
[----:B------:R-:W-:-:S03]  /*1ec0*/  HFMA2 R18, R32, R18, -RZ ;  /* 0x0000001220127231 */ /* 0x000fc600001000ff */
[----:B------:R-:W-:Y:S02]  /*1ed0*/  PRMT R39, R36, 0x5410, R37 ;  /* 0x0000541024277816 */ /* 0x000fe40000000025 */
[----:B0-----:R-:W-:Y:S02]  /*1ee0*/  LOP3.LUT R12, R35, 0x64006400, RZ, 0xfc, !PT ;  /* 0x64006400230c7812 */ /* 0x001fe400078efcff */
[----:B------:R-:W-:Y:S01]  /*1ef0*/  PRMT R13, R10, 0x5410, R11 ;  /* 0x000054100a0d7816 */ /* 0x000fe2000000000b */
[----:B------:R-:W-:Y:S01]  /*1f00*/  IMAD.WIDE R10, R19, 0x2, R8 ;  /* 0x00000002130a7825 */ /* 0x000fe200078e0208 */
[----:B------:R-:W-:Y:S03]  /*1f10*/  STG.E desc[UR8][R8.64+0x4], R39 ;  /* 0x0000042708007986 */ /* 0x000fe6000c101908 */
[----:B------:R-:W-:Y:S01]  /*1f20*/  HFMA2 R12, R12, 0.0625, 0.0625, R25 ;  /* 0x2c002c000c0c7831 */ /* 0x000fe20000000019 */
[----:B------:R-:W-:Y:S01]  /*1f30*/  PRMT R37, R36, 0x7632, R37 ;  /* 0x0000763224257816 */ /* 0x000fe20000000025 */
[----:B------:R0:W-:Y:S02]  /*1f40*/  STG.E desc[UR8][R8.64], R13 ;  /* 0x0000000d08007986 */ /* 0x0001e4000c101908 */
[----:B------:R-:W-:-:S02]  /*1f50*/  HFMA2 R35, R34, R12, -RZ ;  /* 0x0000000c22237231 */ /* 0x000fc400001000ff */
[----:B------:R1:W-:Y:S04]  /*1f60*/  STG.E desc[UR8][R10.64], R31 ;  /* 0x0000001f0a007986 */ /* 0x0003e8000c101908 */
[----:B------:R2:W-:Y:S01]  /*1f70*/  STG.E desc[UR8][R10.64+0x4], R37 ;  /* 0x000004250a007986 */ /* 0x0005e2000c101908 */
[----:B0-----:R-:W-:Y:S01]  /*1f80*/  IMAD.WIDE R8, R19, 0x2, R10 ;  /* 0x0000000213087825 */ /* 0x001fe200078e020a */
[----:B-1----:R-:W-:-:S03]  /*1f90*/  PRMT R31, R30, 0x5410, R35 ;  /* 0x000054101e1f7816 */ /* 0x002fc60000000023 */
[----:B------:R-:W-:Y:S01]  /*1fa0*/  IMAD.WIDE R12, R19, 0x2, R8 ;  /* 0x00000002130c7825 */ /* 0x000fe200078e0208 */
[----:B------:R-:W-:Y:S02]  /*1fb0*/  PRMT R35, R30, 0x7632, R35 ;  /* 0x000076321e237816 */ /* 0x000fe40000000023 */
[C-C-:B--2---:R-:W-:Y:S01]  /*1fc0*/  PRMT R11, R16.reuse, 0x5410, R18.reuse ;  /* 0x00005410100b7816 */ /* 0x144fe20000000012 */
[----:B------:R0:W-:Y:S01]  /*1fd0*/  STG.E desc[UR8][R8.64+0x4], R31 ;  /* 0x0000041f08007986 */ /* 0x0001e2000c101908 */
[----:B------:R-:W-:-:S03]  /*1fe0*/  PRMT R18, R16, 0x7632, R18 ;  /* 0x0000763210127816 */ /* 0x000fc60000000012 */
[----:B------:R0:W-:Y:S04]  /*1ff0*/  STG.E desc[UR8][R8.64], R11 ;  /* 0x0000000b08007986 */ /* 0x0001e8000c101908 */
[----:B------:R0:W-:Y:S04]  /*2000*/  STG.E desc[UR8][R12.64], R18 ;  /* 0x000000120c007986 */ /* 0x0001e8000c101908 */
[----:B------:R0:W-:Y:S01]  /*2010*/  STG.E desc[UR8][R12.64+0x4], R35 ;  /* 0x000004230c007986 */ /* 0x0001e2000c101908 */
[----:B------:R-:W-:Y:S05]  /*2020*/  BRA.U UP0, `(.L_x_448) ;  /* 0xfffffff900347547 */ /* 0x000fea000b83ffff */
[----:B------:R-:W-:Y:S02]  /*2030*/  VIADD R3, R3, 0x20 ;  /* 0x0000002003037836 */ /* 0x000fe40000000000 */
[----:B------:R-:W-:-:S03]  /*2040*/  VIADD R17, R17, 0x20 ;  /* 0x0000002011117836 */ /* 0x000fc60000000000 */
[----:B------:R-:W-:-:S13]  /*2050*/  ISETP.GE.U32.AND P0, PT, R3, R4, PT ;  /* 0x000000040300720c */ /* 0x000fda0003f06070 */
[----:B------:R-:W-:Y:S05]  /*2060*/  @!P0 BRA `(.L_x_449) ;  /* 0xfffffff400248947 */ /* 0x000fea000383ffff */
[----:B------:R-:W-:Y:S05]  /*2070*/  EXIT ;  /* 0x000000000000794d */ /* 0x000fea0003800000 */
.L_x_450:
        /* <DEDUP_REMOVED lines=16> */
.L_x_1855:


//--------------------- .text._ZN4vllm4gptq31reconstruct_exllama_8bit_kernelEPKjPKiS2_PK6__halfiiibPS5_ --------------------------
	.section	.text._ZN4vllm4gptq31reconstruct_exllama_8bit_kernelEPKjPKiS2_PK6__halfiiibPS5_,"ax",@progbits
	.align	128
        .global         _ZN4vllm4gptq31reconstruct_exllama_8bit_kernelEPKjPKiS2_PK6__halfiiibPS5_
        .type           _ZN4vllm4gptq31reconstruct_exllama_8bit_kernelEPKjPKiS2_PK6__halfiiibPS5_,@function
        .size           _ZN4vllm4gptq31reconstruct_exllama_8bit_kernelEPKjPKiS2_PK6__halfiiibPS5_,(.L_x_1856 - _ZN4vllm4gptq31reconstruct_exllama_8bit_kernelEPKjPKiS2_PK6__halfiiibPS5_)
        .other          _ZN4vllm4gptq31reconstruct_exllama_8bit_kernelEPKjPKiS2_PK6__halfiiibPS5_,@"STO_CUDA_ENTRY STV_DEFAULT"
_ZN4vllm4gptq31reconstruct_exllama_8bit_kernelEPKjPKiS2_PK6__halfiiibPS5_:
.text._ZN4vllm4gptq31reconstruct_exllama_8bit_kernelEPKjPKiS2_PK6__halfiiibPS5_:
        /* <DEDUP_REMOVED lines=27> */
[----:B0-----:R-:W-:-:S06]  /*01b0*/  IABS R7, R6 ;  /* 0x0000000600077213 */ /* 0x001fcc0000000000 */
[----:B------:R-:W-:Y:S01]  /*01c0*/  BAR.SYNC.DEFER_BLOCKING 0x0 ;  /* 0x0000000000007b1d */ /* 0x000fe20000010000 */
[----:B------:R-:W-:-:S05]  /*01d0*/  ISETP.NE.AND P1, PT, R6, RZ, PT ;  /* 0x000000ff0600720c */ /* 0x000fca0003f25270 */
        /* <DEDUP_REMOVED lines=11> */
[----:B------:R-:W-:-:S05]  /*0290*/  IMAD R2, R7, R2, R8 ;  /* 0x0000000207027224 */ /* 0x000fca00078e0208 */
[----:B------:R-:W-:-:S13]  /*02a0*/  ISETP.GT.U32.AND P2, PT, R7, R2, PT ;  /* 0x000000020700720c */ /* 0x000fda0003f44070 */
[----:B------:R-:W-:Y:S02]  /*02b0*/  @!P2 IMAD.IADD R2, R2, 0x1, -R7 ;  /* 0x000000010202a824 */ /* 0x000fe400078e0a07 */
[----:B------:R-:W-:-:S03]  /*02c0*/  @!P2 VIADD R5, R5, 0x1 ;  /* 0x000000010505a836 */ /* 0x000fc60000000000 */
[----:B------:R-:W-:Y:S02]  /*02d0*/  ISETP.GE.U32.AND P0, PT, R2, R7, PT ;  /* 0x000000070200720c */ /* 0x000fe40003f06070 */
[-C--:B------:R-:W-:Y:S02]  /*02e0*/  LOP3.LUT R2, R3, R6.reuse, RZ, 0x3c, !PT ;  /* 0x0000000603027212 */ /* 0x080fe400078e3cff */
[----:B------:R-:W-:Y:S02]  /*02f0*/  @!P1 LOP3.LUT R6, RZ, R6, RZ, 0x33, !PT ;  /* 0x00000006ff069212 */ /* 0x000fe400078e33ff */
[----:B------:R-:W-:-:S07]  /*0300*/  ISETP.GE.AND P3, PT, R2, RZ, PT ;  /* 0x000000ff0200720c */ /* 0x000fce0003f66270 */
[----:B------:R-:W-:-:S06]  /*0310*/  @P0 VIADD R5, R5, 0x1 ;  /* 0x0000000105050836 */ /* 0x000fcc0000000000 */
[----:B------:R-:W-:-:S05]  /*0320*/  @!P3 IMAD.MOV R5, RZ, RZ, -R5 ;  /* 0x000000ffff05b224 */ /* 0x000fca00078e0a05 */
[----:B------:R-:W-:Y:S02]  /*0330*/  R2UR UR16, R5 ;  /* 0x00000000051072ca */ /* 0x000fe400000e0000 */
[----:B------:R-:W-:-:S13]  /*0340*/  @!P1 R2UR UR16, R6 ;  /* 0x00000000061092ca */ /* 0x000fda00000e0000 */
[----:B------:R-:W0:Y:S01]  /*0350*/  I2F.U32.RP R2, UR16 ;  /* 0x0000001000027d06 */ /* 0x000e220008209000 */
[----:B------:R-:W-:Y:S01]  /*0360*/  IMAD R7, RZ, RZ, -UR16 ;  /* 0x80000010ff077e24 */ /* 0x000fe2000f8e02ff */
[----:B------:R-:W-:-:S06]  /*0370*/  UISETP.NE.U32.AND UP2, UPT, UR16, URZ, UPT ;  /* 0x000000ff1000728c */ /* 0x000fcc000bf45070 */
[----:B0-----:R-:W0:Y:S02]  /*0380*/  MUFU.RCP R2, R2 ;  /* 0x0000000200027308 */ /* 0x001e240000001000 */
[----:B0-----:R-:W-:-:S06]  /*0390*/  VIADD R4, R2, 0xffffffe ;  /* 0x0ffffffe02047836 */ /* 0x001fcc0000000000 */
[----:B------:R0:W2:Y:S02]  /*03a0*/  F2I.FTZ.U32.TRUNC.NTZ R5, R4 ;  /* 0x0000000400057305 */ /* 0x0000a4000021f000 */
[----:B0-----:R-:W-:-:S05]  /*03b0*/  IMAD.MOV.U32 R4, RZ, RZ, RZ ;  /* 0x000000ffff047224 */ /* 0x001fca00078e00ff */
[----:B------:R-:W-:Y:S01]  /*03c0*/  R2UR UR4, R4 ;  /* 0x00000000040472ca */ /* 0x000fe200000e0000 */
[----:B--2---:R-:W-:Y:S01]  /*03d0*/  IMAD R7, R7, R5, RZ ;  /* 0x0000000507077224 */ /* 0x004fe200078e02ff */
[----:B------:R-:W-:-:S13]  /*03e0*/  R2UR UR5, R5 ;  /* 0x00000000050572ca */ /* 0x000fda00000e0000 */
[----:B------:R-:W-:-:S04]  /*03f0*/  IMAD.HI.U32 R7, R5, R7, UR4 ;  /* 0x0000000405077e27 */ /* 0x000fc8000f8e0007 */
[----:B------:R-:W-:Y:S01]  /*0400*/  IMAD.U32 R5, RZ, RZ, UR16 ;  /* 0x00000010ff057e24 */ /* 0x000fe2000f8e00ff */
[----:B------:R-:W-:Y:S02]  /*0410*/  R2UR UR4, R7 ;  /* 0x00000000070472ca */ /* 0x000fe400000e0000 */
[----:B------:R-:W0:Y:S11]  /*0420*/  LDC.64 R6, c[0x0][0x398] ;  /* 0x0000e600ff067b82 */ /* 0x000e360000000a00 */
[----:B------:R-:W-:-:S02]  /*0430*/  UIMAD.WIDE.U32 UR4, UR4, UR6, URZ ;  /* 0x00000006040472a5 */ /* 0x000fc4000f8e00ff */
[----:B------:R-:W-:-:S04]  /*0440*/  UIMAD UR4, UR8, UR9, URZ ;  /* 0x00000009080472a4 */ /* 0x000fc8000f8e02ff */
[----:B------:R-:W-:Y:S01]  /*0450*/  IMAD R2, RZ, RZ, -UR5 ;  /* 0x80000005ff027e24 */ /* 0x000fe2000f8e02ff */
[----:B------:R-:W-:-:S03]  /*0460*/  USHF.L.U32 UR4, UR4, 0x5, URZ ;  /* 0x0000000504047899 */ /* 0x000fc600080006ff */
[----:B------:R-:W-:Y:S02]  /*0470*/  IMAD R2, R2, R5, UR6 ;  /* 0x0000000602027e24 */ /* 0x000fe4000f8e0205 */
[----:B------:R-:W2:Y:S01]  /*0480*/  LDC.64 R4, c[0x0][0x390] ;  /* 0x0000e400ff047b82 */ /* 0x000ea20000000a00 */
[----:B------:R-:W-:Y:S02]  /*0490*/  IMAD.U32 R13, RZ, RZ, UR4 ;  /* 0x00000004ff0d7e24 */ /* 0x000fe4000f8e00ff */
[----:B------:R-:W-:-:S13]  /*04a0*/  ISETP.GE.U32.AND P0, PT, R2, UR16, PT ;  /* 0x0000001002007c0c */ /* 0x000fda000bf06070 */
[----:B------:R-:W-:Y:S01]  /*04b0*/  VOTEU.ANY UP0, P0 ;  /* 0x0000000000ff7886 */ /* 0x000fe20000000100 */
[----:B------:R-:W-:-:S04]  /*04c0*/  PLOP3.LUT P0, PT, PT, PT, UP0, 0x80, 0x8 ;  /* 0x000000000008781c */ /* 0x000fc80003f0f008 */
[----:B------:R-:W-:-:S09]  /*04d0*/  @UP0 UIADD3 UR5, UPT, UPT, UR5, 0x1, URZ ;  /* 0x0000000105050890 */ /* 0x000fd2000fffe0ff */
[----:B------:R-:W-:-:S05]  /*04e0*/  @P0 VIADD R2, R2, -UR16 ;  /* 0x8000001002020c36 */ /* 0x000fca0008000000 */
[----:B------:R-:W-:Y:S02]  /*04f0*/  ISETP.GE.U32.AND P0, PT, R2, UR16, PT ;  /* 0x0000001002007c0c */ /* 0x000fe4000bf06070 */
[----:B------:R-:W-:-:S11]  /*0500*/  SHF.R.S32.HI R2, RZ, 0x1f, R0 ;  /* 0x0000001fff027819 */ /* 0x000fd60000011400 */
[----:B------:R-:W-:Y:S01]  /*0510*/  VOTEU.ANY UP1, P0 ;  /* 0x0000000000ff7886 */ /* 0x000fe20000020100 */
[----:B------:R-:W-:-:S04]  /*0520*/  IADD3 R10, P0, PT, R0, UR4, RZ ;  /* 0x00000004000a7c10 */ /* 0x000fc8000ff1e0ff */
[----:B------:R-:W-:Y:S01]  /*0530*/  @UP1 UIADD3 UR5, UPT, UPT, UR5, 0x1, URZ ;  /* 0x0000000105051890 */ /* 0x000fe2000fffe0ff */
[----:B------:R-:W-:Y:S01]  /*0540*/  LEA.HI.X.SX32 R13, R13, R2, 0x1, P0 ;  /* 0x000000020d0d7211 */ /* 0x000fe200000f0eff */
[----:B------:R-:W-:Y:S01]  /*0550*/  @!UP2 ULOP3.LUT UR5, URZ, UR16, URZ, 0x33, !UPT ;  /* 0x00000010ff05a292 */ /* 0x000fe2000f8e33ff */
[C---:B-1----:R-:W-:Y:S02]  /*0560*/  LEA R16, P1, R10.reuse, UR12, 0x2 ;  /* 0x0000000c0a107c11 */ /* 0x042fe4000f8210ff */
[----:B------:R-:W-:Y:S01]  /*0570*/  ISETP.LE.U32.AND P0, PT, R3, UR6, PT ;  /* 0x0000000603007c0c */ /* 0x000fe2000bf03070 */
[----:B------:R-:W-:Y:S01]  /*0580*/  UIMAD UR7, UR5, UR9, URZ ;  /* 0x00000009050772a4 */ /* 0x000fe2000f8e02ff */
[----:B------:R-:W-:Y:S02]  /*0590*/  LEA.HI.X R17, R10, UR13, R13, 0x2, P1 ;  /* 0x0000000d0a117c11 */ /* 0x000fe400088f140d */
[----:B------:R-:W-:-:S03]  /*05a0*/  SHF.R.S32.HI R2, RZ, 0x2, R0 ;  /* 0x00000002ff027819 */ /* 0x000fc60000011400 */
[----:B------:R-:W-:Y:S02]  /*05b0*/  IMAD.U32 R8, RZ, RZ, UR7 ;  /* 0x00000007ff087e24 */ /* 0x000fe4000f8e00ff */
[----:B------:R-:W-:-:S03]  /*05c0*/  VIADD R11, R0, UR7 ;  /* 0x00000007000b7c36 */ /* 0x000fc60008000000 */
[----:B------:R-:W-:Y:S01]  /*05d0*/  SHF.R.S32.HI R8, RZ, 0x1f, R8 ;  /* 0x0000001fff087819 */ /* 0x000fe20000011408 */
[----:B0-----:R-:W-:-:S03]  /*05e0*/  IMAD.WIDE R6, R11, 0x2, R6 ;  /* 0x000000020b067825 */ /* 0x001fc600078e0206 */
[----:B------:R-:W-:Y:S02]  /*05f0*/  LEA.HI R9, R8, UR7, RZ, 0x2 ;  /* 0x0000000708097c11 */ /* 0x000fe4000f8f10ff */
[----:B------:R0:W5:Y:S02]  /*0600*/  LDG.E.CONSTANT R8, desc[UR10][R6.64] ;  /* 0x0000000a06087981 */ /* 0x000164000c1e9900 */
[----:B------:R-:W-:Y:S02]  /*0610*/  LEA.HI.SX32 R9, R9, R2, 0x1e ;  /* 0x0000000209097211 */ /* 0x000fe400078ff2ff */
[----:B------:R0:W5:Y:S03]  /*0620*/  LDG.E.CONSTANT R10, desc[UR10][R6.64+0x4] ;  /* 0x0000040a060a7981 */ /* 0x000166000c1e9900 */
[----:B--2---:R-:W-:Y:S01]  /*0630*/  IMAD.WIDE R4, R9, 0x4, R4 ;  /* 0x0000000409047825 */ /* 0x004fe200078e0204 */
[----:B------:R-:W-:Y:S06]  /*0640*/  @P0 EXIT ;  /* 0x000000000000094d */ /* 0x000fec0003800000 */
[----:B------:R1:W2:Y:S01]  /*0650*/  LDG.E.CONSTANT R21, desc[UR10][R4.64] ;  /* 0x0000000a04157981 */ /* 0x0002a2000c1e9900 */
[----:B------:R-:W-:Y:S01]  /*0660*/  UISETP.NE.U32.AND UP0, UPT, UR14, URZ, UPT ;  /* 0x000000ff0e00728c */ /* 0x000fe2000bf05070 */
[----:B0-----:R-:W-:Y:S01]  /*0670*/  IMAD.U32 R6, RZ, RZ, UR6 ;  /* 0x00000006ff067e24 */ /* 0x001fe2000f8e00ff */
[----:B-----5:R-:W-:Y:S01]  /*0680*/  PRMT R7, R10, 0x7632, R10 ;  /* 0x000076320a077816 */ /* 0x020fe2000000000a */
[----:B------:R-:W-:Y:S02]  /*0690*/  UIADD3 UR13, UPT, UPT, UR6, UR16, URZ ;  /* 0x00000010060d7290 */ /* 0x000fe4000fffe0ff */
[----:B------:R-:W-:Y:S01]  /*06a0*/  UISETP.NE.AND.EX UP0, UPT, UR15, URZ, UPT, UP0 ;  /* 0x000000ff0f00728c */ /* 0x000fe2000bf05300 */
[----:B------:R-:W-:Y:S01]  /*06b0*/  VIADDMNMX.U32 R6, R6, 0x80, R3, PT ;  /* 0x0000008006067846 */ /* 0x000fe20003800003 */
[----:B------:R-:W-:Y:S01]  /*06c0*/  UMOV UR7, UR5 ;  /* 0x0000000500077c82 */ /* 0x000fe20008000000 */
[----:B-1----:R-:W-:Y:S02]  /*06d0*/  PRMT R4, R8, 0x5410, R8 ;  /* 0x0000541008047816 */ /* 0x002fe40000000008 */
[----:B------:R-:W-:-:S02]  /*06e0*/  R2UR UR12, R6 ;  /* 0x00000000060c72ca */ /* 0x000fc400000e0000 */
[----:B------:R-:W-:Y:S02]  /*06f0*/  PRMT R5, R8, 0x7632, R8 ;  /* 0x0000763208057816 */ /* 0x000fe40000000008 */
[----:B------:R-:W-:Y:S02]  /*0700*/  PRMT R6, R10, 0x5410, R10 ;  /* 0x000054100a067816 */ /* 0x000fe4000000000a */
[--C-:B--2---:R-:W-:Y:S02]  /*0710*/  SHF.R.U32.HI R24, RZ, 0x10, R21.reuse ;  /* 0x00000010ff187819 */ /* 0x104fe40000011615 */
[--C-:B------:R-:W-:Y:S02]  /*0720*/  SHF.R.U32.HI R3, RZ, 0x8, R21.reuse ;  /* 0x00000008ff037819 */ /* 0x100fe40000011615 */
[----:B------:R-:W-:Y:S02]  /*0730*/  SHF.R.U32.HI R20, RZ, 0x18, R21 ;  /* 0x00000018ff147819 */ /* 0x000fe40000011615 */
[----:B------:R-:W-:-:S02]  /*0740*/  LOP3.LUT R21, R21, 0xff, RZ, 0xc0, !PT ;  /* 0x000000ff15157812 */ /* 0x000fc400078ec0ff */
[----:B------:R-:W-:Y:S02]  /*0750*/  LOP3.LUT R24, R24, 0xff, RZ, 0xc0, !PT ;  /* 0x000000ff18187812 */ /* 0x000fe400078ec0ff */
[----:B------:R-:W-:Y:S01]  /*0760*/  LOP3.LUT R3, R3, 0xff, RZ, 0xc0, !PT ;  /* 0x000000ff03037812 */ /* 0x000fe200078ec0ff */
[----:B------:R-:W-:Y:S06]  /*0770*/  BRA.U !UP0, `(.L_x_451) ;  /* 0x0000000d08cc7547 */ /* 0x000fec000b800000 */
[----:B------:R-:W-:-:S05]  /*0780*/  UMOV UR4, URZ ;  /* 0x000000ff00047c82 */ /* 0x000fca0008000000 */
.L_x_454:
[----:B------:R-:W-:Y:S01]  /*0790*/  UISETP.NE.AND UP0, UPT, UR6, UR13, UPT ;  /* 0x0000000d0600728c */ /* 0x000fe2000bf05270 */
[----:B------:R-:W0:Y:S01]  /*07a0*/  LDCU UR17, c[0x0][0x3a4] ;  /* 0x00007480ff1177ac */ /* 0x000e220008000800 */
[----:B------:R-:W1:Y:S07]  /*07b0*/  LDCU.U8 UR15, c[0x0][0x3ac] ;  /* 0x00007580ff0f77ac */ /* 0x000e6e0008000000 */
[----:B---3--:R-:W-:Y:S05]  /*07c0*/  BRA.U UP0, `(.L_x_452) ;  /* 0x0000000100647547 */ /* 0x008fea000b800000 */
[----:B------:R-:W2:Y:S08]  /*07d0*/  LDC R3, c[0x0][0x3a4] ;  /* 0x0000e900ff037b82 */ /* 0x000eb00000000800 */
[----:B------:R-:W3:Y:S08]  /*07e0*/  LDC.64 R4, c[0x0][0x390] ;  /* 0x0000e400ff047b82 */ /* 0x000ef00000000a00 */
[----:B------:R-:W4:Y:S01]  /*07f0*/  LDC.64 R6, c[0x0][0x398] ;  /* 0x0000e600ff067b82 */ /* 0x000f220000000a00 */
[----:B--2---:R-:W-:-:S05]  /*0800*/  IMAD R3, R3, UR7, R3 ;  /* 0x0000000703037c24 */ /* 0x004fca000f8e0203 */
[----:B------:R-:W-:-:S04]  /*0810*/  SHF.R.S32.HI R8, RZ, 0x1f, R3 ;  /* 0x0000001fff087819 */ /* 0x000fc80000011403 */
[----:B------:R-:W-:Y:S01]  /*0820*/  LEA.HI R9, R8, R3, RZ, 0x2 ;  /* 0x0000000308097211 */ /* 0x000fe200078f10ff */
[----:B------:R-:W-:-:S03]  /*0830*/  IMAD.IADD R3, R0, 0x1, R3 ;  /* 0x0000000100037824 */ /* 0x000fc600078e0203 */
[----:B------:R-:W-:-:S05]  /*0840*/  LEA.HI.SX32 R9, R9, R2, 0x1e ;  /* 0x0000000209097211 */ /* 0x000fca00078ff2ff */
[----:B---3--:R-:W-:-:S04]  /*0850*/  IMAD.WIDE R4, R9, 0x4, R4 ;  /* 0x0000000409047825 */ /* 0x008fc800078e0204 */
[----:B----4-:R-:W-:Y:S02]  /*0860*/  IMAD.WIDE R6, R3, 0x2, R6 ;  /* 0x0000000203067825 */ /* 0x010fe400078e0206 */
[----:B------:R-:W2:Y:S04]  /*0870*/  LDG.E.CONSTANT R4, desc[UR10][R4.64] ;  /* 0x0000000a04047981 */ /* 0x000ea8000c1e9900 */
[----:B------:R-:W3:Y:S04]  /*0880*/  LDG.E.CONSTANT R8, desc[UR10][R6.64] ;  /* 0x0000000a06087981 */ /* 0x000ee8000c1e9900 */
[----:B------:R-:W4:Y:S01]  /*0890*/  LDG.E.CONSTANT R9, desc[UR10][R6.64+0x4] ;  /* 0x0000040a06097981 */ /* 0x000f22000c1e9900 */
[----:B------:R-:W-:-:S02]  /*08a0*/  UIADD3 UR7, UPT, UPT, UR7, 0x1, URZ ;  /* 0x0000000107077890 */ /* 0x000fc4000fffe0ff */
[----:B------:R-:W-:Y:S01]  /*08b0*/  UIADD3 UR13, UPT, UPT, UR16, UR6, URZ ;  /* 0x00000006100d7290 */ /* 0x000fe2000fffe0ff */
[--C-:B--2---:R-:W-:Y:S02]  /*08c0*/  SHF.R.U32.HI R3, RZ, 0x8, R4.reuse ;  /* 0x00000008ff037819 */ /* 0x104fe40000011604 */
[--C-:B------:R-:W-:Y:S02]  /*08d0*/  SHF.R.U32.HI R24, RZ, 0x10, R4.reuse ;  /* 0x00000010ff187819 */ /* 0x100fe40000011604 */
[----:B------:R-:W-:Y:S02]  /*08e0*/  LOP3.LUT R21, R4, 0xff, RZ, 0xc0, !PT ;  /* 0x000000ff04157812 */ /* 0x000fe400078ec0ff */
[----:B------:R-:W-:Y:S02]  /*08f0*/  SHF.R.U32.HI R20, RZ, 0x18, R4 ;  /* 0x00000018ff147819 */ /* 0x000fe40000011604 */
[----:B------:R-:W-:Y:S02]  /*0900*/  LOP3.LUT R3, R3, 0xff, RZ, 0xc0, !PT ;  /* 0x000000ff03037812 */ /* 0x000fe400078ec0ff */
[----:B------:R-:W-:-:S02]  /*0910*/  LOP3.LUT R24, R24, 0xff, RZ, 0xc0, !PT ;  /* 0x000000ff18187812 */ /* 0x000fc400078ec0ff */
[C-C-:B---3--:R-:W-:Y:S02]  /*0920*/  PRMT R4, R8.reuse, 0x5410, R8.reuse ;  /* 0x0000541008047816 */ /* 0x148fe40000000008 */
[----:B------:R-:W-:Y:S02]  /*0930*/  PRMT R5, R8, 0x7632, R8 ;  /* 0x0000763208057816 */ /* 0x000fe40000000008 */
[C-C-:B----4-:R-:W-:Y:S02]  /*0940*/  PRMT R6, R9.reuse, 0x5410, R9.reuse ;  /* 0x0000541009067816 */ /* 0x150fe40000000009 */
[----:B------:R-:W-:-:S07]  /*0950*/  PRMT R7, R9, 0x7632, R9 ;  /* 0x0000763209077816 */ /* 0x000fce0000000009 */
.L_x_452:
[----:B------:R-:W-:-:S05]  /*0960*/  UMOV UR5, URZ ;  /* 0x000000ff00057c82 */ /* 0x000fca0008000000 */
.L_x_453:
[----:B---3--:R-:W2:Y:S01]  /*0970*/  LDG.E.128.CONSTANT R8, desc[UR10][R16.64] ;  /* 0x0000000a10087981 */ /* 0x008ea2000c1e9d00 */
[----:B0-----:R-:W-:-:S04]  /*0980*/  IMAD.U32 R27, RZ, RZ, UR17 ;  /* 0x00000011ff1b7e24 */ /* 0x001fc8000f8e00ff */
[----:B------:R-:W-:-:S05]  /*0990*/  IMAD.WIDE R26, R27, 0x4, R16 ;  /* 0x000000041b1a7825 */ /* 0x000fca00078e0210 */
[----:B------:R-:W3:Y:S01]  /*09a0*/  LDG.E.128.CONSTANT R12, desc[UR10][R26.64] ;  /* 0x0000000a1a0c7981 */ /* 0x000ee2000c1e9d00 */
[----:B-1----:R-:W-:Y:S01]  /*09b0*/  UPRMT UR8, UR15, 0x8880, URZ ;  /* 0x000088800f087896 */ /* 0x002fe200080000ff */
[----:B------:R-:W0:Y:S01]  /*09c0*/  S2UR UR9, SR_CgaCtaId ;  /* 0x00000000000979c3 */ /* 0x000e220000008800 */
[----:B------:R-:W-:Y:S02]  /*09d0*/  UIADD3 UR5, UPT, UPT, UR5, 0x1, URZ ;  /* 0x0000000105057890 */ /* 0x000fe4000fffe0ff */
[----:B------:R-:W-:-:S03]  /*09e0*/  UISETP.NE.AND UP0, UPT, UR8, URZ, UPT ;  /* 0x000000ff0800728c */ /* 0x000fc6000bf05270 */
[----:B------:R-:W-:Y:S01]  /*09f0*/  UMOV UR8, 0x400 ;  /* 0x0000040000087882 */ /* 0x000fe20000000000 */
[----:B------:R-:W-:Y:S02]  /*0a00*/  USEL UR14, URZ, 0x1, UP0 ;  /* 0x00000001ff0e7887 */ /* 0x000fe40008000000 */
[----:B------:R-:W-:-:S04]  /*0a10*/  UISETP.NE.AND UP0, UPT, UR5, 0x4, UPT ;  /* 0x000000040500788c */ /* 0x000fc8000bf05270 */
[----:B------:R-:W-:Y:S02]  /*0a20*/  VIADD R30, R3, UR14 ;  /* 0x0000000e031e7c36 */ /* 0x000fe40008000000 */
[----:B------:R-:W-:Y:S02]  /*0a30*/  VIADD R25, R21, UR14 ;  /* 0x0000000e15197c36 */ /* 0x000fe40008000000 */
[----:B------:R-:W-:Y:S02]  /*0a40*/  VIADD R31, R24, UR14 ;  /* 0x0000000e181f7c36 */ /* 0x000fe40008000000 */
[----:B------:R-:W-:Y:S01]  /*0a50*/  VIADD R32, R20, UR14 ;  /* 0x0000000e14207c36 */ /* 0x000fe20008000000 */
[----:B0-----:R-:W-:-:S04]  /*0a60*/  ULEA UR8, UR9, UR8, 0x18 ;  /* 0x0000000809087291 */ /* 0x001fc8000f8ec0ff */
[----:B------:R-:W-:Y:S02]  /*0a70*/  ULEA UR8, UR4, UR8, 0x2 ;  /* 0x0000000804087291 */ /* 0x000fe4000f8e10ff */
[----:B------:R-:W-:Y:S01]  /*0a80*/  UIADD3 UR4, UPT, UPT, UR4, 0x8, URZ ;  /* 0x0000000804047890 */ /* 0x000fe2000fffe0ff */
[----:B--2---:R-:W-:Y:S02]  /*0a90*/  SHF.R.U32.HI R19, RZ, 0x8, R8 ;  /* 0x00000008ff137819 */ /* 0x004fe40000011608 */
[----:B------:R-:W-:Y:S02]  /*0aa0*/  LOP3.LUT R17, R9, 0xff, RZ, 0xc0, !PT ;  /* 0x000000ff09117812 */ /* 0x000fe400078ec0ff */
[----:B------:R-:W-:Y:S02]  /*0ab0*/  LOP3.LUT R16, R19, 0xff, RZ, 0xc0, !PT ;  /* 0x000000ff13107812 */ /* 0x000fe400078ec0ff */
[----:B------:R-:W-:Y:S01]  /*0ac0*/  SHF.R.U32.HI R19, RZ, 0x8, R9 ;  /* 0x00000008ff137819 */ /* 0x000fe20000011609 */
[----:B------:R-:W-:Y:S01]  /*0ad0*/  IMAD.IADD R28, R17, 0x1, -R30 ;  /* 0x00000001111c7824 */ /* 0x000fe200078e0a1e */
[----:B------:R-:W-:Y:S01]  /*0ae0*/  LOP3.LUT R18, R8, 0xff, RZ, 0xc0, !PT ;  /* 0x000000ff08127812 */ /* 0x000fe200078ec0ff */
[----:B------:R-:W-:Y:S01]  /*0af0*/  IMAD.IADD R16, R16, 0x1, -R25 ;  /* 0x0000000110107824 */ /* 0x000fe200078e0a19 */
[----:B------:R-:W-:-:S02]  /*0b00*/  LOP3.LUT R19, R19, 0xff, RZ, 0xc0, !PT ;  /* 0x000000ff13137812 */ /* 0x000fc400078ec0ff */
[----:B------:R-:W-:Y:S01]  /*0b10*/  SHF.R.U32.HI R23, RZ, 0x8, R11 ;  /* 0x00000008ff177819 */ /* 0x000fe2000001160b */
[----:B------:R-:W-:Y:S01]  /*0b20*/  IMAD.IADD R18, R18, 0x1, -R25 ;  /* 0x0000000112127824 */ /* 0x000fe200078e0a19 */
[----:B------:R-:W-:Y:S01]  /*0b30*/  I2F.F16 R28, R28 ;  /* 0x0000001c001c7306 */ /* 0x000fe20000200c00 */
[----:B------:R-:W-:Y:S01]  /*0b40*/  IMAD.IADD R17, R19, 0x1, -R30 ;  /* 0x0000000113117824 */ /* 0x000fe200078e0a1e */
[----:B------:R-:W-:Y:S02]  /*0b50*/  SHF.R.U32.HI R19, RZ, 0x8, R10 ;  /* 0x00000008ff137819 */ /* 0x000fe4000001160a */
[----:B------:R-:W-:Y:S02]  /*0b60*/  LOP3.LUT R23, R23, 0xff, RZ, 0xc0, !PT ;  /* 0x000000ff17177812 */ /* 0x000fe400078ec0ff */
[----:B------:R-:W-:Y:S02]  /*0b70*/  LOP3.LUT R22, R19, 0xff, RZ, 0xc0, !PT ;  /* 0x000000ff13167812 */ /* 0x000fe400078ec0ff */
[----:B------:R0:W-:Y:S01]  /*0b80*/  I2F.F16 R35, R18 ;  /* 0x0000001200237306 */ /* 0x0001e20000200c00 */
[----:B------:R-:W-:Y:S01]  /*0b90*/  LOP3.LUT R19, R11, 0xff, RZ, 0xc0, !PT ;  /* 0x000000ff0b137812 */ /* 0x000fe200078ec0ff */
[----:B------:R-:W-:-:S02]  /*0ba0*/  IMAD.IADD R36, R23, 0x1, -R32 ;  /* 0x0000000117247824 */ /* 0x000fc400078e0a20 */
[----:B------:R-:W-:Y:S02]  /*0bb0*/  IMAD.IADD R22, R22, 0x1, -R31 ;  /* 0x0000000116167824 */ /* 0x000fe400078e0a1f */
[----:B------:R-:W-:Y:S02]  /*0bc0*/  IMAD.IADD R34, R19, 0x1, -R32 ;  /* 0x0000000113227824 */ /* 0x000fe400078e0a20 */
[----:B------:R-:W1:Y:S01]  /*0bd0*/  I2F.F16 R16, R16 ;  /* 0x0000001000107306 */ /* 0x000e620000200c00 */
[----:B0-----:R-:W-:-:S05]  /*0be0*/  LOP3.LUT R18, R10, 0xff, RZ, 0xc0, !PT ;  /* 0x000000ff0a127812 */ /* 0x001fca00078ec0ff */
[----:B------:R-:W-:Y:S02]  /*0bf0*/  IMAD.IADD R18, R18, 0x1, -R31 ;  /* 0x0000000112127824 */ /* 0x000fe400078e0a1f */
[----:B------:R-:W0:Y:S01]  /*0c00*/  I2F.F16 R17, R17 ;  /* 0x0000001100117306 */ /* 0x000e220000200c00 */
[----:B-1----:R-:W-:-:S07]  /*0c10*/  PRMT R35, R35, 0x5410, R16 ;  /* 0x0000541023237816 */ /* 0x002fce0000000010 */
[----:B------:R1:W-:Y:S01]  /*0c20*/  I2F.F16 R33, R18 ;  /* 0x0000001200217306 */ /* 0x0003e20000200c00 */
[----:B------:R-:W-:Y:S01]  /*0c30*/  HFMA2 R35, R4, R35, -RZ ;  /* 0x0000002304237231 */ /* 0x000fe200001000ff */
[----:B0-----:R-:W-:-:S06]  /*0c40*/  PRMT R28, R28, 0x5410, R17 ;  /* 0x000054101c1c7816 */ /* 0x001fcc0000000011 */
[----:B------:R-:W0:Y:S01]  /*0c50*/  I2F.F16 R22, R22 ;  /* 0x0000001600167306 */ /* 0x000e220000200c00 */
[----:B-1----:R-:W1:Y:S07]  /*0c60*/  LDS.128 R16, [UR8] ;  /* 0x00000008ff107984 */ /* 0x002e6e0008000c00 */
[----:B------:R-:W-:Y:S01]  /*0c70*/  I2F.F16 R34, R34 ;  /* 0x0000002200227306 */ /* 0x000fe20000200c00 */
[----:B0-----:R-:W-:-:S07]  /*0c80*/  PRMT R33, R33, 0x5410, R22 ;  /* 0x0000541021217816 */ /* 0x001fce0000000016 */
[----:B------:R0:W2:Y:S01]  /*0c90*/  I2F.F16 R23, R36 ;  /* 0x0000002400177306 */ /* 0x0000a20000200c00 */
[----:B------:R-:W-:Y:S01]  /*0ca0*/  HFMA2 R33, R6, R33, -RZ ;  /* 0x0000002106217231 */ /* 0x000fe200001000ff */
[----:B0-----:R-:W-:Y:S02]  /*0cb0*/  SHF.R.U32.HI R36, RZ, 0x10, R8 ;  /* 0x00000010ff247819 */ /* 0x001fe40000011608 */
[----:B------:R-:W-:Y:S02]  /*0cc0*/  LEA.HI R8, R8, -R25, RZ, 0x8 ;  /* 0x8000001908087211 */ /* 0x000fe400078f40ff */
[----:B------:R-:W-:Y:S02]  /*0cd0*/  LOP3.LUT R36, R36, 0xff, RZ, 0xc0, !PT ;  /* 0x000000ff24247812 */ /* 0x000fe400078ec0ff */
[----:B--2---:R-:W-:Y:S02]  /*0ce0*/  PRMT R34, R34, 0x5410, R23 ;  /* 0x0000541022227816 */ /* 0x004fe40000000017 */
[----:B------:R-:W0:Y:S01]  /*0cf0*/  LDC.64 R22, c[0x0][0x3b0] ;  /* 0x0000ec00ff167b82 */ /* 0x000e220000000a00 */
[----:B------:R-:W-:-:S02]  /*0d00*/  IMAD.IADD R36, R36, 0x1, -R25 ;  /* 0x0000000124247824 */ /* 0x000fc400078e0a19 */
[----:B------:R-:W-:-:S04]  /*0d10*/  HMUL2 R34, R7, R34 ;  /* 0x0000002207227232 */ /* 0x000fc80000000000 */
[----:B------:R-:W-:Y:S01]  /*0d20*/  I2F.F16 R36, R36 ;  /* 0x0000002400247306 */ /* 0x000fe20000200c00 */
[----:B-1----:R-:W-:Y:S02]  /*0d30*/  IMAD R29, R16, UR17, R0 ;  /* 0x00000011101d7c24 */ /* 0x002fe4000f8e0200 */
[----:B------:R-:W-:-:S05]  /*0d40*/  HMUL2 R16, R5, R28 ;  /* 0x0000001c05107232 */ /* 0x000fca0000000000 */
[C-C-:B------:R-:W-:Y:S02]  /*0d50*/  PRMT R37, R35.reuse, 0x5410, R16.reuse ;  /* 0x0000541023257816 */ /* 0x140fe40000000010 */
[----:B------:R-:W-:Y:S01]  /*0d60*/  PRMT R16, R35, 0x7632, R16 ;  /* 0x0000763223107816 */ /* 0x000fe20000000010 */
[----:B0-----:R-:W-:-:S05]  /*0d70*/  IMAD.WIDE R28, R29, 0x2, R22 ;  /* 0x000000021d1c7825 */ /* 0x001fca00078e0216 */
[----:B------:R0:W-:Y:S02]  /*0d80*/  STG.E desc[UR10][R28.64], R37 ;  /* 0x000000251c007986 */ /* 0x0001e4000c10190a */
[C-C-:B0-----:R-:W-:Y:S02]  /*0d90*/  PRMT R37, R33.reuse, 0x5410, R34.reuse ;  /* 0x0000541021257816 */ /* 0x141fe40000000022 */
[----:B------:R-:W-:-:S03]  /*0da0*/  PRMT R34, R33, 0x7632, R34 ;  /* 0x0000763221227816 */ /* 0x000fc60000000022 */
[----:B------:R0:W-:Y:S02]  /*0db0*/  STG.E desc[UR10][R28.64+0x4], R37 ;  /* 0x000004251c007986 */ /* 0x0001e4000c10190a */
[----:B0-----:R-:W-:Y:S01]  /*0dc0*/  SHF.R.U32.HI R37, RZ, 0x10, R9 ;  /* 0x00000010ff257819 */ /* 0x001fe20000011609 */
[----:B------:R0:W1:Y:S01]  /*0dd0*/  I2F.F16 R29, R8 ;  /* 0x00000008001d7306 */ /* 0x0000620000200c00 */
[----:B------:R-:W-:Y:S02]  /*0de0*/  SHF.R.U32.HI R28, RZ, 0x10, R10 ;  /* 0x00000010ff1c7819 */ /* 0x000fe4000001160a */
[----:B------:R-:W-:Y:S02]  /*0df0*/  LOP3.LUT R37, R37, 0xff, RZ, 0xc0, !PT ;  /* 0x000000ff25257812 */ /* 0x000fe400078ec0ff */
[----:B------:R-:W-:Y:S02]  /*0e00*/  LOP3.LUT R28, R28, 0xff, RZ, 0xc0, !PT ;  /* 0x000000ff1c1c7812 */ /* 0x000fe400078ec0ff */
[----:B------:R-:W-:Y:S01]  /*0e10*/  LEA.HI R10, R10, -R31, RZ, 0x8 ;  /* 0x8000001f0a0a7211 */ /* 0x000fe200078f40ff */
[----:B0-----:R-:W-:Y:S01]  /*0e20*/  IMAD.IADD R8, R37, 0x1, -R30 ;  /* 0x0000000125087824 */ /* 0x001fe200078e0a1e */
[----:B------:R-:W-:Y:S01]  /*0e30*/  LEA.HI R37, R9, -R30, RZ, 0x8 ;  /* 0x8000001e09257211 */ /* 0x000fe200078f40ff */
[----:B------:R-:W-:Y:S01]  /*0e40*/  IMAD.IADD R9, R28, 0x1, -R31 ;  /* 0x000000011c097824 */ /* 0x000fe200078e0a1f */
[----:B------:R-:W-:-:S02]  /*0e50*/  SHF.R.U32.HI R28, RZ, 0x10, R11 ;  /* 0x00000010ff1c7819 */ /* 0x000fc4000001160b */
[----:B------:R-:W-:Y:S01]  /*0e60*/  I2F.F16 R10, R10 ;  /* 0x0000000a000a7306 */ /* 0x000fe20000200c00 */
[----:B------:R-:W-:Y:S02]  /*0e70*/  LEA.HI R11, R11, -R32, RZ, 0x8 ;  /* 0x800000200b0b7211 */ /* 0x000fe400078f40ff */
[----:B------:R-:W-:Y:S02]  /*0e80*/  LOP3.LUT R28, R28, 0xff, RZ, 0xc0, !PT ;  /* 0x000000ff1c1c7812 */ /* 0x000fe400078ec0ff */
[----:B-1----:R-:W-:-:S03]  /*0e90*/  PRMT R29, R36, 0x5410, R29 ;  /* 0x00005410241d7816 */ /* 0x002fc6000000001d */
[----:B------:R-:W-:Y:S01]  /*0ea0*/  I2F.F16 R8, R8 ;  /* 0x0000000800087306 */ /* 0x000fe20000200c00 */
[----:B------:R-:W-:Y:S02]  /*0eb0*/  IMAD.IADD R28, R28, 0x1, -R32 ;  /* 0x000000011c1c7824 */ /* 0x000fe400078e0a20 */
[----:B------:R-:W-:-:S05]  /*0ec0*/  HFMA2 R29, R4, R29, -RZ ;  /* 0x0000001d041d7231 */ /* 0x000fca00001000ff */
[----:B------:R-:W0:Y:S08]  /*0ed0*/  I2F.F16 R37, R37 ;  /* 0x0000002500257306 */ /* 0x000e300000200c00 */
[----:B------:R-:W1:Y:S01]  /*0ee0*/  I2F.F16 R9, R9 ;  /* 0x0000000900097306 */ /* 0x000e620000200c00 */
[----:B0-----:R-:W-:-:S07]  /*0ef0*/  PRMT R36, R8, 0x5410, R37 ;  /* 0x0000541008247816 */ /* 0x001fce0000000025 */
[----:B------:R-:W-:Y:S01]  /*0f00*/  I2F.F16 R28, R28 ;  /* 0x0000001c001c7306 */ /* 0x000fe20000200c00 */
[----:B------:R-:W-:Y:S01]  /*0f10*/  HMUL2 R36, R5, R36 ;  /* 0x0000002405247232 */ /* 0x000fe20000000000 */
[----:B-1----:R-:W-:-:S06]  /*0f20*/  PRMT R37, R9, 0x5410, R10 ;  /* 0x0000541009257816 */ /* 0x002fcc000000000a */
[----:B------:R-:W0:Y:S01]  /*0f30*/  I2F.F16 R11, R11 ;  /* 0x0000000b000b7306 */ /* 0x000e220000200c00 */
[----:B------:R-:W-:Y:S01]  /*0f40*/  IMAD R9, R17, UR17, R0 ;  /* 0x0000001111097c24 */ /* 0x000fe2000f8e0200 */
[----:B------:R-:W-:Y:S01]  /*0f50*/  PRMT R33, R29, 0x5410, R36 ;  /* 0x000054101d217816 */ /* 0x000fe20000000024 */
[----:B------:R-:W-:Y:S02]  /*0f60*/  IMAD R17, R18, UR17, R0 ;  /* 0x0000001112117c24 */ /* 0x000fe4000f8e0200 */
[----:B------:R-:W-:Y:S02]  /*0f70*/  HFMA2 R37, R6, R37, -RZ ;  /* 0x0000002506257231 */ /* 0x000fe400001000ff */
[----:B------:R-:W-:Y:S01]  /*0f80*/  IMAD.WIDE R8, R9, 0x2, R22 ;  /* 0x0000000209087825 */ /* 0x000fe200078e0216 */
[----:B------:R-:W-:-:S04]  /*0f90*/  PRMT R36, R29, 0x7632, R36 ;  /* 0x000076321d247816 */ /* 0x000fc80000000024 */
[----:B------:R-:W-:Y:S04]  /*0fa0*/  STG.E desc[UR10][R8.64], R16 ;  /* 0x0000001008007986 */ /* 0x000fe8000c10190a */
[----:B------:R1:W-:Y:S01]  /*0fb0*/  STG.E desc[UR10][R8.64+0x4], R34 ;  /* 0x0000042208007986 */ /* 0x0003e2000c10190a */
[----:B0-----:R-:W-:Y:S01]  /*0fc0*/  PRMT R28, R28, 0x5410, R11 ;  /* 0x000054101c1c7816 */ /* 0x001fe2000000000b */
[----:B------:R-:W-:-:S04]  /*0fd0*/  IMAD.WIDE R10, R17, 0x2, R22 ;  /* 0x00000002110a7825 */ /* 0x000fc800078e0216 */
[----:B------:R-:W-:Y:S01]  /*0fe0*/  HMUL2 R28, R7, R28 ;  /* 0x0000001c071c7232 */ /* 0x000fe20000000000 */
[----:B------:R0:W-:Y:S01]  /*0ff0*/  STG.E desc[UR10][R10.64], R33 ;  /* 0x000000210a007986 */ /* 0x0001e2000c10190a */
[----:B------:R-:W-:Y:S01]  /*1000*/  IMAD R17, R19, UR17, R0 ;  /* 0x0000001113117c24 */ /* 0x000fe2000f8e0200 */
[--C-:B---3--:R-:W-:Y:S02]  /*1010*/  SHF.R.U32.HI R19, RZ, 0x10, R12.reuse ;  /* 0x00000010ff137819 */ /* 0x108fe4000001160c */
[----:B-1----:R-:W-:Y:S01]  /*1020*/  SHF.R.U32.HI R9, RZ, 0x8, R12 ;  /* 0x00000008ff097819 */ /* 0x002fe2000001160c */
[----:B------:R-:W-:Y:S01]  /*1030*/  IMAD.WIDE R16, R17, 0x2, R22 ;  /* 0x0000000211107825 */ /* 0x000fe200078e0216 */
[----:B------:R-:W-:Y:S02]  /*1040*/  LOP3.LUT R8, R12, 0xff, RZ, 0xc0, !PT ;  /* 0x000000ff0c087812 */ /* 0x000fe400078ec0ff */
[----:B------:R-:W-:Y:S02]  /*1050*/  LOP3.LUT R18, R9, 0xff, RZ, 0xc0, !PT ;  /* 0x000000ff09127812 */ /* 0x000fe400078ec0ff */
[----:B------:R-:W-:Y:S01]  /*1060*/  LOP3.LUT R34, R19, 0xff, RZ, 0xc0, !PT ;  /* 0x000000ff13227812 */ /* 0x000fe200078ec0ff */
[--C-:B------:R-:W-:Y:S01]  /*1070*/  IMAD.IADD R29, R8, 0x1, -R25.reuse ;  /* 0x00000001081d7824 */ /* 0x100fe200078e0a19 */
[----:B0-----:R-:W-:Y:S01]  /*1080*/  PRMT R33, R37, 0x5410, R28 ;  /* 0x0000541025217816 */ /* 0x001fe2000000001c */
[--C-:B------:R-:W-:Y:S01]  /*1090*/  IMAD.IADD R8, R18, 0x1, -R25.reuse ;  /* 0x0000000112087824 */ /* 0x100fe200078e0a19 */
[----:B------:R-:W-:Y:S01]  /*10a0*/  SHF.R.U32.HI R9, RZ, 0x10, R14 ;  /* 0x00000010ff097819 */ /* 0x000fe2000001160e */
[----:B------:R-:W-:-:S02]  /*10b0*/  IMAD.IADD R34, R34, 0x1, -R25 ;  /* 0x0000000122227824 */ /* 0x000fc400078e0a19 */
[----:B------:R0:W-:Y:S04]  /*10c0*/  STG.E desc[UR10][R10.64+0x4], R33 ;  /* 0x000004210a007986 */ /* 0x0001e8000c10190a */
[----:B------:R-:W-:Y:S01]  /*10d0*/  STG.E desc[UR10][R16.64], R36 ;  /* 0x0000002410007986 */ /* 0x000fe2000c10190a */
[----:B------:R-:W-:Y:S01]  /*10e0*/  I2F.F16 R34, R34 ;  /* 0x0000002200227306 */ /* 0x000fe20000200c00 */
[----:B0-----:R-:W-:Y:S02]  /*10f0*/  PRMT R33, R37, 0x7632, R28 ;  /* 0x0000763225217816 */ /* 0x001fe4000000001c */
[----:B------:R-:W-:Y:S02]  /*1100*/  SHF.R.U32.HI R10, RZ, 0x8, R13 ;  /* 0x00000008ff0a7819 */ /* 0x000fe4000001160d */
[----:B------:R-:W-:Y:S01]  /*1110*/  LOP3.LUT R11, R13, 0xff, RZ, 0xc0, !PT ;  /* 0x000000ff0d0b7812 */ /* 0x000fe200078ec0ff */
[----:B------:R0:W-:Y:S01]  /*1120*/  STG.E desc[UR10][R16.64+0x4], R33 ;  /* 0x0000042110007986 */ /* 0x0001e2000c10190a */
[----:B------:R-:W-:-:S02]  /*1130*/  LEA.HI R37, R12, -R25, RZ, 0x8 ;  /* 0x800000190c257211 */ /* 0x000fc400078f40ff */
[----:B------:R-:W-:Y:S02]  /*1140*/  LOP3.LUT R19, R10, 0xff, RZ, 0xc0, !PT ;  /* 0x000000ff0a137812 */ /* 0x000fe400078ec0ff */
[----:B------:R-:W-:Y:S02]  /*1150*/  SHF.R.U32.HI R12, RZ, 0x10, R13 ;  /* 0x00000010ff0c7819 */ /* 0x000fe4000001160d */
[----:B------:R-:W-:Y:S02]  /*1160*/  LOP3.LUT R10, R14, 0xff, RZ, 0xc0, !PT ;  /* 0x000000ff0e0a7812 */ /* 0x000fe400078ec0ff */
[----:B------:R-:W-:Y:S02]  /*1170*/  SHF.R.U32.HI R28, RZ, 0x8, R14 ;  /* 0x00000008ff1c7819 */ /* 0x000fe4000001160e */
[----:B------:R-:W-:Y:S01]  /*1180*/  LOP3.LUT R25, R12, 0xff, RZ, 0xc0, !PT ;  /* 0x000000ff0c197812 */ /* 0x000fe200078ec0ff */
[--C-:B0-----:R-:W-:Y:S01]  /*1190*/  IMAD.IADD R17, R11, 0x1, -R30.reuse ;  /* 0x000000010b117824 */ /* 0x101fe200078e0a1e */
[----:B------:R-:W-:Y:S01]  /*11a0*/  SHF.R.U32.HI R11, RZ, 0x10, R15 ;  /* 0x00000010ff0b7819 */ /* 0x000fe2000001160f */
[--C-:B------:R-:W-:Y:S01]  /*11b0*/  IMAD.IADD R16, R19, 0x1, -R30.reuse ;  /* 0x0000000113107824 */ /* 0x100fe200078e0a1e */
[----:B------:R-:W-:Y:S01]  /*11c0*/  LOP3.LUT R28, R28, 0xff, RZ, 0xc0, !PT ;  /* 0x000000ff1c1c7812 */ /* 0x000fe200078ec0ff */
[----:B------:R-:W-:Y:S01]  /*11d0*/  IMAD.IADD R19, R10, 0x1, -R31 ;  /* 0x000000010a137824 */ /* 0x000fe200078e0a1f */
[----:B------:R-:W-:Y:S01]  /*11e0*/  LOP3.LUT R36, R9, 0xff, RZ, 0xc0, !PT ;  /* 0x000000ff09247812 */ /* 0x000fe200078ec0ff */
[----:B------:R-:W-:Y:S01]  /*11f0*/  IMAD.IADD R18, R25, 0x1, -R30 ;  /* 0x0000000119127824 */ /* 0x000fe200078e0a1e */
[----:B------:R-:W-:Y:S01]  /*1200*/  SHF.R.U32.HI R10, RZ, 0x8, R15 ;  /* 0x00000008ff0a7819 */ /* 0x000fe2000001160f */
[----:B------:R0:W-:Y:S01]  /*1210*/  I2F.F16 R12, R29 ;  /* 0x0000001d000c7306 */ /* 0x0001e20000200c00 */
[----:B------:R-:W-:Y:S01]  /*1220*/  LOP3.LUT R9, R15, 0xff, RZ, 0xc0, !PT ;  /* 0x000000ff0f097812 */ /* 0x000fe200078ec0ff */
[--C-:B------:R-:W-:Y:S01]  /*1230*/  IMAD.IADD R28, R28, 0x1, -R31.reuse ;  /* 0x000000011c1c7824 */ /* 0x100fe200078e0a1f */
[----:B------:R-:W-:Y:S01]  /*1240*/  LOP3.LUT R11, R11, 0xff, RZ, 0xc0, !PT ;  /* 0x000000ff0b0b7812 */ /* 0x000fe200078ec0ff */
[----:B------:R-:W-:Y:S01]  /*1250*/  IMAD.IADD R25, R36, 0x1, -R31 ;  /* 0x0000000124197824 */ /* 0x000fe200078e0a1f */
[----:B------:R-:W-:-:S02]  /*1260*/  LEA.HI R30, R13, -R30, RZ, 0x8 ;  /* 0x8000001e0d1e7211 */ /* 0x000fc400078f40ff */
[----:B------:R-:W-:Y:S01]  /*1270*/  LEA.HI R33, R14, -R31, RZ, 0x8 ;  /* 0x8000001f0e217211 */ /* 0x000fe200078f40ff */
[----:B------:R1:W2:Y:S01]  /*1280*/  I2F.F16 R13, R8 ;  /* 0x00000008000d7306 */ /* 0x0002a20000200c00 */
[----:B------:R-:W-:Y:S01]  /*1290*/  LOP3.LUT R31, R10, 0xff, RZ, 0xc0, !PT ;  /* 0x000000ff0a1f7812 */ /* 0x000fe200078ec0ff */
[--C-:B------:R-:W-:Y:S02]  /*12a0*/  IMAD.IADD R14, R9, 0x1, -R32.reuse ;  /* 0x00000001090e7824 */ /* 0x100fe400078e0a20 */
[--C-:B0-----:R-:W-:Y:S02]  /*12b0*/  IMAD.IADD R29, R11, 0x1, -R32.reuse ;  /* 0x000000010b1d7824 */ /* 0x101fe400078e0a20 */
[----:B------:R-:W-:Y:S01]  /*12c0*/  IMAD.IADD R31, R31, 0x1, -R32 ;  /* 0x000000011f1f7824 */ /* 0x000fe200078e0a20 */
[----:B------:R-:W-:Y:S01]  /*12d0*/  LEA.HI R32, R15, -R32, RZ, 0x8 ;  /* 0x800000200f207211 */ /* 0x000fe200078f40ff */
[----:B------:R-:W-:Y:S01]  /*12e0*/  I2F.F16 R17, R17 ;  /* 0x0000001100117306 */ /* 0x000fe20000200c00 */
[----:B-1----:R-:W0:Y:S01]  /*12f0*/  LDS.128 R8, [UR8+0x10] ;  /* 0x00001008ff087984 */ /* 0x002e220008000c00 */
[----:B--2---:R-:W-:-:S06]  /*1300*/  PRMT R13, R12, 0x5410, R13 ;  /* 0x000054100c0d7816 */ /* 0x004fcc000000000d */
[----:B------:R-:W1:Y:S08]  /*1310*/  I2F.F16 R16, R16 ;  /* 0x0000001000107306 */ /* 0x000e700000200c00 */
[----:B------:R-:W-:Y:S01]  /*1320*/  I2F.F16 R14, R14 ;  /* 0x0000000e000e7306 */ /* 0x000fe20000200c00 */
[----:B-1----:R-:W-:-:S07]  /*1330*/  PRMT R16, R17, 0x5410, R16 ;  /* 0x0000541011107816 */ /* 0x002fce0000000010 */
[----:B------:R-:W1:Y:S01]  /*1340*/  I2F.F16 R31, R31 ;  /* 0x0000001f001f7306 */ /* 0x000e620000200c00 */
[----:B------:R-:W-:-:S07]  /*1350*/  HMUL2 R16, R5, R16 ;  /* 0x0000001005107232 */ /* 0x000fce0000000000 */
[----:B------:R-:W-:Y:S01]  /*1360*/  I2F.F16 R29, R29 ;  /* 0x0000001d001d7306 */ /* 0x000fe20000200c00 */
[----:B-1----:R-:W-:-:S07]  /*1370*/  PRMT R12, R14, 0x5410, R31 ;  /* 0x000054100e0c7816 */ /* 0x002fce000000001f */
[----:B------:R-:W1:Y:S01]  /*1380*/  I2F.F16 R32, R32 ;  /* 0x0000002000207306 */ /* 0x000e620000200c00 */
[----:B------:R-:W-:Y:S02]  /*1390*/  HFMA2 R14, R4, R13, -RZ ;  /* 0x0000000d040e7231 */ /* 0x000fe400001000ff */
[----:B0-----:R-:W-:-:S05]  /*13a0*/  IMAD R31, R10, UR17, R0 ;  /* 0x000000110a1f7c24 */ /* 0x001fca000f8e0200 */
[----:B------:R-:W-:Y:S01]  /*13b0*/  I2F.F16 R19, R19 ;  /* 0x0000001300137306 */ /* 0x000fe20000200c00 */
[----:B-1----:R-:W-:-:S07]  /*13c0*/  PRMT R32, R29, 0x5410, R32 ;  /* 0x000054101d207816 */ /* 0x002fce0000000020 */
[----:B------:R-:W0:Y:S01]  /*13d0*/  I2F.F16 R28, R28 ;  /* 0x0000001c001c7306 */ /* 0x000e220000200c00 */
[----:B------:R-:W-:Y:S02]  /*13e0*/  IMAD R29, R9, UR17, R0 ;  /* 0x00000011091d7c24 */ /* 0x000fe4000f8e0200 */
[----:B------:R-:W-:-:S05]  /*13f0*/  HMUL2 R32, R7, R32 ;  /* 0x0000002007207232 */ /* 0x000fca0000000000 */
[----:B------:R-:W1:Y:S01]  /*1400*/  I2F.F16 R15, R37 ;  /* 0x00000025000f7306 */ /* 0x000e620000200c00 */
[----:B0-----:R-:W-:-:S07]  /*1410*/  PRMT R17, R19, 0x5410, R28 ;  /* 0x0000541013117816 */ /* 0x001fce000000001c */
[----:B------:R-:W-:Y:S01]  /*1420*/  I2F.F16 R18, R18 ;  /* 0x0000001200127306 */ /* 0x000fe20000200c00 */
[----:B------:R-:W-:Y:S02]  /*1430*/  IMAD R19, R8, UR17, R0 ;  /* 0x0000001108137c24 */ /* 0x000fe4000f8e0200 */
[----:B------:R-:W-:Y:S02]  /*1440*/  HFMA2 R17, R6, R17, -RZ ;  /* 0x0000001106117231 */ /* 0x000fe400001000ff */
[----:B------:R-:W-:-:S04]  /*1450*/  IMAD.WIDE R8, R19, 0x2, R22 ;  /* 0x0000000213087825 */ /* 0x000fc800078e0216 */
[----:B------:R-:W-:Y:S01]  /*1460*/  HMUL2 R19, R7, R12 ;  /* 0x0000000c07137232 */ /* 0x000fe20000000000 */
[----:B-1----:R-:W-:Y:S01]  /*1470*/  PRMT R15, R34, 0x5410, R15 ;  /* 0x00005410220f7816 */ /* 0x002fe2000000000f */
[----:B------:R-:W0:Y:S01]  /*1480*/  I2F.F16 R35, R30 ;  /* 0x0000001e00237306 */ /* 0x000e220000200c00 */
[----:B------:R-:W-:-:S04]  /*1490*/  IMAD.WIDE R12, R31, 0x2, R22 ;  /* 0x000000021f0c7825 */ /* 0x000fc800078e0216 */
[----:B------:R-:W-:-:S03]  /*14a0*/  HFMA2 R15, R4, R15, -RZ ;  /* 0x0000000f040f7231 */ /* 0x000fc600001000ff */
[----:B------:R-:W-:Y:S01]  /*14b0*/  I2F.F16 R25, R25 ;  /* 0x0000001900197306 */ /* 0x000fe20000200c00 */
[----:B0-----:R-:W-:-:S07]  /*14c0*/  PRMT R18, R18, 0x5410, R35 ;  /* 0x0000541012127816 */ /* 0x001fce0000000023 */
[----:B------:R0:W1:Y:S01]  /*14d0*/  I2F.F16 R36, R33 ;  /* 0x0000002100247306 */ /* 0x0000620000200c00 */
[----:B------:R-:W-:Y:S02]  /*14e0*/  HMUL2 R18, R5, R18 ;  /* 0x0000001205127232 */ /* 0x000fe40000000000 */
[----:B0-----:R-:W-:Y:S02]  /*14f0*/  IMAD R33, R11, UR17, R0 ;  /* 0x000000110b217c24 */ /* 0x001fe4000f8e0200 */
[----:B------:R-:W-:Y:S01]  /*1500*/  IMAD.WIDE R10, R29, 0x2, R22 ;  /* 0x000000021d0a7825 */ /* 0x000fe200078e0216 */
[C-C-:B------:R-:W-:Y:S02]  /*1510*/  PRMT R29, R14.reuse, 0x5410, R16.reuse ;  /* 0x000054100e1d7816 */ /* 0x140fe40000000010 */
[----:B------:R-:W-:Y:S01]  /*1520*/  PRMT R16, R14, 0x7632, R16 ;  /* 0x000076320e107816 */ /* 0x000fe20000000010 */
[----:B------:R-:W-:Y:S01]  /*1530*/  IMAD.WIDE R22, R33, 0x2, R22 ;  /* 0x0000000221167825 */ /* 0x000fe200078e0216 */
[----:B-1----:R-:W-:Y:S01]  /*1540*/  PRMT R25, R25, 0x5410, R36 ;  /* 0x0000541019197816 */ /* 0x002fe20000000024 */
[----:B------:R0:W-:Y:S04]  /*1550*/  STG.E desc[UR10][R8.64], R29 ;  /* 0x0000001d08007986 */ /* 0x0001e8000c10190a */
[----:B------:R-:W-:Y:S01]  /*1560*/  HFMA2 R25, R6, R25, -RZ ;  /* 0x0000001906197231 */ /* 0x000fe200001000ff */
[----:B0-----:R-:W-:-:S02]  /*1570*/  PRMT R29, R17, 0x5410, R19 ;  /* 0x00005410111d7816 */ /* 0x001fc40000000013 */
[----:B------:R-:W-:Y:S01]  /*1580*/  PRMT R19, R17, 0x7632, R19 ;  /* 0x0000763211137816 */ /* 0x000fe20000000013 */
[----:B------:R-:W-:Y:S02]  /*1590*/  IMAD.U32 R17, RZ, RZ, UR17 ;  /* 0x00000011ff117e24 */ /* 0x000fe4000f8e00ff */
[----:B------:R0:W-:Y:S04]  /*15a0*/  STG.E desc[UR10][R8.64+0x4], R29 ;  /* 0x0000041d08007986 */ /* 0x0001e8000c10190a */
[----:B------:R1:W-:Y:S04]  /*15b0*/  STG.E desc[UR10][R10.64], R16 ;  /* 0x000000100a007986 */ /* 0x0003e8000c10190a */
[----:B------:R2:W-:Y:S01]  /*15c0*/  STG.E desc[UR10][R10.64+0x4], R19 ;  /* 0x000004130a007986 */ /* 0x0005e2000c10190a */
[----:B0-----:R-:W-:-:S02]  /*15d0*/  PRMT R9, R15, 0x5410, R18 ;  /* 0x000054100f097816 */ /* 0x001fc40000000012 */
[----:B------:R-:W-:Y:S01]  /*15e0*/  PRMT R18, R15, 0x7632, R18 ;  /* 0x000076320f127816 */ /* 0x000fe20000000012 */
[----:B-1----:R-:W-:Y:S02]  /*15f0*/  IMAD.WIDE R16, R17, 0x4, R26 ;  /* 0x0000000411107825 */ /* 0x002fe400078e021a */
[----:B------:R3:W-:Y:S01]  /*1600*/  STG.E desc[UR10][R12.64], R9 ;  /* 0x000000090c007986 */ /* 0x0007e2000c10190a */
[C-C-:B--2---:R-:W-:Y:S02]  /*1610*/  PRMT R11, R25.reuse, 0x5410, R32.reuse ;  /* 0x00005410190b7816 */ /* 0x144fe40000000020 */
[----:B------:R-:W-:-:S03]  /*1620*/  PRMT R32, R25, 0x7632, R32 ;  /* 0x0000763219207816 */ /* 0x000fc60000000020 */
[----:B------:R3:W-:Y:S04]  /*1630*/  STG.E desc[UR10][R12.64+0x4], R11 ;  /* 0x0000040b0c007986 */ /* 0x0007e8000c10190a */
[----:B------:R3:W-:Y:S04]  /*1640*/  STG.E desc[UR10][R22.64], R18 ;  /* 0x0000001216007986 */ /* 0x0007e8000c10190a */
[----:B------:R3:W-:Y:S01]  /*1650*/  STG.E desc[UR10][R22.64+0x4], R32 ;  /* 0x0000042016007986 */ /* 0x0007e2000c10190a */
[----:B------:R-:W-:Y:S05]  /*1660*/  BRA.U UP0, `(.L_x_453) ;  /* 0xfffffff100c07547 */ /* 0x000fea000b83ffff */
[----:B------:R-:W-:-:S04]  /*1670*/  UIADD3 UR6, UPT, UPT, UR6, 0x20, URZ ;  /* 0x0000002006067890 */ /* 0x000fc8000fffe0ff */
[----:B------:R-:W-:-:S09]  /*1680*/  UISETP.GE.U32.AND UP0, UPT, UR6, UR12, UPT ;  /* 0x0000000c0600728c */ /* 0x000fd2000bf06070 */
[----:B------:R-:W-:Y:S05]  /*1690*/  BRA.U !UP0, `(.L_x_454) ;  /* 0xfffffff1083c7547 */ /* 0x000fea000b83ffff */
[----:B------:R-:W-:Y:S05]  /*16a0*/  EXIT ;  /* 0x000000000000794d */ /* 0x000fea0003800000 */
.L_x_451:
[----:B------:R-:W-:Y:S01]  /*16b0*/  UMOV UR4, URZ ;  /* 0x000000ff00047c82 */ /* 0x000fe20008000000 */
[----:B------:R-:W-:-:S05]  /*16c0*/  UMOV UR8, UR6 ;  /* 0x0000000600087c82 */ /* 0x000fca0008000000 */
.L_x_457:
[----:B0-----:R-:W0:Y:S01]  /*16d0*/  LDC R23, c[0x0][0x3a4] ;  /* 0x0000e900ff177b82 */ /* 0x001e220000000800 */
[----:B------:R-:W-:Y:S01]  /*16e0*/  UISETP.NE.AND UP0, UPT, UR8, UR13, UPT ;  /* 0x0000000d0800728c */ /* 0x000fe2000bf05270 */
[----:B------:R-:W1:Y:S01]  /*16f0*/  LDCU.U8 UR14, c[0x0][0x3ac] ;  /* 0x00007580ff0e77ac */ /* 0x000e620008000000 */
[----:B------:R-:W-:-:S07]  /*1700*/  UIADD3 UR5, UPT, UPT, UR6, UR4, URZ ;  /* 0x0000000406057290 */ /* 0x000fce000fffe0ff */
[----:B------:R-:W-:Y:S05]  /*1710*/  BRA.U UP0, `(.L_x_455) ;  /* 0x0000000100647547 */ /* 0x000fea000b800000 */
        /* <DEDUP_REMOVED lines=25> */
.L_x_455:
[----:B0-----:R-:W-:Y:S01]  /*18b0*/  IMAD R19, R23, UR5, R0 ;  /* 0x0000000517137c24 */ /* 0x001fe2000f8e0200 */
[----:B------:R-:W-:-:S06]  /*18c0*/  UMOV UR5, URZ ;  /* 0x000000ff00057c82 */ /* 0x000fcc0008000000 */
.L_x_456:
[----:B0-----:R0:W2:Y:S01]  /*18d0*/  LDG.E.128.CONSTANT R8, desc[UR10][R16.64] ;  /* 0x0000000a10087981 */ /* 0x0010a2000c1e9d00 */
[----:B------:R-:W-:-:S06]  /*18e0*/  IMAD.WIDE R12, R23, 0x4, R16 ;  /* 0x00000004170c7825 */ /* 0x000fcc00078e0210 */
[----:B------:R-:W3:Y:S01]  /*18f0*/  LDG.E.128.CONSTANT R12, desc[UR10][R12.64] ;  /* 0x0000000a0c0c7981 */ /* 0x000ee2000c1e9d00 */
[----:B-1----:R-:W-:Y:S02]  /*1900*/  UPRMT UR9, UR14, 0x8880, URZ ;  /* 0x000088800e097896 */ /* 0x002fe400080000ff */
[----:B------:R-:W-:Y:S01]  /*1910*/  UIADD3 UR5, UPT, UPT, UR5, 0x1, URZ ;  /* 0x0000000105057890 */ /* 0x000fe2000fffe0ff */
[----:B0-----:R-:W-:Y:S01]  /*1920*/  IMAD.WIDE R16, R23, 0x8, R16 ;  /* 0x0000000817107825 */ /* 0x001fe200078e0210 */
[----:B------:R-:W-:-:S04]  /*1930*/  UISETP.NE.AND UP0, UPT, UR9, URZ, UPT ;  /* 0x000000ff0900728c */ /* 0x000fc8000bf05270 */
[----:B------:R-:W-:Y:S02]  /*1940*/  USEL UR9, URZ, 0x1, UP0 ;  /* 0x00000001ff097887 */ /* 0x000fe40008000000 */
[----:B------:R-:W-:-:S04]  /*1950*/  UISETP.NE.AND UP0, UPT, UR5, 0x4, UPT ;  /* 0x000000040500788c */ /* 0x000fc8000bf05270 */
[----:B------:R-:W-:Y:S01]  /*1960*/  VIADD R25, R21, UR9 ;  /* 0x0000000915197c36 */ /* 0x000fe20008000000 */
[----:B--2---:R-:W-:Y:S02]  /*1970*/  SHF.R.U32.HI R22, RZ, 0x8, R8 ;  /* 0x00000008ff167819 */ /* 0x004fe40000011608 */
[----:B------:R-:W-:Y:S02]  /*1980*/  LOP3.LUT R18, R8, 0xff, RZ, 0xc0, !PT ;  /* 0x000000ff08127812 */ /* 0x000fe400078ec0ff */
[----:B------:R-:W-:Y:S02]  /*1990*/  LOP3.LUT R22, R22, 0xff, RZ, 0xc0, !PT ;  /* 0x000000ff16167812 */ /* 0x000fe400078ec0ff */
[----:B------:R-:W-:Y:S01]  /*19a0*/  LOP3.LUT R27, R9, 0xff, RZ, 0xc0, !PT ;  /* 0x000000ff091b7812 */ /* 0x000fe200078ec0ff */
[----:B------:R-:W-:Y:S01]  /*19b0*/  IMAD.IADD R35, R18, 0x1, -R25 ;  /* 0x0000000112237824 */ /* 0x000fe200078e0a19 */
[----:B------:R-:W-:Y:S01]  /*19c0*/  SHF.R.U32.HI R26, RZ, 0x8, R9 ;  /* 0x00000008ff1a7819 */ /* 0x000fe20000011609 */
[----:B------:R-:W-:Y:S01]  /*19d0*/  IMAD.IADD R18, R22, 0x1, -R25 ;  /* 0x0000000116127824 */ /* 0x000fe200078e0a19 */
[----:B------:R-:W-:Y:S01]  /*19e0*/  SHF.R.U32.HI R29, RZ, 0x8, R10 ;  /* 0x00000008ff1d7819 */ /* 0x000fe2000001160a */
[----:B------:R-:W-:Y:S01]  /*19f0*/  VIADD R22, R3, UR9 ;  /* 0x0000000903167c36 */ /* 0x000fe20008000000 */
[----:B------:R-:W-:Y:S01]  /*1a00*/  SHF.R.U32.HI R34, RZ, 0x10, R9 ;  /* 0x00000010ff227819 */ /* 0x000fe20000011609 */
[----:B------:R-:W-:Y:S02]  /*1a10*/  I2F.F16 R35, R35 ;  /* 0x0000002300237306 */ /* 0x000fe40000200c00 */
[----:B------:R-:W-:Y:S01]  /*1a20*/  IMAD.IADD R28, R27, 0x1, -R22 ;  /* 0x000000011b1c7824 */ /* 0x000fe200078e0a16 */
[----:B------:R-:W-:-:S02]  /*1a30*/  LOP3.LUT R27, R26, 0xff, RZ, 0xc0, !PT ;  /* 0x000000ff1a1b7812 */ /* 0x000fc400078ec0ff */
[----:B------:R-:W-:Y:S02]  /*1a40*/  LOP3.LUT R26, R10, 0xff, RZ, 0xc0, !PT ;  /* 0x000000ff0a1a7812 */ /* 0x000fe400078ec0ff */
[----:B------:R-:W-:Y:S01]  /*1a50*/  LEA.HI R9, R9, -R22, RZ, 0x8 ;  /* 0x8000001609097211 */ /* 0x000fe200078f40ff */
[----:B------:R-:W0:Y:S01]  /*1a60*/  I2F.F16 R18, R18 ;  /* 0x0000001200127306 */ /* 0x000e220000200c00 */
[----:B------:R-:W-:Y:S02]  /*1a70*/  IMAD.IADD R33, R27, 0x1, -R22 ;  /* 0x000000011b217824 */ /* 0x000fe400078e0a16 */
[----:B------:R-:W-:-:S04]  /*1a80*/  VIADD R27, R24, UR9 ;  /* 0x00000009181b7c36 */ /* 0x000fc80008000000 */
[----:B------:R-:W-:Y:S01]  /*1a90*/  IMAD.IADD R31, R26, 0x1, -R27 ;  /* 0x000000011a1f7824 */ /* 0x000fe200078e0a1b */
[----:B------:R-:W-:Y:S01]  /*1aa0*/  LOP3.LUT R26, R29, 0xff, RZ, 0xc0, !PT ;  /* 0x000000ff1d1a7812 */ /* 0x000fe200078ec0ff */
[----:B------:R-:W-:Y:S01]  /*1ab0*/  I2F.F16 R28, R28 ;  /* 0x0000001c001c7306 */ /* 0x000fe20000200c00 */
[----:B------:R-:W-:-:S03]  /*1ac0*/  LOP3.LUT R29, R11, 0xff, RZ, 0xc0, !PT ;  /* 0x000000ff0b1d7812 */ /* 0x000fc600078ec0ff */
[----:B------:R-:W-:Y:S01]  /*1ad0*/  IMAD.IADD R26, R26, 0x1, -R27 ;  /* 0x000000011a1a7824 */ /* 0x000fe200078e0a1b */
[----:B0-----:R-:W-:Y:S01]  /*1ae0*/  PRMT R35, R35, 0x5410, R18 ;  /* 0x0000541023237816 */ /* 0x001fe20000000012 */
[----:B------:R-:W-:Y:S02]  /*1af0*/  VIADD R18, R20, UR9 ;  /* 0x0000000914127c36 */ /* 0x000fe40008000000 */
[----:B------:R-:W0:Y:S02]  /*1b00*/  I2F.F16 R33, R33 ;  /* 0x0000002100217306 */ /* 0x000e240000200c00 */
[----:B------:R-:W-:Y:S01]  /*1b10*/  IMAD.IADD R30, R29, 0x1, -R18 ;  /* 0x000000011d1e7824 */ /* 0x000fe200078e0a12 */
[----:B------:R-:W-:Y:S01]  /*1b20*/  SHF.R.U32.HI R29, RZ, 0x8, R11 ;  /* 0x00000008ff1d7819 */ /* 0x000fe2000001160b */
[----:B------:R-:W-:-:S03]  /*1b30*/  HFMA2 R35, R4, R35, -RZ ;  /* 0x0000002304237231 */ /* 0x000fc600001000ff */
[----:B------:R-:W-:Y:S01]  /*1b40*/  LOP3.LUT R37, R29, 0xff, RZ, 0xc0, !PT ;  /* 0x000000ff1d257812 */ /* 0x000fe200078ec0ff */
[----:B------:R-:W-:Y:S01]  /*1b50*/  I2F.F16 R31, R31 ;  /* 0x0000001f001f7306 */ /* 0x000fe20000200c00 */
[----:B------:R-:W-:Y:S02]  /*1b60*/  SHF.R.U32.HI R29, RZ, 0x10, R8 ;  /* 0x00000010ff1d7819 */ /* 0x000fe40000011608 */
[----:B------:R-:W-:Y:S01]  /*1b70*/  LEA.HI R8, R8, -R25, RZ, 0x8 ;  /* 0x8000001908087211 */ /* 0x000fe200078f40ff */
[----:B------:R-:W-:Y:S01]  /*1b80*/  IMAD.IADD R36, R37, 0x1, -R18 ;  /* 0x0000000125247824 */ /* 0x000fe200078e0a12 */
[----:B------:R-:W-:Y:S02]  /*1b90*/  LOP3.LUT R37, R34, 0xff, RZ, 0xc0, !PT ;  /* 0x000000ff22257812 */ /* 0x000fe400078ec0ff */
[----:B------:R-:W-:Y:S01]  /*1ba0*/  LOP3.LUT R32, R29, 0xff, RZ, 0xc0, !PT ;  /* 0x000000ff1d207812 */ /* 0x000fe200078ec0ff */
[----:B------:R-:W1:Y:S01]  /*1bb0*/  I2F.F16 R26, R26 ;  /* 0x0000001a001a7306 */ /* 0x000e620000200c00 */
[----:B0-----:R-:W-:Y:S01]  /*1bc0*/  PRMT R28, R28, 0x5410, R33 ;  /* 0x000054101c1c7816 */ /* 0x001fe20000000021 */
[----:B------:R-:W-:-:S02]  /*1bd0*/  IMAD.IADD R34, R37, 0x1, -R22 ;  /* 0x0000000125227824 */ /* 0x000fc400078e0a16 */
[----:B------:R-:W-:-:S04]  /*1be0*/  IMAD.IADD R32, R32, 0x1, -R25 ;  /* 0x0000000120207824 */ /* 0x000fc800078e0a19 */
[----:B------:R0:W-:Y:S01]  /*1bf0*/  I2F.F16 R33, R32 ;  /* 0x0000002000217306 */ /* 0x0001e20000200c00 */
[----:B-1----:R-:W-:-:S07]  /*1c00*/  PRMT R31, R31, 0x5410, R26 ;  /* 0x000054101f1f7816 */ /* 0x002fce000000001a */
[----:B------:R-:W1:Y:S01]  /*1c10*/  I2F.F16 R8, R8 ;  /* 0x0000000800087306 */ /* 0x000e620000200c00 */
[----:B------:R-:W-:Y:S02]  /*1c20*/  SHF.R.U32.HI R26, RZ, 0x10, R10 ;  /* 0x00000010ff1a7819 */ /* 0x000fe4000001160a */
[----:B0-----:R-:W-:Y:S02]  /*1c30*/  SHF.R.U32.HI R32, RZ, 0x10, R11 ;  /* 0x00000010ff207819 */ /* 0x001fe4000001160b */
[----:B------:R-:W-:Y:S02]  /*1c40*/  LOP3.LUT R26, R26, 0xff, RZ, 0xc0, !PT ;  /* 0x000000ff1a1a7812 */ /* 0x000fe400078ec0ff */
[----:B------:R-:W-:Y:S01]  /*1c50*/  LOP3.LUT R37, R32, 0xff, RZ, 0xc0, !PT ;  /* 0x000000ff20257812 */ /* 0x000fe200078ec0ff */
[----:B------:R-:W-:Y:S01]  /*1c60*/  I2F.F16 R34, R34 ;  /* 0x0000002200227306 */ /* 0x000fe20000200c00 */
[----:B------:R-:W-:Y:S01]  /*1c70*/  LEA.HI R11, R11, -R18, RZ, 0x8 ;  /* 0x800000120b0b7211 */ /* 0x000fe200078f40ff */
[----:B------:R-:W-:Y:S01]  /*1c80*/  IMAD.IADD R26, R26, 0x1, -R27 ;  /* 0x000000011a1a7824 */ /* 0x000fe200078e0a1b */
[----:B------:R-:W-:Y:S01]  /*1c90*/  LEA.HI R10, R10, -R27, RZ, 0x8 ;  /* 0x8000001b0a0a7211 */ /* 0x000fe200078f40ff */
[----:B------:R-:W-:-:S02]  /*1ca0*/  IMAD.IADD R37, R37, 0x1, -R18 ;  /* 0x0000000125257824 */ /* 0x000fc400078e0a12 */
[----:B------:R-:W-:Y:S01]  /*1cb0*/  HMUL2 R32, R5, R28 ;  /* 0x0000001c05207232 */ /* 0x000fe20000000000 */
[----:B-1----:R-:W-:Y:S01]  /*1cc0*/  PRMT R33, R33, 0x5410, R8 ;  /* 0x0000541021217816 */ /* 0x002fe20000000008 */
[----:B------:R-:W0:Y:S08]  /*1cd0*/  I2F.F16 R9, R9 ;  /* 0x0000000900097306 */ /* 0x000e300000200c00 */
[----:B------:R-:W-:Y:S01]  /*1ce0*/  I2F.F16 R30, R30 ;  /* 0x0000001e001e7306 */ /* 0x000fe20000200c00 */
[----:B0-----:R-:W-:-:S07]  /*1cf0*/  PRMT R34, R34, 0x5410, R9 ;  /* 0x0000541022227816 */ /* 0x001fce0000000009 */
[----:B------:R0:W1:Y:S01]  /*1d00*/  I2F.F16 R29, R36 ;  /* 0x00000024001d7306 */ /* 0x0000620000200c00 */
[----:B------:R-:W2:Y:S07]  /*1d10*/  LDC.64 R8, c[0x0][0x3b0] ;  /* 0x0000ec00ff087b82 */ /* 0x000eae0000000a00 */
[----:B------:R-:W-:Y:S01]  /*1d20*/  I2F.F16 R37, R37 ;  /* 0x0000002500257306 */ /* 0x000fe20000200c00 */
[----:B0-----:R-:W-:Y:S01]  /*1d30*/  HFMA2 R36, R6, R31, -RZ ;  /* 0x0000001f06247231 */ /* 0x001fe200001000ff */
[----:B-1----:R-:W-:-:S06]  /*1d40*/  PRMT R30, R30, 0x5410, R29 ;  /* 0x000054101e1e7816 */ /* 0x002fcc000000001d */
[----:B------:R-:W-:Y:S01]  /*1d50*/  I2F.F16 R10, R10 ;  /* 0x0000000a000a7306 */ /* 0x000fe20000200c00 */
[----:B------:R-:W-:-:S07]  /*1d60*/  HMUL2 R30, R7, R30 ;  /* 0x0000001e071e7232 */ /* 0x000fce0000000000 */
[----:B------:R-:W0:Y:S01]  /*1d70*/  I2F.F16 R29, R26 ;  /* 0x0000001a001d7306 */ /* 0x000e220000200c00 */
[----:B--2---:R-:W-:-:S04]  /*1d80*/  IMAD.WIDE R8, R19, 0x2, R8 ;  /* 0x0000000213087825 */ /* 0x004fc800078e0208 */
[----:B------:R-:W-:-:S03]  /*1d90*/  IMAD R19, R23, 0x8, R19 ;  /* 0x0000000817137824 */ /* 0x000fc600078e0213 */
[----:B------:R1:W2:Y:S01]  /*1da0*/  I2F.F16 R26, R11 ;  /* 0x0000000b001a7306 */ /* 0x0002a20000200c00 */
[----:B0-----:R-:W-:Y:S02]  /*1db0*/  PRMT R29, R29, 0x5410, R10 ;  /* 0x000054101d1d7816 */ /* 0x001fe4000000000a */
[----:B---3--:R-:W-:Y:S02]  /*1dc0*/  LOP3.LUT R10, R12, 0xff, RZ, 0xc0, !PT ;  /* 0x000000ff0c0a7812 */ /* 0x008fe400078ec0ff */
[----:B-1----:R-:W-:Y:S01]  /*1dd0*/  SHF.R.U32.HI R11, RZ, 0x8, R12 ;  /* 0x00000008ff0b7819 */ /* 0x002fe2000001160c */
[----:B------:R-:W-:Y:S02]  /*1de0*/  HFMA2 R29, R6, R29, -RZ ;  /* 0x0000001d061d7231 */ /* 0x000fe400001000ff */
[----:B------:R-:W-:Y:S01]  /*1df0*/  IMAD.IADD R28, R10, 0x1, -R25 ;  /* 0x000000010a1c7824 */ /* 0x000fe200078e0a19 */
[----:B--2---:R-:W-:Y:S02]  /*1e00*/  PRMT R26, R37, 0x5410, R26 ;  /* 0x00005410251a7816 */ /* 0x004fe4000000001a */
[----:B------:R-:W-:-:S02]  /*1e10*/  PRMT R37, R35, 0x5410, R32 ;  /* 0x0000541023257816 */ /* 0x000fc40000000020 */
[----:B------:R-:W-:Y:S01]  /*1e20*/  LOP3.LUT R31, R11, 0xff, RZ, 0xc0, !PT ;  /* 0x000000ff0b1f7812 */ /* 0x000fe200078ec0ff */
[----:B------:R-:W-:-:S04]  /*1e30*/  IMAD.WIDE R10, R23, 0x2, R8 ;  /* 0x00000002170a7825 */ /* 0x000fc800078e0208 */
[----:B------:R-:W-:Y:S01]  /*1e40*/  HMUL2 R26, R7, R26 ;  /* 0x0000001a071a7232 */ /* 0x000fe20000000000 */
[----:B------:R0:W-:Y:S01]  /*1e50*/  STG.E desc[UR10][R8.64], R37 ;  /* 0x0000002508007986 */ /* 0x0001e2000c10190a */
[----:B------:R-:W-:Y:S01]  /*1e60*/  I2F.F16 R28, R28 ;  /* 0x0000001c001c7306 */ /* 0x000fe20000200c00 */
[----:B------:R-:W-:-:S07]  /*1e70*/  IMAD.IADD R31, R31, 0x1, -R25 ;  /* 0x000000011f1f7824 */ /* 0x000fce00078e0a19 */
[----:B------:R-:W1:Y:S01]  /*1e80*/  I2F.F16 R31, R31 ;  /* 0x0000001f001f7306 */ /* 0x000e620000200c00 */
[----:B0-----:R-:W-:-:S05]  /*1e90*/  PRMT R37, R36, 0x5410, R30 ;  /* 0x0000541024257816 */ /* 0x001fca000000001e */
[----:B------:R0:W-:Y:S01]  /*1ea0*/  STG.E desc[UR10][R8.64+0x4], R37 ;  /* 0x0000042508007986 */ /* 0x0001e2000c10190a */
[----:B-1----:R-:W-:Y:S02]  /*1eb0*/  PRMT R31, R28, 0x5410, R31 ;  /* 0x000054101c1f7816 */ /* 0x002fe4000000001f */
[----:B0-----:R-:W-:Y:S01]  /*1ec0*/  PRMT R9, R35, 0x7632, R32 ;  /* 0x0000763223097816 */ /* 0x001fe20000000020 */
[C---:B------:R-:W-:Y:S01]  /*1ed0*/  HFMA2 R32, R4.reuse, R33, -RZ ;  /* 0x0000002104207231 */ /* 0x040fe200001000ff */
[----:B------:R-:W-:Y:S01]  /*1ee0*/  LOP3.LUT R35, R13, 0xff, RZ, 0xc0, !PT ;  /* 0x000000ff0d237812 */ /* 0x000fe200078ec0ff */
[----:B------:R-:W-:Y:S01]  /*1ef0*/  HMUL2 R33, R5, R34 ;  /* 0x0000002205217232 */ /* 0x000fe20000000000 */
[----:B------:R-:W-:Y:S01]  /*1f00*/  PRMT R37, R36, 0x7632, R30 ;  /* 0x0000763224257816 */ /* 0x000fe2000000001e */
[----:B------:R0:W-:Y:S01]  /*1f10*/  STG.E desc[UR10][R10.64], R9 ;  /* 0x000000090a007986 */ /* 0x0001e2000c10190a */
[----:B------:R-:W-:Y:S01]  /*1f20*/  SHF.R.U32.HI R8, RZ, 0x8, R13 ;  /* 0x00000008ff087819 */ /* 0x000fe2000001160d */
[----:B------:R-:W-:Y:S01]  /*1f30*/  IMAD.IADD R30, R35, 0x1, -R22 ;  /* 0x00000001231e7824 */ /* 0x000fe200078e0a16 */
[----:B------:R-:W-:Y:S01]  /*1f40*/  SHF.R.U32.HI R36, RZ, 0x8, R14 ;  /* 0x00000008ff247819 */ /* 0x000fe2000001160e */
[----:B------:R1:W-:Y:S01]  /*1f50*/  STG.E desc[UR10][R10.64+0x4], R37 ;  /* 0x000004250a007986 */ /* 0x0003e2000c10190a */
[----:B------:R-:W-:Y:S01]  /*1f60*/  LOP3.LUT R35, R8, 0xff, RZ, 0xc0, !PT ;  /* 0x000000ff08237812 */ /* 0x000fe200078ec0ff */
[----:B------:R-:W-:Y:S01]  /*1f70*/  HFMA2 R31, R4, R31, -RZ ;  /* 0x0000001f041f7231 */ /* 0x000fe200001000ff */
[----:B------:R-:W-:Y:S01]  /*1f80*/  LOP3.LUT R36, R36, 0xff, RZ, 0xc0, !PT ;  /* 0x000000ff24247812 */ /* 0x000fe200078ec0ff */
[----:B------:R-:W-:Y:S02]  /*1f90*/  I2F.F16 R30, R30 ;  /* 0x0000001e001e7306 */ /* 0x000fe40000200c00 */
[----:B------:R-:W-:-:S02]  /*1fa0*/  IMAD.IADD R35, R35, 0x1, -R22 ;  /* 0x0000000123237824 */ /* 0x000fc400078e0a16 */
[----:B0-----:R-:W-:Y:S01]  /*1fb0*/  IMAD.WIDE R8, R23, 0x2, R10 ;  /* 0x0000000217087825 */ /* 0x001fe200078e020a */
[----:B-1----:R-:W-:-:S03]  /*1fc0*/  PRMT R37, R32, 0x5410, R33 ;  /* 0x0000541020257816 */ /* 0x002fc60000000021 */
[----:B------:R-:W0:Y:S01]  /*1fd0*/  I2F.F16 R35, R35 ;  /* 0x0000002300237306 */ /* 0x000e220000200c00 */
[----:B------:R-:W-:Y:S02]  /*1fe0*/  LOP3.LUT R10, R14, 0xff, RZ, 0xc0, !PT ;  /* 0x000000ff0e0a7812 */ /* 0x000fe400078ec0ff */
[C-C-:B------:R-:W-:Y:S01]  /*1ff0*/  PRMT R11, R29.reuse, 0x5410, R26.reuse ;  /* 0x000054101d0b7816 */ /* 0x140fe2000000001a */
[----:B------:R1:W-:Y:S01]  /*2000*/  STG.E desc[UR10][R8.64], R37 ;  /* 0x0000002508007986 */ /* 0x0003e2000c10190a */
[----:B------:R-:W-:Y:S01]  /*2010*/  PRMT R32, R32, 0x7632, R33 ;  /* 0x0000763220207816 */ /* 0x000fe20000000021 */
[--C-:B------:R-:W-:Y:S01]  /*2020*/  IMAD.IADD R34, R10, 0x1, -R27.reuse ;  /* 0x000000010a227824 */ /* 0x100fe200078e0a1b */
[----:B------:R-:W-:Y:S01]  /*2030*/  PRMT R26, R29, 0x7632, R26 ;  /* 0x000076321d1a7816 */ /* 0x000fe2000000001a */
[----:B------:R2:W-:Y:S01]  /*2040*/  STG.E desc[UR10][R8.64+0x4], R11 ;  /* 0x0000040b08007986 */ /* 0x0005e2000c10190a */
[----:B------:R-:W-:-:S03]  /*2050*/  IMAD.IADD R33, R36, 0x1, -R27 ;  /* 0x0000000124217824 */ /* 0x000fc600078e0a1b */
[----:B------:R-:W-:Y:S01]  /*2060*/  I2F.F16 R34, R34 ;  /* 0x0000002200227306 */ /* 0x000fe20000200c00 */
[----:B0-----:R-:W-:Y:S02]  /*2070*/  PRMT R30, R30, 0x5410, R35 ;  /* 0x000054101e1e7816 */ /* 0x001fe40000000023 */
[----:B-1----:R-:W-:Y:S01]  /*2080*/  LOP3.LUT R37, R15, 0xff, RZ, 0xc0, !PT ;  /* 0x000000ff0f257812 */ /* 0x002fe200078ec0ff */
[----:B--2---:R-:W-:Y:S01]  /*2090*/  IMAD.WIDE R10, R23, 0x2, R8 ;  /* 0x00000002170a7825 */ /* 0x004fe200078e0208 */
[----:B------:R-:W-:-:S03]  /*20a0*/  SHF.R.U32.HI R8, RZ, 0x8, R15 ;  /* 0x00000008ff087819 */ /* 0x000fc6000001160f */
[----:B------:R-:W0:Y:S01]  /*20b0*/  I2F.F16 R33, R33 ;  /* 0x0000002100217306 */ /* 0x000e220000200c00 */
[----:B------:R-:W-:Y:S02]  /*20c0*/  HMUL2 R30, R5, R30 ;  /* 0x0000001e051e7232 */ /* 0x000fe40000000000 */
[----:B------:R-:W-:Y:S01]  /*20d0*/  IMAD.IADD R9, R37, 0x1, -R18 ;  /* 0x0000000125097824 */ /* 0x000fe200078e0a12 */
[----:B------:R-:W-:Y:S01]  /*20e0*/  LOP3.LUT R37, R8, 0xff, RZ, 0xc0, !PT ;  /* 0x000000ff08257812 */ /* 0x000fe200078ec0ff */
[----:B------:R1:W-:Y:S01]  /*20f0*/  STG.E desc[UR10][R10.64], R32 ;  /* 0x000000200a007986 */ /* 0x0003e2000c10190a */
[----:B------:R-:W-:Y:S02]  /*2100*/  SHF.R.U32.HI R8, RZ, 0x10, R12 ;  /* 0x00000010ff087819 */ /* 0x000fe4000001160c */
[----:B------:R-:W-:Y:S01]  /*2110*/  LEA.HI R12, R12, -R25, RZ, 0x8 ;  /* 0x800000190c0c7211 */ /* 0x000fe200078f40ff */
[----:B------:R-:W-:Y:S01]  /*2120*/  IMAD.IADD R36, R37, 0x1, -R18 ;  /* 0x0000000125247824 */ /* 0x000fe200078e0a12 */
[----:B------:R-:W-:Y:S01]  /*2130*/  I2F.F16 R9, R9 ;  /* 0x0000000900097306 */ /* 0x000fe20000200c00 */
[----:B------:R2:W-:Y:S01]  /*2140*/  STG.E desc[UR10][R10.64+0x4], R26 ;  /* 0x0000041a0a007986 */ /* 0x0005e2000c10190a */
[----:B0-----:R-:W-:-:S02]  /*2150*/  PRMT R33, R34, 0x5410, R33 ;  /* 0x0000541022217816 */ /* 0x001fc40000000021 */
[----:B-1----:R-:W-:-:S04]  /*2160*/  LOP3.LUT R32, R8, 0xff, RZ, 0xc0, !PT ;  /* 0x000000ff08207812 */ /* 0x002fc800078ec0ff */
[----:B------:R-:W-:Y:S01]  /*2170*/  I2F.F16 R12, R12 ;  /* 0x0000000c000c7306 */ /* 0x000fe20000200c00 */
[----:B------:R-:W-:-:S07]  /*2180*/  IMAD.IADD R32, R32, 0x1, -R25 ;  /* 0x0000000120207824 */ /* 0x000fce00078e0a19 */
[----:B------:R0:W2:Y:S08]  /*2190*/  I2F.F16 R8, R36 ;  /* 0x0000002400087306 */ /* 0x0000b00000200c00 */
[----:B------:R1:W3:Y:S01]  /*21a0*/  I2F.F16 R25, R32 ;  /* 0x0000002000197306 */ /* 0x0002e20000200c00 */
[----:B0-----:R-:W-:-:S04]  /*21b0*/  SHF.R.U32.HI R36, RZ, 0x10, R13 ;  /* 0x00000010ff247819 */ /* 0x001fc8000001160d */
[----:B------:R-:W-:Y:S02]  /*21c0*/  LOP3.LUT R37, R36, 0xff, RZ, 0xc0, !PT ;  /* 0x000000ff24257812 */ /* 0x000fe400078ec0ff */
[----:B--2---:R-:W-:Y:S01]  /*21d0*/  PRMT R26, R9, 0x5410, R8 ;  /* 0x00005410091a7816 */ /* 0x004fe20000000008 */
[----:B------:R-:W-:Y:S01]  /*21e0*/  IMAD.WIDE R8, R23, 0x2, R10 ;  /* 0x0000000217087825 */ /* 0x000fe200078e020a */
[----:B-1----:R-:W-:-:S03]  /*21f0*/  LEA.HI R32, R14, -R27, RZ, 0x8 ;  /* 0x8000001b0e207211 */ /* 0x002fc600078f40ff */
[----:B------:R-:W-:Y:S01]  /*2200*/  IMAD.IADD R37, R37, 0x1, -R22 ;  /* 0x0000000125257824 */ /* 0x000fe200078e0a16 */
[----:B------:R-:W-:Y:S01]  /*2210*/  LEA.HI R22, R13, -R22, RZ, 0x8 ;  /* 0x800000160d167211 */ /* 0x000fe200078f40ff */
[----:B------:R-:W-:Y:S01]  /*2220*/  HMUL2 R26, R7, R26 ;  /* 0x0000001a071a7232 */ /* 0x000fe20000000000 */
[----:B------:R-:W-:Y:S01]  /*2230*/  SHF.R.U32.HI R13, RZ, 0x10, R14 ;  /* 0x00000010ff0d7819 */ /* 0x000fe2000001160e */
[----:B------:R-:W-:Y:S01]  /*2240*/  I2F.F16 R32, R32 ;  /* 0x0000002000207306 */ /* 0x000fe20000200c00 */
[----:B------:R-:W-:Y:S01]  /*2250*/  SHF.R.U32.HI R14, RZ, 0x10, R15 ;  /* 0x00000010ff0e7819 */ /* 0x000fe2000001160f */
[----:B------:R-:W-:Y:S01]  /*2260*/  IMAD.WIDE R10, R23, 0x2, R8 ;  /* 0x00000002170a7825 */ /* 0x000fe200078e0208 */
[----:B------:R-:W-:Y:S02]  /*2270*/  LOP3.LUT R36, R13, 0xff, RZ, 0xc0, !PT ;  /* 0x000000ff0d247812 */ /* 0x000fe400078ec0ff */
[----:B------:R-:W-:Y:S02]  /*2280*/  LEA.HI R15, R15, -R18, RZ, 0x8 ;  /* 0x800000120f0f7211 */ /* 0x000fe400078f40ff */
[----:B---3--:R-:W-:Y:S01]  /*2290*/  PRMT R25, R25, 0x5410, R12 ;  /* 0x0000541019197816 */ /* 0x008fe2000000000c */
[----:B------:R-:W-:Y:S01]  /*22a0*/  IMAD.IADD R13, R36, 0x1, -R27 ;  /* 0x00000001240d7824 */ /* 0x000fe200078e0a1b */
[----:B------:R-:W-:Y:S01]  /*22b0*/  LOP3.LUT R27, R14, 0xff, RZ, 0xc0, !PT ;  /* 0x000000ff0e1b7812 */ /* 0x000fe200078ec0ff */
[----:B------:R-:W-:Y:S02]  /*22c0*/  I2F.F16 R37, R37 ;  /* 0x0000002500257306 */ /* 0x000fe40000200c00 */
[----:B------:R-:W-:-:S02]  /*22d0*/  HFMA2 R25, R4, R25, -RZ ;  /* 0x0000001904197231 */ /* 0x000fc400001000ff */
[----:B------:R-:W-:Y:S02]  /*22e0*/  IMAD.IADD R14, R27, 0x1, -R18 ;  /* 0x000000011b0e7824 */ /* 0x000fe400078e0a12 */
[----:B------:R-:W-:Y:S02]  /*22f0*/  HFMA2 R18, R6, R33, -RZ ;  /* 0x0000002106127231 */ /* 0x000fe400001000ff */
[----:B------:R-:W-:Y:S03]  /*2300*/  I2F.F16 R15, R15 ;  /* 0x0000000f000f7306 */ /* 0x000fe60000200c00 */
[C-C-:B------:R-:W-:Y:S02]  /*2310*/  PRMT R27, R18.reuse, 0x5410, R26.reuse ;  /* 0x00005410121b7816 */ /* 0x140fe4000000001a */
[----:B------:R-:W-:-:S03]  /*2320*/  PRMT R26, R18, 0x7632, R26 ;  /* 0x00007632121a7816 */ /* 0x000fc6000000001a */
[----:B------:R-:W-:Y:S01]  /*2330*/  STG.E desc[UR10][R8.64+0x4], R27 ;  /* 0x0000041b08007986 */ /* 0x000fe2000c10190a */
[----:B------:R-:W0:Y:S08]  /*2340*/  I2F.F16 R14, R14 ;  /* 0x0000000e000e7306 */ /* 0x000e300000200c00 */
[----:B------:R-:W1:Y:S01]  /*2350*/  I2F.F16 R22, R22 ;  /* 0x0000001600167306 */ /* 0x000e620000200c00 */
[----:B0-----:R-:W-:-:S07]  /*2360*/  PRMT R14, R14, 0x5410, R15 ;  /* 0x000054100e0e7816 */ /* 0x001fce000000000f */
[----:B------:R-:W0:Y:S01]  /*2370*/  I2F.F16 R13, R13 ;  /* 0x0000000d000d7306 */ /* 0x000e220000200c00 */
[C-C-:B------:R-:W-:Y:S02]  /*2380*/  PRMT R15, R31.reuse, 0x5410, R30.reuse ;  /* 0x000054101f0f7816 */ /* 0x140fe4000000001e */
[----:B------:R-:W-:-:S03]  /*2390*/  PRMT R30, R31, 0x7632, R30 ;  /* 0x000076321f1e7816 */ /* 0x000fc6000000001e */
[----:B------:R2:W-:Y:S01]  /*23a0*/  STG.E desc[UR10][R8.64], R15 ;  /* 0x0000000f08007986 */ /* 0x0005e2000c10190a */
[----:B-1----:R-:W-:-:S03]  /*23b0*/  PRMT R22, R37, 0x5410, R22 ;  /* 0x0000541025167816 */ /* 0x002fc60000000016 */
[----:B------:R-:W-:Y:S02]  /*23c0*/  STG.E desc[UR10][R10.64], R30 ;  /* 0x0000001e0a007986 */ /* 0x000fe4000c10190a */
[----:B------:R-:W-:Y:S02]  /*23d0*/  HMUL2 R22, R5, R22 ;  /* 0x0000001605167232 */ /* 0x000fe40000000000 */
[----:B------:R1:W-:Y:S01]  /*23e0*/  STG.E desc[UR10][R10.64+0x4], R26 ;  /* 0x0000041a0a007986 */ /* 0x0003e2000c10190a */
[----:B0-----:R-:W-:Y:S01]  /*23f0*/  PRMT R29, R13, 0x5410, R32 ;  /* 0x000054100d1d7816 */ /* 0x001fe20000000020 */
[----:B------:R-:W-:-:S04]  /*2400*/  IMAD.WIDE R12, R23, 0x2, R10 ;  /* 0x00000002170c7825 */ /* 0x000fc800078e020a */
[----:B--2---:R-:W-:Y:S02]  /*2410*/  HMUL2 R9, R7, R14 ;  /* 0x0000000e07097232 */ /* 0x004fe40000000000 */
[----:B------:R-:W-:Y:S02]  /*2420*/  HFMA2 R29, R6, R29, -RZ ;  /* 0x0000001d061d7231 */ /* 0x000fe400001000ff */
[----:B------:R-:W-:-:S03]  /*2430*/  IMAD.WIDE R14, R23, 0x2, R12 ;  /* 0x00000002170e7825 */ /* 0x000fc600078e020c */
[--C-:B------:R-:W-:Y:S02]  /*2440*/  PRMT R27, R29, 0x5410, R9.reuse ;  /* 0x000054101d1b7816 */ /* 0x100fe40000000009 */
[C-C-:B-1----:R-:W-:Y:S02]  /*2450*/  PRMT R11, R25.reuse, 0x5410, R22.reuse ;  /* 0x00005410190b7816 */ /* 0x142fe40000000016 */
[----:B------:R-:W-:Y:S01]  /*2460*/  PRMT R22, R25, 0x7632, R22 ;  /* 0x0000763219167816 */ /* 0x000fe20000000016 */
[----:B------:R0:W-:Y:S01]  /*2470*/  STG.E desc[UR10][R12.64+0x4], R27 ;  /* 0x0000041b0c007986 */ /* 0x0001e2000c10190a */
[----:B------:R-:W-:-:S03]  /*2480*/  PRMT R9, R29, 0x7632, R9 ;  /* 0x000076321d097816 */ /* 0x000fc60000000009 */
[----:B------:R0:W-:Y:S04]  /*2490*/  STG.E desc[UR10][R12.64], R11 ;  /* 0x0000000b0c007986 */ /* 0x0001e8000c10190a */
[----:B------:R0:W-:Y:S04]  /*24a0*/  STG.E desc[UR10][R14.64], R22 ;  /* 0x000000160e007986 */ /* 0x0001e8000c10190a */
[----:B------:R0:W-:Y:S01]  /*24b0*/  STG.E desc[UR10][R14.64+0x4], R9 ;  /* 0x000004090e007986 */ /* 0x0001e2000c10190a */
[----:B------:R-:W-:Y:S05]  /*24c0*/  BRA.U UP0, `(.L_x_456) ;  /* 0xfffffff500007547 */ /* 0x000fea000b83ffff */
[----:B------:R-:W-:Y:S02]  /*24d0*/  UIADD3 UR8, UPT, UPT, UR8, 0x20, URZ ;  /* 0x0000002008087890 */ /* 0x000fe4000fffe0ff */
[----:B------:R-:W-:Y:S02]  /*24e0*/  UIADD3 UR4, UPT, UPT, UR4, 0x20, URZ ;  /* 0x0000002004047890 */ /* 0x000fe4000fffe0ff */
[----:B------:R-:W-:-:S09]  /*24f0*/  UISETP.GE.U32.AND UP0, UPT, UR8, UR12, UPT ;  /* 0x0000000c0800728c */ /* 0x000fd2000bf06070 */
[----:B------:R-:W-:Y:S05]  /*2500*/  BRA.U !UP0, `(.L_x_457) ;  /* 0xfffffff108707547 */ /* 0x000fea000b83ffff */
[----:B------:R-:W-:Y:S05]  /*2510*/  EXIT ;  /* 0x000000000000794d */ /* 0x000fea0003800000 */
.L_x_458:
        /* <DEDUP_REMOVED lines=14> */
.L_x_1856:


//--------------------- .text._ZN4vllm4gptq33gemm_half_q_half_gptq_8bit_kernelILb1ELi8EEEvPK6__halfPKjS6_S4_PS2_iiiibPKi --------------------------
	.section	.text._ZN4vllm4gptq33gemm_half_q_half_gptq_8bit_kernelILb1ELi8EEEvPK6__halfPKjS6_S4_PS2_iiiibPKi,"ax",@progbits
	.align	128
        .global         _ZN4vllm4gptq33gemm_half_q_half_gptq_8bit_kernelILb1ELi8EEEvPK6__halfPKjS6_S4_PS2_iiiibPKi
        .type           _ZN4vllm4gptq33gemm_half_q_half_gptq_8bit_kernelILb1ELi8EEEvPK6__halfPKjS6_S4_PS2_iiiibPKi,@function
        .size           _ZN4vllm4gptq33gemm_half_q_half_gptq_8bit_kernelILb1ELi8EEEvPK6__halfPKjS6_S4_PS2_iiiibPKi,(.L_x_1857 - _ZN4vllm4gptq33gemm_half_q_half_gptq_8bit_kernelILb1ELi8EEEvPK6__halfPKjS6_S4_PS2_iiiibPKi)
        .other          _ZN4vllm4gptq33gemm_half_q_half_gptq_8bit_kernelILb1ELi8EEEvPK6__halfPKjS6_S4_PS2_iiiibPKi,@"STO_CUDA_ENTRY STV_DEFAULT"
_ZN4vllm4gptq33gemm_half_q_half_gptq_8bit_kernelILb1ELi8EEEvPK6__halfPKjS6_S4_PS2_iiiibPKi:
.text._ZN4vllm4gptq33gemm_half_q_half_gptq_8bit_kernelILb1ELi8EEEvPK6__halfPKjS6_S4_PS2_iiiibPKi:
[----:B------:R-:W-:Y:S08]  /*0000*/  LDC R1, c[0x0][0x37c] ;  /* 0x0000df00ff017b82 */ /* 0x000ff00000000800 */
[----:B------:R-:W0:Y:S01]  /*0010*/  S2UR UR9, SR_CTAID.Z ;  /* 0x00000000000979c3 */ /* 0x000e220000002700 */
[----:B------:R-:W1:Y:S01]  /*0020*/  S2R R3, SR_TID.X ;  /* 0x0000000000037919 */ /* 0x000e620000002100 */
[----:B------:R-:W2:Y:S01]  /*0030*/  LDCU.64 UR10, c[0x0][0x358] ;  /* 0x00006b00ff0a77ac */ /* 0x000ea20008000a00 */
[----:B------:R-:W-:Y:S01]  /*0040*/  BSSY.RECONVERGENT B0, `(.L_x_459) ;  /* 0x000008c000007945 */ /* 0x000fe20003800200 */
[----:B------:R-:W3:Y:S04]  /*0050*/  S2R R0, SR_CTAID.X ;  /* 0x0000000000007919 */ /* 0x000ee80000002500 */
[----:B------:R-:W4:Y:S01]  /*0060*/  LDC R2, c[0x0][0x3b0] ;  /* 0x0000ec00ff027b82 */ /* 0x000f220000000800 */
[----:B0-----:R-:W-:-:S06]  /*0070*/  USHF.L.U32 UR8, UR9, 0x7, URZ ;  /* 0x0000000709087899 */ /* 0x001fcc00080006ff */
[----:B------:R-:W-:Y:S02]  /*0080*/  MOV R5, UR8 ;  /* 0x0000000800057c02 */ /* 0x000fe40008000f00 */
[----:B-1----:R-:W-:Y:S02]  /*0090*/  IADD3 R13, PT, PT, R3, UR8, RZ ;  /* 0x00000008030d7c10 */ /* 0x002fe4000fffe0ff */
[----:B----4-:R-:W-:Y:S02]  /*00a0*/  VIADDMNMX.U32 R12, R5, 0x80, R2, PT ;  /* 0x00000080050c7846 */ /* 0x010fe40003800002 */
[----:B---3--:R-:W-:Y:S02]  /*00b0*/  LEA R0, R0, R3, 0x7 ;  /* 0x0000000300007211 */ /* 0x008fe400078e38ff */
[----:B------:R-:W-:Y:S02]  /*00c0*/  ISETP.GE.U32.AND P0, PT, R13, R12, PT ;  /* 0x0000000c0d00720c */ /* 0x000fe40003f06070 */
[----:B------:R-:W-:-:S11]  /*00d0*/  SHF.L.U32 R0, R0, 0x2, RZ ;  /* 0x0000000200007819 */ /* 0x000fd600000006ff */
[----:B--2---:R-:W-:Y:S05]  /*00e0*/  @P0 BRA `(.L_x_460) ;  /* 0x0000000800040947 */ /* 0x004fea0003800000 */
[----:B------:R-:W0:Y:S01]  /*00f0*/  LDCU.64 UR12, c[0x0][0x3c0] ;  /* 0x00007800ff0c77ac */ /* 0x000e220008000a00 */
[----:B------:R-:W1:Y:S01]  /*0100*/  S2UR UR6, SR_CgaCtaId ;  /* 0x00000000000679c3 */ /* 0x000e620000008800 */
[----:B------:R-:W-:-:S07]  /*0110*/  UMOV UR5, 0x400 ;  /* 0x0000040000057882 */ /* 0x000fce0000000000 */
[----:B------:R-:W2:Y:S01]  /*0120*/  S2UR UR4, SR_CTAID.Y ;  /* 0x00000000000479c3 */ /* 0x000ea20000002600 */
[----:B0-----:R-:W-:-:S04]  /*0130*/  UISETP.NE.U32.AND UP0, UPT, UR12, URZ, UPT ;  /* 0x000000ff0c00728c */ /* 0x001fc8000bf05070 */
[----:B------:R-:W-:Y:S02]  /*0140*/  UISETP.NE.AND.EX UP0, UPT, UR13, URZ, UPT, UP0 ;  /* 0x000000ff0d00728c */ /* 0x000fe4000bf05300 */
[----:B-1----:R-:W-:-:S06]  /*0150*/  ULEA UR5, UR6, UR5, 0x18 ;  /* 0x0000000506057291 */ /* 0x002fcc000f8ec0ff */
[----:B------:R-:W-:Y:S01]  /*0160*/  LEA R3, R3, UR5, 0x1 ;  /* 0x0000000503037c11 */ /* 0x000fe2000f8e08ff */
[----:B--2---:R-:W-:Y:S01]  /*0170*/  USHF.L.U32 UR4, UR4, 0x3, URZ ;  /* 0x0000000304047899 */ /* 0x004fe200080006ff */
[----:B------:R-:W-:Y:S11]  /*0180*/  BRA.U UP0, `(.L_x_461) ;  /* 0x0000000100e87547 */ /* 0x000ff6000b800000 */
[----:B------:R-:W0:Y:S01]  /*0190*/  LDCU.64 UR6, c[0x0][0x380] ;  /* 0x00007000ff0677ac */ /* 0x000e220008000a00 */
[----:B------:R-:W-:-:S05]  /*01a0*/  IMAD R4, R2, UR4, RZ ;  /* 0x0000000402047c24 */ /* 0x000fca000f8e02ff */
[C---:B------:R-:W-:Y:S02]  /*01b0*/  IADD3 R5, PT, PT, R4.reuse, R2, RZ ;  /* 0x0000000204057210 */ /* 0x040fe40007ffe0ff */
[C---:B------:R-:W-:Y:S02]  /*01c0*/  IADD3 R9, P0, PT, R13.reuse, R4, RZ ;  /* 0x000000040d097210 */ /* 0x040fe40007f1e0ff */
[----:B------:R-:W-:Y:S02]  /*01d0*/  IADD3 R7, P1, PT, R13, R5, RZ ;  /* 0x000000050d077210 */ /* 0x000fe40007f3e0ff */
[----:B------:R-:W-:Y:S02]  /*01e0*/  LEA.HI.X.SX32 R14, R4, RZ, 0x1, P0 ;  /* 0x000000ff040e7211 */ /* 0x000fe400000f0eff */
[C---:B------:R-:W-:Y:S02]  /*01f0*/  IADD3 R8, PT, PT, R5.reuse, R2, RZ ;  /* 0x0000000205087210 */ /* 0x040fe40007ffe0ff */
[----:B------:R-:W-:-:S02]  /*0200*/  LEA.HI.X.SX32 R10, R5, RZ, 0x1, P1 ;  /* 0x000000ff050a7211 */ /* 0x000fc400008f0eff */
[----:B0-----:R-:W-:Y:S02]  /*0210*/  LEA R4, P0, R9, UR6, 0x1 ;  /* 0x0000000609047c11 */ /* 0x001fe4000f8008ff */
[----:B------:R-:W-:Y:S02]  /*0220*/  LEA R6, P1, R7, UR6, 0x1 ;  /* 0x0000000607067c11 */ /* 0x000fe4000f8208ff */
[----:B------:R-:W-:Y:S02]  /*0230*/  LEA.HI.X R5, R9, UR7, R14, 0x1, P0 ;  /* 0x0000000709057c11 */ /* 0x000fe400080f0c0e */
[----:B------:R-:W-:Y:S02]  /*0240*/  IADD3 R9, P0, PT, R13, R8, RZ ;  /* 0x000000080d097210 */ /* 0x000fe40007f1e0ff */
[----:B------:R-:W-:Y:S01]  /*0250*/  LEA.HI.X R7, R7, UR7, R10, 0x1, P1 ;  /* 0x0000000707077c11 */ /* 0x000fe200088f0c0a */
[----:B------:R0:W2:Y:S01]  /*0260*/  LDG.E.U16.CONSTANT R16, desc[UR10][R4.64] ;  /* 0x0000000a04107981 */ /* 0x0000a2000c1e9500 */
[----:B------:R-:W-:-:S02]  /*0270*/  IADD3 R10, PT, PT, R8, R2, RZ ;  /* 0x00000002080a7210 */ /* 0x000fc40007ffe0ff */
[----:B------:R-:W-:Y:S01]  /*0280*/  LEA.HI.X.SX32 R14, R8, RZ, 0x1, P0 ;  /* 0x000000ff080e7211 */ /* 0x000fe200000f0eff */
[----:B------:R1:W3:Y:S01]  /*0290*/  LDG.E.U16.CONSTANT R18, desc[UR10][R6.64] ;  /* 0x0000000a06127981 */ /* 0x0002e2000c1e9500 */
[----:B------:R-:W-:Y:S02]  /*02a0*/  LEA R8, P0, R9, UR6, 0x1 ;  /* 0x0000000609087c11 */ /* 0x000fe4000f8008ff */
[----:B------:R-:W-:Y:S02]  /*02b0*/  IADD3 R11, P1, PT, R13, R10, RZ ;  /* 0x0000000a0d0b7210 */ /* 0x000fe40007f3e0ff */
[C---:B------:R-:W-:Y:S02]  /*02c0*/  IADD3 R15, PT, PT, R10.reuse, R2, RZ ;  /* 0x000000020a0f7210 */ /* 0x040fe40007ffe0ff */
[----:B------:R-:W-:Y:S02]  /*02d0*/  LEA.HI.X R9, R9, UR7, R14, 0x1, P0 ;  /* 0x0000000709097c11 */ /* 0x000fe400080f0c0e */
[----:B------:R-:W-:-:S02]  /*02e0*/  LEA.HI.X.SX32 R14, R10, RZ, 0x1, P1 ;  /* 0x000000ff0a0e7211 */ /* 0x000fc400008f0eff */
[----:B------:R-:W-:Y:S01]  /*02f0*/  LEA R10, P0, R11, UR6, 0x1 ;  /* 0x000000060b0a7c11 */ /* 0x000fe2000f8008ff */
[----:B------:R4:W5:Y:S01]  /*0300*/  LDG.E.U16.CONSTANT R20, desc[UR10][R8.64] ;  /* 0x0000000a08147981 */ /* 0x000962000c1e9500 */
[----:B------:R-:W-:Y:S02]  /*0310*/  IADD3 R19, P1, PT, R13, R15, RZ ;  /* 0x0000000f0d137210 */ /* 0x000fe40007f3e0ff */
[----:B------:R-:W-:Y:S02]  /*0320*/  LEA.HI.X R11, R11, UR7, R14, 0x1, P0 ;  /* 0x000000070b0b7c11 */ /* 0x000fe400080f0c0e */
[C---:B------:R-:W-:Y:S02]  /*0330*/  IADD3 R17, PT, PT, R15.reuse, R2, RZ ;  /* 0x000000020f117210 */ /* 0x040fe40007ffe0ff */
[----:B------:R-:W-:Y:S01]  /*0340*/  LEA.HI.X.SX32 R22, R15, RZ, 0x1, P1 ;  /* 0x000000ff0f167211 */ /* 0x000fe200008f0eff */
[----:B------:R-:W5:Y:S01]  /*0350*/  LDG.E.U16.CONSTANT R10, desc[UR10][R10.64] ;  /* 0x0000000a0a0a7981 */ /* 0x000f62000c1e9500 */
[----:B------:R-:W-:-:S02]  /*0360*/  LEA R14, P0, R19, UR6, 0x1 ;  /* 0x00000006130e7c11 */ /* 0x000fc4000f8008ff */
[-C--:B0-----:R-:W-:Y:S02]  /*0370*/  IADD3 R5, PT, PT, R17, R2.reuse, RZ ;  /* 0x0000000211057210 */ /* 0x081fe40007ffe0ff */
[----:B------:R-:W-:Y:S02]  /*0380*/  LEA.HI.X R15, R19, UR7, R22, 0x1, P0 ;  /* 0x00000007130f7c11 */ /* 0x000fe400080f0c16 */
[----:B------:R-:W-:Y:S02]  /*0390*/  IADD3 R19, P0, PT, R13, R17, RZ ;  /* 0x000000110d137210 */ /* 0x000fe40007f1e0ff */
[----:B------:R-:W-:Y:S01]  /*03a0*/  IADD3 R22, PT, PT, R5, R2, RZ ;  /* 0x0000000205167210 */ /* 0x000fe20007ffe0ff */
[----:B------:R-:W5:Y:S01]  /*03b0*/  LDG.E.U16.CONSTANT R14, desc[UR10][R14.64] ;  /* 0x0000000a0e0e7981 */ /* 0x000f62000c1e9500 */
[----:B-1----:R-:W-:Y:S02]  /*03c0*/  IADD3 R7, P1, PT, R13, R5, RZ ;  /* 0x000000050d077210 */ /* 0x002fe40007f3e0ff */
[----:B------:R-:W-:-:S02]  /*03d0*/  LEA.HI.X.SX32 R26, R17, RZ, 0x1, P0 ;  /* 0x000000ff111a7211 */ /* 0x000fc400000f0eff */
[----:B------:R-:W-:Y:S02]  /*03e0*/  LEA R4, P0, R19, UR6, 0x1 ;  /* 0x0000000613047c11 */ /* 0x000fe4000f8008ff */
[----:B------:R-:W-:Y:S02]  /*03f0*/  IADD3 R13, P2, PT, R13, R22, RZ ;  /* 0x000000160d0d7210 */ /* 0x000fe40007f5e0ff */
[----:B------:R-:W-:Y:S02]  /*0400*/  LEA.HI.X.SX32 R24, R5, RZ, 0x1, P1 ;  /* 0x000000ff05187211 */ /* 0x000fe400008f0eff */
[----:B------:R-:W-:Y:S02]  /*0410*/  LEA.HI.X R5, R19, UR7, R26, 0x1, P0 ;  /* 0x0000000713057c11 */ /* 0x000fe400080f0c1a */
[----:B------:R-:W-:Y:S02]  /*0420*/  LEA R6, P1, R7, UR6, 0x1 ;  /* 0x0000000607067c11 */ /* 0x000fe4000f8208ff */
[----:B------:R-:W-:Y:S01]  /*0430*/  LEA.HI.X.SX32 R22, R22, RZ, 0x1, P2 ;  /* 0x000000ff16167211 */ /* 0x000fe200010f0eff */
[----:B------:R-:W5:Y:S01]  /*0440*/  LDG.E.U16.CONSTANT R4, desc[UR10][R4.64] ;  /* 0x0000000a04047981 */ /* 0x000f62000c1e9500 */
[----:B----4-:R-:W-:-:S02]  /*0450*/  LEA R8, P0, R13, UR6, 0x1 ;  /* 0x000000060d087c11 */ /* 0x010fc4000f8008ff */
[----:B------:R-:W-:Y:S02]  /*0460*/  LEA.HI.X R7, R7, UR7, R24, 0x1, P1 ;  /* 0x0000000707077c11 */ /* 0x000fe400088f0c18 */
[----:B------:R-:W-:-:S03]  /*0470*/  LEA.HI.X R9, R13, UR7, R22, 0x1, P0 ;  /* 0x000000070d097c11 */ /* 0x000fc600080f0c16 */
[----:B------:R-:W4:Y:S04]  /*0480*/  LDG.E.U16.CONSTANT R6, desc[UR10][R6.64] ;  /* 0x0000000a06067981 */ /* 0x000f28000c1e9500 */
[----:B------:R-:W4:Y:S04]  /*0490*/  LDG.E.U16.CONSTANT R8, desc[UR10][R8.64] ;  /* 0x0000000a08087981 */ /* 0x000f28000c1e9500 */
[----:B--2---:R0:W-:Y:S04]  /*04a0*/  STS.U16 [R3], R16 ;  /* 0x0000001003007388 */ /* 0x0041e80000000400 */
[----:B---3--:R0:W-:Y:S04]  /*04b0*/  STS.U16 [R3+0x100], R18 ;  /* 0x0001001203007388 */ /* 0x0081e80000000400 */
[----:B-----5:R0:W-:Y:S04]  /*04c0*/  STS.U16 [R3+0x200], R20 ;  /* 0x0002001403007388 */ /* 0x0201e80000000400 */
[----:B------:R0:W-:Y:S04]  /*04d0*/  STS.U16 [R3+0x300], R10 ;  /* 0x0003000a03007388 */ /* 0x0001e80000000400 */
[----:B------:R0:W-:Y:S04]  /*04e0*/  STS.U16 [R3+0x400], R14 ;  /* 0x0004000e03007388 */ /* 0x0001e80000000400 */
[----:B------:R0:W-:Y:S04]  /*04f0*/  STS.U16 [R3+0x500], R4 ;  /* 0x0005000403007388 */ /* 0x0001e80000000400 */
[----:B----4-:R0:W-:Y:S04]  /*0500*/  STS.U16 [R3+0x600], R6 ;  /* 0x0006000603007388 */ /* 0x0101e80000000400 */
[----:B------:R0:W-:Y:S01]  /*0510*/  STS.U16 [R3+0x700], R8 ;  /* 0x0007000803007388 */ /* 0x0001e20000000400 */
[----:B------:R-:W-:Y:S05]  /*0520*/  BRA `(.L_x_460) ;  /* 0x0000000000f47947 */ /* 0x000fea0003800000 */
.L_x_461:
[C---:B------:R-:W-:Y:S01]  /*0530*/  LEA R4, P0, R13.reuse, UR12, 0x2 ;  /* 0x0000000c0d047c11 */ /* 0x040fe2000f8010ff */
[----:B------:R-:W0:Y:S03]  /*0540*/  LDCU.64 UR6, c[0x0][0x380] ;  /* 0x00007000ff0677ac */ /* 0x000e260008000a00 */
[----:B------:R-:W-:-:S05]  /*0550*/  LEA.HI.X R5, R13, UR13, RZ, 0x2, P0 ;  /* 0x0000000d0d057c11 */ /* 0x000fca00080f14ff */
[----:B------:R-:W2:Y:S01]  /*0560*/  LDG.E.CONSTANT R13, desc[UR10][R4.64] ;  /* 0x0000000a040d7981 */ /* 0x000ea2000c1e9900 */
[----:B------:R-:W-:-:S05]  /*0570*/  IMAD R8, R2, UR4, RZ ;  /* 0x0000000402087c24 */ /* 0x000fca000f8e02ff */
[----:B------:R-:W-:-:S04]  /*0580*/  IADD3 R22, PT, PT, R8, R2, RZ ;  /* 0x0000000208167210 */ /* 0x000fc80007ffe0ff */
[----:B------:R-:W-:-:S04]  /*0590*/  IADD3 R20, PT, PT, R22, R2, RZ ;  /* 0x0000000216147210 */ /* 0x000fc80007ffe0ff */
[----:B------:R-:W-:-:S04]  /*05a0*/  IADD3 R18, PT, PT, R20, R2, RZ ;  /* 0x0000000214127210 */ /* 0x000fc80007ffe0ff */
[----:B------:R-:W-:Y:S02]  /*05b0*/  IADD3 R24, PT, PT, R18, R2, RZ ;  /* 0x0000000212187210 */ /* 0x000fe40007ffe0ff */
[----:B--2---:R-:W-:Y:S02]  /*05c0*/  SHF.R.S32.HI R19, RZ, 0x1f, R13 ;  /* 0x0000001fff137819 */ /* 0x004fe4000001140d */
[-C--:B------:R-:W-:Y:S02]  /*05d0*/  IADD3 R7, P0, PT, R8, R13.reuse, RZ ;  /* 0x0000000d08077210 */ /* 0x080fe40007f1e0ff */
[----:B------:R-:W-:Y:S02]  /*05e0*/  IADD3 R11, P2, PT, R18, R13, RZ ;  /* 0x0000000d120b7210 */ /* 0x000fe40007f5e0ff */
[----:B------:R-:W-:Y:S02]  /*05f0*/  LEA.HI.X.SX32 R8, R8, R19, 0x1, P0 ;  /* 0x0000001308087211 */ /* 0x000fe400000f0eff */
[----:B0-----:R-:W-:-:S02]  /*0600*/  LEA R6, P0, R7, UR6, 0x1 ;  /* 0x0000000607067c11 */ /* 0x001fc4000f8008ff */
[----:B------:R-:W-:Y:S02]  /*0610*/  IADD3 R17, P1, PT, R22, R13, RZ ;  /* 0x0000000d16117210 */ /* 0x000fe40007f3e0ff */
[-C--:B------:R-:W-:Y:S02]  /*0620*/  LEA.HI.X.SX32 R18, R18, R19.reuse, 0x1, P2 ;  /* 0x0000001312127211 */ /* 0x080fe400010f0eff */
[----:B------:R-:W-:Y:S02]  /*0630*/  LEA.HI.X R7, R7, UR7, R8, 0x1, P0 ;  /* 0x0000000707077c11 */ /* 0x000fe400080f0c08 */
[----:B------:R-:W-:Y:S02]  /*0640*/  LEA.HI.X.SX32 R22, R22, R19, 0x1, P1 ;  /* 0x0000001316167211 */ /* 0x000fe400008f0eff */
[----:B------:R-:W-:Y:S02]  /*0650*/  LEA R4, P2, R17, UR6, 0x1 ;  /* 0x0000000611047c11 */ /* 0x000fe4000f8408ff */
[----:B------:R-:W-:-:S02]  /*0660*/  IADD3 R9, P0, PT, R20, R13, RZ ;  /* 0x0000000d14097210 */ /* 0x000fc40007f1e0ff */
[----:B------:R-:W-:Y:S02]  /*0670*/  IADD3 R15, P3, PT, R24, R13, RZ ;  /* 0x0000000d180f7210 */ /* 0x000fe40007f7e0ff */
[----:B------:R-:W-:Y:S02]  /*0680*/  LEA.HI.X R5, R17, UR7, R22, 0x1, P2 ;  /* 0x0000000711057c11 */ /* 0x000fe400090f0c16 */
[-C--:B------:R-:W-:Y:S02]  /*0690*/  LEA.HI.X.SX32 R20, R20, R19.reuse, 0x1, P0 ;  /* 0x0000001314147211 */ /* 0x080fe400000f0eff */
[C---:B------:R-:W-:Y:S02]  /*06a0*/  IADD3 R22, PT, PT, R24.reuse, R2, RZ ;  /* 0x0000000218167210 */ /* 0x040fe40007ffe0ff */
[----:B------:R-:W-:Y:S02]  /*06b0*/  LEA R10, P0, R11, UR6, 0x1 ;  /* 0x000000060b0a7c11 */ /* 0x000fe4000f8008ff */
[----:B------:R-:W-:-:S02]  /*06c0*/  LEA.HI.X.SX32 R16, R24, R19, 0x1, P3 ;  /* 0x0000001318107211 */ /* 0x000fc400018f0eff */
[CC--:B------:R-:W-:Y:S02]  /*06d0*/  IADD3 R24, PT, PT, R22.reuse, R2.reuse, RZ ;  /* 0x0000000216187210 */ /* 0x0c0fe40007ffe0ff */
[----:B------:R-:W-:Y:S02]  /*06e0*/  LEA.HI.X R11, R11, UR7, R18, 0x1, P0 ;  /* 0x000000070b0b7c11 */ /* 0x000fe400080f0c12 */
[----:B------:R-:W-:Y:S01]  /*06f0*/  LEA R8, P1, R9, UR6, 0x1 ;  /* 0x0000000609087c11 */ /* 0x000fe2000f8208ff */
[----:B------:R-:W2:Y:S01]  /*0700*/  LDG.E.U16.CONSTANT R18, desc[UR10][R6.64] ;  /* 0x0000000a06127981 */ /* 0x000ea2000c1e9500 */
[----:B------:R-:W-:Y:S02]  /*0710*/  LEA R14, P3, R15, UR6, 0x1 ;  /* 0x000000060f0e7c11 */ /* 0x000fe4000f8608ff */
[----:B------:R-:W-:Y:S01]  /*0720*/  IADD3 R17, P0, PT, R22, R13, RZ ;  /* 0x0000000d16117210 */ /* 0x000fe20007f1e0ff */
[----:B------:R-:W3:Y:S01]  /*0730*/  LDG.E.U16.CONSTANT R10, desc[UR10][R10.64] ;  /* 0x0000000a0a0a7981 */ /* 0x000ee2000c1e9500 */
[----:B------:R-:W-:-:S02]  /*0740*/  IADD3 R26, PT, PT, R24, R2, RZ ;  /* 0x00000002181a7210 */ /* 0x000fc40007ffe0ff */
[----:B------:R-:W-:Y:S02]  /*0750*/  LEA.HI.X R9, R9, UR7, R20, 0x1, P1 ;  /* 0x0000000709097c11 */ /* 0x000fe400088f0c14 */
[----:B------:R-:W-:Y:S01]  /*0760*/  LEA.HI.X R15, R15, UR7, R16, 0x1, P3 ;  /* 0x000000070f0f7c11 */ /* 0x000fe200098f0c10 */
[----:B------:R0:W4:Y:S01]  /*0770*/  LDG.E.U16.CONSTANT R20, desc[UR10][R4.64] ;  /* 0x0000000a04147981 */ /* 0x000122000c1e9500 */
[----:B------:R-:W-:Y:S02]  /*0780*/  LEA.HI.X.SX32 R22, R22, R19, 0x1, P0 ;  /* 0x0000001316167211 */ /* 0x000fe400000f0eff */
[-C--:B------:R-:W-:Y:S01]  /*0790*/  IADD3 R21, P1, PT, R24, R13.reuse, RZ ;  /* 0x0000000d18157210 */ /* 0x080fe20007f3e0ff */
[----:B------:R-:W5:Y:S01]  /*07a0*/  LDG.E.U16.CONSTANT R8, desc[UR10][R8.64] ;  /* 0x0000000a08087981 */ /* 0x000f62000c1e9500 */
[----:B------:R-:W-:Y:S02]  /*07b0*/  LEA R16, P0, R17, UR6, 0x1 ;  /* 0x0000000611107c11 */ /* 0x000fe4000f8008ff */
[----:B------:R-:W-:Y:S01]  /*07c0*/  IADD3 R13, P2, PT, R26, R13, RZ ;  /* 0x0000000d1a0d7210 */ /* 0x000fe20007f5e0ff */
[----:B------:R-:W5:Y:S01]  /*07d0*/  LDG.E.U16.CONSTANT R14, desc[UR10][R14.64] ;  /* 0x0000000a0e0e7981 */ /* 0x000f62000c1e9500 */
[----:B------:R-:W-:-:S02]  /*07e0*/  LEA.HI.X.SX32 R24, R24, R19, 0x1, P1 ;  /* 0x0000001318187211 */ /* 0x000fc400008f0eff */
[----:B------:R-:W-:Y:S02]  /*07f0*/  LEA.HI.X R17, R17, UR7, R22, 0x1, P0 ;  /* 0x0000000711117c11 */ /* 0x000fe400080f0c16 */
[----:B0-----:R-:W-:Y:S02]  /*0800*/  LEA R4, P1, R21, UR6, 0x1 ;  /* 0x0000000615047c11 */ /* 0x001fe4000f8208ff */
[----:B------:R-:W-:Y:S01]  /*0810*/  LEA.HI.X.SX32 R22, R26, R19, 0x1, P2 ;  /* 0x000000131a167211 */ /* 0x000fe200010f0eff */
[----:B------:R-:W5:Y:S01]  /*0820*/  LDG.E.U16.CONSTANT R16, desc[UR10][R16.64] ;  /* 0x0000000a10107981 */ /* 0x000f62000c1e9500 */
[----:B------:R-:W-:Y:S02]  /*0830*/  LEA R6, P0, R13, UR6, 0x1 ;  /* 0x000000060d067c11 */ /* 0x000fe4000f8008ff */
[----:B------:R-:W-:Y:S02]  /*0840*/  LEA.HI.X R5, R21, UR7, R24, 0x1, P1 ;  /* 0x0000000715057c11 */ /* 0x000fe400088f0c18 */
[----:B------:R-:W-:-:S03]  /*0850*/  LEA.HI.X R7, R13, UR7, R22, 0x1, P0 ;  /* 0x000000070d077c11 */ /* 0x000fc600080f0c16 */
[----:B------:R-:W5:Y:S04]  /*0860*/  LDG.E.U16.CONSTANT R4, desc[UR10][R4.64] ;  /* 0x0000000a04047981 */ /* 0x000f68000c1e9500 */
[----:B------:R-:W5:Y:S04]  /*0870*/  LDG.E.U16.CONSTANT R6, desc[UR10][R6.64] ;  /* 0x0000000a06067981 */ /* 0x000f68000c1e9500 */
[----:B--2---:R1:W-:Y:S04]  /*0880*/  STS.U16 [R3], R18 ;  /* 0x0000001203007388 */ /* 0x0043e80000000400 */
[----:B---3--:R1:W-:Y:S04]  /*0890*/  STS.U16 [R3+0x300], R10 ;  /* 0x0003000a03007388 */ /* 0x0083e80000000400 */
[----:B----4-:R1:W-:Y:S04]  /*08a0*/  STS.U16 [R3+0x100], R20 ;  /* 0x0001001403007388 */ /* 0x0103e80000000400 */
[----:B-----5:R1:W-:Y:S04]  /*08b0*/  STS.U16 [R3+0x200], R8 ;  /* 0x0002000803007388 */ /* 0x0203e80000000400 */
[----:B------:R1:W-:Y:S04]  /*08c0*/  STS.U16 [R3+0x400], R14 ;  /* 0x0004000e03007388 */ /* 0x0003e80000000400 */
[----:B------:R1:W-:Y:S04]  /*08d0*/  STS.U16 [R3+0x500], R16 ;  /* 0x0005001003007388 */ /* 0x0003e80000000400 */
[----:B------:R1:W-:Y:S04]  /*08e0*/  STS.U16 [R3+0x600], R4 ;  /* 0x0006000403007388 */ /* 0x0003e80000000400 */
[----:B------:R1:W-:Y:S02]  /*08f0*/  STS.U16 [R3+0x700], R6 ;  /* 0x0007000603007388 */ /* 0x0003e40000000400 */
.L_x_460:
[----:B------:R-:W-:Y:S05]  /*0900*/  BSYNC.RECONVERGENT B0 ;  /* 0x0000000000007941 */ /* 0x000fea0003800200 */
.L_x_459:
[----:B------:R-:W2:Y:S02]  /*0910*/  LDCU UR4, c[0x0][0x3ac] ;  /* 0x00007580ff0477ac */ /* 0x000ea40008000800 */
[----:B--2---:R-:W-:-:S04]  /*0920*/  MOV R13, UR4 ;  /* 0x00000004000d7c02 */ /* 0x004fc80008000f00 */
[----:B------:R-:W-:-:S13]  /*0930*/  ISETP.GE.AND P0, PT, R0, R13, PT ;  /* 0x0000000d0000720c */ /* 0x000fda0003f06270 */
[----:B------:R-:W-:Y:S05]  /*0940*/  @P0 EXIT ;  /* 0x000000000000094d */ /* 0x000fea0003800000 */
[----:B------:R-:W2:Y:S01]  /*0950*/  LDCU UR5, c[0x0][0x3b4] ;  /* 0x00007680ff0577ac */ /* 0x000ea20008000800 */
[----:B01----:R-:W-:Y:S02]  /*0960*/  IABS R8, R2 ;  /* 0x0000000200087213 */ /* 0x003fe40000000000 */
[--C-:B------:R-:W-:Y:S01]  /*0970*/  SHF.R.S32.HI R10, RZ, 0x1f, R0.reuse ;  /* 0x0000001fff0a7819 */ /* 0x100fe20000011400 */
[----:B------:R-:W0:Y:S01]  /*0980*/  LDCU.64 UR12, c[0x0][0x388] ;  /* 0x00007100ff0c77ac */ /* 0x000e220008000a00 */
[----:B------:R-:W-:Y:S02]  /*0990*/  SHF.R.S32.HI R11, RZ, 0x2, R0 ;  /* 0x00000002ff0b7819 */ /* 0x000fe40000011400 */
[----:B------:R-:W-:Y:S02]  /*09a0*/  PRMT R57, RZ, 0x5410, RZ ;  /* 0x00005410ff397816 */ /* 0x000fe400000000ff */
[----:B------:R-:W-:Y:S02]  /*09b0*/  PRMT R56, RZ, 0x5410, RZ ;  /* 0x00005410ff387816 */ /* 0x000fe400000000ff */
[----:B------:R-:W-:-:S02]  /*09c0*/  PRMT R53, RZ, 0x5410, RZ ;  /* 0x00005410ff357816 */ /* 0x000fc400000000ff */
[----:B------:R-:W-:Y:S02]  /*09d0*/  PRMT R52, RZ, 0x5410, RZ ;  /* 0x00005410ff347816 */ /* 0x000fe400000000ff */
[----:B------:R-:W-:Y:S02]  /*09e0*/  PRMT R49, RZ, 0x5410, RZ ;  /* 0x00005410ff317816 */ /* 0x000fe400000000ff */
[----:B------:R-:W-:Y:S02]  /*09f0*/  PRMT R48, RZ, 0x5410, RZ ;  /* 0x00005410ff307816 */ /* 0x000fe400000000ff */
[----:B--2---:R-:W-:Y:S02]  /*0a00*/  MOV R3, UR5 ;  /* 0x0000000500037c02 */ /* 0x004fe40008000f00 */
[----:B------:R-:W-:Y:S02]  /*0a10*/  PRMT R59, RZ, 0x5410, RZ ;  /* 0x00005410ff3b7816 */ /* 0x000fe400000000ff */
[----:B------:R-:W-:-:S02]  /*0a20*/  IABS R6, R3 ;  /* 0x0000000300067213 */ /* 0x000fc40000000000 */
[----:B------:R-:W-:Y:S02]  /*0a30*/  PRMT R60, RZ, 0x5410, RZ ;  /* 0x00005410ff3c7816 */ /* 0x000fe400000000ff */
[----:B------:R-:W1:Y:S01]  /*0a40*/  I2F.RP R3, R6 ;  /* 0x0000000600037306 */ /* 0x000e620000209400 */
[----:B------:R-:W-:Y:S02]  /*0a50*/  PRMT R54, RZ, 0x5410, RZ ;  /* 0x00005410ff367816 */ /* 0x000fe400000000ff */
[----:B------:R-:W-:Y:S02]  /*0a60*/  PRMT R55, RZ, 0x5410, RZ ;  /* 0x00005410ff377816 */ /* 0x000fe400000000ff */
[----:B------:R-:W-:Y:S02]  /*0a70*/  PRMT R50, RZ, 0x5410, RZ ;  /* 0x00005410ff327816 */ /* 0x000fe400000000ff */
[----:B------:R-:W-:Y:S02]  /*0a80*/  PRMT R51, RZ, 0x5410, RZ ;  /* 0x00005410ff337816 */ /* 0x000fe400000000ff */
[----:B------:R-:W-:-:S02]  /*0a90*/  PRMT R19, RZ, 0x5410, RZ ;  /* 0x00005410ff137816 */ /* 0x000fc400000000ff */
[----:B------:R-:W-:Y:S02]  /*0aa0*/  PRMT R16, RZ, 0x5410, RZ ;  /* 0x00005410ff107816 */ /* 0x000fe400000000ff */
[----:B------:R-:W-:Y:S01]  /*0ab0*/  PRMT R15, RZ, 0x5410, RZ ;  /* 0x00005410ff0f7816 */ /* 0x000fe200000000ff */
[----:B-1----:R-:W1:Y:S01]  /*0ac0*/  MUFU.RCP R3, R3 ;  /* 0x0000000300037308 */ /* 0x002e620000001000 */
[----:B------:R-:W-:Y:S02]  /*0ad0*/  PRMT R47, RZ, 0x5410, RZ ;  /* 0x00005410ff2f7816 */ /* 0x000fe400000000ff */
[----:B-1----:R-:W-:-:S05]  /*0ae0*/  IADD3 R4, PT, PT, R3, 0xffffffe, RZ ;  /* 0x0ffffffe03047810 */ /* 0x002fca0007ffe0ff */
[----:B------:R1:W2:Y:S02]  /*0af0*/  F2I.FTZ.U32.TRUNC.NTZ R5, R4 ;  /* 0x0000000400057305 */ /* 0x0002a4000021f000 */
[----:B-1----:R-:W-:Y:S01]  /*0b00*/  HFMA2 R4, -RZ, RZ, 0, 0 ;  /* 0x00000000ff047431 */ /* 0x002fe200000001ff */
[----:B--2---:R-:W-:-:S05]  /*0b10*/  IADD3 R7, PT, PT, RZ, -R5, RZ ;  /* 0x80000005ff077210 */ /* 0x004fca0007ffe0ff */
[----:B------:R-:W-:-:S04]  /*0b20*/  IMAD R7, R7, R6, RZ ;  /* 0x0000000607077224 */ /* 0x000fc800078e02ff */
[----:B------:R-:W-:Y:S01]  /*0b30*/  IMAD.HI.U32 R5, R5, R7, R4 ;  /* 0x0000000705057227 */ /* 0x000fe200078e0004 */
[----:B------:R-:W-:-:S05]  /*0b40*/  MOV R7, R8 ;  /* 0x0000000800077202 */ /* 0x000fca0000000f00 */
[----:B------:R-:W-:-:S05]  /*0b50*/  IMAD.HI.U32 R5, R5, R7, RZ ;  /* 0x0000000705057227 */ /* 0x000fca00078e00ff */
[----:B------:R-:W-:-:S13]  /*0b60*/  R2UR UR4, R5 ;  /* 0x00000000050472ca */ /* 0x000fda00000e0000 */
[----:B------:R-:W-:-:S05]  /*0b70*/  IADD3 R3, PT, PT, RZ, -UR4, RZ ;  /* 0x80000004ff037c10 */ /* 0x000fca000fffe0ff */
[C---:B------:R-:W-:Y:S01]  /*0b80*/  IMAD R3, R6.reuse, R3, R7 ;  /* 0x0000000306037224 */ /* 0x040fe200078e0207 */
[----:B------:R-:W-:Y:S04]  /*0b90*/  BAR.SYNC.DEFER_BLOCKING 0x0 ;  /* 0x0000000000007b1d */ /* 0x000fe80000010000 */
[----:B------:R-:W-:-:S13]  /*0ba0*/  ISETP.GT.U32.AND P0, PT, R6, R3, PT ;  /* 0x000000030600720c */ /* 0x000fda0003f04070 */
[----:B------:R-:W-:Y:S01]  /*0bb0*/  VOTEU.ANY UP1, P0 ;  /* 0x0000000000ff7886 */ /* 0x000fe20000020100 */
[----:B------:R-:W-:-:S04]  /*0bc0*/  PLOP3.LUT P0, PT, PT, PT, UP1, 0x80, 0x8 ;  /* 0x000000000008781c */ /* 0x000fc80003f0f018 */
[----:B------:R-:W-:-:S09]  /*0bd0*/  @!UP1 UIADD3 UR4, UPT, UPT, UR4, 0x1, URZ ;  /* 0x0000000104049890 */ /* 0x000fd2000fffe0ff */
[----:B------:R-:W-:-:S04]  /*0be0*/  @!P0 IADD3 R3, PT, PT, R3, -R6, RZ ;  /* 0x8000000603038210 */ /* 0x000fc80007ffe0ff */
[----:B------:R-:W-:Y:S02]  /*0bf0*/  ISETP.GE.U32.AND P0, PT, R3, R6, PT ;  /* 0x000000060300720c */ /* 0x000fe40003f06070 */
[----:B------:R-:W-:Y:S01]  /*0c00*/  LOP3.LUT R3, R2, UR5, RZ, 0x3c, !PT ;  /* 0x0000000502037c12 */ /* 0x000fe2000f8e3cff */
[----:B------:R-:W1:Y:S03]  /*0c10*/  LDC.64 R6, c[0x0][0x398] ;  /* 0x0000e600ff067b82 */ /* 0x000e660000000a00 */
[----:B------:R-:W-:-:S07]  /*0c20*/  ISETP.GE.AND P1, PT, R3, RZ, PT ;  /* 0x000000ff0300720c */ /* 0x000fce0003f26270 */
[----:B------:R-:W-:-:S05]  /*0c30*/  VOTEU.ANY UP0, P0 ;  /* 0x0000000000ff7886 */ /* 0x000fca0000000100 */
[----:B------:R-:W-:Y:S02]  /*0c40*/  @UP0 UIADD3 UR4, UPT, UPT, UR4, 0x1, URZ ;  /* 0x0000000104040890 */ /* 0x000fe4000fffe0ff */
[----:B------:R-:W-:Y:S01]  /*0c50*/  UISETP.NE.AND UP0, UPT, UR5, URZ, UPT ;  /* 0x000000ff0500728c */ /* 0x000fe2000bf05270 */
[----:B------:R-:W-:-:S04]  /*0c60*/  VOTEU.ANY UP1, P1 ;  /* 0x0000000000ff7886 */ /* 0x000fc80000820100 */
[----:B------:R-:W-:Y:S01]  /*0c70*/  UMOV UR7, UR4 ;  /* 0x0000000400077c82 */ /* 0x000fe20008000000 */
[----:B------:R-:W-:Y:S01]  /*0c80*/  UMOV UR4, URZ ;  /* 0x000000ff00047c82 */ /* 0x000fe20008000000 */
[----:B------:R-:W-:-:S04]  /*0c90*/  @!UP1 UIADD3 UR7, UPT, UPT, URZ, -UR7, URZ ;  /* 0x80000007ff079290 */ /* 0x000fc8000fffe0ff */
[----:B------:R-:W-:-:S04]  /*0ca0*/  @!UP0 ULOP3.LUT UR7, URZ, UR5, URZ, 0x33, !UPT ;  /* 0x00000005ff078292 */ /* 0x000fc8000f8e33ff */
[----:B------:R-:W-:Y:S02]  /*0cb0*/  UIADD3 UR6, UPT, UPT, URZ, -UR7, URZ ;  /* 0x80000007ff067290 */ /* 0x000fe4000fffe0ff */
[----:B------:R-:W-:-:S03]  /*0cc0*/  UISETP.NE.U32.AND UP2, UPT, UR7, URZ, UPT ;  /* 0x000000ff0700728c */ /* 0x000fc6000bf45070 */
[----:B------:R-:W2:Y:S08]  /*0cd0*/  I2F.U32.RP R3, UR7 ;  /* 0x0000000700037d06 */ /* 0x000eb00008209000 */
[----:B--2---:R-:W2:Y:S02]  /*0ce0*/  MUFU.RCP R3, R3 ;  /* 0x0000000300037308 */ /* 0x004ea40000001000 */
[----:B--2---:R-:W-:Y:S01]  /*0cf0*/  IADD3 R4, PT, PT, R3, 0xffffffe, RZ ;  /* 0x0ffffffe03047810 */ /* 0x004fe20007ffe0ff */
[----:B------:R-:W-:-:S05]  /*0d00*/  IMAD R3, R13, UR9, RZ ;  /* 0x000000090d037c24 */ /* 0x000fca000f8e02ff */
[----:B------:R-:W2:Y:S01]  /*0d10*/  F2I.FTZ.U32.TRUNC.NTZ R4, R4 ;  /* 0x0000000400047305 */ /* 0x000ea2000021f000 */
[----:B------:R-:W-:-:S04]  /*0d20*/  SHF.L.U32 R3, R3, 0x5, RZ ;  /* 0x0000000503037819 */ /* 0x000fc800000006ff */
[----:B------:R-:W-:-:S04]  /*0d30*/  IADD3 R69, P0, PT, R0, R3, RZ ;  /* 0x0000000300457210 */ /* 0x000fc80007f1e0ff */
[----:B------:R-:W-:Y:S02]  /*0d40*/  LEA.HI.X.SX32 R10, R3, R10, 0x1, P0 ;  /* 0x0000000a030a7211 */ /* 0x000fe400000f0eff */
[----:B------:R-:W-:Y:S02]  /*0d50*/  ISETP.LE.U32.AND P0, PT, R2, UR8, PT ;  /* 0x0000000802007c0c */ /* 0x000fe4000bf03070 */
[C---:B0-----:R-:W-:Y:S02]  /*0d60*/  LEA R68, P1, R69.reuse, UR12, 0x2 ;  /* 0x0000000c45447c11 */ /* 0x041fe4000f8210ff */
[----:B--2---:R-:W-:Y:S02]  /*0d70*/  R2UR UR5, R4 ;  /* 0x00000000040572ca */ /* 0x004fe400000e0000 */
[----:B------:R-:W0:Y:S01]  /*0d80*/  LDC.64 R4, c[0x0][0x390] ;  /* 0x0000e400ff047b82 */ /* 0x000e220000000a00 */
[----:B------:R-:W-:-:S10]  /*0d90*/  LEA.HI.X R69, R69, UR13, R10, 0x2, P1 ;  /* 0x0000000d45457c11 */ /* 0x000fd400088f140a */
[----:B------:R-:W-:-:S04]  /*0da0*/  UIMAD UR6, UR6, UR5, URZ ;  /* 0x00000005060672a4 */ /* 0x000fc8000f8e02ff */
[----:B------:R-:W-:-:S04]  /*0db0*/  UIMAD.WIDE.U32 UR4, UR5, UR6, UR4 ;  /* 0x00000006050472a5 */ /* 0x000fc8000f8e0004 */
[----:B------:R-:W-:-:S04]  /*0dc0*/  UIMAD.WIDE.U32 UR4, UR5, UR8, URZ ;  /* 0x00000008050472a5 */ /* 0x000fc8000f8e00ff */
[----:B------:R-:W-:-:S04]  /*0dd0*/  UIADD3 UR4, UPT, UPT, URZ, -UR5, URZ ;  /* 0x80000005ff047290 */ /* 0x000fc8000fffe0ff */
[----:B------:R-:W-:-:S04]  /*0de0*/  UIMAD UR4, UR7, UR4, UR8 ;  /* 0x00000004070472a4 */ /* 0x000fc8000f8e0208 */
[----:B------:R-:W-:-:S11]  /*0df0*/  UISETP.GE.U32.AND UP0, UPT, UR4, UR7, UPT ;  /* 0x000000070400728c */ /* 0x000fd6000bf06070 */
[----:B------:R-:W-:Y:S02]  /*0e00*/  @UP0 UIADD3 UR4, UPT, UPT, -UR7, UR4, URZ ;  /* 0x0000000407040290 */ /* 0x000fe4000fffe1ff */
[----:B------:R-:W-:Y:S02]  /*0e10*/  @UP0 UIADD3 UR5, UPT, UPT, UR5, 0x1, URZ ;  /* 0x0000000105050890 */ /* 0x000fe4000fffe0ff */
[----:B------:R-:W-:-:S11]  /*0e20*/  UISETP.GE.U32.AND UP1, UPT, UR4, UR7, UPT ;  /* 0x000000070400728c */ /* 0x000fd6000bf26070 */
[----:B------:R-:W-:Y:S02]  /*0e30*/  @UP1 UIADD3 UR5, UPT, UPT, UR5, 0x1, URZ ;  /* 0x0000000105051890 */ /* 0x000fe4000fffe0ff */
[----:B------:R-:W-:-:S06]  /*0e40*/  @!UP2 ULOP3.LUT UR5, URZ, UR7, URZ, 0x33, !UPT ;  /* 0x00000007ff05a292 */ /* 0x000fcc000f8e33ff */
[----:B------:R-:W-:-:S05]  /*0e50*/  IMAD R9, R13, UR5, RZ ;  /* 0x000000050d097c24 */ /* 0x000fca000f8e02ff */
[----:B------:R-:W-:-:S04]  /*0e60*/  SHF.R.S32.HI R8, RZ, 0x1f, R9 ;  /* 0x0000001fff087819 */ /* 0x000fc80000011409 */
[-C--:B------:R-:W-:Y:S02]  /*0e70*/  LEA.HI R8, R8, R9.reuse, RZ, 0x2 ;  /* 0x0000000908087211 */ /* 0x080fe400078f10ff */
[----:B------:R-:W-:Y:S02]  /*0e80*/  IADD3 R9, PT, PT, R0, R9, RZ ;  /* 0x0000000900097210 */ /* 0x000fe40007ffe0ff */
[----:B------:R-:W-:-:S05]  /*0e90*/  LEA.HI.SX32 R3, R8, R11, 0x1e ;  /* 0x0000000b08037211 */ /* 0x000fca00078ff2ff */
[----:B0-----:R-:W-:-:S04]  /*0ea0*/  IMAD.WIDE R2, R3, 0x4, R4 ;  /* 0x0000000403027825 */ /* 0x001fc800078e0204 */
[----:B-1----:R-:W-:Y:S01]  /*0eb0*/  IMAD.WIDE R4, R9, 0x2, R6 ;  /* 0x0000000209047825 */ /* 0x002fe200078e0206 */
[----:B------:R-:W-:Y:S06]  /*0ec0*/  @P0 BRA `(.L_x_462) ;  /* 0x0000009000ac0947 */ /* 0x000fec0003800000 */
[----:B------:R-:W2:Y:S04]  /*0ed0*/  LDG.E.CONSTANT R2, desc[UR10][R2.64] ;  /* 0x0000000a02027981 */ /* 0x000ea8000c1e9900 */
[----:B------:R0:W5:Y:S04]  /*0ee0*/  LDG.E.CONSTANT R0, desc[UR10][R4.64] ;  /* 0x0000000a04007981 */ /* 0x000168000c1e9900 */
[----:B------:R0:W5:Y:S01]  /*0ef0*/  LDG.E.CONSTANT R58, desc[UR10][R4.64+0x4] ;  /* 0x0000040a043a7981 */ /* 0x000162000c1e9900 */
[----:B------:R-:W1:Y:S01]  /*0f00*/  S2UR UR6, SR_CgaCtaId ;  /* 0x00000000000679c3 */ /* 0x000e620000008800 */
[----:B------:R-:W-:Y:S01]  /*0f10*/  PRMT R57, R57, 0x5410, RZ ;  /* 0x0000541039397816 */ /* 0x000fe200000000ff */
[----:B------:R-:W-:Y:S01]  /*0f20*/  UMOV UR4, 0x400 ;  /* 0x0000040000047882 */ /* 0x000fe20000000000 */
[----:B------:R-:W3:Y:S01]  /*0f30*/  LDCU.U8 UR12, c[0x0][0x3b8] ;  /* 0x00007700ff0c77ac */ /* 0x000ee20008000000 */
[----:B------:R-:W-:-:S02]  /*0f40*/  UIADD3 UR9, UPT, UPT, UR8, UR7, URZ ;  /* 0x0000000708097290 */ /* 0x000fc4000fffe0ff */
[----:B-1----:R-:W-:Y:S01]  /*0f50*/  ULEA UR4, UR6, UR4, 0x18 ;  /* 0x0000000406047291 */ /* 0x002fe2000f8ec0ff */
[--C-:B--2---:R-:W-:Y:S02]  /*0f60*/  SHF.R.U32.HI R18, RZ, 0x10, R2.reuse ;  /* 0x00000010ff127819 */ /* 0x104fe40000011602 */
[--C-:B------:R-:W-:Y:S02]  /*0f70*/  SHF.R.U32.HI R17, RZ, 0x8, R2.reuse ;  /* 0x00000008ff117819 */ /* 0x100fe40000011602 */
[----:B------:R-:W-:Y:S02]  /*0f80*/  SHF.R.U32.HI R20, RZ, 0x18, R2 ;  /* 0x00000018ff147819 */ /* 0x000fe40000011602 */
[----:B------:R-:W-:Y:S02]  /*0f90*/  LOP3.LUT R21, R2, 0xff, RZ, 0xc0, !PT ;  /* 0x000000ff02157812 */ /* 0x000fe400078ec0ff */
[----:B------:R-:W-:Y:S02]  /*0fa0*/  LOP3.LUT R18, R18, 0xff, RZ, 0xc0, !PT ;  /* 0x000000ff12127812 */ /* 0x000fe400078ec0ff */
[----:B0--3--:R-:W-:-:S07]  /*0fb0*/  LOP3.LUT R17, R17, 0xff, RZ, 0xc0, !PT ;  /* 0x000000ff11117812 */ /* 0x009fce00078ec0ff */
.L_x_464:
[----:B------:R-:W0:Y:S01]  /*0fc0*/  LDC R13, c[0x0][0x3ac] ;  /* 0x0000eb00ff0d7b82 */ /* 0x000e220000000800 */
[----:B------:R-:W2:Y:S01]  /*0fd0*/  LDG.E.128.CONSTANT R4, desc[UR10][R68.64] ;  /* 0x0000000a44047981 */ /* 0x000ea2000c1e9d00 */
[----:B0-----:R-:W-:-:S05]  /*0fe0*/  IMAD.WIDE R74, R13, 0x4, R68 ;  /* 0x000000040d4a7825 */ /* 0x001fca00078e0244 */
[----:B-----5:R0:W5:Y:S01]  /*0ff0*/  LDG.E.128.CONSTANT R8, desc[UR10][R74.64] ;  /* 0x0000000a4a087981 */ /* 0x020162000c1e9d00 */
[----:B------:R-:W-:-:S04]  /*1000*/  UPRMT UR6, UR12, 0x8880, URZ ;  /* 0x000088800c067896 */ /* 0x000fc800080000ff */
[----:B------:R-:W-:-:S04]  /*1010*/  UISETP.NE.AND UP0, UPT, UR6, URZ, UPT ;  /* 0x000000ff0600728c */ /* 0x000fc8000bf05270 */
[----:B------:R-:W-:Y:S02]  /*1020*/  USEL UR6, URZ, 0x1, UP0 ;  /* 0x00000001ff067887 */ /* 0x000fe40008000000 */
[----:B------:R-:W-:Y:S01]  /*1030*/  UISETP.NE.AND UP0, UPT, UR8, UR9, UPT ;  /* 0x000000090800728c */ /* 0x000fe2000bf05270 */
[----:B--2---:R-:W-:-:S08]  /*1040*/  LOP3.LUT R25, R5, 0xff, RZ, 0xc0, !PT ;  /* 0x000000ff05197812 */ /* 0x004fd000078ec0ff */
[----:B0-----:R-:W-:Y:S05]  /*1050*/  BRA.U UP0, `(.L_x_463) ;  /* 0x0000000100687547 */ /* 0x001fea000b800000 */
[----:B------:R-:W0:Y:S01]  /*1060*/  S2R R14, SR_CTAID.X ;  /* 0x00000000000e7919 */ /* 0x000e220000002500 */
[----:B------:R-:W1:Y:S01]  /*1070*/  LDC R0, c[0x0][0x3ac] ;  /* 0x0000eb00ff007b82 */ /* 0x000e620000000800 */
[----:B------:R-:W0:Y:S07]  /*1080*/  S2R R17, SR_TID.X ;  /* 0x0000000000117919 */ /* 0x000e2e0000002100 */
[----:B------:R-:W2:Y:S08]  /*1090*/  LDC.64 R2, c[0x0][0x390] ;  /* 0x0000e400ff027b82 */ /* 0x000eb00000000a00 */
[----:B------:R-:W3:Y:S01]  /*10a0*/  LDC.64 R22, c[0x0][0x398] ;  /* 0x0000e600ff167b82 */ /* 0x000ee20000000a00 */
[----:B-1----:R-:W-:Y:S01]  /*10b0*/  IMAD R0, R0, UR5, R0 ;  /* 0x0000000500007c24 */ /* 0x002fe2000f8e0200 */
[----:B0-----:R-:W-:-:S04]  /*10c0*/  LEA R14, R14, R17, 0x7 ;  /* 0x000000110e0e7211 */ /* 0x001fc800078e38ff */
[----:B------:R-:W-:Y:S02]  /*10d0*/  SHF.R.S32.HI R17, RZ, 0x1f, R0 ;  /* 0x0000001fff117819 */ /* 0x000fe40000011400 */
[----:B------:R-:W-:Y:S02]  /*10e0*/  SHF.L.U32 R27, R14, 0x2, RZ ;  /* 0x000000020e1b7819 */ /* 0x000fe400000006ff */
[-C--:B------:R-:W-:Y:S02]  /*10f0*/  LEA.HI R17, R17, R0.reuse, RZ, 0x2 ;  /* 0x0000000011117211 */ /* 0x080fe400078f10ff */
[----:B------:R-:W-:Y:S02]  /*1100*/  IADD3 R21, PT, PT, R27, R0, RZ ;  /* 0x000000001b157210 */ /* 0x000fe40007ffe0ff */
[----:B------:R-:W-:-:S03]  /*1110*/  SHF.R.S32.HI R0, RZ, 0x2, R27 ;  /* 0x00000002ff007819 */ /* 0x000fc6000001141b */
[----:B---3--:R-:W-:Y:S01]  /*1120*/  IMAD.WIDE R22, R21, 0x2, R22 ;  /* 0x0000000215167825 */ /* 0x008fe200078e0216 */
[----:B------:R-:W-:-:S04]  /*1130*/  LEA.HI.SX32 R17, R17, R0, 0x1e ;  /* 0x0000000011117211 */ /* 0x000fc800078ff2ff */
[----:B------:R0:W5:Y:S01]  /*1140*/  LDG.E.CONSTANT R0, desc[UR10][R22.64] ;  /* 0x0000000a16007981 */ /* 0x000162000c1e9900 */
[----:B--2---:R-:W-:-:S03]  /*1150*/  IMAD.WIDE R2, R17, 0x4, R2 ;  /* 0x0000000411027825 */ /* 0x004fc600078e0202 */
[----:B------:R0:W5:Y:S04]  /*1160*/  LDG.E.CONSTANT R58, desc[UR10][R22.64+0x4] ;  /* 0x0000040a163a7981 */ /* 0x000168000c1e9900 */
[----:B------:R-:W2:Y:S01]  /*1170*/  LDG.E.CONSTANT R2, desc[UR10][R2.64] ;  /* 0x0000000a02027981 */ /* 0x000ea2000c1e9900 */
[----:B------:R-:W-:Y:S02]  /*1180*/  UIADD3 UR5, UPT, UPT, UR5, 0x1, URZ ;  /* 0x0000000105057890 */ /* 0x000fe4000fffe0ff */
[----:B------:R-:W-:Y:S01]  /*1190*/  UIADD3 UR9, UPT, UPT, UR7, UR8, URZ ;  /* 0x0000000807097290 */ /* 0x000fe2000fffe0ff */
[--C-:B--2---:R-:W-:Y:S02]  /*11a0*/  SHF.R.U32.HI R17, RZ, 0x8, R2.reuse ;  /* 0x00000008ff117819 */ /* 0x104fe40000011602 */
[----:B------:R-:W-:-:S02]  /*11b0*/  SHF.R.U32.HI R18, RZ, 0x10, R2 ;  /* 0x00000010ff127819 */ /* 0x000fc40000011602 */
[----:B------:R-:W-:Y:S02]  /*11c0*/  LOP3.LUT R21, R2, 0xff, RZ, 0xc0, !PT ;  /* 0x000000ff02157812 */ /* 0x000fe400078ec0ff */
[----:B------:R-:W-:Y:S02]  /*11d0*/  SHF.R.U32.HI R20, RZ, 0x18, R2 ;  /* 0x00000018ff147819 */ /* 0x000fe40000011602 */
[----:B------:R-:W-:Y:S02]  /*11e0*/  LOP3.LUT R17, R17, 0xff, RZ, 0xc0, !PT ;  /* 0x000000ff11117812 */ /* 0x000fe400078ec0ff */
[----:B0-----:R-:W-:-:S07]  /*11f0*/  LOP3.LUT R18, R18, 0xff, RZ, 0xc0, !PT ;  /* 0x000000ff12127812 */ /* 0x001fce00078ec0ff */
.L_x_463:
[----:B------:R-:W-:Y:S02]  /*1200*/  IADD3 R14, PT, PT, R17, UR6, RZ ;  /* 0x00000006110e7c10 */ /* 0x000fe4000fffe0ff */
[----:B------:R-:W-:Y:S02]  /*1210*/  LOP3.LUT R3, R7, 0xff, RZ, 0xc0, !PT ;  /* 0x000000ff07037812 */ /* 0x000fe400078ec0ff */
[----:B------:R-:W-:Y:S02]  /*1220*/  IADD3 R25, PT, PT, -R14, R25, RZ ;  /* 0x000000190e197210 */ /* 0x000fe40007ffe1ff */
[----:B------:R-:W-:Y:S02]  /*1230*/  IADD3 R34, PT, PT, R20, UR6, RZ ;  /* 0x0000000614227c10 */ /* 0x000fe4000fffe0ff */
[----:B------:R-:W-:Y:S01]  /*1240*/  LOP3.LUT R2, R4, 0xff, RZ, 0xc0, !PT ;  /* 0x000000ff04027812 */ /* 0x000fe200078ec0ff */
[----:B------:R0:W1:Y:S01]  /*1250*/  I2F.F16 R72, R25 ;  /* 0x0000001900487306 */ /* 0x0000620000200c00 */
[----:B------:R-:W-:-:S02]  /*1260*/  IADD3 R33, PT, PT, R21, UR6, RZ ;  /* 0x0000000615217c10 */ /* 0x000fc4000fffe0ff */
[----:B------:R-:W-:Y:S02]  /*1270*/  IADD3 R26, PT, PT, -R34, R3, RZ ;  /* 0x00000003221a7210 */ /* 0x000fe40007ffe1ff */
[----:B------:R-:W-:Y:S02]  /*1280*/  IADD3 R2, PT, PT, -R33, R2, RZ ;  /* 0x0000000221027210 */ /* 0x000fe40007ffe1ff */
[----:B------:R-:W-:Y:S02]  /*1290*/  SHF.R.U32.HI R3, RZ, 0x8, R4 ;  /* 0x00000008ff037819 */ /* 0x000fe40000011604 */
[----:B0-----:R-:W-:Y:S01]  /*12a0*/  SHF.R.U32.HI R25, RZ, 0x8, R6 ;  /* 0x00000008ff197819 */ /* 0x001fe20000011606 */
[----:B------:R0:W2:Y:S01]  /*12b0*/  I2F.F16 R73, R2 ;  /* 0x0000000200497306 */ /* 0x0000a20000200c00 */
[----:B------:R-:W-:Y:S02]  /*12c0*/  LOP3.LUT R22, R3, 0xff, RZ, 0xc0, !PT ;  /* 0x000000ff03167812 */ /* 0x000fe400078ec0ff */
[----:B------:R-:W-:-:S02]  /*12d0*/  IADD3 R23, PT, PT, R18, UR6, RZ ;  /* 0x0000000612177c10 */ /* 0x000fc4000fffe0ff */
[----:B------:R-:W-:Y:S01]  /*12e0*/  SHF.R.U32.HI R3, RZ, 0x8, R5 ;  /* 0x00000008ff037819 */ /* 0x000fe20000011605 */
[----:B-1----:R-:W-:Y:S01]  /*12f0*/  HADD2.F32 R72, -RZ, R72.H0_H0 ;  /* 0x20000048ff487230 */ /* 0x002fe20000004100 */
[----:B------:R-:W-:Y:S01]  /*1300*/  LEA.HI R32, R5, -R14, RZ, 0x8 ;  /* 0x8000000e05207211 */ /* 0x000fe200078f40ff */
[----:B------:R-:W-:Y:S01]  /*1310*/  I2F.F16 R26, R26 ;  /* 0x0000001a001a7306 */ /* 0x000fe20000200c00 */
[----:B0-----:R-:W-:Y:S02]  /*1320*/  LOP3.LUT R2, R25, 0xff, RZ, 0xc0, !PT ;  /* 0x000000ff19027812 */ /* 0x001fe400078ec0ff */
[----:B------:R-:W-:Y:S02]  /*1330*/  LOP3.LUT R3, R3, 0xff, RZ, 0xc0, !PT ;  /* 0x000000ff03037812 */ /* 0x000fe400078ec0ff */
[----:B------:R-:W-:Y:S02]  /*1340*/  IADD3 R69, PT, PT, -R23, R2, RZ ;  /* 0x0000000217457210 */ /* 0x000fe40007ffe1ff */
[----:B------:R-:W-:Y:S01]  /*1350*/  SHF.R.U32.HI R2, RZ, 0x10, R4 ;  /* 0x00000010ff027819 */ /* 0x000fe20000011604 */
[----:B--2---:R-:W-:Y:S01]  /*1360*/  HADD2.F32 R73, -RZ, R73.H0_H0 ;  /* 0x20000049ff497230 */ /* 0x004fe20000004100 */
[----:B------:R-:W-:Y:S01]  /*1370*/  IADD3 R3, PT, PT, -R14, R3, RZ ;  /* 0x000000030e037210 */ /* 0x000fe20007ffe1ff */
[----:B------:R-:W0:Y:S01]  /*1380*/  I2F.F16 R32, R32 ;  /* 0x0000002000207306 */ /* 0x000e220000200c00 */
[----:B------:R-:W-:-:S02]  /*1390*/  LOP3.LUT R2, R2, 0xff, RZ, 0xc0, !PT ;  /* 0x000000ff02027812 */ /* 0x000fc400078ec0ff */
[----:B------:R-:W-:Y:S02]  /*13a0*/  LEA.HI R35, R4, -R33, RZ, 0x8 ;  /* 0x8000002104237211 */ /* 0x000fe400078f40ff */
[----:B------:R-:W-:Y:S02]  /*13b0*/  IADD3 R2, PT, PT, -R33, R2, RZ ;  /* 0x0000000221027210 */ /* 0x000fe40007ffe1ff */
[----:B------:R-:W-:Y:S01]  /*13c0*/  SHF.R.U32.HI R4, RZ, 0x10, R6 ;  /* 0x00000010ff047819 */ /* 0x000fe20000011606 */
[----:B------:R1:W2:Y:S01]  /*13d0*/  I2F.F16 R70, R3 ;  /* 0x0000000300467306 */ /* 0x0002a20000200c00 */
[----:B------:R-:W-:Y:S02]  /*13e0*/  LOP3.LUT R24, R6, 0xff, RZ, 0xc0, !PT ;  /* 0x000000ff06187812 */ /* 0x000fe400078ec0ff */
[----:B------:R-:W-:Y:S02]  /*13f0*/  LOP3.LUT R4, R4, 0xff, RZ, 0xc0, !PT ;  /* 0x000000ff04047812 */ /* 0x000fe400078ec0ff */
[----:B------:R-:W-:-:S02]  /*1400*/  LEA.HI R30, R6, -R23, RZ, 0x8 ;  /* 0x80000017061e7211 */ /* 0x000fc400078f40ff */
[----:B------:R-:W-:Y:S01]  /*1410*/  IADD3 R4, PT, PT, -R23, R4, RZ ;  /* 0x0000000417047210 */ /* 0x000fe20007ffe1ff */
[----:B------:R3:W4:Y:S01]  /*1420*/  I2F.F16 R62, R2 ;  /* 0x00000002003e7306 */ /* 0x0007220000200c00 */
[----:B-1----:R-:W-:Y:S01]  /*1430*/  SHF.R.U32.HI R3, RZ, 0x10, R5 ;  /* 0x00000010ff037819 */ /* 0x002fe20000011605 */
[----:B0-----:R-:W-:Y:S01]  /*1440*/  HADD2.F32 R32, -RZ, R32.H0_H0 ;  /* 0x20000020ff207230 */ /* 0x001fe20000004100 */
[----:B-----5:R-:W-:Y:S02]  /*1450*/  SHF.R.U32.HI R6, RZ, 0x8, R10 ;  /* 0x00000008ff067819 */ /* 0x020fe4000001160a */
[----:B------:R-:W-:Y:S02]  /*1460*/  LOP3.LUT R3, R3, 0xff, RZ, 0xc0, !PT ;  /* 0x000000ff03037812 */ /* 0x000fe400078ec0ff */
[--C-:B------:R-:W-:Y:S01]  /*1470*/  SHF.R.U32.HI R25, RZ, 0x8, R7.reuse ;  /* 0x00000008ff197819 */ /* 0x100fe20000011607 */
[----:B------:R0:W1:Y:S01]  /*1480*/  I2F.F16 R45, R4 ;  /* 0x00000004002d7306 */ /* 0x0000620000200c00 */
[----:B---3--:R-:W-:Y:S01]  /*1490*/  SHF.R.U32.HI R2, RZ, 0x10, R7 ;  /* 0x00000010ff027819 */ /* 0x008fe20000011607 */
[----:B--2---:R-:W-:Y:S01]  /*14a0*/  HADD2.F32 R70, -RZ, R70.H0_H0 ;  /* 0x20000046ff467230 */ /* 0x004fe20000004100 */
[----:B------:R-:W-:-:S02]  /*14b0*/  IADD3 R3, PT, PT, -R14, R3, RZ ;  /* 0x000000030e037210 */ /* 0x000fc40007ffe1ff */
[----:B------:R-:W-:Y:S02]  /*14c0*/  LOP3.LUT R5, R2, 0xff, RZ, 0xc0, !PT ;  /* 0x000000ff02057812 */ /* 0x000fe400078ec0ff */
[----:B------:R-:W-:Y:S01]  /*14d0*/  LOP3.LUT R2, R8, 0xff, RZ, 0xc0, !PT ;  /* 0x000000ff08027812 */ /* 0x000fe200078ec0ff */
[----:B------:R2:W3:Y:S01]  /*14e0*/  I2F.F16 R61, R3 ;  /* 0x00000003003d7306 */ /* 0x0004e20000200c00 */
[----:B------:R-:W-:Y:S01]  /*14f0*/  IADD3 R5, PT, PT, -R34, R5, RZ ;  /* 0x0000000522057210 */ /* 0x000fe20007ffe1ff */
[----:B----4-:R-:W-:Y:S01]  /*1500*/  HADD2.F32 R62, -RZ, R62.H0_H0 ;  /* 0x2000003eff3e7230 */ /* 0x010fe20000004100 */
[----:B------:R-:W-:Y:S02]  /*1510*/  IADD3 R64, PT, PT, -R33, R2, RZ ;  /* 0x0000000221407210 */ /* 0x000fe40007ffe1ff */
[----:B0-----:R-:W-:Y:S02]  /*1520*/  LOP3.LUT R4, R10, 0xff, RZ, 0xc0, !PT ;  /* 0x000000ff0a047812 */ /* 0x001fe400078ec0ff */
[----:B------:R-:W-:Y:S01]  /*1530*/  LEA.HI R31, R7, -R34, RZ, 0x8 ;  /* 0x80000022071f7211 */ /* 0x000fe200078f40ff */
[----:B------:R0:W4:Y:S01]  /*1540*/  I2F.F16 R43, R5 ;  /* 0x00000005002b7306 */ /* 0x0001220000200c00 */
[----:B--2---:R-:W-:Y:S01]  /*1550*/  LOP3.LUT R3, R9, 0xff, RZ, 0xc0, !PT ;  /* 0x000000ff09037812 */ /* 0x004fe200078ec0ff */
[----:B-1----:R-:W-:Y:S01]  /*1560*/  HADD2.F32 R45, -RZ, R45.H0_H0 ;  /* 0x2000002dff2d7230 */ /* 0x002fe20000004100 */
[----:B------:R-:W-:-:S02]  /*1570*/  IADD3 R44, PT, PT, -R23, R4, RZ ;  /* 0x00000004172c7210 */ /* 0x000fc40007ffe1ff */
[----:B------:R-:W-:Y:S02]  /*1580*/  IADD3 R46, PT, PT, -R14, R3, RZ ;  /* 0x000000030e2e7210 */ /* 0x000fe40007ffe1ff */
[----:B------:R-:W1:Y:S01]  /*1590*/  LDS.64 R2, [UR4+0x100] ;  /* 0x00010004ff027984 */ /* 0x000e620008000a00 */
[----:B------:R-:W-:Y:S01]  /*15a0*/  SHF.R.U32.HI R4, RZ, 0x8, R8 ;  /* 0x00000008ff047819 */ /* 0x000fe20000011608 */
[----:B------:R-:W2:Y:S01]  /*15b0*/  I2F.F16 R69, R69 ;  /* 0x0000004500457306 */ /* 0x000ea20000200c00 */
[----:B0-----:R-:W-:Y:S01]  /*15c0*/  LOP3.LUT R5, R11, 0xff, RZ, 0xc0, !PT ;  /* 0x000000ff0b057812 */ /* 0x001fe200078ec0ff */
[----:B---3--:R-:W-:Y:S01]  /*15d0*/  HADD2.F32 R61, -RZ, R61.H0_H0 ;  /* 0x2000003dff3d7230 */ /* 0x008fe20000004100 */
[----:B------:R-:W-:Y:S02]  /*15e0*/  LOP3.LUT R4, R4, 0xff, RZ, 0xc0, !PT ;  /* 0x000000ff04047812 */ /* 0x000fe400078ec0ff */
[----:B------:R-:W-:Y:S01]  /*15f0*/  IADD3 R42, PT, PT, -R34, R5, RZ ;  /* 0x00000005222a7210 */ /* 0x000fe20007ffe1ff */
[----:B----4-:R-:W-:Y:S01]  /*1600*/  HADD2.F32 R43, -RZ, R43.H0_H0 ;  /* 0x2000002bff2b7230 */ /* 0x010fe20000004100 */
[----:B------:R-:W-:Y:S01]  /*1610*/  SHF.R.U32.HI R5, RZ, 0x8, R9 ;  /* 0x00000008ff057819 */ /* 0x000fe20000011609 */
[----:B------:R-:W0:Y:S01]  /*1620*/  I2F.F16 R35, R35 ;  /* 0x0000002300237306 */ /* 0x000e220000200c00 */
[----:B------:R-:W-:-:S02]  /*1630*/  IADD3 R4, PT, PT, -R33, R4, RZ ;  /* 0x0000000421047210 */ /* 0x000fc40007ffe1ff */
[----:B------:R-:W-:Y:S02]  /*1640*/  LOP3.LUT R5, R5, 0xff, RZ, 0xc0, !PT ;  /* 0x000000ff05057812 */ /* 0x000fe400078ec0ff */
[----:B------:R-:W-:Y:S02]  /*1650*/  LOP3.LUT R6, R6, 0xff, RZ, 0xc0, !PT ;  /* 0x000000ff06067812 */ /* 0x000fe400078ec0ff */
[----:B------:R-:W-:Y:S01]  /*1660*/  IADD3 R67, PT, PT, -R14, R5, RZ ;  /* 0x000000050e437210 */ /* 0x000fe20007ffe1ff */
[----:B------:R-:W3:Y:S01]  /*1670*/  I2F.F16 R68, R4 ;  /* 0x0000000400447306 */ /* 0x000ee20000200c00 */
[----:B------:R-:W-:Y:S01]  /*1680*/  SHF.R.U32.HI R5, RZ, 0x8, R11 ;  /* 0x00000008ff057819 */ /* 0x000fe2000001160b */
[----:B--2---:R-:W-:Y:S01]  /*1690*/  HADD2.F32 R69, -RZ, R69.H0_H0 ;  /* 0x20000045ff457230 */ /* 0x004fe20000004100 */
[----:B------:R-:W-:Y:S02]  /*16a0*/  IADD3 R22, PT, PT, -R33, R22, RZ ;  /* 0x0000001621167210 */ /* 0x000fe40007ffe1ff */
[----:B------:R-:W-:-:S02]  /*16b0*/  LOP3.LUT R7, R5, 0xff, RZ, 0xc0, !PT ;  /* 0x000000ff05077812 */ /* 0x000fc400078ec0ff */
[----:B------:R-:W-:Y:S01]  /*16c0*/  SHF.R.U32.HI R5, RZ, 0x10, R8 ;  /* 0x00000010ff057819 */ /* 0x000fe20000011608 */
[----:B------:R2:W4:Y:S01]  /*16d0*/  I2F.F16 R71, R22 ;  /* 0x0000001600477306 */ /* 0x0005220000200c00 */
[----:B------:R-:W-:Y:S01]  /*16e0*/  LOP3.LUT R25, R25, 0xff, RZ, 0xc0, !PT ;  /* 0x000000ff19197812 */ /* 0x000fe200078ec0ff */
[----:B0-----:R-:W-:Y:S01]  /*16f0*/  HADD2.F32 R35, -RZ, R35.H0_H0 ;  /* 0x20000023ff237230 */ /* 0x001fe20000004100 */
[C---:B------:R-:W-:Y:S02]  /*1700*/  IADD3 R24, PT, PT, -R23.reuse, R24, RZ ;  /* 0x0000001817187210 */ /* 0x040fe40007ffe1ff */
[----:B------:R-:W-:Y:S02]  /*1710*/  IADD3 R66, PT, PT, -R23, R6, RZ ;  /* 0x0000000617427210 */ /* 0x000fe40007ffe1ff */
[----:B------:R-:W-:Y:S01]  /*1720*/  LOP3.LUT R6, R5, 0xff, RZ, 0xc0, !PT ;  /* 0x000000ff05067812 */ /* 0x000fe200078ec0ff */
[----:B------:R-:W0:Y:S01]  /*1730*/  I2F.F16 R30, R30 ;  /* 0x0000001e001e7306 */ /* 0x000e220000200c00 */
[C---:B--2---:R-:W-:Y:S01]  /*1740*/  IADD3 R22, PT, PT, -R34.reuse, R25, RZ ;  /* 0x0000001922167210 */ /* 0x044fe20007ffe1ff */
[----:B------:R-:W2:Y:S01]  /*1750*/  LDS.64 R4, [UR4+0x108] ;  /* 0x00010804ff047984 */ /* 0x000ea20008000a00 */
[----:B------:R-:W-:Y:S01]  /*1760*/  IADD3 R7, PT, PT, -R34, R7, RZ ;  /* 0x0000000722077210 */ /* 0x000fe20007ffe1ff */
[----:B---3--:R-:W-:Y:S01]  /*1770*/  HADD2.F32 R68, -RZ, R68.H0_H0 ;  /* 0x20000044ff447230 */ /* 0x008fe20000004100 */
[----:B------:R-:W-:Y:S01]  /*1780*/  IADD3 R63, PT, PT, -R33, R6, RZ ;  /* 0x00000006213f7210 */ /* 0x000fe20007ffe1ff */
[----:B-1----:R-:W-:Y:S01]  /*1790*/  HADD2.F32 R27, -RZ, R2.H0_H0 ;  /* 0x20000002ff1b7230 */ /* 0x002fe20000004100 */
[----:B------:R-:W-:Y:S01]  /*17a0*/  LEA.HI R37, R8, -R33, RZ, 0x8 ;  /* 0x8000002108257211 */ /* 0x000fe200078f40ff */
[----:B------:R-:W-:Y:S01]  /*17b0*/  I2F.F16 R24, R24 ;  /* 0x0000001800187306 */ /* 0x000fe20000200c00 */
[----:B------:R-:W-:Y:S01]  /*17c0*/  HADD2.F32 R6, -RZ, R26.H0_H0 ;  /* 0x2000001aff067230 */ /* 0x000fe20000004100 */
[----:B------:R-:W-:Y:S01]  /*17d0*/  LEA.HI R36, R9, -R14, RZ, 0x8 ;  /* 0x8000000e09247211 */ /* 0x000fe200078f40ff */
[----:B------:R-:W-:-:S02]  /*17e0*/  HADD2.F32 R25, -RZ, R2.H1_H1 ;  /* 0x30000002ff197230 */ /* 0x000fc40000004100 */
[-C--:B------:R-:W-:Y:S01]  /*17f0*/  FFMA.FTZ R29, R72, R27.reuse, RZ ;  /* 0x0000001b481d7223 */ /* 0x080fe200000100ff */
[----:B----4-:R-:W-:Y:S02]  /*1800*/  HADD2.F32 R71, -RZ, R71.H0_H0 ;  /* 0x20000047ff477230 */ /* 0x010fe40000004100 */
[----:B------:R-:W-:Y:S01]  /*1810*/  FFMA.FTZ R39, R6, R27, RZ ;  /* 0x0000001b06277223 */ /* 0x000fe200000100ff */
[----:B------:R-:W-:Y:S01]  /*1820*/  SHF.R.U32.HI R2, RZ, 0x10, R9 ;  /* 0x00000010ff027819 */ /* 0x000fe20000011609 */
[----:B------:R-:W1:Y:S01]  /*1830*/  I2F.F16 R22, R22 ;  /* 0x0000001600167306 */ /* 0x000e620000200c00 */
[----:B------:R-:W-:Y:S01]  /*1840*/  FFMA.FTZ R28, R70, R25, R29 ;  /* 0x00000019461c7223 */ /* 0x000fe2000001001d */
[----:B0-----:R-:W-:Y:S01]  /*1850*/  HADD2.F32 R30, -RZ, R30.H0_H0 ;  /* 0x2000001eff1e7230 */ /* 0x001fe20000004100 */
[----:B------:R-:W-:-:S04]  /*1860*/  LOP3.LUT R29, R2, 0xff, RZ, 0xc0, !PT ;  /* 0x000000ff021d7812 */ /* 0x000fc800078ec0ff */
[----:B------:R-:W-:Y:S01]  /*1870*/  IADD3 R38, PT, PT, -R14, R29, RZ ;  /* 0x0000001d0e267210 */ /* 0x000fe20007ffe1ff */
[----:B------:R0:W3:Y:S01]  /*1880*/  I2F.F16 R65, R7 ;  /* 0x0000000700417306 */ /* 0x0000e20000200c00 */
[----:B-1----:R-:W-:-:S07]  /*1890*/  HADD2.F32 R8, -RZ, R22.H0_H0 ;  /* 0x20000016ff087230 */ /* 0x002fce0000004100 */
[----:B------:R-:W1:Y:S01]  /*18a0*/  I2F.F16 R31, R31 ;  /* 0x0000001f001f7306 */ /* 0x000e620000200c00 */
[----:B0-----:R-:W-:Y:S02]  /*18b0*/  HADD2.F32 R7, -RZ, R24.H0_H0 ;  /* 0x20000018ff077230 */ /* 0x001fe40000004100 */
[----:B------:R-:W-:-:S03]  /*18c0*/  FFMA.FTZ R22, R73, R27, RZ ;  /* 0x0000001b49167223 */ /* 0x000fc600000100ff */
[----:B------:R-:W-:Y:S01]  /*18d0*/  FFMA.FTZ R24, R7, R27, RZ ;  /* 0x0000001b07187223 */ /* 0x000fe200000100ff */
[-C--:B------:R-:W-:Y:S01]  /*18e0*/  FFMA.FTZ R27, R71, R25.reuse, R22 ;  /* 0x00000019471b7223 */ /* 0x080fe20000010016 */
[----:B------:R-:W0:Y:S01]  /*18f0*/  I2F.F16 R64, R64 ;  /* 0x0000004000407306 */ /* 0x000e220000200c00 */
[----:B---3--:R-:W-:Y:S02]  /*1900*/  HADD2.F32 R65, -RZ, R65.H0_H0 ;  /* 0x20000041ff417230 */ /* 0x008fe40000004100 */
[-C--:B------:R-:W-:Y:S01]  /*1910*/  FFMA.FTZ R22, R69, R25.reuse, R24 ;  /* 0x0000001945167223 */ /* 0x080fe20000010018 */
[----:B------:R-:W-:Y:S01]  /*1920*/  FFMA.FTZ R24, R8, R25, R39 ;  /* 0x0000001908187223 */ /* 0x000fe20000010027 */
[--C-:B------:R-:W-:Y:S01]  /*1930*/  HADD2.F32 R25, -RZ, R3.reuse.H0_H0 ;  /* 0x20000003ff197230 */ /* 0x100fe20000004100 */
[----:B------:R-:W-:Y:S01]  /*1940*/  LEA.HI R39, R11, -R34, RZ, 0x8 ;  /* 0x800000220b277211 */ /* 0x000fe200078f40ff */
[----:B------:R-:W-:Y:S01]  /*1950*/  HADD2.F32 R3, -RZ, R3.H1_H1 ;  /* 0x30000003ff037230 */ /* 0x000fe20000004100 */
[----:B------:R-:W3:Y:S02]  /*1960*/  I2F.F16 R46, R46 ;  /* 0x0000002e002e7306 */ /* 0x000ee40000200c00 */
[-C--:B------:R-:W-:Y:S01]  /*1970*/  FFMA.FTZ R26, R62, R25.reuse, R27 ;  /* 0x000000193e1a7223 */ /* 0x080fe2000001001b */
[-C--:B------:R-:W-:Y:S01]  /*1980*/  FFMA.FTZ R29, R61, R25.reuse, R28 ;  /* 0x000000193d1d7223 */ /* 0x080fe2000001001c */
[----:B------:R-:W-:Y:S01]  /*1990*/  FFMA.FTZ R27, R45, R25, R22 ;  /* 0x000000192d1b7223 */ /* 0x000fe20000010016 */
[----:B-1----:R-:W-:-:S02]  /*19a0*/  HADD2.F32 R31, -RZ, R31.H0_H0 ;  /* 0x2000001fff1f7230 */ /* 0x002fc40000004100 */
[----:B------:R-:W-:Y:S01]  /*19b0*/  FFMA.FTZ R2, R43, R25, R24 ;  /* 0x000000192b027223 */ /* 0x000fe20000010018 */
[-C--:B------:R-:W-:Y:S01]  /*19c0*/  FFMA.FTZ R25, R35, R3.reuse, R26 ;  /* 0x0000000323197223 */ /* 0x080fe2000001001a */
[-C--:B------:R-:W-:Y:S01]  /*19d0*/  FFMA.FTZ R29, R32, R3.reuse, R29 ;  /* 0x00000003201d7223 */ /* 0x080fe2000001001d */
[----:B------:R-:W1:Y:S01]  /*19e0*/  I2F.F16 R44, R44 ;  /* 0x0000002c002c7306 */ /* 0x000e620000200c00 */
[-C--:B------:R-:W-:Y:S01]  /*19f0*/  FFMA.FTZ R9, R30, R3.reuse, R27 ;  /* 0x000000031e097223 */ /* 0x080fe2000001001b */
[----:B------:R-:W-:Y:S01]  /*1a00*/  FFMA.FTZ R3, R31, R3, R2 ;  /* 0x000000031f037223 */ /* 0x000fe20000010002 */
[----:B--2---:R-:W-:Y:S01]  /*1a10*/  HADD2.F32 R27, -RZ, R4.H0_H0 ;  /* 0x20000004ff1b7230 */ /* 0x004fe20000004100 */
[----:B------:R-:W-:Y:S01]  /*1a20*/  SHF.R.U32.HI R2, RZ, 0x10, R11 ;  /* 0x00000010ff027819 */ /* 0x000fe2000001160b */
[----:B0-----:R-:W-:Y:S01]  /*1a30*/  HADD2.F32 R64, -RZ, R64.H0_H0 ;  /* 0x20000040ff407230 */ /* 0x001fe20000004100 */
[----:B------:R-:W-:Y:S01]  /*1a40*/  SHF.R.U32.HI R24, RZ, 0x10, R10 ;  /* 0x00000010ff187819 */ /* 0x000fe2000001160a */
[----:B---3--:R-:W-:Y:S01]  /*1a50*/  HADD2.F32 R46, -RZ, R46.H0_H0 ;  /* 0x2000002eff2e7230 */ /* 0x008fe20000004100 */
[----:B------:R-:W0:Y:S01]  /*1a60*/  I2F.F16 R42, R42 ;  /* 0x0000002a002a7306 */ /* 0x000e220000200c00 */
[----:B------:R-:W-:-:S02]  /*1a70*/  HADD2.F32 R4, -RZ, R4.H1_H1 ;  /* 0x30000004ff047230 */ /* 0x000fc40000004100 */
[-C--:B------:R-:W-:Y:S01]  /*1a80*/  FFMA.FTZ R25, R64, R27.reuse, R25 ;  /* 0x0000001b40197223 */ /* 0x080fe20000010019 */
[----:B------:R-:W-:Y:S01]  /*1a90*/  LOP3.LUT R24, R24, 0xff, RZ, 0xc0, !PT ;  /* 0x000000ff18187812 */ /* 0x000fe200078ec0ff */
[-C--:B------:R-:W-:Y:S01]  /*1aa0*/  FFMA.FTZ R26, R46, R27.reuse, R29 ;  /* 0x0000001b2e1a7223 */ /* 0x080fe2000001001d */
[----:B-1----:R-:W-:Y:S02]  /*1ab0*/  HADD2.F32 R44, -RZ, R44.H0_H0 ;  /* 0x2000002cff2c7230 */ /* 0x002fe40000004100 */
[----:B------:R1:W2:Y:S01]  /*1ac0*/  I2F.F16 R22, R38 ;  /* 0x0000002600167306 */ /* 0x0002a20000200c00 */
[----:B------:R-:W-:Y:S02]  /*1ad0*/  IADD3 R24, PT, PT, -R23, R24, RZ ;  /* 0x0000001817187210 */ /* 0x000fe40007ffe1ff */
[----:B------:R-:W-:Y:S01]  /*1ae0*/  FFMA.FTZ R9, R44, R27, R9 ;  /* 0x0000001b2c097223 */ /* 0x000fe20000010009 */
[----:B0-----:R-:W-:-:S04]  /*1af0*/  HADD2.F32 R42, -RZ, R42.H0_H0 ;  /* 0x2000002aff2a7230 */ /* 0x001fc80000004100 */
[----:B------:R-:W0:Y:S01]  /*1b00*/  I2F.F16 R67, R67 ;  /* 0x0000004300437306 */ /* 0x000e220000200c00 */
[----:B-1----:R-:W-:Y:S01]  /*1b10*/  LEA.HI R38, R10, -R23, RZ, 0x8 ;  /* 0x800000170a267211 */ /* 0x002fe200078f40ff */
[----:B------:R-:W-:Y:S01]  /*1b20*/  FFMA.FTZ R10, R42, R27, R3 ;  /* 0x0000001b2a0a7223 */ /* 0x000fe20000010003 */
[----:B------:R-:W-:Y:S02]  /*1b30*/  LOP3.LUT R27, R2, 0xff, RZ, 0xc0, !PT ;  /* 0x000000ff021b7812 */ /* 0x000fe400078ec0ff */
[----:B------:R-:W1:Y:S03]  /*1b40*/  LDS.64 R2, [UR4+0x200] ;  /* 0x00020004ff027984 */ /* 0x000e660008000a00 */
[----:B------:R-:W3:Y:S01]  /*1b50*/  I2F.F16 R66, R66 ;  /* 0x0000004200427306 */ /* 0x000ee20000200c00 */
[----:B------:R-:W-:Y:S01]  /*1b60*/  IADD3 R27, PT, PT, -R34, R27, RZ ;  /* 0x0000001b221b7210 */ /* 0x000fe20007ffe1ff */
[----:B--2---:R-:W-:-:S02]  /*1b70*/  HADD2.F32 R22, -RZ, R22.H0_H0 ;  /* 0x20000016ff167230 */ /* 0x004fc40000004100 */
[----:B0-----:R-:W-:-:S04]  /*1b80*/  HADD2.F32 R67, -RZ, R67.H0_H0 ;  /* 0x20000043ff437230 */ /* 0x001fc80000004100 */
[----:B------:R-:W0:Y:S01]  /*1b90*/  I2F.F16 R63, R63 ;  /* 0x0000003f003f7306 */ /* 0x000e220000200c00 */
[----:B------:R-:W-:Y:S01]  /*1ba0*/  FFMA.FTZ R11, R67, R4, R26 ;  /* 0x00000004430b7223 */ /* 0x000fe2000001001a */
[----:B---3--:R-:W-:-:S06]  /*1bb0*/  HADD2.F32 R66, -RZ, R66.H0_H0 ;  /* 0x20000042ff427230 */ /* 0x008fcc0000004100 */
[----:B------:R2:W3:Y:S01]  /*1bc0*/  I2F.F16 R40, R24 ;  /* 0x0000001800287306 */ /* 0x0004e20000200c00 */
[----:B------:R-:W-:Y:S01]  /*1bd0*/  FFMA.FTZ R9, R66, R4, R9 ;  /* 0x0000000442097223 */ /* 0x000fe20000010009 */
[----:B0-----:R-:W-:-:S06]  /*1be0*/  HADD2.F32 R63, -RZ, R63.H0_H0 ;  /* 0x2000003fff3f7230 */ /* 0x001fcc0000004100 */
[----:B------:R-:W0:Y:S01]  /*1bf0*/  I2F.F16 R41, R27 ;  /* 0x0000001b00297306 */ /* 0x000e220000200c00 */
[-C--:B--2---:R-:W-:Y:S01]  /*1c00*/  FFMA.FTZ R24, R68, R4.reuse, R25 ;  /* 0x0000000444187223 */ /* 0x084fe20000010019 */
[----:B------:R-:W-:Y:S01]  /*1c10*/  FFMA.FTZ R4, R65, R4, R10 ;  /* 0x0000000441047223 */ /* 0x000fe2000001000a */
[--C-:B------:R-:W-:Y:S02]  /*1c20*/  HADD2.F32 R10, -RZ, R5.reuse.H0_H0 ;  /* 0x20000005ff0a7230 */ /* 0x100fe40000004100 */
[----:B------:R-:W-:Y:S02]  /*1c30*/  HADD2.F32 R5, -RZ, R5.H1_H1 ;  /* 0x30000005ff057230 */ /* 0x000fe40000004100 */
[----:B---3--:R-:W-:Y:S01]  /*1c40*/  HADD2.F32 R40, -RZ, R40.H0_H0 ;  /* 0x20000028ff287230 */ /* 0x008fe20000004100 */
[----:B------:R-:W2:Y:S01]  /*1c50*/  I2F.F16 R37, R37 ;  /* 0x0000002500257306 */ /* 0x000ea20000200c00 */
[-C--:B------:R-:W-:Y:S01]  /*1c60*/  FFMA.FTZ R24, R63, R10.reuse, R24 ;  /* 0x0000000a3f187223 */ /* 0x080fe20000010018 */
[----:B------:R-:W-:-:S02]  /*1c70*/  FFMA.FTZ R11, R22, R10, R11 ;  /* 0x0000000a160b7223 */ /* 0x000fc4000001000b */
[----:B------:R-:W-:Y:S01]  /*1c80*/  FFMA.FTZ R9, R40, R10, R9 ;  /* 0x0000000a28097223 */ /* 0x000fe20000010009 */
[----:B0-----:R-:W-:-:S03]  /*1c90*/  HADD2.F32 R41, -RZ, R41.H0_H0 ;  /* 0x20000029ff297230 */ /* 0x001fc60000004100 */
[----:B------:R-:W0:Y:S02]  /*1ca0*/  I2F.F16 R36, R36 ;  /* 0x0000002400247306 */ /* 0x000e240000200c00 */
[----:B------:R-:W-:Y:S01]  /*1cb0*/  FFMA.FTZ R4, R41, R10, R4 ;  /* 0x0000000a29047223 */ /* 0x000fe20000010004 */
[----:B--2---:R-:W-:-:S05]  /*1cc0*/  HADD2.F32 R37, -RZ, R37.H0_H0 ;  /* 0x20000025ff257230 */ /* 0x004fca0000004100 */
[----:B------:R-:W2:Y:S01]  /*1cd0*/  I2F.F16 R38, R38 ;  /* 0x0000002600267306 */ /* 0x000ea20000200c00 */
[----:B------:R-:W-:Y:S01]  /*1ce0*/  FFMA.FTZ R24, R37, R5, R24 ;  /* 0x0000000525187223 */ /* 0x000fe20000010018 */
[----:B0-----:R-:W-:-:S06]  /*1cf0*/  HADD2.F32 R36, -RZ, R36.H0_H0 ;  /* 0x20000024ff247230 */ /* 0x001fcc0000004100 */
[----:B------:R-:W0:Y:S01]  /*1d00*/  I2F.F16 R39, R39 ;  /* 0x0000002700277306 */ /* 0x000e220000200c00 */
[----:B------:R-:W-:Y:S01]  /*1d10*/  FFMA.FTZ R11, R36, R5, R11 ;  /* 0x00000005240b7223 */ /* 0x000fe2000001000b */
[----:B--2---:R-:W-:-:S05]  /*1d20*/  HADD2.F32 R38, -RZ, R38.H0_H0 ;  /* 0x20000026ff267230 */ /* 0x004fca0000004100 */
[----:B------:R-:W-:Y:S01]  /*1d30*/  FFMA.FTZ R28, R38, R5, R9 ;  /* 0x00000005261c7223 */ /* 0x000fe20000010009 */
[----:B0-----:R-:W-:-:S05]  /*1d40*/  HADD2.F32 R39, -RZ, R39.H0_H0 ;  /* 0x20000027ff277230 */ /* 0x001fca0000004100 */
[----:B------:R-:W-:Y:S01]  /*1d50*/  FFMA.FTZ R5, R39, R5, R4 ;  /* 0x0000000527057223 */ /* 0x000fe20000010004 */
[--C-:B-1----:R-:W-:Y:S02]  /*1d60*/  HADD2.F32 R4, -RZ, R2.reuse.H0_H0 ;  /* 0x20000002ff047230 */ /* 0x102fe40000004100 */
[----:B------:R-:W-:-:S03]  /*1d70*/  HADD2.F32 R2, -RZ, R2.H1_H1 ;  /* 0x30000002ff027230 */ /* 0x000fc60000004100 */
[-C--:B------:R-:W-:Y:S01]  /*1d80*/  FFMA.FTZ R10, R73, R4.reuse, RZ ;  /* 0x00000004490a7223 */ /* 0x080fe200000100ff */
[-C--:B------:R-:W-:Y:S01]  /*1d90*/  FFMA.FTZ R25, R72, R4.reuse, RZ ;  /* 0x0000000448197223 */ /* 0x080fe200000100ff */
[-C--:B------:R-:W-:Y:S01]  /*1da0*/  FFMA.FTZ R26, R7, R4.reuse, RZ ;  /* 0x00000004071a7223 */ /* 0x080fe200000100ff */
[----:B------:R-:W-:Y:S01]  /*1db0*/  FFMA.FTZ R27, R6, R4, RZ ;  /* 0x00000004061b7223 */ /* 0x000fe200000100ff */
[-C--:B------:R-:W-:Y:S01]  /*1dc0*/  FFMA.FTZ R9, R71, R2.reuse, R10 ;  /* 0x0000000247097223 */ /* 0x080fe2000001000a */
[-C--:B------:R-:W-:Y:S01]  /*1dd0*/  FFMA.FTZ R10, R70, R2.reuse, R25 ;  /* 0x00000002460a7223 */ /* 0x080fe20000010019 */
[-C--:B------:R-:W-:Y:S01]  /*1de0*/  FFMA.FTZ R4, R69, R2.reuse, R26 ;  /* 0x0000000245047223 */ /* 0x080fe2000001001a */
[----:B------:R-:W-:Y:S01]  /*1df0*/  FFMA.FTZ R2, R8, R2, R27 ;  /* 0x0000000208027223 */ /* 0x000fe2000001001b */
[--C-:B------:R-:W-:Y:S02]  /*1e00*/  HADD2.F32 R27, -RZ, R0.reuse.H0_H0 ;  /* 0x20000000ff1b7230 */ /* 0x100fe40000004100 */
[----:B------:R-:W-:-:S02]  /*1e10*/  HADD2.F32 R26, -RZ, R0.H1_H1 ;  /* 0x30000000ff1a7230 */ /* 0x000fc40000004100 */
[----:B------:R-:W-:Y:S02]  /*1e20*/  HADD2.F32 R25, -RZ, R58.H0_H0 ;  /* 0x2000003aff197230 */ /* 0x000fe40000004100 */
[----:B------:R-:W-:Y:S01]  /*1e30*/  FMUL.FTZ R24, R27, R24 ;  /* 0x000000181b187220 */ /* 0x000fe20000410000 */
[----:B------:R-:W-:Y:S02]  /*1e40*/  FMUL.FTZ R11, R26, R11 ;  /* 0x0000000b1a0b7220 */ /* 0x000fe40000410000 */
[----:B------:R-:W-:Y:S02]  /*1e50*/  FMUL.FTZ R28, R25, R28 ;  /* 0x0000001c191c7220 */ /* 0x000fe40000410000 */
[----:B------:R-:W-:Y:S02]  /*1e60*/  F2FP.F16.F32.PACK_AB R24, RZ, R24 ;  /* 0x00000018ff18723e */ /* 0x000fe400000000ff */
[----:B------:R-:W-:Y:S02]  /*1e70*/  F2FP.F16.F32.PACK_AB R11, RZ, R11 ;  /* 0x0000000bff0b723e */ /* 0x000fe400000000ff */
[----:B------:R-:W-:-:S02]  /*1e80*/  F2FP.F16.F32.PACK_AB R28, RZ, R28 ;  /* 0x0000001cff1c723e */ /* 0x000fc400000000ff */
[----:B------:R-:W-:-:S05]  /*1e90*/  PRMT R24, R24, 0x5410, R11 ;  /* 0x0000541018187816 */ /* 0x000fca000000000b */
[----:B------:R-:W-:Y:S02]  /*1ea0*/  HFMA2 R48, R24, 1, 1, R48 ;  /* 0x3c003c0018307831 */ /* 0x000fe40000000030 */
[----:B------:R-:W-:-:S05]  /*1eb0*/  HADD2.F32 R24, -RZ, R58.H1_H1 ;  /* 0x3000003aff187230 */ /* 0x000fca0000004100 */
[----:B------:R-:W-:-:S05]  /*1ec0*/  FMUL.FTZ R5, R24, R5 ;  /* 0x0000000518057220 */ /* 0x000fca0000410000 */
[----:B------:R-:W-:-:S04]  /*1ed0*/  F2FP.F16.F32.PACK_AB R5, RZ, R5 ;  /* 0x00000005ff05723e */ /* 0x000fc800000000ff */
[----:B------:R-:W-:Y:S01]  /*1ee0*/  PRMT R28, R28, 0x5410, R5 ;  /* 0x000054101c1c7816 */ /* 0x000fe20000000005 */
[----:B------:R-:W-:-:S04]  /*1ef0*/  HADD2.F32 R5, -RZ, R3.H0_H0 ;  /* 0x20000003ff057230 */ /* 0x000fc80000004100 */
[----:B------:R-:W-:Y:S02]  /*1f00*/  HFMA2 R49, R28, 1, 1, R49 ;  /* 0x3c003c001c317831 */ /* 0x000fe40000000031 */
[-C--:B------:R-:W-:Y:S01]  /*1f10*/  FFMA.FTZ R28, R62, R5.reuse, R9 ;  /* 0x000000053e1c7223 */ /* 0x080fe20000010009 */
[-C--:B------:R-:W-:Y:S01]  /*1f20*/  FFMA.FTZ R77, R61, R5.reuse, R10 ;  /* 0x000000053d4d7223 */ /* 0x080fe2000001000a */
[-C--:B------:R-:W-:Y:S01]  /*1f30*/  FFMA.FTZ R11, R45, R5.reuse, R4 ;  /* 0x000000052d0b7223 */ /* 0x080fe20000010004 */
[----:B------:R-:W-:Y:S01]  /*1f40*/  FFMA.FTZ R2, R43, R5, R2 ;  /* 0x000000052b027223 */ /* 0x000fe20000010002 */
[----:B------:R-:W-:Y:S01]  /*1f50*/  HADD2.F32 R10, -RZ, R3.H1_H1 ;  /* 0x30000003ff0a7230 */ /* 0x000fe20000004100 */
[----:B------:R-:W0:Y:S04]  /*1f60*/  LDS.64 R4, [UR4+0x208] ;  /* 0x00020804ff047984 */ /* 0x000e280008000a00 */
[-C--:B------:R-:W-:Y:S01]  /*1f70*/  FFMA.FTZ R9, R35, R10.reuse, R28 ;  /* 0x0000000a23097223 */ /* 0x080fe2000001001c */
[-C--:B------:R-:W-:Y:S01]  /*1f80*/  FFMA.FTZ R3, R30, R10.reuse, R11 ;  /* 0x0000000a1e037223 */ /* 0x080fe2000001000b */
[-C--:B------:R-:W-:Y:S01]  /*1f90*/  FFMA.FTZ R11, R31, R10.reuse, R2 ;  /* 0x0000000a1f0b7223 */ /* 0x080fe20000010002 */
[----:B------:R-:W-:Y:S01]  /*1fa0*/  FFMA.FTZ R77, R32, R10, R77 ;  /* 0x0000000a204d7223 */ /* 0x000fe2000001004d */
[----:B0-----:R-:W-:-:S02]  /*1fb0*/  HADD2.F32 R29, -RZ, R4.H0_H0 ;  /* 0x20000004ff1d7230 */ /* 0x001fc40000004100 */
[----:B------:R-:W-:Y:S02]  /*1fc0*/  HADD2.F32 R2, -RZ, R4.H1_H1 ;  /* 0x30000004ff027230 */ /* 0x000fe40000004100 */
[--C-:B------:R-:W-:Y:S02]  /*1fd0*/  HADD2.F32 R4, -RZ, R5.reuse.H0_H0 ;  /* 0x20000005ff047230 */ /* 0x100fe40000004100 */
[-C--:B------:R-:W-:Y:S01]  /*1fe0*/  FFMA.FTZ R9, R64, R29.reuse, R9 ;  /* 0x0000001d40097223 */ /* 0x080fe20000010009 */
[----:B------:R-:W-:Y:S02]  /*1ff0*/  HADD2.F32 R5, -RZ, R5.H1_H1 ;  /* 0x30000005ff057230 */ /* 0x000fe40000004100 */
[-C--:B------:R-:W-:Y:S01]  /*2000*/  FFMA.FTZ R3, R44, R29.reuse, R3 ;  /* 0x0000001d2c037223 */ /* 0x080fe20000010003 */
[----:B------:R-:W-:Y:S01]  /*2010*/  FFMA.FTZ R28, R42, R29, R11 ;  /* 0x0000001d2a1c7223 */ /* 0x000fe2000001000b */
[-C--:B------:R-:W-:Y:S02]  /*2020*/  FFMA.FTZ R10, R68, R2.reuse, R9 ;  /* 0x00000002440a7223 */ /* 0x080fe40000010009 */
[-C--:B------:R-:W-:Y:S01]  /*2030*/  FFMA.FTZ R11, R66, R2.reuse, R3 ;  /* 0x00000002420b7223 */ /* 0x080fe20000010003 */
[----:B------:R-:W-:Y:S01]  /*2040*/  FFMA.FTZ R28, R65, R2, R28 ;  /* 0x00000002411c7223 */ /* 0x000fe2000001001c */
[----:B------:R-:W-:-:S02]  /*2050*/  FFMA.FTZ R10, R63, R4, R10 ;  /* 0x000000043f0a7223 */ /* 0x000fc4000001000a */
[----:B------:R-:W-:Y:S02]  /*2060*/  FFMA.FTZ R11, R40, R4, R11 ;  /* 0x00000004280b7223 */ /* 0x000fe4000001000b */
[----:B------:R-:W-:-:S04]  /*2070*/  FFMA.FTZ R10, R37, R5, R10 ;  /* 0x00000005250a7223 */ /* 0x000fc8000001000a */
[----:B------:R-:W-:Y:S01]  /*2080*/  FMUL.FTZ R9, R27, R10 ;  /* 0x0000000a1b097220 */ /* 0x000fe20000410000 */
[----:B------:R-:W-:-:S04]  /*2090*/  FFMA.FTZ R10, R46, R29, R77 ;  /* 0x0000001d2e0a7223 */ /* 0x000fc8000001004d */
[----:B------:R-:W-:Y:S01]  /*20a0*/  FFMA.FTZ R77, R67, R2, R10 ;  /* 0x00000002434d7223 */ /* 0x000fe2000001000a */
[----:B------:R-:W-:Y:S01]  /*20b0*/  F2FP.F16.F32.PACK_AB R9, RZ, R9 ;  /* 0x00000009ff09723e */ /* 0x000fe200000000ff */
[----:B------:R-:W0:Y:S02]  /*20c0*/  LDS.64 R2, [UR4+0x300] ;  /* 0x00030004ff027984 */ /* 0x000e240008000a00 */
[-C--:B------:R-:W-:Y:S01]  /*20d0*/  FFMA.FTZ R77, R22, R4.reuse, R77 ;  /* 0x00000004164d7223 */ /* 0x080fe2000001004d */
[----:B------:R-:W-:Y:S01]  /*20e0*/  FFMA.FTZ R4, R41, R4, R28 ;  /* 0x0000000429047223 */ /* 0x000fe2000001001c */
[-C--:B------:R-:W-:Y:S02]  /*20f0*/  FFMA.FTZ R28, R38, R5.reuse, R11 ;  /* 0x00000005261c7223 */ /* 0x080fe4000001000b */
[-C--:B------:R-:W-:Y:S01]  /*2100*/  FFMA.FTZ R77, R36, R5.reuse, R77 ;  /* 0x00000005244d7223 */ /* 0x080fe2000001004d */
[----:B------:R-:W-:Y:S01]  /*2110*/  FFMA.FTZ R11, R39, R5, R4 ;  /* 0x00000005270b7223 */ /* 0x000fe20000010004 */
[----:B------:R-:W-:Y:S01]  /*2120*/  FMUL.FTZ R28, R25, R28 ;  /* 0x0000001c191c7220 */ /* 0x000fe20000410000 */
[----:B------:R-:W1:Y:S01]  /*2130*/  LDS.64 R4, [UR4+0x308] ;  /* 0x00030804ff047984 */ /* 0x000e620008000a00 */
[----:B------:R-:W-:Y:S01]  /*2140*/  FMUL.FTZ R10, R26, R77 ;  /* 0x0000004d1a0a7220 */ /* 0x000fe20000410000 */
[----:B------:R-:W-:-:S02]  /*2150*/  FMUL.FTZ R11, R24, R11 ;  /* 0x0000000b180b7220 */ /* 0x000fc40000410000 */
[----:B------:R-:W-:Y:S02]  /*2160*/  F2FP.F16.F32.PACK_AB R28, RZ, R28 ;  /* 0x0000001cff1c723e */ /* 0x000fe400000000ff */
[----:B------:R-:W-:Y:S02]  /*2170*/  F2FP.F16.F32.PACK_AB R10, RZ, R10 ;  /* 0x0000000aff0a723e */ /* 0x000fe400000000ff */
[----:B------:R-:W-:Y:S02]  /*2180*/  F2FP.F16.F32.PACK_AB R11, RZ, R11 ;  /* 0x0000000bff0b723e */ /* 0x000fe400000000ff */
[----:B------:R-:W-:Y:S02]  /*2190*/  PRMT R9, R9, 0x5410, R10 ;  /* 0x0000541009097816 */ /* 0x000fe4000000000a */
[----:B------:R-:W-:-:S03]  /*21a0*/  PRMT R28, R28, 0x5410, R11 ;  /* 0x000054101c1c7816 */ /* 0x000fc6000000000b */
[----:B------:R-:W-:Y:S02]  /*21b0*/  HFMA2 R52, R9, 1, 1, R52 ;  /* 0x3c003c0009347831 */ /* 0x000fe40000000034 */
[----:B------:R-:W-:Y:S02]  /*21c0*/  HADD2 R53, R28, R53 ;  /* 0x000000351c357230 */ /* 0x000fe40000000000 */
[--C-:B0-----:R-:W-:Y:S02]  /*21d0*/  HADD2.F32 R9, -RZ, R2.reuse.H0_H0 ;  /* 0x20000002ff097230 */ /* 0x101fe40000004100 */
[----:B------:R-:W-:Y:S02]  /*21e0*/  HADD2.F32 R28, -RZ, R2.H1_H1 ;  /* 0x30000002ff1c7230 */ /* 0x000fe40000004100 */
[----:B------:R-:W-:Y:S02]  /*21f0*/  HADD2.F32 R76, -RZ, R3.H1_H1 ;  /* 0x30000003ff4c7230 */ /* 0x000fe40000004100 */
[----:B------:R-:W-:-:S04]  /*2200*/  FFMA.FTZ R2, R73, R9, RZ ;  /* 0x0000000949027223 */ /* 0x000fc800000100ff */
[----:B------:R-:W-:Y:S01]  /*2210*/  FFMA.FTZ R11, R71, R28, R2 ;  /* 0x0000001c470b7223 */ /* 0x000fe20000010002 */
[----:B------:R-:W-:Y:S02]  /*2220*/  HADD2.F32 R2, -RZ, R3.H0_H0 ;  /* 0x20000003ff027230 */ /* 0x000fe40000004100 */
[--C-:B-1----:R-:W-:Y:S02]  /*2230*/  HADD2.F32 R3, -RZ, R4.reuse.H0_H0 ;  /* 0x20000004ff037230 */ /* 0x102fe40000004100 */
[----:B------:R-:W-:Y:S02]  /*2240*/  HADD2.F32 R4, -RZ, R4.H1_H1 ;  /* 0x30000004ff047230 */ /* 0x000fe40000004100 */
[----:B------:R-:W-:Y:S01]  /*2250*/  FFMA.FTZ R10, R62, R2, R11 ;  /* 0x000000023e0a7223 */ /* 0x000fe2000001000b */
[----:B------:R-:W-:-:S03]  /*2260*/  FFMA.FTZ R11, R72, R9, RZ ;  /* 0x00000009480b7223 */ /* 0x000fc600000100ff */
[----:B------:R-:W-:Y:S01]  /*2270*/  FFMA.FTZ R29, R35, R76, R10 ;  /* 0x0000004c231d7223 */ /* 0x000fe2000001000a */
[----:B------:R-:W-:-:S03]  /*2280*/  FFMA.FTZ R10, R70, R28, R11 ;  /* 0x0000001c460a7223 */ /* 0x000fc6000001000b */
[-C--:B------:R-:W-:Y:S01]  /*2290*/  FFMA.FTZ R29, R64, R3.reuse, R29 ;  /* 0x00000003401d7223 */ /* 0x080fe2000001001d */
[----:B------:R-:W-:Y:S01]  /*22a0*/  FFMA.FTZ R11, R61, R2, R10 ;  /* 0x000000023d0b7223 */ /* 0x000fe2000001000a */
[--C-:B------:R-:W-:Y:S02]  /*22b0*/  HADD2.F32 R10, -RZ, R5.reuse.H0_H0 ;  /* 0x20000005ff0a7230 */ /* 0x100fe40000004100 */
[----:B------:R-:W-:Y:S01]  /*22c0*/  FFMA.FTZ R78, R68, R4, R29 ;  /* 0x00000004444e7223 */ /* 0x000fe2000001001d */
[----:B------:R-:W-:Y:S01]  /*22d0*/  FFMA.FTZ R11, R32, R76, R11 ;  /* 0x0000004c200b7223 */ /* 0x000fe2000001000b */
[----:B------:R-:W-:Y:S02]  /*22e0*/  HADD2.F32 R5, -RZ, R5.H1_H1 ;  /* 0x30000005ff057230 */ /* 0x000fe40000004100 */
[----:B------:R-:W-:Y:S01]  /*22f0*/  FFMA.FTZ R78, R63, R10, R78 ;  /* 0x0000000a3f4e7223 */ /* 0x000fe2000001004e */
[----:B------:R-:W-:-:S03]  /*2300*/  FFMA.FTZ R80, R46, R3, R11 ;  /* 0x000000032e507223 */ /* 0x000fc6000001000b */
[----:B------:R-:W-:Y:S01]  /*2310*/  FFMA.FTZ R78, R37, R5, R78 ;  /* 0x00000005254e7223 */ /* 0x000fe2000001004e */
[----:B------:R-:W-:Y:S01]  /*2320*/  FFMA.FTZ R11, R67, R4, R80 ;  /* 0x00000004430b7223 */ /* 0x000fe20000010050 */
[----:B------:R-:W-:-:S04]  /*2330*/  IMAD.WIDE R80, R13, 0x4, R74 ;  /* 0x000000040d507825 */ /* 0x000fc800078e024a */
[----:B------:R-:W-:Y:S01]  /*2340*/  FMUL.FTZ R29, R27, R78 ;  /* 0x0000004e1b1d7220 */ /* 0x000fe20000410000 */
[----:B------:R-:W-:Y:S01]  /*2350*/  FFMA.FTZ R11, R22, R10, R11 ;  /* 0x0000000a160b7223 */ /* 0x000fe2000001000b */
[-C--:B------:R-:W-:Y:S01]  /*2360*/  FFMA.FTZ R78, R7, R9.reuse, RZ ;  /* 0x00000009074e7223 */ /* 0x080fe200000100ff */
[----:B------:R-:W-:Y:S02]  /*2370*/  FFMA.FTZ R9, R6, R9, RZ ;  /* 0x0000000906097223 */ /* 0x000fe400000100ff */
[----:B------:R-:W-:Y:S01]  /*2380*/  FFMA.FTZ R11, R36, R5, R11 ;  /* 0x00000005240b7223 */ /* 0x000fe2000001000b */
[----:B------:R-:W-:Y:S01]  /*2390*/  F2FP.F16.F32.PACK_AB R29, RZ, R29 ;  /* 0x0000001dff1d723e */ /* 0x000fe200000000ff */
[-C--:B------:R-:W-:Y:S01]  /*23a0*/  FFMA.FTZ R78, R69, R28.reuse, R78 ;  /* 0x0000001c454e7223 */ /* 0x080fe2000001004e */
[----:B------:R-:W-:Y:S01]  /*23b0*/  FFMA.FTZ R28, R8, R28, R9 ;  /* 0x0000001c081c7223 */ /* 0x000fe20000010009 */
[----:B------:R-:W-:-:S03]  /*23c0*/  FMUL.FTZ R11, R26, R11 ;  /* 0x0000000b1a0b7220 */ /* 0x000fc60000410000 */
[----:B------:R-:W-:Y:S02]  /*23d0*/  FFMA.FTZ R28, R43, R2, R28 ;  /* 0x000000022b1c7223 */ /* 0x000fe4000001001c */
[----:B------:R-:W-:Y:S02]  /*23e0*/  F2FP.F16.F32.PACK_AB R11, RZ, R11 ;  /* 0x0000000bff0b723e */ /* 0x000fe400000000ff */
[----:B------:R-:W-:Y:S02]  /*23f0*/  FFMA.FTZ R9, R31, R76, R28 ;  /* 0x0000004c1f097223 */ /* 0x000fe4000001001c */
[----:B------:R-:W-:Y:S01]  /*2400*/  PRMT R29, R29, 0x5410, R11 ;  /* 0x000054101d1d7816 */ /* 0x000fe2000000000b */
[----:B------:R-:W-:Y:S01]  /*2410*/  FFMA.FTZ R11, R45, R2, R78 ;  /* 0x000000022d0b7223 */ /* 0x000fe2000001004e */
[----:B------:R-:W-:-:S03]  /*2420*/  FFMA.FTZ R28, R42, R3, R9 ;  /* 0x000000032a1c7223 */ /* 0x000fc60000010009 */
[----:B------:R-:W-:Y:S01]  /*2430*/  FFMA.FTZ R11, R30, R76, R11 ;  /* 0x0000004c1e0b7223 */ /* 0x000fe2000001000b */
[----:B------:R-:W-:Y:S01]  /*2440*/  FFMA.FTZ R28, R65, R4, R28 ;  /* 0x00000004411c7223 */ /* 0x000fe2000001001c */
[----:B------:R-:W-:Y:S02]  /*2450*/  HFMA2 R56, R29, 1, 1, R56 ;  /* 0x3c003c001d387831 */ /* 0x000fe40000000038 */
[----:B------:R-:W-:Y:S01]  /*2460*/  FFMA.FTZ R11, R44, R3, R11 ;  /* 0x000000032c0b7223 */ /* 0x000fe2000001000b */
[----:B------:R-:W-:Y:S01]  /*2470*/  FFMA.FTZ R28, R41, R10, R28 ;  /* 0x0000000a291c7223 */ /* 0x000fe2000001001c */
[----:B------:R-:W0:Y:S02]  /*2480*/  LDS.64 R2, [UR4] ;  /* 0x00000004ff027984 */ /* 0x000e240008000a00 */
[----:B------:R-:W-:Y:S01]  /*2490*/  FFMA.FTZ R11, R66, R4, R11 ;  /* 0x00000004420b7223 */ /* 0x000fe2000001000b */
[----:B------:R-:W-:-:S03]  /*24a0*/  FFMA.FTZ R9, R39, R5, R28 ;  /* 0x0000000527097223 */ /* 0x000fc6000001001c */
[----:B------:R-:W-:Y:S01]  /*24b0*/  FFMA.FTZ R11, R40, R10, R11 ;  /* 0x0000000a280b7223 */ /* 0x000fe2000001000b */
[----:B------:R-:W-:-:S03]  /*24c0*/  FMUL.FTZ R9, R24, R9 ;  /* 0x0000000918097220 */ /* 0x000fc60000410000 */
[----:B------:R-:W-:Y:S02]  /*24d0*/  FFMA.FTZ R78, R38, R5, R11 ;  /* 0x00000005264e7223 */ /* 0x000fe4000001000b */
[----:B------:R-:W1:Y:S01]  /*24e0*/  LDS.64 R4, [UR4+0x8] ;  /* 0x00000804ff047984 */ /* 0x000e620008000a00 */
[----:B------:R-:W-:Y:S01]  /*24f0*/  F2FP.F16.F32.PACK_AB R9, RZ, R9 ;  /* 0x00000009ff09723e */ /* 0x000fe200000000ff */
[----:B------:R-:W-:-:S05]  /*2500*/  FMUL.FTZ R11, R25, R78 ;  /* 0x0000004e190b7220 */ /* 0x000fca0000410000 */
[----:B------:R-:W-:-:S04]  /*2510*/  F2FP.F16.F32.PACK_AB R11, RZ, R11 ;  /* 0x0000000bff0b723e */ /* 0x000fc800000000ff */
[----:B------:R-:W-:-:S05]  /*2520*/  PRMT R11, R11, 0x5410, R9 ;  /* 0x000054100b0b7816 */ /* 0x000fca0000000009 */
[----:B------:R-:W-:Y:S02]  /*2530*/  HADD2 R57, R11, R57 ;  /* 0x000000390b397230 */ /* 0x000fe40000000000 */
[--C-:B0-----:R-:W-:Y:S02]  /*2540*/  HADD2.F32 R9, -RZ, R2.reuse.H0_H0 ;  /* 0x20000002ff097230 */ /* 0x101fe40000004100 */
[----:B------:R-:W-:Y:S02]  /*2550*/  HADD2.F32 R11, -RZ, R2.H1_H1 ;  /* 0x30000002ff0b7230 */ /* 0x000fe40000004100 */
[----:B------:R-:W-:Y:S02]  /*2560*/  HADD2.F32 R76, -RZ, R3.H1_H1 ;  /* 0x30000003ff4c7230 */ /* 0x000fe40000004100 */
[----:B------:R-:W-:-:S04]  /*2570*/  FFMA.FTZ R2, R73, R9, RZ ;  /* 0x0000000949027223 */ /* 0x000fc800000100ff */
[----:B------:R-:W-:Y:S01]  /*2580*/  FFMA.FTZ R29, R71, R11, R2 ;  /* 0x0000000b471d7223 */ /* 0x000fe20000010002 */
[----:B------:R-:W-:Y:S02]  /*2590*/  HADD2.F32 R2, -RZ, R3.H0_H0 ;  /* 0x20000003ff027230 */ /* 0x000fe40000004100 */
[----:B-1----:R-:W-:Y:S02]  /*25a0*/  HADD2.F32 R77, -RZ, R4.H0_H0 ;  /* 0x20000004ff4d7230 */ /* 0x002fe40000004100 */
[----:B------:R-:W-:Y:S02]  /*25b0*/  HADD2.F32 R28, -RZ, R5.H1_H1 ;  /* 0x30000005ff1c7230 */ /* 0x000fe40000004100 */
[----:B------:R-:W-:-:S04]  /*25c0*/  FFMA.FTZ R10, R62, R2, R29 ;  /* 0x000000023e0a7223 */ /* 0x000fc8000001001d */
[----:B------:R-:W-:Y:S01]  /*25d0*/  FFMA.FTZ R3, R35, R76, R10 ;  /* 0x0000004c23037223 */ /* 0x000fe2000001000a */
[----:B------:R-:W-:-:S03]  /*25e0*/  HADD2.F32 R10, -RZ, R4.H1_H1 ;  /* 0x30000004ff0a7230 */ /* 0x000fc60000004100 */
[----:B------:R-:W-:-:S04]  /*25f0*/  FFMA.FTZ R3, R64, R77, R3 ;  /* 0x0000004d40037223 */ /* 0x000fc80000010003 */
[----:B------:R-:W-:Y:S01]  /*2600*/  FFMA.FTZ R4, R68, R10, R3 ;  /* 0x0000000a44047223 */ /* 0x000fe20000010003 */
[----:B------:R-:W-:-:S05]  /*2610*/  HADD2.F32 R3, -RZ, R5.H0_H0 ;  /* 0x20000005ff037230 */ /* 0x000fca0000004100 */
[----:B------:R-:W-:-:S04]  /*2620*/  FFMA.FTZ R4, R63, R3, R4 ;  /* 0x000000033f047223 */ /* 0x000fc80000010004 */
[----:B------:R-:W-:-:S04]  /*2630*/  FFMA.FTZ R4, R37, R28, R4 ;  /* 0x0000001c25047223 */ /* 0x000fc80000010004 */
[----:B------:R-:W-:Y:S01]  /*2640*/  FMUL.FTZ R5, R27, R4 ;  /* 0x000000041b057220 */ /* 0x000fe20000410000 */
[----:B------:R-:W-:-:S04]  /*2650*/  FFMA.FTZ R4, R9, R72, RZ ;  /* 0x0000004809047223 */ /* 0x000fc800000100ff */
[----:B------:R-:W-:Y:S01]  /*2660*/  FFMA.FTZ R29, R11, R70, R4 ;  /* 0x000000460b1d7223 */ /* 0x000fe20000010004 */
[----:B------:R-:W-:-:S03]  /*2670*/  F2FP.F16.F32.PACK_AB R5, RZ, R5 ;  /* 0x00000005ff05723e */ /* 0x000fc600000000ff */
[----:B------:R-:W-:-:S04]  /*2680*/  FFMA.FTZ R29, R2, R61, R29 ;  /* 0x0000003d021d7223 */ /* 0x000fc8000001001d */
[----:B------:R-:W-:-:S04]  /*2690*/  FFMA.FTZ R4, R76, R32, R29 ;  /* 0x000000204c047223 */ /* 0x000fc8000001001d */
[----:B------:R-:W-:-:S04]  /*26a0*/  FFMA.FTZ R29, R77, R46, R4 ;  /* 0x0000002e4d1d7223 */ /* 0x000fc80000010004 */
[----:B------:R-:W-:-:S04]  /*26b0*/  FFMA.FTZ R4, R10, R67, R29 ;  /* 0x000000430a047223 */ /* 0x000fc8000001001d */
[----:B------:R-:W-:-:S04]  /*26c0*/  FFMA.FTZ R29, R3, R22, R4 ;  /* 0x00000016031d7223 */ /* 0x000fc80000010004 */
[----:B------:R-:W-:-:S04]  /*26d0*/  FFMA.FTZ R29, R28, R36, R29 ;  /* 0x000000241c1d7223 */ /* 0x000fc8000001001d */
[----:B------:R-:W-:-:S05]  /*26e0*/  FMUL.FTZ R4, R26, R29 ;  /* 0x0000001d1a047220 */ /* 0x000fca0000410000 */
[----:B------:R-:W-:-:S04]  /*26f0*/  F2FP.F16.F32.PACK_AB R4, RZ, R4 ;  /* 0x00000004ff04723e */ /* 0x000fc800000000ff */
[----:B------:R-:W-:Y:S01]  /*2700*/  PRMT R5, R5, 0x5410, R4 ;  /* 0x0000541005057816 */ /* 0x000fe20000000004 */
[----:B------:R-:W-:-:S04]  /*2710*/  FFMA.FTZ R4, R9, R7, RZ ;  /* 0x0000000709047223 */ /* 0x000fc800000100ff */
[----:B------:R-:W-:Y:S02]  /*2720*/  HFMA2 R60, R5, 1, 1, R60 ;  /* 0x3c003c00053c7831 */ /* 0x000fe4000000003c */
[----:B------:R-:W-:-:S04]  /*2730*/  FFMA.FTZ R5, R11, R69, R4 ;  /* 0x000000450b057223 */ /* 0x000fc80000010004 */
[----:B------:R-:W-:-:S04]  /*2740*/  FFMA.FTZ R5, R2, R45, R5 ;  /* 0x0000002d02057223 */ /* 0x000fc80000010005 */
[----:B------:R-:W-:-:S04]  /*2750*/  FFMA.FTZ R4, R76, R30, R5 ;  /* 0x0000001e4c047223 */ /* 0x000fc80000010005 */
[----:B------:R-:W-:-:S04]  /*2760*/  FFMA.FTZ R5, R77, R44, R4 ;  /* 0x0000002c4d057223 */ /* 0x000fc80000010004 */
[----:B------:R-:W-:-:S04]  /*2770*/  FFMA.FTZ R4, R10, R66, R5 ;  /* 0x000000420a047223 */ /* 0x000fc80000010005 */
[----:B------:R-:W-:-:S04]  /*2780*/  FFMA.FTZ R5, R3, R40, R4 ;  /* 0x0000002803057223 */ /* 0x000fc80000010004 */
[----:B------:R-:W-:-:S04]  /*2790*/  FFMA.FTZ R4, R28, R38, R5 ;  /* 0x000000261c047223 */ /* 0x000fc80000010005 */
[----:B------:R-:W-:Y:S01]  /*27a0*/  FMUL.FTZ R29, R25, R4 ;  /* 0x00000004191d7220 */ /* 0x000fe20000410000 */
[----:B------:R-:W-:-:S04]  /*27b0*/  FFMA.FTZ R4, R9, R6, RZ ;  /* 0x0000000609047223 */ /* 0x000fc800000100ff */
[----:B------:R-:W-:Y:S01]  /*27c0*/  FFMA.FTZ R11, R11, R8, R4 ;  /* 0x000000080b0b7223 */ /* 0x000fe20000010004 */
[----:B------:R-:W-:Y:S01]  /*27d0*/  F2FP.F16.F32.PACK_AB R29, RZ, R29 ;  /* 0x0000001dff1d723e */ /* 0x000fe200000000ff */
[----:B------:R-:W0:Y:S02]  /*27e0*/  LDS.64 R4, [UR4+0x400] ;  /* 0x00040004ff047984 */ /* 0x000e240008000a00 */
        /* <DEDUP_REMOVED lines=9> */
[----:B0-----:R-:W-:-:S04]  /*2880*/  HADD2.F32 R2, -RZ, R4.H0_H0 ;  /* 0x20000004ff027230 */ /* 0x001fc80000004100 */
[----:B------:R-:W-:Y:S02]  /*2890*/  HADD2 R59, R29, R59 ;  /* 0x0000003b1d3b7230 */ /* 0x000fe40000000000 */
[----:B------:R-:W-:Y:S02]  /*28a0*/  HADD2.F32 R4, -RZ, R4.H1_H1 ;  /* 0x30000004ff047230 */ /* 0x000fe40000004100 */
        /* <DEDUP_REMOVED lines=8> */
[----:B------:R-:W-:-:S02]  /*2930*/  HADD2.F32 R4, -RZ, R5.H0_H0 ;  /* 0x20000005ff047230 */ /* 0x000fc40000004100 */
[----:B------:R-:W-:-:S03]  /*2940*/  HADD2.F32 R5, -RZ, R5.H1_H1 ;  /* 0x30000005ff057230 */ /* 0x000fc60000004100 */
[-C--:B------:R-:W-:Y:S01]  /*2950*/  FFMA.FTZ R10, R62, R4.reuse, R3 ;  /* 0x000000043e0a7223 */ /* 0x080fe20000010003 */
[-C--:B------:R-:W-:Y:S01]  /*2960*/  FFMA.FTZ R9, R45, R4.reuse, R2 ;  /* 0x000000042d097223 */ /* 0x080fe20000010002 */
[-C--:B------:R-:W-:Y:S01]  /*2970*/  FFMA.FTZ R29, R61, R4.reuse, R28 ;  /* 0x000000043d1d7223 */ /* 0x080fe2000001001c */
[----:B------:R-:W0:Y:S01]  /*2980*/  LDS.64 R2, [UR4+0x408] ;  /* 0x00040804ff027984 */ /* 0x000e220008000a00 */
[----:B------:R-:W-:Y:S01]  /*2990*/  FFMA.FTZ R4, R43, R4, R76 ;  /* 0x000000042b047223 */ /* 0x000fe2000001004c */
[-C--:B------:R-:W-:Y:S01]  /*29a0*/  FFMA.FTZ R11, R35, R5.reuse, R10 ;  /* 0x00000005230b7223 */ /* 0x080fe2000001000a */
[-C--:B------:R-:W-:Y:S01]  /*29b0*/  FFMA.FTZ R29, R32, R5.reuse, R29 ;  /* 0x00000005201d7223 */ /* 0x080fe2000001001d */
[-C--:B------:R-:W-:Y:S01]  /*29c0*/  FFMA.FTZ R9, R30, R5.reuse, R9 ;  /* 0x000000051e097223 */ /* 0x080fe20000010009 */
[----:B------:R-:W-:Y:S01]  /*29d0*/  FFMA.FTZ R5, R31, R5, R4 ;  /* 0x000000051f057223 */ /* 0x000fe20000010004 */
[--C-:B0-----:R-:W-:Y:S02]  /*29e0*/  HADD2.F32 R4, -RZ, R2.reuse.H0_H0 ;  /* 0x20000002ff047230 */ /* 0x101fe40000004100 */
[----:B------:R-:W-:-:S03]  /*29f0*/  HADD2.F32 R2, -RZ, R2.H1_H1 ;  /* 0x30000002ff027230 */ /* 0x000fc60000004100 */
[-C--:B------:R-:W-:Y:S01]  /*2a00*/  FFMA.FTZ R11, R64, R4.reuse, R11 ;  /* 0x00000004400b7223 */ /* 0x080fe2000001000b */
[-C--:B------:R-:W-:Y:S01]  /*2a10*/  FFMA.FTZ R10, R46, R4.reuse, R29 ;  /* 0x000000042e0a7223 */ /* 0x080fe2000001001d */
[-C--:B------:R-:W-:Y:S01]  /*2a20*/  FFMA.FTZ R9, R44, R4.reuse, R9 ;  /* 0x000000042c097223 */ /* 0x080fe20000010009 */
[----:B------:R-:W-:Y:S01]  /*2a30*/  FFMA.FTZ R28, R42, R4, R5 ;  /* 0x000000042a1c7223 */ /* 0x000fe20000010005 */
[-C--:B------:R-:W-:Y:S01]  /*2a40*/  FFMA.FTZ R4, R68, R2.reuse, R11 ;  /* 0x0000000244047223 */ /* 0x080fe2000001000b */
[-C--:B------:R-:W-:Y:S01]  /*2a50*/  FFMA.FTZ R11, R67, R2.reuse, R10 ;  /* 0x00000002430b7223 */ /* 0x080fe2000001000a */
[--C-:B------:R-:W-:Y:S02]  /*2a60*/  HADD2.F32 R10, -RZ, R3.reuse.H0_H0 ;  /* 0x20000003ff0a7230 */ /* 0x100fe40000004100 */
[-C--:B------:R-:W-:Y:S01]  /*2a70*/  FFMA.FTZ R9, R66, R2.reuse, R9 ;  /* 0x0000000242097223 */ /* 0x080fe20000010009 */
[----:B------:R-:W-:Y:S01]  /*2a80*/  FFMA.FTZ R28, R65, R2, R28 ;  /* 0x00000002411c7223 */ /* 0x000fe2000001001c */
[----:B------:R-:W-:-:S02]  /*2a90*/  HADD2.F32 R3, -RZ, R3.H1_H1 ;  /* 0x30000003ff037230 */ /* 0x000fc40000004100 */
[-C--:B------:R-:W-:Y:S01]  /*2aa0*/  FFMA.FTZ R2, R63, R10.reuse, R4 ;  /* 0x0000000a3f027223 */ /* 0x080fe20000010004 */
[-C--:B------:R-:W-:Y:S01]  /*2ab0*/  FFMA.FTZ R11, R22, R10.reuse, R11 ;  /* 0x0000000a160b7223 */ /* 0x080fe2000001000b */
[----:B------:R-:W0:Y:S01]  /*2ac0*/  LDS.64 R4, [UR4+0x500] ;  /* 0x00050004ff047984 */ /* 0x000e220008000a00 */
[-C--:B------:R-:W-:Y:S01]  /*2ad0*/  FFMA.FTZ R9, R40, R10.reuse, R9 ;  /* 0x0000000a28097223 */ /* 0x080fe20000010009 */
[----:B------:R-:W-:Y:S01]  /*2ae0*/  FFMA.FTZ R10, R41, R10, R28 ;  /* 0x0000000a290a7223 */ /* 0x000fe2000001001c */
[-C--:B------:R-:W-:Y:S01]  /*2af0*/  FFMA.FTZ R28, R37, R3.reuse, R2 ;  /* 0x00000003251c7223 */ /* 0x080fe20000010002 */
[-C--:B------:R-:W-:Y:S01]  /*2b00*/  FFMA.FTZ R11, R36, R3.reuse, R11 ;  /* 0x00000003240b7223 */ /* 0x080fe2000001000b */
[-C--:B------:R-:W-:Y:S01]  /*2b10*/  FFMA.FTZ R2, R38, R3.reuse, R9 ;  /* 0x0000000326027223 */ /* 0x080fe20000010009 */
[----:B------:R-:W-:Y:S01]  /*2b20*/  FFMA.FTZ R3, R39, R3, R10 ;  /* 0x0000000327037223 */ /* 0x000fe2000001000a */
[----:B------:R-:W-:Y:S01]  /*2b30*/  FMUL.FTZ R28, R27, R28 ;  /* 0x0000001c1b1c7220 */ /* 0x000fe20000410000 */
[----:B------:R-:W-:Y:S01]  /*2b40*/  FMUL.FTZ R11, R26, R11 ;  /* 0x0000000b1a0b7220 */ /* 0x000fe20000410000 */
[----:B------:R-:W-:Y:S01]  /*2b50*/  FMUL.FTZ R2, R25, R2 ;  /* 0x0000000219027220 */ /* 0x000fe20000410000 */
[----:B------:R-:W-:-:S02]  /*2b60*/  FMUL.FTZ R3, R24, R3 ;  /* 0x0000000318037220 */ /* 0x000fc40000410000 */
[----:B------:R-:W-:Y:S02]  /*2b70*/  F2FP.F16.F32.PACK_AB R28, RZ, R28 ;  /* 0x0000001cff1c723e */ /* 0x000fe400000000ff */
[----:B------:R-:W-:Y:S02]  /*2b80*/  F2FP.F16.F32.PACK_AB R2, RZ, R2 ;  /* 0x00000002ff02723e */ /* 0x000fe400000000ff */
[----:B------:R-:W-:Y:S02]  /*2b90*/  F2FP.F16.F32.PACK_AB R3, RZ, R3 ;  /* 0x00000003ff03723e */ /* 0x000fe400000000ff */
[----:B------:R-:W-:Y:S02]  /*2ba0*/  F2FP.F16.F32.PACK_AB R11, RZ, R11 ;  /* 0x0000000bff0b723e */ /* 0x000fe400000000ff */
[----:B------:R-:W-:Y:S02]  /*2bb0*/  PRMT R2, R2, 0x5410, R3 ;  /* 0x0000541002027816 */ /* 0x000fe40000000003 */
[----:B------:R-:W-:-:S03]  /*2bc0*/  PRMT R28, R28, 0x5410, R11 ;  /* 0x000054101c1c7816 */ /* 0x000fc6000000000b */
[----:B------:R-:W-:Y:S02]  /*2bd0*/  HADD2 R55, R2, R55 ;  /* 0x0000003702377230 */ /* 0x000fe40000000000 */
[----:B------:R-:W-:Y:S02]  /*2be0*/  HFMA2 R54, R28, 1, 1, R54 ;  /* 0x3c003c001c367831 */ /* 0x000fe40000000036 */
[--C-:B0-----:R-:W-:Y:S02]  /*2bf0*/  HADD2.F32 R2, -RZ, R4.reuse.H0_H0 ;  /* 0x20000004ff027230 */ /* 0x101fe40000004100 */
        /* <DEDUP_REMOVED lines=90> */
[----:B------:R-:W-:Y:S01]  /*31a0*/  FFMA.FTZ R2, R41, R2, R4 ;  /* 0x0000000229027223 */ /* 0x000fe20000010004 */
[-C--:B------:R-:W-:Y:S01]  /*31b0*/  FFMA.FTZ R78, R37, R3.reuse, R78 ;  /* 0x00000003254e7223 */ /* 0x080fe2000001004e */
[-C--:B------:R-:W-:Y:S01]  /*31c0*/  FFMA.FTZ R79, R36, R3.reuse, R79 ;  /* 0x00000003244f7223 */ /* 0x080fe2000001004f */
[-C--:B------:R-:W-:Y:S01]  /*31d0*/  FFMA.FTZ R76, R38, R3.reuse, R5 ;  /* 0x00000003264c7223 */ /* 0x080fe20000010005 */
[----:B------:R-:W-:Y:S01]  /*31e0*/  FFMA.FTZ R77, R39, R3, R2 ;  /* 0x00000003274d7223 */ /* 0x000fe20000010002 */
[----:B0-----:R-:W-:-:S05]  /*31f0*/  HADD2.F32 R9, -RZ, R28.H0_H0 ;  /* 0x2000001cff097230 */ /* 0x001fca0000004100 */
[-C--:B------:R-:W-:Y:S01]  /*3200*/  FFMA.FTZ R10, R73, R9.reuse, RZ ;  /* 0x00000009490a7223 */ /* 0x080fe200000100ff */
[-C--:B------:R-:W-:Y:S01]  /*3210*/  FFMA.FTZ R3, R72, R9.reuse, RZ ;  /* 0x0000000948037223 */ /* 0x080fe200000100ff */
[-C--:B------:R-:W-:Y:S01]  /*3220*/  FFMA.FTZ R2, R7, R9.reuse, RZ ;  /* 0x0000000907027223 */ /* 0x080fe200000100ff */
[----:B------:R-:W-:Y:S02]  /*3230*/  FFMA.FTZ R9, R6, R9, RZ ;  /* 0x0000000906097223 */ /* 0x000fe400000100ff */
[----:B------:R-:W2:Y:S01]  /*3240*/  LDG.E.128.CONSTANT R4, desc[UR10][R80.64] ;  /* 0x0000000a50047981 */ /* 0x000ea2000c1e9d00 */
[----:B------:R-:W-:Y:S02]  /*3250*/  HADD2.F32 R28, -RZ, R28.H1_H1 ;  /* 0x3000001cff1c7230 */ /* 0x000fe40000004100 */
[----:B------:R-:W-:-:S04]  /*3260*/  IMAD.WIDE R74, R13, 0x4, R80 ;  /* 0x000000040d4a7825 */ /* 0x000fc800078e0250 */
[-C--:B------:R-:W-:Y:S01]  /*3270*/  FFMA.FTZ R71, R71, R28.reuse, R10 ;  /* 0x0000001c47477223 */ /* 0x080fe2000001000a */
[-C--:B------:R-:W-:Y:S01]  /*3280*/  FFMA.FTZ R70, R70, R28.reuse, R3 ;  /* 0x0000001c46467223 */ /* 0x080fe20000010003 */
[-C--:B------:R-:W-:Y:S01]  /*3290*/  FFMA.FTZ R2, R69, R28.reuse, R2 ;  /* 0x0000001c45027223 */ /* 0x080fe20000010002 */
[----:B------:R-:W-:Y:S02]  /*32a0*/  FFMA.FTZ R28, R8, R28, R9 ;  /* 0x0000001c081c7223 */ /* 0x000fe40000010009 */
[----:B------:R0:W3:Y:S01]  /*32b0*/  LDG.E.128.CONSTANT R8, desc[UR10][R74.64] ;  /* 0x0000000a4a087981 */ /* 0x0000e2000c1e9d00 */
[--C-:B------:R-:W-:Y:S02]  /*32c0*/  HADD2.F32 R3, -RZ, R29.reuse.H0_H0 ;  /* 0x2000001dff037230 */ /* 0x100fe40000004100 */
[----:B------:R-:W-:Y:S01]  /*32d0*/  FMUL.FTZ R77, R24, R77 ;  /* 0x0000004d184d7220 */ /* 0x000fe20000410000 */
[----:B------:R-:W-:Y:S02]  /*32e0*/  HADD2.F32 R29, -RZ, R29.H1_H1 ;  /* 0x3000001dff1d7230 */ /* 0x000fe40000004100 */
[----:B------:R-:W-:Y:S01]  /*32f0*/  FMUL.FTZ R78, R27, R78 ;  /* 0x0000004e1b4e7220 */ /* 0x000fe20000410000 */
[----:B------:R-:W-:Y:S01]  /*3300*/  FMUL.FTZ R79, R26, R79 ;  /* 0x0000004f1a4f7220 */ /* 0x000fe20000410000 */
[-C--:B------:R-:W-:Y:S01]  /*3310*/  FFMA.FTZ R62, R62, R3.reuse, R71 ;  /* 0x000000033e3e7223 */ /* 0x080fe20000010047 */
[-C--:B------:R-:W-:Y:S01]  /*3320*/  FFMA.FTZ R61, R61, R3.reuse, R70 ;  /* 0x000000033d3d7223 */ /* 0x080fe20000010046 */
[-C--:B------:R-:W-:Y:S01]  /*3330*/  FFMA.FTZ R45, R45, R3.reuse, R2 ;  /* 0x000000032d2d7223 */ /* 0x080fe20000010002 */
[----:B------:R-:W-:Y:S01]  /*3340*/  FFMA.FTZ R28, R43, R3, R28 ;  /* 0x000000032b1c7223 */ /* 0x000fe2000001001c */
[-C--:B------:R-:W-:Y:S01]  /*3350*/  FFMA.FTZ R35, R35, R29.reuse, R62 ;  /* 0x0000001d23237223 */ /* 0x080fe2000001003e */
[----:B------:R-:W1:Y:S01]  /*3360*/  LDS.64 R2, [UR4+0x708] ;  /* 0x00070804ff027984 */ /* 0x000e620008000a00 */
[-C--:B------:R-:W-:Y:S01]  /*3370*/  FFMA.FTZ R61, R32, R29.reuse, R61 ;  /* 0x0000001d203d7223 */ /* 0x080fe2000001003d */
[-C--:B------:R-:W-:Y:S01]  /*3380*/  FFMA.FTZ R45, R30, R29.reuse, R45 ;  /* 0x0000001d1e2d7223 */ /* 0x080fe2000001002d */
[----:B------:R-:W-:Y:S01]  /*3390*/  FFMA.FTZ R29, R31, R29, R28 ;  /* 0x0000001d1f1d7223 */ /* 0x000fe2000001001c */
[----:B------:R-:W-:Y:S01]  /*33a0*/  F2FP.F16.F32.PACK_AB R77, RZ, R77 ;  /* 0x0000004dff4d723e */ /* 0x000fe200000000ff */
[----:B0-----:R-:W-:Y:S01]  /*33b0*/  IMAD.WIDE R74, R13, 0x4, R74 ;  /* 0x000000040d4a7825 */ /* 0x001fe200078e024a */
[----:B------:R-:W-:-:S02]  /*33c0*/  F2FP.F16.F32.PACK_AB R78, RZ, R78 ;  /* 0x0000004eff4e723e */ /* 0x000fc400000000ff */
[----:B------:R-:W-:-:S04]  /*33d0*/  F2FP.F16.F32.PACK_AB R79, RZ, R79 ;  /* 0x0000004fff4f723e */ /* 0x000fc800000000ff */
[----:B------:R-:W-:Y:S01]  /*33e0*/  PRMT R78, R78, 0x5410, R79 ;  /* 0x000054104e4e7816 */ /* 0x000fe2000000004f */
[--C-:B-1----:R-:W-:Y:S02]  /*33f0*/  HADD2.F32 R28, -RZ, R2.reuse.H0_H0 ;  /* 0x20000002ff1c7230 */ /* 0x102fe40000004100 */
[----:B------:R-:W-:Y:S02]  /*3400*/  HADD2.F32 R2, -RZ, R2.H1_H1 ;  /* 0x30000002ff027230 */ /* 0x000fe40000004100 */
[--C-:B------:R-:W-:Y:S02]  /*3410*/  HADD2.F32 R62, -RZ, R3.reuse.H0_H0 ;  /* 0x20000003ff3e7230 */ /* 0x100fe40000004100 */
[-C--:B------:R-:W-:Y:S01]  /*3420*/  FFMA.FTZ R35, R64, R28.reuse, R35 ;  /* 0x0000001c40237223 */ /* 0x080fe20000010023 */
[-C--:B------:R-:W-:Y:S01]  /*3430*/  FFMA.FTZ R46, R46, R28.reuse, R61 ;  /* 0x0000001c2e2e7223 */ /* 0x080fe2000001003d */
[-C--:B------:R-:W-:Y:S01]  /*3440*/  FFMA.FTZ R73, R44, R28.reuse, R45 ;  /* 0x0000001c2c497223 */ /* 0x080fe2000001002d */
[----:B------:R-:W-:Y:S01]  /*3450*/  FFMA.FTZ R28, R42, R28, R29 ;  /* 0x0000001c2a1c7223 */ /* 0x000fe2000001001d */
[----:B------:R-:W-:-:S02]  /*3460*/  HADD2.F32 R3, -RZ, R3.H1_H1 ;  /* 0x30000003ff037230 */ /* 0x000fc40000004100 */
[-C--:B------:R-:W-:Y:S01]  /*3470*/  FFMA.FTZ R29, R67, R2.reuse, R46 ;  /* 0x00000002431d7223 */ /* 0x080fe2000001002e */
[-C--:B------:R-:W-:Y:S01]  /*3480*/  FFMA.FTZ R73, R66, R2.reuse, R73 ;  /* 0x0000000242497223 */ /* 0x080fe20000010049 */
[----:B------:R-:W-:Y:S02]  /*3490*/  FFMA.FTZ R28, R65, R2, R28 ;  /* 0x00000002411c7223 */ /* 0x000fe4000001001c */
[-C--:B------:R-:W-:Y:S01]  /*34a0*/  FFMA.FTZ R29, R22, R62.reuse, R29 ;  /* 0x0000003e161d7223 */ /* 0x080fe2000001001d */
[----:B------:R-:W-:Y:S01]  /*34b0*/  FFMA.FTZ R73, R40, R62, R73 ;  /* 0x0000003e28497223 */ /* 0x000fe20000010049 */
[----:B--2---:R-:W-:Y:S02]  /*34c0*/  LOP3.LUT R30, R4, 0xff, RZ, 0xc0, !PT ;  /* 0x000000ff041e7812 */ /* 0x004fe400078ec0ff */
[----:B------:R-:W-:Y:S02]  /*34d0*/  LOP3.LUT R31, R5, 0xff, RZ, 0xc0, !PT ;  /* 0x000000ff051f7812 */ /* 0x000fe400078ec0ff */
[----:B------:R-:W-:-:S02]  /*34e0*/  IADD3 R72, PT, PT, -R33, R30, RZ ;  /* 0x0000001e21487210 */ /* 0x000fc40007ffe1ff */
[----:B------:R-:W-:Y:S02]  /*34f0*/  LOP3.LUT R30, R6, 0xff, RZ, 0xc0, !PT ;  /* 0x000000ff061e7812 */ /* 0x000fe400078ec0ff */
[----:B------:R-:W-:Y:S02]  /*3500*/  IADD3 R31, PT, PT, -R14, R31, RZ ;  /* 0x0000001f0e1f7210 */ /* 0x000fe40007ffe1ff */
[----:B------:R-:W-:Y:S01]  /*3510*/  IADD3 R70, PT, PT, -R23, R30, RZ ;  /* 0x0000001e17467210 */ /* 0x000fe20007ffe1ff */
[----:B------:R-:W-:Y:S01]  /*3520*/  FFMA.FTZ R30, R68, R2, R35 ;  /* 0x00000002441e7223 */ /* 0x000fe20000010023 */
[----:B------:R-:W-:Y:S01]  /*3530*/  SHF.R.U32.HI R2, RZ, 0x8, R4 ;  /* 0x00000008ff027819 */ /* 0x000fe20000011604 */
[----:B------:R0:W1:Y:S01]  /*3540*/  I2F.F16 R71, R31 ;  /* 0x0000001f00477306 */ /* 0x0000620000200c00 */
[----:B------:R-:W-:Y:S02]  /*3550*/  SHF.R.U32.HI R35, RZ, 0x8, R6 ;  /* 0x00000008ff237819 */ /* 0x000fe40000011606 */
[----:B------:R-:W-:Y:S01]  /*3560*/  LOP3.LUT R32, R2, 0xff, RZ, 0xc0, !PT ;  /* 0x000000ff02207812 */ /* 0x000fe200078ec0ff */
[----:B------:R-:W-:Y:S01]  /*3570*/  FMUL.FTZ R2, R25, R76 ;  /* 0x0000004c19027220 */ /* 0x000fe20000410000 */
[----:B------:R-:W-:-:S02]  /*3580*/  LOP3.LUT R46, R35, 0xff, RZ, 0xc0, !PT ;  /* 0x000000ff232e7812 */ /* 0x000fc400078ec0ff */
[----:B------:R-:W-:Y:S01]  /*3590*/  LOP3.LUT R43, R7, 0xff, RZ, 0xc0, !PT ;  /* 0x000000ff072b7812 */ /* 0x000fe200078ec0ff */
[----:B------:R-:W2:Y:S01]  /*35a0*/  I2F.F16 R72, R72 ;  /* 0x0000004800487306 */ /* 0x000ea20000200c00 */
[----:B0-----:R-:W-:Y:S02]  /*35b0*/  SHF.R.U32.HI R31, RZ, 0x8, R5 ;  /* 0x00000008ff1f7819 */ /* 0x001fe40000011605 */
[----:B------:R-:W-:Y:S02]  /*35c0*/  F2FP.F16.F32.PACK_AB R2, RZ, R2 ;  /* 0x00000002ff02723e */ /* 0x000fe400000000ff */
[----:B------:R-:W-:Y:S02]  /*35d0*/  LOP3.LUT R31, R31, 0xff, RZ, 0xc0, !PT ;  /* 0x000000ff1f1f7812 */ /* 0x000fe400078ec0ff */
[----:B------:R-:W-:Y:S01]  /*35e0*/  PRMT R35, R2, 0x5410, R77 ;  /* 0x0000541002237816 */ /* 0x000fe2000000004d */
[----:B------:R-:W0:Y:S01]  /*35f0*/  I2F.F16 R70, R70 ;  /* 0x0000004600467306 */ /* 0x000e220000200c00 */
[----:B------:R-:W-:Y:S01]  /*3600*/  IADD3 R31, PT, PT, -R14, R31, RZ ;  /* 0x0000001f0e1f7210 */ /* 0x000fe20007ffe1ff */
[----:B-1----:R-:W-:Y:S01]  /*3610*/  HADD2.F32 R71, -RZ, R71.H0_H0 ;  /* 0x20000047ff477230 */ /* 0x002fe20000004100 */
[----:B------:R-:W-:Y:S01]  /*3620*/  LEA.HI R42, R5, -R14, RZ, 0x8 ;  /* 0x8000000e052a7211 */ /* 0x000fe200078f40ff */
[----:B------:R-:W-:-:S02]  /*3630*/  HFMA2 R35, R35, 1, 1, R16 ;  /* 0x3c003c0023237831 */ /* 0x000fc40000000010 */
[-C--:B------:R-:W-:Y:S01]  /*3640*/  FFMA.FTZ R16, R63, R62.reuse, R30 ;  /* 0x0000003e3f107223 */ /* 0x080fe2000001001e */
[----:B------:R-:W-:Y:S01]  /*3650*/  SHF.R.U32.HI R5, RZ, 0x10, R5 ;  /* 0x00000010ff057819 */ /* 0x000fe20000011605 */
[----:B------:R-:W-:Y:S01]  /*3660*/  FFMA.FTZ R62, R41, R62, R28 ;  /* 0x0000003e293e7223 */ /* 0x000fe2000001001c */
[----:B------:R1:W4:Y:S01]  /*3670*/  I2F.F16 R67, R31 ;  /* 0x0000001f00437306 */ /* 0x0003220000200c00 */
[----:B------:R-:W-:Y:S01]  /*3680*/  IADD3 R69, PT, PT, -R34, R43, RZ ;  /* 0x0000002b22457210 */ /* 0x000fe20007ffe1ff */
[----:B------:R-:W-:Y:S01]  /*3690*/  FFMA.FTZ R16, R37, R3, R16 ;  /* 0x0000000325107223 */ /* 0x000fe20000010010 */
[----:B------:R-:W-:Y:S01]  /*36a0*/  LOP3.LUT R5, R5, 0xff, RZ, 0xc0, !PT ;  /* 0x000000ff05057812 */ /* 0x000fe200078ec0ff */
[----:B--2---:R-:W-:Y:S01]  /*36b0*/  HADD2.F32 R72, -RZ, R72.H0_H0 ;  /* 0x20000048ff487230 */ /* 0x004fe20000004100 */
[----:B------:R-:W-:Y:S01]  /*36c0*/  LEA.HI R43, R4, -R33, RZ, 0x8 ;  /* 0x80000021042b7211 */ /* 0x000fe200078f40ff */
[----:B------:R-:W-:Y:S01]  /*36d0*/  FMUL.FTZ R16, R27, R16 ;  /* 0x000000101b107220 */ /* 0x000fe20000410000 */
[----:B------:R-:W-:Y:S01]  /*36e0*/  IADD3 R45, PT, PT, -R14, R5, RZ ;  /* 0x000000050e2d7210 */ /* 0x000fe20007ffe1ff */
[----:B------:R-:W2:Y:S01]  /*36f0*/  I2F.F16 R69, R69 ;  /* 0x0000004500457306 */ /* 0x000ea20000200c00 */
[----:B-1----:R-:W1:Y:S01]  /*3700*/  LDS.64 R30, [UR4+0x110] ;  /* 0x00011004ff1e7984 */ /* 0x002e620008000a00 */
[----:B------:R-:W-:Y:S01]  /*3710*/  FFMA.FTZ R5, R36, R3, R29 ;  /* 0x0000000324057223 */ /* 0x000fe2000001001d */
[----:B------:R-:W-:Y:S01]  /*3720*/  SHF.R.U32.HI R4, RZ, 0x10, R4 ;  /* 0x00000010ff047819 */ /* 0x000fe20000011604 */
[----:B0-----:R-:W-:Y:S01]  /*3730*/  HADD2.F32 R70, -RZ, R70.H0_H0 ;  /* 0x20000046ff467230 */ /* 0x001fe20000004100 */
[----:B------:R-:W-:Y:S01]  /*3740*/  IADD3 R2, PT, PT, -R23, R46, RZ ;  /* 0x0000002e17027210 */ /* 0x000fe20007ffe1ff */
[----:B------:R-:W-:Y:S01]  /*3750*/  FMUL.FTZ R5, R26, R5 ;  /* 0x000000051a057220 */ /* 0x000fe20000410000 */
[----:B------:R-:W-:Y:S01]  /*3760*/  LOP3.LUT R4, R4, 0xff, RZ, 0xc0, !PT ;  /* 0x000000ff04047812 */ /* 0x000fe200078ec0ff */
[----:B------:R-:W0:Y:S01]  /*3770*/  I2F.F16 R45, R45 ;  /* 0x0000002d002d7306 */ /* 0x000e220000200c00 */
[----:B------:R-:W-:Y:S01]  /*3780*/  LEA.HI R44, R6, -R23, RZ, 0x8 ;  /* 0x80000017062c7211 */ /* 0x000fe200078f40ff */
[----:B----4-:R-:W-:Y:S01]  /*3790*/  HADD2.F32 R67, -RZ, R67.H0_H0 ;  /* 0x20000043ff437230 */ /* 0x010fe20000004100 */
[----:B------:R-:W-:-:S02]  /*37a0*/  SHF.R.U32.HI R6, RZ, 0x10, R6 ;  /* 0x00000010ff067819 */ /* 0x000fc40000011606 */
[C---:B------:R-:W-:Y:S02]  /*37b0*/  IADD3 R4, PT, PT, -R33.reuse, R4, RZ ;  /* 0x0000000421047210 */ /* 0x040fe40007ffe1ff */
[----:B------:R-:W-:Y:S01]  /*37c0*/  F2FP.F16.F32.PACK_AB R16, RZ, R16 ;  /* 0x00000010ff10723e */ /* 0x000fe200000000ff */
[----:B------:R-:W-:Y:S01]  /*37d0*/  I2F.F16 R2, R2 ;  /* 0x0000000200027306 */ /* 0x000fe20000200c00 */
[----:B------:R-:W-:Y:S01]  /*37e0*/  F2FP.F16.F32.PACK_AB R5, RZ, R5 ;  /* 0x00000005ff05723e */ /* 0x000fe200000000ff */
[----:B--2---:R-:W-:Y:S01]  /*37f0*/  HADD2.F32 R69, -RZ, R69.H0_H0 ;  /* 0x20000045ff457230 */ /* 0x004fe20000004100 */
[----:B------:R-:W-:Y:S02]  /*3800*/  SHF.R.U32.HI R22, RZ, 0x10, R7 ;  /* 0x00000010ff167819 */ /* 0x000fe40000011607 */
[----:B------:R-:W-:Y:S01]  /*3810*/  IADD3 R68, PT, PT, -R33, R32, RZ ;  /* 0x0000002021447210 */ /* 0x000fe20007ffe1ff */
[----:B------:R-:W-:Y:S01]  /*3820*/  HFMA2 R32, R78, 1, 1, R19 ;  /* 0x3c003c004e207831 */ /* 0x000fe20000000013 */
[----:B------:R-:W-:Y:S01]  /*3830*/  LOP3.LUT R6, R6, 0xff, RZ, 0xc0, !PT ;  /* 0x000000ff06067812 */ /* 0x000fe200078ec0ff */
[----:B------:R2:W4:Y:S01]  /*3840*/  I2F.F16 R46, R4 ;  /* 0x00000004002e7306 */ /* 0x0005220000200c00 */
[----:B------:R-:W-:Y:S01]  /*3850*/  PRMT R16, R16, 0x5410, R5 ;  /* 0x0000541010107816 */ /* 0x000fe20000000005 */
[-C--:B------:R-:W-:Y:S01]  /*3860*/  FFMA.FTZ R5, R39, R3.reuse, R62 ;  /* 0x0000000327057223 */ /* 0x080fe2000001003e */
[----:B------:R-:W-:Y:S01]  /*3870*/  SHF.R.U32.HI R19, RZ, 0x8, R7 ;  /* 0x00000008ff137819 */ /* 0x000fe20000011607 */
[----:B0-----:R-:W-:Y:S01]  /*3880*/  HADD2.F32 R45, -RZ, R45.H0_H0 ;  /* 0x2000002dff2d7230 */ /* 0x001fe20000004100 */
[----:B------:R-:W-:Y:S01]  /*3890*/  LEA.HI R61, R7, -R34, RZ, 0x8 ;  /* 0x80000022073d7211 */ /* 0x000fe200078f40ff */
[----:B------:R-:W-:Y:S01]  /*38a0*/  HFMA2 R16, R16, 1, 1, R15 ;  /* 0x3c003c0010107831 */ /* 0x000fe2000000000f */
[----:B------:R-:W-:Y:S01]  /*38b0*/  LOP3.LUT R37, R22, 0xff, RZ, 0xc0, !PT ;  /* 0x000000ff16257812 */ /* 0x000fe200078ec0ff */
[----:B------:R-:W0:Y:S01]  /*38c0*/  I2F.F16 R68, R68 ;  /* 0x0000004400447306 */ /* 0x000e220000200c00 */
[----:B--2---:R-:W-:Y:S01]  /*38d0*/  FFMA.FTZ R4, R38, R3, R73 ;  /* 0x0000000326047223 */ /* 0x004fe20000010049 */
[----:B------:R-:W-:Y:S01]  /*38e0*/  IADD3 R7, PT, PT, -R23, R6, RZ ;  /* 0x0000000617077210 */ /* 0x000fe20007ffe1ff */
[----:B------:R-:W-:Y:S01]  /*38f0*/  FMUL.FTZ R5, R24, R5 ;  /* 0x0000000518057220 */ /* 0x000fe20000410000 */
[----:B------:R-:W-:Y:S01]  /*3900*/  LOP3.LUT R19, R19, 0xff, RZ, 0xc0, !PT ;  /* 0x000000ff13137812 */ /* 0x000fe200078ec0ff */
[----:B------:R-:W-:Y:S01]  /*3910*/  FMUL.FTZ R4, R25, R4 ;  /* 0x0000000419047220 */ /* 0x000fe20000410000 */
[C---:B------:R-:W-:Y:S01]  /*3920*/  IADD3 R28, PT, PT, -R34.reuse, R37, RZ ;  /* 0x00000025221c7210 */ /* 0x040fe20007ffe1ff */
[----:B----4-:R-:W-:Y:S01]  /*3930*/  HADD2.F32 R46, -RZ, R46.H0_H0 ;  /* 0x2000002eff2e7230 */ /* 0x010fe20000004100 */
[----:B------:R2:W4:Y:S01]  /*3940*/  I2F.F16 R29, R7 ;  /* 0x00000007001d7306 */ /* 0x0005220000200c00 */
[--C-:B-1----:R-:W-:Y:S01]  /*3950*/  HADD2.F32 R3, -RZ, R30.reuse.H0_H0 ;  /* 0x2000001eff037230 */ /* 0x102fe20000004100 */
[----:B------:R-:W-:Y:S01]  /*3960*/  IADD3 R19, PT, PT, -R34, R19, RZ ;  /* 0x0000001322137210 */ /* 0x000fe20007ffe1ff */
[----:B------:R-:W-:Y:S01]  /*3970*/  HADD2.F32 R30, -RZ, R30.H1_H1 ;  /* 0x3000001eff1e7230 */ /* 0x000fe20000004100 */
[----:B---3--:R-:W-:Y:S01]  /*3980*/  LOP3.LUT R6, R8, 0xff, RZ, 0xc0, !PT ;  /* 0x000000ff08067812 */ /* 0x008fe200078ec0ff */
[----:B------:R-:W-:-:S02]  /*3990*/  HADD2.F32 R64, -RZ, R31.H0_H0 ;  /* 0x2000001fff407230 */ /* 0x000fc40000004100 */
[-C--:B------:R-:W-:Y:S01]  /*39a0*/  FFMA.FTZ R37, R72, R3.reuse, RZ ;  /* 0x0000000348257223 */ /* 0x080fe200000100ff */
[-C--:B------:R-:W-:Y:S01]  /*39b0*/  FFMA.FTZ R76, R71, R3.reuse, RZ ;  /* 0x00000003474c7223 */ /* 0x080fe200000100ff */
[-C--:B------:R-:W-:Y:S01]  /*39c0*/  FFMA.FTZ R62, R70, R3.reuse, RZ ;  /* 0x00000003463e7223 */ /* 0x080fe200000100ff */
[----:B------:R-:W-:Y:S01]  /*39d0*/  FFMA.FTZ R15, R69, R3, RZ ;  /* 0x00000003450f7223 */ /* 0x000fe200000100ff */
[----:B--2---:R-:W-:Y:S01]  /*39e0*/  LOP3.LUT R7, R9, 0xff, RZ, 0xc0, !PT ;  /* 0x000000ff09077812 */ /* 0x004fe200078ec0ff */
[----:B------:R-:W-:Y:S01]  /*39f0*/  I2F.F16 R19, R19 ;  /* 0x0000001300137306 */ /* 0x000fe20000200c00 */
[----:B------:R-:W-:Y:S01]  /*3a00*/  LOP3.LUT R3, R11, 0xff, RZ, 0xc0, !PT ;  /* 0x000000ff0b037812 */ /* 0x000fe200078ec0ff */
[----:B0-----:R-:W-:Y:S01]  /*3a10*/  HADD2.F32 R68, -RZ, R68.H0_H0 ;  /* 0x20000044ff447230 */ /* 0x001fe20000004100 */
[----:B------:R-:W-:Y:S01]  /*3a20*/  IADD3 R36, PT, PT, -R14, R7, RZ ;  /* 0x000000070e247210 */ /* 0x000fe20007ffe1ff */
[----:B------:R-:W-:Y:S01]  /*3a30*/  HADD2.F32 R7, -RZ, R2.H0_H0 ;  /* 0x20000002ff077230 */ /* 0x000fe20000004100 */
[----:B------:R-:W-:Y:S01]  /*3a40*/  IADD3 R39, PT, PT, -R34, R3, RZ ;  /* 0x0000000322277210 */ /* 0x000fe20007ffe1ff */
[----:B----4-:R-:W-:Y:S01]  /*3a50*/  HADD2.F32 R29, -RZ, R29.H0_H0 ;  /* 0x2000001dff1d7230 */ /* 0x010fe20000004100 */
[----:B------:R-:W0:Y:S01]  /*3a60*/  LDS.64 R2, [UR4+0x118] ;  /* 0x00011804ff027984 */ /* 0x000e220008000a00 */
[----:B------:R-:W1:Y:S01]  /*3a70*/  I2F.F16 R28, R28 ;  /* 0x0000001c001c7306 */ /* 0x000e620000200c00 */
[----:B------:R-:W-:Y:S01]  /*3a80*/  IADD3 R6, PT, PT, -R33, R6, RZ ;  /* 0x0000000621067210 */ /* 0x000fe20007ffe1ff */
[-C--:B------:R-:W-:Y:S01]  /*3a90*/  FFMA.FTZ R37, R68, R30.reuse, R37 ;  /* 0x0000001e44257223 */ /* 0x080fe20000010025 */
[----:B------:R-:W-:Y:S01]  /*3aa0*/  LOP3.LUT R22, R10, 0xff, RZ, 0xc0, !PT ;  /* 0x000000ff0a167812 */ /* 0x000fe200078ec0ff */
[----:B------:R-:W-:Y:S01]  /*3ab0*/  FFMA.FTZ R76, R67, R30, R76 ;  /* 0x0000001e434c7223 */ /* 0x000fe2000001004c */
[----:B------:R-:W-:Y:S01]  /*3ac0*/  SHF.R.U32.HI R63, RZ, 0x8, R11 ;  /* 0x00000008ff3f7819 */ /* 0x000fe2000001160b */
[----:B------:R-:W-:Y:S01]  /*3ad0*/  FFMA.FTZ R78, R46, R64, R37 ;  /* 0x000000402e4e7223 */ /* 0x000fe20000010025 */
[----:B------:R-:W-:Y:S01]  /*3ae0*/  SHF.R.U32.HI R37, RZ, 0x8, R10 ;  /* 0x00000008ff257819 */ /* 0x000fe2000001160a */
[----:B------:R-:W2:Y:S01]  /*3af0*/  I2F.F16 R44, R44 ;  /* 0x0000002c002c7306 */ /* 0x000ea20000200c00 */
[----:B------:R-:W-:Y:S01]  /*3b00*/  FFMA.FTZ R62, R7, R30, R62 ;  /* 0x0000001e073e7223 */ /* 0x000fe2000001003e */
[----:B------:R-:W-:Y:S01]  /*3b10*/  LOP3.LUT R63, R63, 0xff, RZ, 0xc0, !PT ;  /* 0x000000ff3f3f7812 */ /* 0x000fe200078ec0ff */
[-C--:B------:R-:W-:Y:S01]  /*3b20*/  FFMA.FTZ R76, R45, R64.reuse, R76 ;  /* 0x000000402d4c7223 */ /* 0x080fe2000001004c */
[----:B------:R-:W-:Y:S01]  /*3b30*/  LOP3.LUT R38, R37, 0xff, RZ, 0xc0, !PT ;  /* 0x000000ff25267812 */ /* 0x000fe200078ec0ff */
[----:B------:R-:W-:Y:S01]  /*3b40*/  FFMA.FTZ R62, R29, R64, R62 ;  /* 0x000000401d3e7223 */ /* 0x000fe2000001003e */
[----:B------:R-:W-:Y:S01]  /*3b50*/  HADD2.F32 R66, -RZ, R31.H1_H1 ;  /* 0x3000001fff427230 */ /* 0x000fe20000004100 */
[----:B------:R-:W-:Y:S01]  /*3b60*/  F2FP.F16.F32.PACK_AB R4, RZ, R4 ;  /* 0x00000004ff04723e */ /* 0x000fe200000000ff */
[----:B------:R3:W4:Y:S01]  /*3b70*/  I2F.F16 R40, R6 ;  /* 0x0000000600287306 */ /* 0x0007220000200c00 */
[----:B-1----:R-:W-:Y:S01]  /*3b80*/  HADD2.F32 R28, -RZ, R28.H0_H0 ;  /* 0x2000001cff1c7230 */ /* 0x002fe20000004100 */
[----:B------:R-:W-:-:S02]  /*3b90*/  IADD3 R38, PT, PT, -R23, R38, RZ ;  /* 0x0000002617267210 */ /* 0x000fc40007ffe1ff */
[----:B------:R-:W-:Y:S01]  /*3ba0*/  F2FP.F16.F32.PACK_AB R5, RZ, R5 ;  /* 0x00000005ff05723e */ /* 0x000fe200000000ff */
[----:B--2---:R-:W-:-:S03]  /*3bb0*/  HADD2.F32 R31, -RZ, R44.H0_H0 ;  /* 0x2000002cff1f7230 */ /* 0x004fc60000004100 */
[----:B------:R-:W1:Y:S01]  /*3bc0*/  I2F.F16 R43, R43 ;  /* 0x0000002b002b7306 */ /* 0x000e620000200c00 */
[----:B---3--:R-:W-:Y:S01]  /*3bd0*/  HADD2.F32 R6, -RZ, R19.H0_H0 ;  /* 0x20000013ff067230 */ /* 0x008fe20000004100 */
[----:B------:R-:W-:Y:S02]  /*3be0*/  IADD3 R19, PT, PT, -R23, R22, RZ ;  /* 0x0000001617137210 */ /* 0x000fe40007ffe1ff */
[----:B------:R-:W-:Y:S01]  /*3bf0*/  SHF.R.U32.HI R22, RZ, 0x8, R8 ;  /* 0x00000008ff167819 */ /* 0x000fe20000011608 */
[----:B------:R-:W-:Y:S01]  /*3c00*/  FFMA.FTZ R62, R31, R66, R62 ;  /* 0x000000421f3e7223 */ /* 0x000fe2000001003e */
[----:B------:R-:W-:Y:S01]  /*3c10*/  FFMA.FTZ R15, R6, R30, R15 ;  /* 0x0000001e060f7223 */ /* 0x000fe2000001000f */
[----:B------:R-:W-:Y:S01]  /*3c20*/  IADD3 R44, PT, PT, -R34, R63, RZ ;  /* 0x0000003f222c7210 */ /* 0x000fe20007ffe1ff */
[----:B------:R-:W2:Y:S01]  /*3c30*/  I2F.F16 R42, R42 ;  /* 0x0000002a002a7306 */ /* 0x000ea20000200c00 */
[----:B------:R-:W-:Y:S01]  /*3c40*/  LOP3.LUT R22, R22, 0xff, RZ, 0xc0, !PT ;  /* 0x000000ff16167812 */ /* 0x000fe200078ec0ff */
[----:B------:R-:W-:Y:S01]  /*3c50*/  FFMA.FTZ R64, R28, R64, R15 ;  /* 0x000000401c407223 */ /* 0x000fe2000001000f */
[----:B------:R-:W-:Y:S01]  /*3c60*/  SHF.R.U32.HI R15, RZ, 0x8, R9 ;  /* 0x00000008ff0f7819 */ /* 0x000fe20000011609 */
[----:B----4-:R-:W-:Y:S01]  /*3c70*/  HADD2.F32 R40, -RZ, R40.H0_H0 ;  /* 0x20000028ff287230 */ /* 0x010fe20000004100 */
[----:B------:R-:W-:-:S02]  /*3c80*/  IADD3 R30, PT, PT, -R33, R22, RZ ;  /* 0x00000016211e7210 */ /* 0x000fc40007ffe1ff */
[----:B------:R-:W-:Y:S01]  /*3c90*/  LOP3.LUT R15, R15, 0xff, RZ, 0xc0, !PT ;  /* 0x000000ff0f0f7812 */ /* 0x000fe200078ec0ff */
[----:B------:R-:W3:Y:S01]  /*3ca0*/  I2F.F16 R61, R61 ;  /* 0x0000003d003d7306 */ /* 0x000ee20000200c00 */
[----:B-1----:R-:W-:Y:S01]  /*3cb0*/  HADD2.F32 R41, -RZ, R43.H0_H0 ;  /* 0x2000002bff297230 */ /* 0x002fe20000004100 */
[----:B------:R-:W-:Y:S01]  /*3cc0*/  PRMT R4, R4, 0x5410, R5 ;  /* 0x0000541004047816 */ /* 0x000fe20000000005 */
[----:B0-----:R-:W-:Y:S01]  /*3cd0*/  HADD2.F32 R63, -RZ, R2.H1_H1 ;  /* 0x30000002ff3f7230 */ /* 0x001fe20000004100 */
[----:B------:R-:W-:Y:S01]  /*3ce0*/  IADD3 R22, PT, PT, -R14, R15, RZ ;  /* 0x0000000f0e167210 */ /* 0x000fe20007ffe1ff */
[--C-:B------:R-:W-:Y:S02]  /*3cf0*/  HADD2.F32 R77, -RZ, R3.reuse.H0_H0 ;  /* 0x20000003ff4d7230 */ /* 0x100fe40000004100 */
[----:B------:R-:W-:Y:S01]  /*3d00*/  FFMA.FTZ R65, R41, R66, R78 ;  /* 0x0000004229417223 */ /* 0x000fe2000001004e */
[----:B--2---:R-:W-:Y:S01]  /*3d10*/  HADD2.F32 R37, -RZ, R42.H0_H0 ;  /* 0x2000002aff257230 */ /* 0x004fe20000004100 */
[----:B------:R-:W0:Y:S01]  /*3d20*/  I2F.F16 R36, R36 ;  /* 0x0000002400247306 */ /* 0x000e220000200c00 */
[----:B------:R-:W-:-:S02]  /*3d30*/  HADD2.F32 R3, -RZ, R3.H1_H1 ;  /* 0x30000003ff037230 */ /* 0x000fc40000004100 */
[----:B------:R-:W-:Y:S02]  /*3d40*/  HFMA2 R47, R4, 1, 1, R47 ;  /* 0x3c003c00042f7831 */ /* 0x000fe4000000002f */
[-C--:B------:R-:W-:Y:S01]  /*3d50*/  FFMA.FTZ R73, R37, R66.reuse, R76 ;  /* 0x0000004225497223 */ /* 0x080fe2000001004c */
[----:B---3--:R-:W-:Y:S02]  /*3d60*/  HADD2.F32 R15, -RZ, R61.H0_H0 ;  /* 0x2000003dff0f7230 */ /* 0x008fe40000004100 */
[----:B------:R-:W1:Y:S01]  /*3d70*/  I2F.F16 R19, R19 ;  /* 0x0000001300137306 */ /* 0x000e620000200c00 */
[----:B------:R-:W-:Y:S02]  /*3d80*/  HADD2.F32 R61, -RZ, R2.H0_H0 ;  /* 0x20000002ff3d7230 */ /* 0x000fe40000004100 */
[----:B------:R-:W-:Y:S01]  /*3d90*/  FFMA.FTZ R42, R15, R66, R64 ;  /* 0x000000420f2a7223 */ /* 0x000fe20000010040 */
[----:B------:R-:W-:Y:S02]  /*3da0*/  LEA.HI R66, R8, -R33, RZ, 0x8 ;  /* 0x8000002108427211 */ /* 0x000fe400078f40ff */
[----:B------:R-:W-:Y:S01]  /*3db0*/  FFMA.FTZ R65, R40, R61, R65 ;  /* 0x0000003d28417223 */ /* 0x000fe20000010041 */
[----:B0-----:R-:W-:Y:S01]  /*3dc0*/  HADD2.F32 R36, -RZ, R36.H0_H0 ;  /* 0x20000024ff247230 */ /* 0x001fe20000004100 */
[----:B------:R-:W0:Y:S01]  /*3dd0*/  I2F.F16 R39, R39 ;  /* 0x0000002700277306 */ /* 0x000e220000200c00 */
[----:B------:R-:W-:-:S03]  /*3de0*/  SHF.R.U32.HI R8, RZ, 0x10, R8 ;  /* 0x00000010ff087819 */ /* 0x000fc60000011608 */
[----:B------:R-:W-:Y:S01]  /*3df0*/  FFMA.FTZ R73, R36, R61, R73 ;  /* 0x0000003d24497223 */ /* 0x000fe20000010049 */
[----:B-1----:R-:W-:-:S03]  /*3e00*/  HADD2.F32 R19, -RZ, R19.H0_H0 ;  /* 0x20000013ff137230 */ /* 0x002fc60000004100 */
[----:B------:R-:W1:Y:S02]  /*3e10*/  I2F.F16 R30, R30 ;  /* 0x0000001e001e7306 */ /* 0x000e640000200c00 */
[----:B------:R-:W-:Y:S01]  /*3e20*/  FFMA.FTZ R43, R19, R61, R62 ;  /* 0x0000003d132b7223 */ /* 0x000fe2000001003e */
[----:B------:R-:W-:Y:S01]  /*3e30*/  LOP3.LUT R62, R8, 0xff, RZ, 0xc0, !PT ;  /* 0x000000ff083e7812 */ /* 0x000fe200078ec0ff */
[----:B0-----:R-:W-:-:S04]  /*3e40*/  HADD2.F32 R39, -RZ, R39.H0_H0 ;  /* 0x20000027ff277230 */ /* 0x001fc80000004100 */
[----:B------:R-:W0:Y:S01]  /*3e50*/  I2F.F16 R38, R38 ;  /* 0x0000002600267306 */ /* 0x000e220000200c00 */
[----:B------:R-:W-:Y:S01]  /*3e60*/  IADD3 R64, PT, PT, -R33, R62, RZ ;  /* 0x0000003e21407210 */ /* 0x000fe20007ffe1ff */
[----:B------:R-:W-:Y:S01]  /*3e70*/  FFMA.FTZ R61, R39, R61, R42 ;  /* 0x0000003d273d7223 */ /* 0x000fe2000001002a */
[----:B-1----:R-:W-:-:S05]  /*3e80*/  HADD2.F32 R42, -RZ, R30.H0_H0 ;  /* 0x2000001eff2a7230 */ /* 0x002fca0000004100 */
[----:B------:R-:W1:Y:S01]  /*3e90*/  I2F.F16 R44, R44 ;  /* 0x0000002c002c7306 */ /* 0x000e620000200c00 */
[----:B------:R-:W-:Y:S01]  /*3ea0*/  FFMA.FTZ R65, R42, R63, R65 ;  /* 0x0000003f2a417223 */ /* 0x000fe20000010041 */
[----:B0-----:R-:W-:-:S06]  /*3eb0*/  HADD2.F32 R30, -RZ, R38.H0_H0 ;  /* 0x20000026ff1e7230 */ /* 0x001fcc0000004100 */
[----:B------:R-:W0:Y:S01]  /*3ec0*/  I2F.F16 R22, R22 ;  /* 0x0000001600167306 */ /* 0x000e220000200c00 */
[----:B------:R-:W-:Y:S01]  /*3ed0*/  FFMA.FTZ R43, R30, R63, R43 ;  /* 0x0000003f1e2b7223 */ /* 0x000fe2000001002b */
[----:B-1----:R-:W-:-:S06]  /*3ee0*/  HADD2.F32 R38, -RZ, R44.H0_H0 ;  /* 0x2000002cff267230 */ /* 0x002fcc0000004100 */
[----:B------:R-:W1:Y:S01]  /*3ef0*/  I2F.F16 R64, R64 ;  /* 0x0000004000407306 */ /* 0x000e620000200c00 */
[----:B------:R-:W-:Y:S01]  /*3f00*/  FFMA.FTZ R2, R38, R63, R61 ;  /* 0x0000003f26027223 */ /* 0x000fe2000001003d */
[----:B------:R-:W-:Y:S02]  /*3f10*/  LEA.HI R61, R9, -R14, RZ, 0x8 ;  /* 0x8000000e093d7211 */ /* 0x000fe400078f40ff */
[----:B------:R-:W-:Y:S01]  /*3f20*/  SHF.R.U32.HI R9, RZ, 0x10, R9 ;  /* 0x00000010ff097819 */ /* 0x000fe20000011609 */
[----:B0-----:R-:W-:-:S03]  /*3f30*/  HADD2.F32 R22, -RZ, R22.H0_H0 ;  /* 0x20000016ff167230 */ /* 0x001fc60000004100 */
[----:B------:R0:W-:Y:S01]  /*3f40*/  I2F.F16 R8, R61 ;  /* 0x0000003d00087306 */ /* 0x0001e20000200c00 */
[----:B------:R-:W-:Y:S01]  /*3f50*/  LOP3.LUT R9, R9, 0xff, RZ, 0xc0, !PT ;  /* 0x000000ff09097812 */ /* 0x000fe200078ec0ff */
[----:B------:R-:W-:-:S03]  /*3f60*/  FFMA.FTZ R44, R22, R63, R73 ;  /* 0x0000003f162c7223 */ /* 0x000fc60000010049 */
[----:B------:R-:W-:Y:S01]  /*3f70*/  IADD3 R63, PT, PT, -R14, R9, RZ ;  /* 0x000000090e3f7210 */ /* 0x000fe20007ffe1ff */
[----:B-1----:R-:W-:Y:S01]  /*3f80*/  HADD2.F32 R64, -RZ, R64.H0_H0 ;  /* 0x20000040ff407230 */ /* 0x002fe20000004100 */
[----:B------:R-:W-:Y:S01]  /*3f90*/  SHF.R.U32.HI R9, RZ, 0x10, R10 ;  /* 0x00000010ff097819 */ /* 0x000fe2000001160a */
[----:B------:R-:W1:Y:S03]  /*3fa0*/  I2F.F16 R66, R66 ;  /* 0x0000004200427306 */ /* 0x000e660000200c00 */
[----:B------:R-:W-:Y:S02]  /*3fb0*/  LOP3.LUT R62, R9, 0xff, RZ, 0xc0, !PT ;  /* 0x000000ff093e7812 */ /* 0x000fe400078ec0ff */
[----:B------:R-:W-:Y:S02]  /*3fc0*/  SHF.R.U32.HI R9, RZ, 0x10, R11 ;  /* 0x00000010ff097819 */ /* 0x000fe4000001160b */
[----:B------:R-:W-:Y:S01]  /*3fd0*/  IADD3 R62, PT, PT, -R23, R62, RZ ;  /* 0x0000003e173e7210 */ /* 0x000fe20007ffe1ff */
[----:B------:R-:W2:Y:S01]  /*3fe0*/  I2F.F16 R63, R63 ;  /* 0x0000003f003f7306 */ /* 0x000ea20000200c00 */
[----:B------:R-:W-:-:S04]  /*3ff0*/  LOP3.LUT R9, R9, 0xff, RZ, 0xc0, !PT ;  /* 0x000000ff09097812 */ /* 0x000fc800078ec0ff */
[----:B0-----:R-:W-:Y:S02]  /*4000*/  IADD3 R61, PT, PT, -R34, R9, RZ ;  /* 0x00000009223d7210 */ /* 0x001fe40007ffe1ff */
[----:B------:R-:W-:Y:S01]  /*4010*/  LEA.HI R9, R10, -R23, RZ, 0x8 ;  /* 0x800000170a097211 */ /* 0x000fe200078f40ff */
[----:B------:R-:W0:Y:S01]  /*4020*/  I2F.F16 R62, R62 ;  /* 0x0000003e003e7306 */ /* 0x000e220000200c00 */
[----:B------:R-:W-:Y:S01]  /*4030*/  LEA.HI R10, R11, -R34, RZ, 0x8 ;  /* 0x800000220b0a7211 */ /* 0x000fe200078f40ff */
[----:B------:R-:W-:Y:S01]  /*4040*/  FFMA.FTZ R11, R64, R77, R65 ;  /* 0x0000004d400b7223 */ /* 0x000fe20000010041 */
[----:B-1----:R-:W-:Y:S02]  /*4050*/  HADD2.F32 R66, -RZ, R66.H0_H0 ;  /* 0x20000042ff427230 */ /* 0x002fe40000004100 */
[----:B------:R-:W-:Y:S02]  /*4060*/  HADD2.F32 R65, -RZ, R8.H0_H0 ;  /* 0x20000008ff417230 */ /* 0x000fe40000004100 */
[----:B--2---:R-:W-:Y:S01]  /*4070*/  HADD2.F32 R63, -RZ, R63.H0_H0 ;  /* 0x2000003fff3f7230 */ /* 0x004fe20000004100 */
[----:B------:R-:W1:Y:S01]  /*4080*/  I2F.F16 R61, R61 ;  /* 0x0000003d003d7306 */ /* 0x000e620000200c00 */
[----:B------:R-:W-:-:S03]  /*4090*/  FFMA.FTZ R8, R66, R3, R11 ;  /* 0x0000000342087223 */ /* 0x000fc6000001000b */
[-C--:B------:R-:W-:Y:S01]  /*40a0*/  FFMA.FTZ R76, R63, R77.reuse, R44 ;  /* 0x0000004d3f4c7223 */ /* 0x080fe2000001002c */
[----:B------:R-:W-:Y:S01]  /*40b0*/  FMUL.FTZ R8, R27, R8 ;  /* 0x000000081b087220 */ /* 0x000fe20000410000 */
[----:B0-----:R-:W-:Y:S02]  /*40c0*/  HADD2.F32 R62, -RZ, R62.H0_H0 ;  /* 0x2000003eff3e7230 */ /* 0x001fe40000004100 */
[----:B------:R-:W0:Y:S02]  /*40d0*/  I2F.F16 R9, R9 ;  /* 0x0000000900097306 */ /* 0x000e240000200c00 */
[----:B------:R-:W-:Y:S01]  /*40e0*/  F2FP.F16.F32.PACK_AB R8, RZ, R8 ;  /* 0x00000008ff08723e */ /* 0x000fe200000000ff */
[----:B------:R-:W-:Y:S01]  /*40f0*/  FFMA.FTZ R73, R62, R77, R43 ;  /* 0x0000004d3e497223 */ /* 0x000fe2000001002b */
[----:B-1----:R-:W-:-:S04]  /*4100*/  HADD2.F32 R61, -RZ, R61.H0_H0 ;  /* 0x2000003dff3d7230 */ /* 0x002fc80000004100 */
[----:B------:R-:W1:Y:S01]  /*4110*/  I2F.F16 R10, R10 ;  /* 0x0000000a000a7306 */ /* 0x000e620000200c00 */
[----:B------:R-:W-:Y:S01]  /*4120*/  FFMA.FTZ R2, R61, R77, R2 ;  /* 0x0000004d3d027223 */ /* 0x000fe20000010002 */
[----:B0-----:R-:W-:Y:S02]  /*4130*/  HADD2.F32 R44, -RZ, R9.H0_H0 ;  /* 0x20000009ff2c7230 */ /* 0x001fe40000004100 */
[----:B------:R-:W-:-:S04]  /*4140*/  FFMA.FTZ R9, R65, R3, R76 ;  /* 0x0000000341097223 */ /* 0x000fc8000001004c */
[----:B------:R-:W-:Y:S01]  /*4150*/  FMUL.FTZ R9, R26, R9 ;  /* 0x000000091a097220 */ /* 0x000fe20000410000 */
[----:B-1----:R-:W-:Y:S02]  /*4160*/  HADD2.F32 R43, -RZ, R10.H0_H0 ;  /* 0x2000000aff2b7230 */ /* 0x002fe40000004100 */
[----:B------:R-:W-:Y:S02]  /*4170*/  FFMA.FTZ R10, R44, R3, R73 ;  /* 0x000000032c0a7223 */ /* 0x000fe40000010049 */
[----:B------:R-:W-:Y:S01]  /*4180*/  F2FP.F16.F32.PACK_AB R9, RZ, R9 ;  /* 0x00000009ff09723e */ /* 0x000fe200000000ff */
[----:B------:R-:W-:Y:S01]  /*4190*/  FFMA.FTZ R11, R43, R3, R2 ;  /* 0x000000032b0b7223 */ /* 0x000fe20000010002 */
[----:B------:R-:W-:Y:S01]  /*41a0*/  FMUL.FTZ R10, R25, R10 ;  /* 0x0000000a190a7220 */ /* 0x000fe20000410000 */
[----:B------:R-:W0:Y:S01]  /*41b0*/  LDS.64 R2, [UR4+0x210] ;  /* 0x00021004ff027984 */ /* 0x000e220008000a00 */
[----:B------:R-:W-:Y:S01]  /*41c0*/  PRMT R8, R8, 0x5410, R9 ;  /* 0x0000541008087816 */ /* 0x000fe20000000009 */
[----:B------:R-:W-:-:S02]  /*41d0*/  FMUL.FTZ R11, R24, R11 ;  /* 0x0000000b180b7220 */ /* 0x000fc40000410000 */
[----:B------:R-:W-:Y:S02]  /*41e0*/  F2FP.F16.F32.PACK_AB R10, RZ, R10 ;  /* 0x0000000aff0a723e */ /* 0x000fe400000000ff */
[----:B------:R-:W-:Y:S01]  /*41f0*/  HADD2 R48, R8, R48 ;  /* 0x0000003008307230 */ /* 0x000fe20000000000 */
[----:B------:R-:W-:-:S04]  /*4200*/  F2FP.F16.F32.PACK_AB R11, RZ, R11 ;  /* 0x0000000bff0b723e */ /* 0x000fc800000000ff */
[----:B------:R-:W-:-:S05]  /*4210*/  PRMT R10, R10, 0x5410, R11 ;  /* 0x000054100a0a7816 */ /* 0x000fca000000000b */
        /* <DEDUP_REMOVED lines=10> */
[--C-:B------:R-:W-:Y:S02]  /*42c0*/  HADD2.F32 R9, -RZ, R3.reuse.H0_H0 ;  /* 0x20000003ff097230 */ /* 0x100fe40000004100 */
[----:B------:R-:W-:Y:S01]  /*42d0*/  FFMA.FTZ R76, R67, R2, R76 ;  /* 0x00000002434c7223 */ /* 0x000fe2000001004c */
[----:B------:R-:W-:-:S02]  /*42e0*/  HADD2.F32 R8, -RZ, R3.H1_H1 ;  /* 0x30000003ff087230 */ /* 0x000fc40000004100 */
[-C--:B------:R-:W-:Y:S01]  /*42f0*/  FFMA.FTZ R78, R46, R9.reuse, R5 ;  /* 0x000000092e4e7223 */ /* 0x080fe20000010005 */
[-C--:B------:R-:W-:Y:S01]  /*4300*/  FFMA.FTZ R2, R29, R9.reuse, R4 ;  /* 0x000000091d027223 */ /* 0x080fe20000010004 */
[-C--:B------:R-:W-:Y:S01]  /*4310*/  FFMA.FTZ R10, R28, R9.reuse, R11 ;  /* 0x000000091c0a7223 */ /* 0x080fe2000001000b */
[----:B------:R-:W0:Y:S01]  /*4320*/  LDS.64 R4, [UR4+0x218] ;  /* 0x00021804ff047984 */ /* 0x000e220008000a00 */
[-C--:B------:R-:W-:Y:S01]  /*4330*/  FFMA.FTZ R73, R41, R8.reuse, R78 ;  /* 0x0000000829497223 */ /* 0x080fe2000001004e */
[----:B------:R-:W-:Y:S01]  /*4340*/  FFMA.FTZ R76, R45, R9, R76 ;  /* 0x000000092d4c7223 */ /* 0x000fe2000001004c */
[-C--:B------:R-:W-:Y:S01]  /*4350*/  FFMA.FTZ R2, R31, R8.reuse, R2 ;  /* 0x000000081f027223 */ /* 0x080fe20000010002 */
[-C--:B------:R-:W-:Y:S02]  /*4360*/  FFMA.FTZ R10, R15, R8.reuse, R10 ;  /* 0x000000080f0a7223 */ /* 0x080fe4000001000a */
[----:B------:R-:W-:Y:S01]  /*4370*/  FFMA.FTZ R9, R37, R8, R76 ;  /* 0x0000000825097223 */ /* 0x000fe2000001004c */
[----:B0-----:R-:W-:-:S02]  /*4380*/  HADD2.F32 R3, -RZ, R4.H0_H0 ;  /* 0x20000004ff037230 */ /* 0x001fc40000004100 */
[----:B------:R-:W-:Y:S02]  /*4390*/  HADD2.F32 R11, -RZ, R4.H1_H1 ;  /* 0x30000004ff0b7230 */ /* 0x000fe40000004100 */
[--C-:B------:R-:W-:Y:S02]  /*43a0*/  HADD2.F32 R4, -RZ, R5.reuse.H0_H0 ;  /* 0x20000005ff047230 */ /* 0x100fe40000004100 */
[-C--:B------:R-:W-:Y:S01]  /*43b0*/  FFMA.FTZ R73, R40, R3.reuse, R73 ;  /* 0x0000000328497223 */ /* 0x080fe20000010049 */
[----:B------:R-:W-:Y:S02]  /*43c0*/  HADD2.F32 R5, -RZ, R5.H1_H1 ;  /* 0x30000005ff057230 */ /* 0x000fe40000004100 */
[----:B------:R-:W-:Y:S01]  /*43d0*/  FFMA.FTZ R9, R36, R3, R9 ;  /* 0x0000000324097223 */ /* 0x000fe20000010009 */
[----:B------:R-:W-:-:S03]  /*43e0*/  FFMA.FTZ R73, R42, R11, R73 ;  /* 0x0000000b2a497223 */ /* 0x000fc60000010049 */
[----:B------:R-:W-:Y:S01]  /*43f0*/  FFMA.FTZ R76, R22, R11, R9 ;  /* 0x0000000b164c7223 */ /* 0x000fe20000010009 */
[----:B------:R-:W-:-:S03]  /*4400*/  FFMA.FTZ R73, R64, R4, R73 ;  /* 0x0000000440497223 */ /* 0x000fc60000010049 */
[----:B------:R-:W-:Y:S01]  /*4410*/  FFMA.FTZ R76, R63, R4, R76 ;  /* 0x000000043f4c7223 */ /* 0x000fe2000001004c */
[----:B------:R-:W-:Y:S01]  /*4420*/  FFMA.FTZ R8, R66, R5, R73 ;  /* 0x0000000542087223 */ /* 0x000fe20000010049 */
[-C--:B------:R-:W-:Y:S01]  /*4430*/  FFMA.FTZ R73, R19, R3.reuse, R2 ;  /* 0x0000000313497223 */ /* 0x080fe20000010002 */
[----:B------:R-:W-:Y:S01]  /*4440*/  FFMA.FTZ R3, R39, R3, R10 ;  /* 0x0000000327037223 */ /* 0x000fe2000001000a */
[----:B------:R-:W-:Y:S01]  /*4450*/  FFMA.FTZ R9, R65, R5, R76 ;  /* 0x0000000541097223 */ /* 0x000fe2000001004c */
[----:B------:R-:W-:Y:S01]  /*4460*/  FMUL.FTZ R8, R27, R8 ;  /* 0x000000081b087220 */ /* 0x000fe20000410000 */
[-C--:B------:R-:W-:Y:S01]  /*4470*/  FFMA.FTZ R73, R30, R11.reuse, R73 ;  /* 0x0000000b1e497223 */ /* 0x080fe20000010049 */
[----:B------:R-:W-:Y:S01]  /*4480*/  FFMA.FTZ R10, R38, R11, R3 ;  /* 0x0000000b260a7223 */ /* 0x000fe20000010003 */
[----:B------:R-:W-:Y:S01]  /*4490*/  FMUL.FTZ R9, R26, R9 ;  /* 0x000000091a097220 */ /* 0x000fe20000410000 */
[----:B------:R-:W0:Y:S01]  /*44a0*/  LDS.64 R2, [UR4+0x310] ;  /* 0x00031004ff027984 */ /* 0x000e220008000a00 */
[-C--:B------:R-:W-:Y:S01]  /*44b0*/  FFMA.FTZ R73, R62, R4.reuse, R73 ;  /* 0x000000043e497223 */ /* 0x080fe20000010049 */
[----:B------:R-:W-:Y:S01]  /*44c0*/  FFMA.FTZ R4, R61, R4, R10 ;  /* 0x000000043d047223 */ /* 0x000fe2000001000a */
[----:B------:R-:W-:-:S02]  /*44d0*/  F2FP.F16.F32.PACK_AB R8, RZ, R8 ;  /* 0x00000008ff08723e */ /* 0x000fc400000000ff */
[-C--:B------:R-:W-:Y:S01]  /*44e0*/  FFMA.FTZ R10, R44, R5.reuse, R73 ;  /* 0x000000052c0a7223 */ /* 0x080fe20000010049 */
[----:B------:R-:W-:Y:S01]  /*44f0*/  FFMA.FTZ R11, R43, R5, R4 ;  /* 0x000000052b0b7223 */ /* 0x000fe20000010004 */
[----:B------:R-:W-:Y:S01]  /*4500*/  F2FP.F16.F32.PACK_AB R9, RZ, R9 ;  /* 0x00000009ff09723e */ /* 0x000fe200000000ff */
[----:B------:R-:W1:Y:S01]  /*4510*/  LDS.64 R4, [UR4+0x318] ;  /* 0x00031804ff047984 */ /* 0x000e620008000a00 */
[----:B------:R-:W-:Y:S01]  /*4520*/  FMUL.FTZ R10, R25, R10 ;  /* 0x0000000a190a7220 */ /* 0x000fe20000410000 */
[----:B------:R-:W-:Y:S01]  /*4530*/  FMUL.FTZ R11, R24, R11 ;  /* 0x0000000b180b7220 */ /* 0x000fe20000410000 */
[----:B------:R-:W-:-:S03]  /*4540*/  PRMT R8, R8, 0x5410, R9 ;  /* 0x0000541008087816 */ /* 0x000fc60000000009 */
[----:B------:R-:W-:Y:S02]  /*4550*/  F2FP.F16.F32.PACK_AB R10, RZ, R10 ;  /* 0x0000000aff0a723e */ /* 0x000fe400000000ff */
[----:B------:R-:W-:Y:S01]  /*4560*/  F2FP.F16.F32.PACK_AB R11, RZ, R11 ;  /* 0x0000000bff0b723e */ /* 0x000fe200000000ff */
[----:B------:R-:W-:-:S03]  /*4570*/  HFMA2 R52, R8, 1, 1, R52 ;  /* 0x3c003c0008347831 */ /* 0x000fc60000000034 */
[----:B------:R-:W-:-:S05]  /*4580*/  PRMT R10, R10, 0x5410, R11 ;  /* 0x000054100a0a7816 */ /* 0x000fca000000000b */
[----:B------:R-:W-:Y:S02]  /*4590*/  HADD2 R53, R10, R53 ;  /* 0x000000350a357230 */ /* 0x000fe40000000000 */
[--C-:B0-----:R-:W-:Y:S02]  /*45a0*/  HADD2.F32 R8, -RZ, R2.reuse.H0_H0 ;  /* 0x20000002ff087230 */ /* 0x101fe40000004100 */
[----:B------:R-:W-:Y:S02]  /*45b0*/  HADD2.F32 R11, -RZ, R2.H1_H1 ;  /* 0x30000002ff0b7230 */ /* 0x000fe40000004100 */
[--C-:B------:R-:W-:Y:S02]  /*45c0*/  HADD2.F32 R2, -RZ, R3.reuse.H0_H0 ;  /* 0x20000003ff027230 */ /* 0x100fe40000004100 */
[----:B------:R-:W-:Y:S01]  /*45d0*/  FFMA.FTZ R9, R72, R8, RZ ;  /* 0x0000000848097223 */ /* 0x000fe200000100ff */
[----:B------:R-:W-:Y:S02]  /*45e0*/  HADD2.F32 R76, -RZ, R3.H1_H1 ;  /* 0x30000003ff4c7230 */ /* 0x000fe40000004100 */
[----:B-1----:R-:W-:-:S02]  /*45f0*/  HADD2.F32 R3, -RZ, R4.H0_H0 ;  /* 0x20000004ff037230 */ /* 0x002fc40000004100 */
[----:B------:R-:W-:-:S04]  /*4600*/  FFMA.FTZ R9, R68, R11, R9 ;  /* 0x0000000b44097223 */ /* 0x000fc80000010009 */
[----:B------:R-:W-:Y:S01]  /*4610*/  FFMA.FTZ R10, R46, R2, R9 ;  /* 0x000000022e0a7223 */ /* 0x000fe20000010009 */
[----:B------:R-:W-:Y:S02]  /*4620*/  HADD2.F32 R9, -RZ, R4.H1_H1 ;  /* 0x30000004ff097230 */ /* 0x000fe40000004100 */
[--C-:B------:R-:W-:Y:S02]  /*4630*/  HADD2.F32 R4, -RZ, R5.reuse.H0_H0 ;  /* 0x20000005ff047230 */ /* 0x100fe40000004100 */
[----:B------:R-:W-:Y:S01]  /*4640*/  FFMA.FTZ R73, R41, R76, R10 ;  /* 0x0000004c29497223 */ /* 0x000fe2000001000a */
[----:B------:R-:W-:Y:S01]  /*4650*/  FFMA.FTZ R10, R71, R8, RZ ;  /* 0x00000008470a7223 */ /* 0x000fe200000100ff */
[----:B------:R-:W-:Y:S02]  /*4660*/  HADD2.F32 R5, -RZ, R5.H1_H1 ;  /* 0x30000005ff057230 */ /* 0x000fe40000004100 */
[----:B------:R-:W-:Y:S01]  /*4670*/  FFMA.FTZ R73, R40, R3, R73 ;  /* 0x0000000328497223 */ /* 0x000fe20000010049 */
[----:B------:R-:W-:-:S03]  /*4680*/  FFMA.FTZ R10, R67, R11, R10 ;  /* 0x0000000b430a7223 */ /* 0x000fc6000001000a */
[----:B------:R-:W-:Y:S01]  /*4690*/  FFMA.FTZ R77, R42, R9, R73 ;  /* 0x000000092a4d7223 */ /* 0x000fe20000010049 */
[----:B------:R-:W-:-:S03]  /*46a0*/  FFMA.FTZ R10, R45, R2, R10 ;  /* 0x000000022d0a7223 */ /* 0x000fc6000001000a */
[----:B------:R-:W-:Y:S01]  /*46b0*/  FFMA.FTZ R77, R64, R4, R77 ;  /* 0x00000004404d7223 */ /* 0x000fe2000001004d */
[----:B------:R-:W-:-:S03]  /*46c0*/  FFMA.FTZ R73, R37, R76, R10 ;  /* 0x0000004c25497223 */ /* 0x000fc6000001000a */
[----:B------:R-:W-:Y:S01]  /*46d0*/  FFMA.FTZ R78, R66, R5, R77 ;  /* 0x00000005424e7223 */ /* 0x000fe2000001004d */
[----:B------:R-:W-:-:S04]  /*46e0*/  FFMA.FTZ R73, R36, R3, R73 ;  /* 0x0000000324497223 */ /* 0x000fc80000010049 */
[----:B------:R-:W-:Y:S01]  /*46f0*/  FFMA.FTZ R10, R22, R9, R73 ;  /* 0x00000009160a7223 */ /* 0x000fe20000010049 */
[----:B------:R-:W-:-:S03]  /*4700*/  FMUL.FTZ R73, R27, R78 ;  /* 0x0000004e1b497220 */ /* 0x000fc60000410000 */
[----:B------:R-:W-:Y:S02]  /*4710*/  FFMA.FTZ R10, R63, R4, R10 ;  /* 0x000000043f0a7223 */ /* 0x000fe4000001000a */
[----:B------:R-:W-:Y:S02]  /*4720*/  F2FP.F16.F32.PACK_AB R73, RZ, R73 ;  /* 0x00000049ff49723e */ /* 0x000fe400000000ff */
[----:B------:R-:W-:-:S04]  /*4730*/  FFMA.FTZ R77, R65, R5, R10 ;  /* 0x00000005414d7223 */ /* 0x000fc8000001000a */
[----:B------:R-:W-:-:S05]  /*4740*/  FMUL.FTZ R10, R26, R77 ;  /* 0x0000004d1a0a7220 */ /* 0x000fca0000410000 */
[----:B------:R-:W-:-:S04]  /*4750*/  F2FP.F16.F32.PACK_AB R10, RZ, R10 ;  /* 0x0000000aff0a723e */ /* 0x000fc800000000ff */
[----:B------:R-:W-:Y:S01]  /*4760*/  PRMT R73, R73, 0x5410, R10 ;  /* 0x0000541049497816 */ /* 0x000fe2000000000a */
[----:B------:R-:W-:-:S04]  /*4770*/  FFMA.FTZ R10, R70, R8, RZ ;  /* 0x00000008460a7223 */ /* 0x000fc800000100ff */
[----:B------:R-:W-:Y:S01]  /*4780*/  FFMA.FTZ R10, R7, R11, R10 ;  /* 0x0000000b070a7223 */ /* 0x000fe2000001000a */
[----:B------:R-:W-:-:S03]  /*4790*/  HFMA2 R56, R73, 1, 1, R56 ;  /* 0x3c003c0049387831 */ /* 0x000fc60000000038 */
[----:B------:R-:W-:-:S04]  /*47a0*/  FFMA.FTZ R10, R29, R2, R10 ;  /* 0x000000021d0a7223 */ /* 0x000fc8000001000a */
[----:B------:R-:W-:-:S04]  /*47b0*/  FFMA.FTZ R10, R31, R76, R10 ;  /* 0x0000004c1f0a7223 */ /* 0x000fc8000001000a */
[----:B------:R-:W-:-:S04]  /*47c0*/  FFMA.FTZ R73, R19, R3, R10 ;  /* 0x0000000313497223 */ /* 0x000fc8000001000a */
[----:B------:R-:W-:-:S04]  /*47d0*/  FFMA.FTZ R73, R30, R9, R73 ;  /* 0x000000091e497223 */ /* 0x000fc80000010049 */
[----:B------:R-:W-:-:S04]  /*47e0*/  FFMA.FTZ R73, R62, R4, R73 ;  /* 0x000000043e497223 */ /* 0x000fc80000010049 */
[----:B------:R-:W-:Y:S01]  /*47f0*/  FFMA.FTZ R10, R44, R5, R73 ;  /* 0x000000052c0a7223 */ /* 0x000fe20000010049 */
[----:B------:R-:W-:-:S03]  /*4800*/  FFMA.FTZ R73, R69, R8, RZ ;  /* 0x0000000845497223 */ /* 0x000fc600000100ff */
[----:B------:R-:W-:Y:S01]  /*4810*/  FMUL.FTZ R10, R25, R10 ;  /* 0x0000000a190a7220 */ /* 0x000fe20000410000 */
[----:B------:R-:W-:-:S04]  /*4820*/  FFMA.FTZ R73, R6, R11, R73 ;  /* 0x0000000b06497223 */ /* 0x000fc80000010049 */
[----:B------:R-:W-:Y:S01]  /*4830*/  FFMA.FTZ R2, R28, R2, R73 ;  /* 0x000000021c027223 */ /* 0x000fe20000010049 */
[----:B------:R-:W-:-:S03]  /*4840*/  F2FP.F16.F32.PACK_AB R10, RZ, R10 ;  /* 0x0000000aff0a723e */ /* 0x000fc600000000ff */
[----:B------:R-:W-:-:S04]  /*4850*/  FFMA.FTZ R2, R15, R76, R2 ;  /* 0x0000004c0f027223 */ /* 0x000fc80000010002 */
[----:B------:R-:W-:Y:S02]  /*4860*/  FFMA.FTZ R11, R39, R3, R2 ;  /* 0x00000003270b7223 */ /* 0x000fe40000010002 */
[----:B------:R-:W0:Y:S02]  /*4870*/  LDS.64 R2, [UR4+0x10] ;  /* 0x00001004ff027984 */ /* 0x000e240008000a00 */
[----:B------:R-:W-:-:S04]  /*4880*/  FFMA.FTZ R8, R38, R9, R11 ;  /* 0x0000000926087223 */ /* 0x000fc8000001000b */
[----:B------:R-:W-:-:S04]  /*4890*/  FFMA.FTZ R8, R61, R4, R8 ;  /* 0x000000043d087223 */ /* 0x000fc80000010008 */
[----:B------:R-:W-:Y:S02]  /*48a0*/  FFMA.FTZ R9, R43, R5, R8 ;  /* 0x000000052b097223 */ /* 0x000fe40000010008 */
[----:B------:R-:W1:Y:S02]  /*48b0*/  LDS.64 R4, [UR4+0x18] ;  /* 0x00001804ff047984 */ /* 0x000e640008000a00 */
[----:B------:R-:W-:-:S05]  /*48c0*/  FMUL.FTZ R9, R24, R9 ;  /* 0x0000000918097220 */ /* 0x000fca0000410000 */
[----:B------:R-:W-:-:S04]  /*48d0*/  F2FP.F16.F32.PACK_AB R9, RZ, R9 ;  /* 0x00000009ff09723e */ /* 0x000fc800000000ff */
[----:B------:R-:W-:-:S05]  /*48e0*/  PRMT R10, R10, 0x5410, R9 ;  /* 0x000054100a0a7816 */ /* 0x000fca0000000009 */
[----:B------:R-:W-:Y:S02]  /*48f0*/  HADD2 R57, R10, R57 ;  /* 0x000000390a397230 */ /* 0x000fe40000000000 */
[--C-:B0-----:R-:W-:Y:S02]  /*4900*/  HADD2.F32 R8, -RZ, R2.reuse.H0_H0 ;  /* 0x20000002ff087230 */ /* 0x101fe40000004100 */
[----:B------:R-:W-:Y:S02]  /*4910*/  HADD2.F32 R2, -RZ, R2.H1_H1 ;  /* 0x30000002ff027230 */ /* 0x000fe40000004100 */
[--C-:B------:R-:W-:Y:S02]  /*4920*/  HADD2.F32 R10, -RZ, R3.reuse.H0_H0 ;  /* 0x20000003ff0a7230 */ /* 0x100fe40000004100 */
[----:B------:R-:W-:Y:S01]  /*4930*/  FFMA.FTZ R9, R72, R8, RZ ;  /* 0x0000000848097223 */ /* 0x000fe200000100ff */
[----:B------:R-:W-:-:S03]  /*4940*/  HADD2.F32 R76, -RZ, R3.H1_H1 ;  /* 0x30000003ff4c7230 */ /* 0x000fc60000004100 */
[----:B------:R-:W-:Y:S01]  /*4950*/  FFMA.FTZ R9, R68, R2, R9 ;  /* 0x0000000244097223 */ /* 0x000fe20000010009 */
[----:B-1----:R-:W-:-:S03]  /*4960*/  HADD2.F32 R3, -RZ, R4.H0_H0 ;  /* 0x20000004ff037230 */ /* 0x002fc60000004100 */
[----:B------:R-:W-:Y:S01]  /*4970*/  FFMA.FTZ R78, R46, R10, R9 ;  /* 0x0000000a2e4e7223 */ /* 0x000fe20000010009 */
[----:B------:R-:W-:Y:S02]  /*4980*/  HADD2.F32 R9, -RZ, R4.H1_H1 ;  /* 0x30000004ff097230 */ /* 0x000fe40000004100 */
[--C-:B------:R-:W-:Y:S02]  /*4990*/  HADD2.F32 R4, -RZ, R5.reuse.H0_H0 ;  /* 0x20000005ff047230 */ /* 0x100fe40000004100 */
[----:B------:R-:W-:Y:S01]  /*49a0*/  FFMA.FTZ R11, R41, R76, R78 ;  /* 0x0000004c290b7223 */ /* 0x000fe2000001004e */
[----:B------:R-:W-:-:S03]  /*49b0*/  HADD2.F32 R5, -RZ, R5.H1_H1 ;  /* 0x30000005ff057230 */ /* 0x000fc60000004100 */
        /* <DEDUP_REMOVED lines=19> */
[----:B------:R-:W-:Y:S01]  /*4af0*/  FFMA.FTZ R73, R8, R69, RZ ;  /* 0x0000004508497223 */ /* 0x000fe200000100ff */
[----:B------:R-:W-:-:S03]  /*4b00*/  FFMA.FTZ R11, R2, R7, R11 ;  /* 0x00000007020b7223 */ /* 0x000fc6000001000b */
[----:B------:R-:W-:Y:S01]  /*4b10*/  FFMA.FTZ R73, R2, R6, R73 ;  /* 0x0000000602497223 */ /* 0x000fe20000010049 */
[----:B------:R-:W-:-:S03]  /*4b20*/  FFMA.FTZ R11, R10, R29, R11 ;  /* 0x0000001d0a0b7223 */ /* 0x000fc6000001000b */
[----:B------:R-:W-:Y:S01]  /*4b30*/  FFMA.FTZ R73, R10, R28, R73 ;  /* 0x0000001c0a497223 */ /* 0x000fe20000010049 */
[----:B------:R-:W-:-:S03]  /*4b40*/  FFMA.FTZ R78, R76, R31, R11 ;  /* 0x0000001f4c4e7223 */ /* 0x000fc6000001000b */
[----:B------:R-:W-:Y:S01]  /*4b50*/  FFMA.FTZ R76, R76, R15, R73 ;  /* 0x0000000f4c4c7223 */ /* 0x000fe20000010049 */
[----:B------:R-:W-:-:S03]  /*4b60*/  FFMA.FTZ R78, R3, R19, R78 ;  /* 0x00000013034e7223 */ /* 0x000fc6000001004e */
[----:B------:R-:W-:Y:S01]  /*4b70*/  FFMA.FTZ R76, R3, R39, R76 ;  /* 0x00000027034c7223 */ /* 0x000fe2000001004c */
[C---:B------:R-:W-:Y:S01]  /*4b80*/  FFMA.FTZ R11, R9.reuse, R30, R78 ;  /* 0x0000001e090b7223 */ /* 0x040fe2000001004e */
[----:B------:R-:W0:Y:S02]  /*4b90*/  LDS.64 R2, [UR4+0x410] ;  /* 0x00041004ff027984 */ /* 0x000e240008000a00 */
[----:B------:R-:W-:Y:S01]  /*4ba0*/  FFMA.FTZ R9, R9, R38, R76 ;  /* 0x0000002609097223 */ /* 0x000fe2000001004c */
[----:B------:R-:W-:-:S03]  /*4bb0*/  FFMA.FTZ R78, R4, R62, R11 ;  /* 0x0000003e044e7223 */ /* 0x000fc6000001000b */
[----:B------:R-:W-:Y:S01]  /*4bc0*/  FFMA.FTZ R4, R4, R61, R9 ;  /* 0x0000003d04047223 */ /* 0x000fe20000010009 */
[----:B------:R-:W-:-:S03]  /*4bd0*/  FFMA.FTZ R78, R5, R44, R78 ;  /* 0x0000002c054e7223 */ /* 0x000fc6000001004e */
[----:B------:R-:W-:Y:S01]  /*4be0*/  FFMA.FTZ R5, R5, R43, R4 ;  /* 0x0000002b05057223 */ /* 0x000fe20000010004 */
[----:B------:R-:W-:-:S03]  /*4bf0*/  FMUL.FTZ R11, R25, R78 ;  /* 0x0000004e190b7220 */ /* 0x000fc60000410000 */
[----:B------:R-:W-:Y:S02]  /*4c00*/  FMUL.FTZ R5, R24, R5 ;  /* 0x0000000518057220 */ /* 0x000fe40000410000 */
[----:B------:R-:W-:-:S03]  /*4c10*/  F2FP.F16.F32.PACK_AB R11, RZ, R11 ;  /* 0x0000000bff0b723e */ /* 0x000fc600000000ff */
[----:B------:R-:W-:-:S04]  /*4c20*/  F2FP.F16.F32.PACK_AB R5, RZ, R5 ;  /* 0x00000005ff05723e */ /* 0x000fc800000000ff */
[----:B------:R-:W-:-:S05]  /*4c30*/  PRMT R11, R11, 0x5410, R5 ;  /* 0x000054100b0b7816 */ /* 0x000fca0000000005 */
[----:B------:R-:W-:Y:S02]  /*4c40*/  HADD2 R59, R11, R59 ;  /* 0x0000003b0b3b7230 */ /* 0x000fe40000000000 */
[--C-:B0-----:R-:W-:Y:S02]  /*4c50*/  HADD2.F32 R4, -RZ, R2.reuse.H0_H0 ;  /* 0x20000002ff047230 */ /* 0x101fe40000004100 */
[----:B------:R-:W-:Y:S02]  /*4c60*/  HADD2.F32 R2, -RZ, R2.H1_H1 ;  /* 0x30000002ff027230 */ /* 0x000fe40000004100 */
[--C-:B------:R-:W-:Y:S02]  /*4c70*/  HADD2.F32 R10, -RZ, R3.reuse.H1_H1 ;  /* 0x30000003ff0a7230 */ /* 0x100fe40000004100 */
[-C--:B------:R-:W-:Y:S01]  /*4c80*/  FFMA.FTZ R9, R69, R4.reuse, RZ ;  /* 0x0000000445097223 */ /* 0x080fe200000100ff */
[-C--:B------:R-:W-:Y:S01]  /*4c90*/  FFMA.FTZ R5, R72, R4.reuse, RZ ;  /* 0x0000000448057223 */ /* 0x080fe200000100ff */
[-C--:B------:R-:W-:Y:S01]  /*4ca0*/  FFMA.FTZ R78, R71, R4.reuse, RZ ;  /* 0x00000004474e7223 */ /* 0x080fe200000100ff */
[----:B------:R-:W-:Y:S01]  /*4cb0*/  FFMA.FTZ R8, R70, R4, RZ ;  /* 0x0000000446087223 */ /* 0x000fe200000100ff */
[-C--:B------:R-:W-:Y:S01]  /*4cc0*/  FFMA.FTZ R11, R6, R2.reuse, R9 ;  /* 0x00000002060b7223 */ /* 0x080fe20000010009 */
[----:B------:R-:W-:Y:S01]  /*4cd0*/  FFMA.FTZ R5, R68, R2, R5 ;  /* 0x0000000244057223 */ /* 0x000fe20000010005 */
[----:B------:R-:W-:-:S02]  /*4ce0*/  HADD2.F32 R9, -RZ, R3.H0_H0 ;  /* 0x20000003ff097230 */ /* 0x000fc40000004100 */
[-C--:B------:R-:W-:Y:S01]  /*4cf0*/  FFMA.FTZ R78, R67, R2.reuse, R78 ;  /* 0x00000002434e7223 */ /* 0x080fe2000001004e */
[----:B------:R-:W-:Y:S02]  /*4d00*/  FFMA.FTZ R8, R7, R2, R8 ;  /* 0x0000000207087223 */ /* 0x000fe40000010008 */
        /* <DEDUP_REMOVED lines=144> */
[----:B------:R-:W-:-:S05]  /*5610*/  HADD2.F32 R72, -RZ, R2.H1_H1 ;  /* 0x30000002ff487230 */ /* 0x000fca0000004100 */
[-C--:B------:R-:W-:Y:S01]  /*5620*/  FFMA.FTZ R69, R68, R72.reuse, R5 ;  /* 0x0000004844457223 */ /* 0x080fe20000010005 */
[-C--:B------:R-:W-:Y:S01]  /*5630*/  FFMA.FTZ R2, R67, R72.reuse, R4 ;  /* 0x0000004843027223 */ /* 0x080fe20000010004 */
[-C--:B------:R-:W-:Y:S01]  /*5640*/  FFMA.FTZ R70, R7, R72.reuse, R70 ;  /* 0x0000004807467223 */ /* 0x080fe20000010046 */
[----:B------:R-:W-:Y:S01]  /*5650*/  FFMA.FTZ R71, R6, R72, R71 ;  /* 0x0000004806477223 */ /* 0x000fe20000010047 */
[----:B------:R-:W-:-:S05]  /*5660*/  IMAD.WIDE R72, R13, 0x4, R74 ;  /* 0x000000040d487825 */ /* 0x000fca00078e024a */
[----:B------:R-:W3:Y:S01]  /*5670*/  LDG.E.128.CONSTANT R4, desc[UR10][R72.64] ;  /* 0x0000000a48047981 */ /* 0x000ee2000c1e9d00 */
[--C-:B------:R-:W-:Y:S02]  /*5680*/  HADD2.F32 R67, -RZ, R3.reuse.H0_H0 ;  /* 0x20000003ff437230 */ /* 0x100fe40000004100 */
[----:B------:R-:W-:Y:S01]  /*5690*/  FMUL.FTZ R77, R24, R77 ;  /* 0x0000004d184d7220 */ /* 0x000fe20000410000 */
[----:B------:R-:W-:Y:S02]  /*56a0*/  HADD2.F32 R3, -RZ, R3.H1_H1 ;  /* 0x30000003ff037230 */ /* 0x000fe40000004100 */
[----:B------:R-:W-:Y:S01]  /*56b0*/  FMUL.FTZ R78, R26, R78 ;  /* 0x0000004e1a4e7220 */ /* 0x000fe20000410000 */
        /* <DEDUP_REMOVED lines=9> */
[----:B------:R-:W-:Y:S01]  /*5750*/  F2FP.F16.F32.PACK_AB R78, RZ, R78 ;  /* 0x0000004eff4e723e */ /* 0x000fe200000000ff */
[----:B0-----:R-:W-:-:S02]  /*5760*/  HADD2.F32 R2, -RZ, R28.H0_H0 ;  /* 0x2000001cff027230 */ /* 0x001fc40000004100 */
        /* <DEDUP_REMOVED lines=9> */
[----:B--2---:R-:W-:Y:S02]  /*5800*/  LOP3.LUT R36, R8, 0xff, RZ, 0xc0, !PT ;  /* 0x000000ff08247812 */ /* 0x004fe400078ec0ff */
[----:B------:R-:W-:-:S02]  /*5810*/  SHF.R.U32.HI R38, RZ, 0x8, R9 ;  /* 0x00000008ff267819 */ /* 0x000fc40000011609 */
[----:B------:R-:W-:Y:S02]  /*5820*/  IADD3 R36, PT, PT, -R33, R36, RZ ;  /* 0x0000002421247210 */ /* 0x000fe40007ffe1ff */
[----:B------:R-:W-:Y:S02]  /*5830*/  LOP3.LUT R28, R10, 0xff, RZ, 0xc0, !PT ;  /* 0x000000ff0a1c7812 */ /* 0x000fe400078ec0ff */
[----:B------:R-:W-:Y:S01]  /*5840*/  LOP3.LUT R39, R38, 0xff, RZ, 0xc0, !PT ;  /* 0x000000ff26277812 */ /* 0x000fe200078ec0ff */
[----:B------:R0:W1:Y:S01]  /*5850*/  I2F.F16 R70, R36 ;  /* 0x0000002400467306 */ /* 0x0000620000200c00 */
[----:B------:R-:W-:Y:S02]  /*5860*/  SHF.R.U32.HI R3, RZ, 0x8, R8 ;  /* 0x00000008ff037819 */ /* 0x000fe40000011608 */
[----:B------:R-:W-:Y:S02]  /*5870*/  SHF.R.U32.HI R38, RZ, 0x8, R11 ;  /* 0x00000008ff267819 */ /* 0x000fe4000001160b */
[----:B------:R-:W-:Y:S01]  /*5880*/  IADD3 R40, PT, PT, -R23, R28, RZ ;  /* 0x0000001c17287210 */ /* 0x000fe20007ffe1ff */
[--C-:B------:R-:W-:Y:S01]  /*5890*/  HADD2.F32 R28, -RZ, R29.reuse.H0_H0 ;  /* 0x2000001dff1c7230 */ /* 0x100fe20000004100 */
[----:B------:R-:W-:Y:S01]  /*58a0*/  LOP3.LUT R69, R11, 0xff, RZ, 0xc0, !PT ;  /* 0x000000ff0b457812 */ /* 0x000fe200078ec0ff */
[----:B0-----:R-:W-:Y:S01]  /*58b0*/  HADD2.F32 R36, -RZ, R29.H1_H1 ;  /* 0x3000001dff247230 */ /* 0x001fe20000004100 */
[----:B------:R-:W-:-:S02]  /*58c0*/  LOP3.LUT R30, R3, 0xff, RZ, 0xc0, !PT ;  /* 0x000000ff031e7812 */ /* 0x000fc400078ec0ff */
[-C--:B------:R-:W-:Y:S01]  /*58d0*/  FFMA.FTZ R45, R64, R28.reuse, R45 ;  /* 0x0000001c402d7223 */ /* 0x080fe2000001002d */
[----:B------:R-:W-:Y:S01]  /*58e0*/  LOP3.LUT R29, R38, 0xff, RZ, 0xc0, !PT ;  /* 0x000000ff261d7812 */ /* 0x000fe200078ec0ff */
[----:B------:R0:W-:Y:S01]  /*58f0*/  I2F.F16 R3, R40 ;  /* 0x0000002800037306 */ /* 0x0001e20000200c00 */
[----:B------:R-:W-:Y:S01]  /*5900*/  IADD3 R2, PT, PT, -R34, R69, RZ ;  /* 0x0000004522027210 */ /* 0x000fe20007ffe1ff */
[----:B------:R-:W-:Y:S01]  /*5910*/  FFMA.FTZ R41, R62, R28, R41 ;  /* 0x0000001c3e297223 */ /* 0x000fe20000010029 */
[----:B------:R-:W-:Y:S01]  /*5920*/  IADD3 R69, PT, PT, -R33, R30, RZ ;  /* 0x0000001e21457210 */ /* 0x000fe20007ffe1ff */
[-C--:B------:R-:W-:Y:S01]  /*5930*/  FFMA.FTZ R30, R63, R28.reuse, R22 ;  /* 0x0000001c3f1e7223 */ /* 0x080fe20000010016 */
[----:B------:R-:W-:Y:S01]  /*5940*/  FFMA.FTZ R42, R61, R28, R42 ;  /* 0x0000001c3d2a7223 */ /* 0x000fe2000001002a */
[----:B------:R-:W-:Y:S01]  /*5950*/  LOP3.LUT R67, R9, 0xff, RZ, 0xc0, !PT ;  /* 0x000000ff09437812 */ /* 0x000fe200078ec0ff */
[-C--:B------:R-:W-:Y:S01]  /*5960*/  FFMA.FTZ R66, R66, R36.reuse, R45 ;  /* 0x0000002442427223 */ /* 0x080fe2000001002d */
[----:B------:R-:W-:Y:S01]  /*5970*/  LEA.HI R37, R8, -R33, RZ, 0x8 ;  /* 0x8000002108257211 */ /* 0x000fe200078f40ff */
[----:B------:R-:W-:Y:S01]  /*5980*/  FFMA.FTZ R65, R65, R36, R30 ;  /* 0x0000002441417223 */ /* 0x000fe2000001001e */
[----:B0-----:R-:W-:Y:S01]  /*5990*/  IADD3 R40, PT, PT, -R34, R29, RZ ;  /* 0x0000001d22287210 */ /* 0x001fe20007ffe1ff */
[----:B------:R-:W-:Y:S01]  /*59a0*/  I2F.F16 R2, R2 ;  /* 0x0000000200027306 */ /* 0x000fe20000200c00 */
[----:B------:R-:W0:Y:S01]  /*59b0*/  LDS.64 R28, [UR4+0x120] ;  /* 0x00012004ff1c7984 */ /* 0x000e220008000a00 */
[----:B------:R-:W-:Y:S01]  /*59c0*/  IADD3 R67, PT, PT, -R14, R67, RZ ;  /* 0x000000430e437210 */ /* 0x000fe20007ffe1ff */
[----:B------:R-:W-:Y:S01]  /*59d0*/  FMUL.FTZ R66, R27, R66 ;  /* 0x000000421b427220 */ /* 0x000fe20000410000 */
[----:B------:R-:W-:Y:S01]  /*59e0*/  LEA.HI R15, R9, -R14, RZ, 0x8 ;  /* 0x8000000e090f7211 */ /* 0x000fe200078f40ff */
[----:B------:R-:W-:Y:S01]  /*59f0*/  FMUL.FTZ R65, R26, R65 ;  /* 0x000000411a417220 */ /* 0x000fe20000410000 */
[----:B------:R-:W-:Y:S01]  /*5a00*/  SHF.R.U32.HI R22, RZ, 0x8, R10 ;  /* 0x00000008ff167819 */ /* 0x000fe2000001160a */
[-C--:B------:R-:W-:Y:S01]  /*5a10*/  FFMA.FTZ R46, R44, R36.reuse, R41 ;  /* 0x000000242c2e7223 */ /* 0x080fe20000010029 */
[----:B------:R-:W-:Y:S01]  /*5a20*/  IADD3 R39, PT, PT, -R14, R39, RZ ;  /* 0x000000270e277210 */ /* 0x000fe20007ffe1ff */
[----:B------:R-:W2:Y:S01]  /*5a30*/  I2F.F16 R68, R67 ;  /* 0x0000004300447306 */ /* 0x000ea20000200c00 */
[----:B------:R-:W-:Y:S01]  /*5a40*/  SHF.R.U32.HI R8, RZ, 0x10, R8 ;  /* 0x00000010ff087819 */ /* 0x000fe20000011608 */
[----:B------:R-:W-:Y:S01]  /*5a50*/  FFMA.FTZ R63, R43, R36, R42 ;  /* 0x000000242b3f7223 */ /* 0x000fe2000001002a */
[----:B------:R-:W-:Y:S01]  /*5a60*/  SHF.R.U32.HI R9, RZ, 0x10, R9 ;  /* 0x00000010ff097819 */ /* 0x000fe20000011609 */
[----:B-1----:R-:W-:Y:S01]  /*5a70*/  HADD2.F32 R70, -RZ, R70.H0_H0 ;  /* 0x20000046ff467230 */ /* 0x002fe20000004100 */
[----:B------:R-:W-:-:S02]  /*5a80*/  LOP3.LUT R22, R22, 0xff, RZ, 0xc0, !PT ;  /* 0x000000ff16167812 */ /* 0x000fc400078ec0ff */
[----:B------:R-:W-:Y:S01]  /*5a90*/  LOP3.LUT R30, R8, 0xff, RZ, 0xc0, !PT ;  /* 0x000000ff081e7812 */ /* 0x000fe200078ec0ff */
[----:B------:R1:W4:Y:S01]  /*5aa0*/  I2F.F16 R67, R39 ;  /* 0x0000002700437306 */ /* 0x0003220000200c00 */
[----:B------:R-:W-:Y:S02]  /*5ab0*/  LEA.HI R31, R10, -R23, RZ, 0x8 ;  /* 0x800000170a1f7211 */ /* 0x000fe400078f40ff */
[----:B------:R-:W-:Y:S02]  /*5ac0*/  SHF.R.U32.HI R10, RZ, 0x10, R10 ;  /* 0x00000010ff0a7819 */ /* 0x000fe4000001160a */
[----:B------:R-:W-:Y:S02]  /*5ad0*/  IADD3 R22, PT, PT, -R23, R22, RZ ;  /* 0x0000001617167210 */ /* 0x000fe40007ffe1ff */
[----:B------:R-:W-:Y:S01]  /*5ae0*/  IADD3 R38, PT, PT, -R33, R30, RZ ;  /* 0x0000001e21267210 */ /* 0x000fe20007ffe1ff */
[----:B------:R3:W0:Y:S01]  /*5af0*/  I2F.F16 R8, R40 ;  /* 0x0000002800087306 */ /* 0x0006220000200c00 */
[----:B-1----:R-:W-:Y:S01]  /*5b00*/  LOP3.LUT R39, R9, 0xff, RZ, 0xc0, !PT ;  /* 0x000000ff09277812 */ /* 0x002fe200078ec0ff */
[----:B------:R-:W-:Y:S01]  /*5b10*/  FMUL.FTZ R9, R25, R76 ;  /* 0x0000004c19097220 */ /* 0x000fe20000410000 */
[----:B------:R-:W-:Y:S01]  /*5b20*/  FMUL.FTZ R30, R27, R80 ;  /* 0x000000501b1e7220 */ /* 0x000fe20000410000 */
[----:B------:R-:W-:Y:S01]  /*5b30*/  LEA.HI R19, R11, -R34, RZ, 0x8 ;  /* 0x800000220b137211 */ /* 0x000fe200078f40ff */
[----:B--2---:R-:W-:Y:S01]  /*5b40*/  HADD2.F32 R68, -RZ, R68.H0_H0 ;  /* 0x20000044ff447230 */ /* 0x004fe20000004100 */
[----:B------:R-:W-:Y:S01]  /*5b50*/  SHF.R.U32.HI R11, RZ, 0x10, R11 ;  /* 0x00000010ff0b7819 */ /* 0x000fe2000001160b */
[----:B----4-:R-:W-:Y:S01]  /*5b60*/  HADD2.F32 R67, -RZ, R67.H0_H0 ;  /* 0x20000043ff437230 */ /* 0x010fe20000004100 */
[----:B------:R-:W-:Y:S01]  /*5b70*/  F2FP.F16.F32.PACK_AB R9, RZ, R9 ;  /* 0x00000009ff09723e */ /* 0x000fe200000000ff */
[----:B------:R-:W1:Y:S01]  /*5b80*/  I2F.F16 R69, R69 ;  /* 0x0000004500457306 */ /* 0x000e620000200c00 */
[----:B---3--:R-:W-:-:S02]  /*5b90*/  LOP3.LUT R40, R10, 0xff, RZ, 0xc0, !PT ;  /* 0x000000ff0a287812 */ /* 0x008fc400078ec0ff */
[----:B------:R-:W-:Y:S02]  /*5ba0*/  F2FP.F16.F32.PACK_AB R10, RZ, R77 ;  /* 0x0000004dff0a723e */ /* 0x000fe400000000ff */
[----:B------:R-:W-:Y:S01]  /*5bb0*/  F2FP.F16.F32.PACK_AB R30, RZ, R30 ;  /* 0x0000001eff1e723e */ /* 0x000fe200000000ff */
[----:B0-----:R-:W-:Y:S01]  /*5bc0*/  HADD2.F32 R8, -RZ, R8.H0_H0 ;  /* 0x20000008ff087230 */ /* 0x001fe20000004100 */
[----:B------:R-:W-:Y:S01]  /*5bd0*/  PRMT R9, R9, 0x5410, R10 ;  /* 0x0000541009097816 */ /* 0x000fe2000000000a */
[----:B------:R-:W-:Y:S01]  /*5be0*/  I2F.F16 R22, R22 ;  /* 0x0000001600167306 */ /* 0x000fe20000200c00 */
[----:B------:R-:W-:Y:S01]  /*5bf0*/  LOP3.LUT R11, R11, 0xff, RZ, 0xc0, !PT ;  /* 0x000000ff0b0b7812 */ /* 0x000fe200078ec0ff */
[--C-:B------:R-:W-:Y:S01]  /*5c00*/  HADD2.F32 R42, -RZ, R28.reuse.H0_H0 ;  /* 0x2000001cff2a7230 */ /* 0x100fe20000004100 */
[----:B------:R-:W-:Y:S01]  /*5c10*/  IADD3 R45, PT, PT, -R23, R40, RZ ;  /* 0x00000028172d7210 */ /* 0x000fe20007ffe1ff */
[----:B------:R-:W-:Y:S01]  /*5c20*/  HADD2 R35, R9, R35 ;  /* 0x0000002309237230 */ /* 0x000fe20000000000 */
[----:B------:R-:W-:Y:S01]  /*5c30*/  PRMT R40, R30, 0x5410, R78 ;  /* 0x000054101e287816 */ /* 0x000fe2000000004e */
[----:B------:R-:W-:Y:S01]  /*5c40*/  HADD2.F32 R75, -RZ, R28.H1_H1 ;  /* 0x3000001cff4b7230 */ /* 0x000fe20000004100 */
[----:B------:R-:W-:Y:S01]  /*5c50*/  IADD3 R39, PT, PT, -R14, R39, RZ ;  /* 0x000000270e277210 */ /* 0x000fe20007ffe1ff */
[----:B------:R-:W0:Y:S01]  /*5c60*/  I2F.F16 R38, R38 ;  /* 0x0000002600267306 */ /* 0x000e220000200c00 */
[----:B------:R-:W-:Y:S01]  /*5c70*/  F2FP.F16.F32.PACK_AB R66, RZ, R66 ;  /* 0x00000042ff42723e */ /* 0x000fe200000000ff */
[----:B------:R-:W-:Y:S01]  /*5c80*/  HFMA2 R32, R40, 1, 1, R32 ;  /* 0x3c003c0028207831 */ /* 0x000fe20000000020 */
[----:B------:R-:W-:Y:S01]  /*5c90*/  F2FP.F16.F32.PACK_AB R65, RZ, R65 ;  /* 0x00000041ff41723e */ /* 0x000fe200000000ff */
[----:B-1----:R-:W-:Y:S01]  /*5ca0*/  HADD2.F32 R69, -RZ, R69.H0_H0 ;  /* 0x20000045ff457230 */ /* 0x002fe20000004100 */
[----:B------:R-:W-:-:S02]  /*5cb0*/  IADD3 R11, PT, PT, -R34, R11, RZ ;  /* 0x0000000b220b7210 */ /* 0x000fc40007ffe1ff */
[----:B------:R-:W-:Y:S01]  /*5cc0*/  LOP3.LUT R10, R4, 0xff, RZ, 0xc0, !PT ;  /* 0x000000ff040a7812 */ /* 0x000fe200078ec0ff */
[----:B------:R-:W1:Y:S01]  /*5cd0*/  I2F.F16 R39, R39 ;  /* 0x0000002700277306 */ /* 0x000e620000200c00 */
[----:B------:R-:W-:Y:S02]  /*5ce0*/  LOP3.LUT R9, R5, 0xff, RZ, 0xc0, !PT ;  /* 0x000000ff05097812 */ /* 0x000fe400078ec0ff */
[----:B------:R-:W-:Y:S02]  /*5cf0*/  PRMT R66, R66, 0x5410, R65 ;  /* 0x0000541042427816 */ /* 0x000fe40000000041 */
[----:B------:R-:W-:Y:S02]  /*5d00*/  IADD3 R10, PT, PT, -R33, R10, RZ ;  /* 0x0000000a210a7210 */ /* 0x000fe40007ffe1ff */
[----:B------:R-:W-:Y:S01]  /*5d10*/  IADD3 R41, PT, PT, -R14, R9, RZ ;  /* 0x000000090e297210 */ /* 0x000fe20007ffe1ff */
[----:B------:R2:W3:Y:S01]  /*5d20*/  I2F.F16 R40, R11 ;  /* 0x0000000b00287306 */ /* 0x0004e20000200c00 */
[----:B------:R-:W-:-:S02]  /*5d30*/  HADD2.F32 R9, -RZ, R2.H0_H0 ;  /* 0x20000002ff097230 */ /* 0x000fc40000004100 */
[----:B------:R-:W-:Y:S02]  /*5d40*/  HFMA2 R16, R66, 1, 1, R16 ;  /* 0x3c003c0042107831 */ /* 0x000fe40000000010 */
[-C--:B------:R-:W-:Y:S01]  /*5d50*/  FFMA.FTZ R2, R70, R42.reuse, RZ ;  /* 0x0000002a46027223 */ /* 0x080fe200000100ff */
[-C--:B------:R-:W-:Y:S01]  /*5d60*/  FFMA.FTZ R66, R68, R42.reuse, RZ ;  /* 0x0000002a44427223 */ /* 0x080fe200000100ff */
[----:B------:R-:W-:Y:S01]  /*5d70*/  LOP3.LUT R28, R6, 0xff, RZ, 0xc0, !PT ;  /* 0x000000ff061c7812 */ /* 0x000fe200078ec0ff */
[----:B------:R-:W-:Y:S01]  /*5d80*/  FFMA.FTZ R43, R9, R42, RZ ;  /* 0x0000002a092b7223 */ /* 0x000fe200000100ff */
[-C--:B------:R-:W-:Y:S01]  /*5d90*/  FFMA.FTZ R71, R69, R75.reuse, R2 ;  /* 0x0000004b45477223 */ /* 0x080fe20000010002 */
[----:B------:R4:W4:Y:S01]  /*5da0*/  I2F.F16 R30, R45 ;  /* 0x0000002d001e7306 */ /* 0x0009220000200c00 */
[----:B--2---:R-:W-:Y:S02]  /*5db0*/  HADD2.F32 R11, -RZ, R3.H0_H0 ;  /* 0x20000003ff0b7230 */ /* 0x004fe40000004100 */
[----:B------:R-:W-:Y:S01]  /*5dc0*/  FFMA.FTZ R66, R67, R75, R66 ;  /* 0x0000004b43427223 */ /* 0x000fe20000010042 */
[----:B0-----:R-:W-:Y:S01]  /*5dd0*/  HADD2.F32 R38, -RZ, R38.H0_H0 ;  /* 0x20000026ff267230 */ /* 0x001fe20000004100 */
[----:B------:R-:W-:Y:S01]  /*5de0*/  LEA.HI R74, R5, -R14, RZ, 0x8 ;  /* 0x8000000e054a7211 */ /* 0x000fe200078f40ff */
[----:B-1----:R-:W-:-:S02]  /*5df0*/  HADD2.F32 R39, -RZ, R39.H0_H0 ;  /* 0x20000027ff277230 */ /* 0x002fc40000004100 */
[----:B------:R-:W-:Y:S01]  /*5e00*/  FFMA.FTZ R3, R11, R42, RZ ;  /* 0x0000002a0b037223 */ /* 0x000fe200000100ff */
[----:B---3--:R-:W-:Y:S01]  /*5e10*/  HADD2.F32 R44, -RZ, R40.H0_H0 ;  /* 0x20000028ff2c7230 */ /* 0x008fe20000004100 */
[----:B------:R0:W-:Y:S01]  /*5e20*/  I2F.F16 R36, R10 ;  /* 0x0000000a00247306 */ /* 0x0001e20000200c00 */
[----:B----4-:R-:W-:Y:S01]  /*5e30*/  IADD3 R45, PT, PT, -R23, R28, RZ ;  /* 0x0000001c172d7210 */ /* 0x010fe20007ffe1ff */
[----:B------:R-:W-:-:S05]  /*5e40*/  HADD2.F32 R28, -RZ, R29.H0_H0 ;  /* 0x2000001dff1c7230 */ /* 0x000fca0000004100 */
[-C--:B------:R-:W-:Y:S01]  /*5e50*/  FFMA.FTZ R71, R38, R28.reuse, R71 ;  /* 0x0000001c26477223 */ /* 0x080fe20000010047 */
[----:B------:R-:W1:Y:S01]  /*5e60*/  I2F.F16 R37, R37 ;  /* 0x0000002500257306 */ /* 0x000e620000200c00 */
[----:B0-----:R-:W-:Y:S02]  /*5e70*/  HADD2.F32 R10, -RZ, R22.H0_H0 ;  /* 0x20000016ff0a7230 */ /* 0x001fe40000004100 */
[-C--:B------:R-:W-:Y:S01]  /*5e80*/  FFMA.FTZ R66, R39, R28.reuse, R66 ;  /* 0x0000001c27427223 */ /* 0x080fe20000010042 */
[----:B------:R-:W-:Y:S02]  /*5e90*/  SHF.R.U32.HI R22, RZ, 0x8, R4 ;  /* 0x00000008ff167819 */ /* 0x000fe40000011604 */
[-C--:B------:R-:W-:Y:S01]  /*5ea0*/  FFMA.FTZ R64, R10, R75.reuse, R3 ;  /* 0x0000004b0a407223 */ /* 0x080fe20000010003 */
[----:B------:R-:W-:Y:S01]  /*5eb0*/  FFMA.FTZ R75, R8, R75, R43 ;  /* 0x0000004b084b7223 */ /* 0x000fe2000001002b */
[----:B------:R-:W-:Y:S01]  /*5ec0*/  LOP3.LUT R43, R7, 0xff, RZ, 0xc0, !PT ;  /* 0x000000ff072b7812 */ /* 0x000fe200078ec0ff */
[----:B------:R-:W0:Y:S01]  /*5ed0*/  LDS.64 R2, [UR4+0x128] ;  /* 0x00012804ff027984 */ /* 0x000e220008000a00 */
[----:B------:R-:W2:Y:S01]  /*5ee0*/  I2F.F16 R19, R19 ;  /* 0x0000001300137306 */ /* 0x000ea20000200c00 */
[----:B------:R-:W-:Y:S01]  /*5ef0*/  FFMA.FTZ R75, R44, R28, R75 ;  /* 0x0000001c2c4b7223 */ /* 0x000fe2000001004b */
[----:B------:R-:W-:Y:S01]  /*5f00*/  IADD3 R62, PT, PT, -R34, R43, RZ ;  /* 0x0000002b223e7210 */ /* 0x000fe20007ffe1ff */
[----:B------:R-:W-:Y:S01]  /*5f10*/  HADD2.F32 R43, -RZ, R30.H0_H0 ;  /* 0x2000001eff2b7230 */ /* 0x000fe20000004100 */
[----:B------:R-:W-:-:S04]  /*5f20*/  LOP3.LUT R22, R22, 0xff, RZ, 0xc0, !PT ;  /* 0x000000ff16167812 */ /* 0x000fc800078ec0ff */
[----:B------:R-:W-:Y:S01]  /*5f30*/  FFMA.FTZ R64, R43, R28, R64 ;  /* 0x0000001c2b407223 */ /* 0x000fe20000010040 */
[----:B------:R-:W-:Y:S01]  /*5f40*/  SHF.R.U32.HI R28, RZ, 0x8, R5 ;  /* 0x00000008ff1c7819 */ /* 0x000fe20000011605 */
[----:B------:R-:W3:Y:S01]  /*5f50*/  I2F.F16 R15, R15 ;  /* 0x0000000f000f7306 */ /* 0x000ee20000200c00 */
[----:B------:R-:W-:Y:S01]  /*5f60*/  IADD3 R42, PT, PT, -R33, R22, RZ ;  /* 0x00000016212a7210 */ /* 0x000fe20007ffe1ff */
[----:B------:R-:W-:Y:S01]  /*5f70*/  HADD2.F32 R22, -RZ, R29.H1_H1 ;  /* 0x3000001dff167230 */ /* 0x000fe20000004100 */
[----:B------:R-:W-:Y:S02]  /*5f80*/  LOP3.LUT R61, R28, 0xff, RZ, 0xc0, !PT ;  /* 0x000000ff1c3d7812 */ /* 0x000fe400078ec0ff */
[----:B------:R-:W-:Y:S02]  /*5f90*/  SHF.R.U32.HI R28, RZ, 0x8, R6 ;  /* 0x00000008ff1c7819 */ /* 0x000fe40000011606 */
[----:B------:R-:W-:Y:S01]  /*5fa0*/  IADD3 R40, PT, PT, -R14, R61, RZ ;  /* 0x0000003d0e287210 */ /* 0x000fe20007ffe1ff */
[----:B------:R-:W4:Y:S01]  /*5fb0*/  I2F.F16 R31, R31 ;  /* 0x0000001f001f7306 */ /* 0x000f220000200c00 */
[----:B------:R-:W-:Y:S01]  /*5fc0*/  LOP3.LUT R30, R28, 0xff, RZ, 0xc0, !PT ;  /* 0x000000ff1c1e7812 */ /* 0x000fe200078ec0ff */
[----:B-1----:R-:W-:Y:S01]  /*5fd0*/  HADD2.F32 R28, -RZ, R37.H0_H0 ;  /* 0x20000025ff1c7230 */ /* 0x002fe20000004100 */
[----:B------:R-:W-:-:S02]  /*5fe0*/  SHF.R.U32.HI R61, RZ, 0x8, R7 ;  /* 0x00000008ff3d7819 */ /* 0x000fc40000011607 */
[----:B------:R-:W-:Y:S01]  /*5ff0*/  IADD3 R37, PT, PT, -R23, R30, RZ ;  /* 0x0000001e17257210 */ /* 0x000fe20007ffe1ff */
[----:B--2---:R-:W-:Y:S01]  /*6000*/  HADD2.F32 R30, -RZ, R19.H0_H0 ;  /* 0x20000013ff1e7230 */ /* 0x004fe20000004100 */
[----:B------:R-:W-:Y:S01]  /*6010*/  LOP3.LUT R19, R61, 0xff, RZ, 0xc0, !PT ;  /* 0x000000ff3d137812 */ /* 0x000fe200078ec0ff */
[----:B------:R-:W1:Y:S01]  /*6020*/  I2F.F16 R41, R41 ;  /* 0x0000002900297306 */ /* 0x000e620000200c00 */
[----:B---3--:R-:W-:Y:S02]  /*6030*/  HADD2.F32 R15, -RZ, R15.H0_H0 ;  /* 0x2000000fff0f7230 */ /* 0x008fe40000004100 */
[-C--:B------:R-:W-:Y:S01]  /*6040*/  FFMA.FTZ R71, R28, R22.reuse, R71 ;  /* 0x000000161c477223 */ /* 0x080fe20000010047 */
[----:B------:R-:W-:Y:S01]  /*6050*/  IADD3 R61, PT, PT, -R34, R19, RZ ;  /* 0x00000013223d7210 */ /* 0x000fe20007ffe1ff */
[-C--:B------:R-:W-:Y:S01]  /*6060*/  FFMA.FTZ R75, R30, R22.reuse, R75 ;  /* 0x000000161e4b7223 */ /* 0x080fe2000001004b */
[----:B------:R-:W-:Y:S01]  /*6070*/  SHF.R.U32.HI R5, RZ, 0x10, R5 ;  /* 0x00000010ff057819 */ /* 0x000fe20000011605 */
[----:B------:R-:W-:Y:S01]  /*6080*/  FFMA.FTZ R66, R15, R22, R66 ;  /* 0x000000160f427223 */ /* 0x000fe20000010042 */
[----:B----4-:R-:W-:Y:S01]  /*6090*/  HADD2.F32 R29, -RZ, R31.H0_H0 ;  /* 0x2000001fff1d7230 */ /* 0x010fe20000004100 */
[----:B------:R-:W2:Y:S01]  /*60a0*/  I2F.F16 R45, R45 ;  /* 0x0000002d002d7306 */ /* 0x000ea20000200c00 */
[----:B------:R-:W-:-:S03]  /*60b0*/  LOP3.LUT R5, R5, 0xff, RZ, 0xc0, !PT ;  /* 0x000000ff05057812 */ /* 0x000fc600078ec0ff */
[----:B------:R-:W-:Y:S01]  /*60c0*/  FFMA.FTZ R64, R29, R22, R64 ;  /* 0x000000161d407223 */ /* 0x000fe20000010040 */
[----:B------:R-:W-:Y:S02]  /*60d0*/  HADD2.F32 R22, -RZ, R36.H0_H0 ;  /* 0x20000024ff167230 */ /* 0x000fe40000004100 */
[----:B-1----:R-:W-:Y:S01]  /*60e0*/  HADD2.F32 R19, -RZ, R41.H0_H0 ;  /* 0x20000029ff137230 */ /* 0x002fe20000004100 */
[----:B------:R-:W1:Y:S01]  /*60f0*/  I2F.F16 R62, R62 ;  /* 0x0000003e003e7306 */ /* 0x000e620000200c00 */
[----:B0-----:R-:W-:-:S05]  /*6100*/  HADD2.F32 R41, -RZ, R2.H0_H0 ;  /* 0x20000002ff297230 */ /* 0x001fca0000004100 */
[-C--:B------:R-:W-:Y:S01]  /*6110*/  FFMA.FTZ R71, R22, R41.reuse, R71 ;  /* 0x0000002916477223 */ /* 0x080fe20000010047 */
[----:B--2---:R-:W-:Y:S01]  /*6120*/  HADD2.F32 R31, -RZ, R45.H0_H0 ;  /* 0x2000002dff1f7230 */ /* 0x004fe20000004100 */
[----:B------:R-:W0:Y:S01]  /*6130*/  I2F.F16 R61, R61 ;  /* 0x0000003d003d7306 */ /* 0x000e220000200c00 */
[----:B------:R-:W-:Y:S01]  /*6140*/  FFMA.FTZ R65, R19, R41, R66 ;  /* 0x0000002913417223 */ /* 0x000fe20000010042 */
[----:B------:R-:W-:Y:S01]  /*6150*/  LEA.HI R66, R4, -R33, RZ, 0x8 ;  /* 0x8000002104427211 */ /* 0x000fe200078f40ff */
[----:B------:R-:W-:Y:S01]  /*6160*/  HADD2.F32 R45, -RZ, R2.H1_H1 ;  /* 0x30000002ff2d7230 */ /* 0x000fe20000004100 */
[----:B------:R-:W-:Y:S01]  /*6170*/  SHF.R.U32.HI R4, RZ, 0x10, R4 ;  /* 0x00000010ff047819 */ /* 0x000fe20000011604 */
[----:B-1----:R-:W-:-:S03]  /*6180*/  HADD2.F32 R36, -RZ, R62.H0_H0 ;  /* 0x2000003eff247230 */ /* 0x002fc60000004100 */
[----:B------:R-:W1:Y:S01]  /*6190*/  I2F.F16 R40, R40 ;  /* 0x0000002800287306 */ /* 0x000e620000200c00 */
[-C--:B------:R-:W-:Y:S01]  /*61a0*/  FFMA.FTZ R62, R31, R41.reuse, R64 ;  /* 0x000000291f3e7223 */ /* 0x080fe20000010040 */
[----:B------:R-:W-:Y:S01]  /*61b0*/  LOP3.LUT R4, R4, 0xff, RZ, 0xc0, !PT ;  /* 0x000000ff04047812 */ /* 0x000fe200078ec0ff */
[----:B------:R-:W-:-:S03]  /*61c0*/  FFMA.FTZ R64, R36, R41, R75 ;  /* 0x0000002924407223 */ /* 0x000fc6000001004b */
[----:B------:R-:W-:Y:S01]  /*61d0*/  IADD3 R4, PT, PT, -R33, R4, RZ ;  /* 0x0000000421047210 */ /* 0x000fe20007ffe1ff */
[----:B0-----:R-:W-:Y:S01]  /*61e0*/  HADD2.F32 R41, -RZ, R61.H0_H0 ;  /* 0x2000003dff297230 */ /* 0x001fe20000004100 */
[----:B------:R-:W0:Y:S01]  /*61f0*/  I2F.F16 R42, R42 ;  /* 0x0000002a002a7306 */ /* 0x000e220000200c00 */
[----:B------:R-:W-:Y:S02]  /*6200*/  IADD3 R61, PT, PT, -R14, R5, RZ ;  /* 0x000000050e3d7210 */ /* 0x000fe40007ffe1ff */
[----:B------:R-:W-:Y:S01]  /*6210*/  SHF.R.U32.HI R5, RZ, 0x10, R6 ;  /* 0x00000010ff057819 */ /* 0x000fe20000011606 */
[----:B------:R-:W-:-:S03]  /*6220*/  FFMA.FTZ R64, R41, R45, R64 ;  /* 0x0000002d29407223 */ /* 0x000fc60000010040 */
[----:B------:R-:W-:Y:S01]  /*6230*/  LOP3.LUT R76, R5, 0xff, RZ, 0xc0, !PT ;  /* 0x000000ff054c7812 */ /* 0x000fe200078ec0ff */
[----:B------:R-:W2:Y:S01]  /*6240*/  I2F.F16 R37, R37 ;  /* 0x0000002500257306 */ /* 0x000ea20000200c00 */
[----:B------:R-:W-:Y:S01]  /*6250*/  SHF.R.U32.HI R5, RZ, 0x10, R7 ;  /* 0x00000010ff057819 */ /* 0x000fe20000011607 */
[----:B-1----:R-:W-:Y:S01]  /*6260*/  HADD2.F32 R40, -RZ, R40.H0_H0 ;  /* 0x20000028ff287230 */ /* 0x002fe20000004100 */
[----:B------:R-:W-:Y:S01]  /*6270*/  IADD3 R75, PT, PT, -R23, R76, RZ ;  /* 0x0000004c174b7210 */ /* 0x000fe20007ffe1ff */
[--C-:B------:R-:W-:Y:S01]  /*6280*/  HADD2.F32 R76, -RZ, R3.reuse.H0_H0 ;  /* 0x20000003ff4c7230 */ /* 0x100fe20000004100 */
[----:B------:R-:W-:Y:S01]  /*6290*/  LOP3.LUT R5, R5, 0xff, RZ, 0xc0, !PT ;  /* 0x000000ff05057812 */ /* 0x000fe200078ec0ff */
[----:B------:R-:W-:Y:S02]  /*62a0*/  HADD2.F32 R3, -RZ, R3.H1_H1 ;  /* 0x30000003ff037230 */ /* 0x000fe40000004100 */
[-C--:B------:R-:W-:Y:S01]  /*62b0*/  FFMA.FTZ R2, R40, R45.reuse, R65 ;  /* 0x0000002d28027223 */ /* 0x080fe20000010041 */
[----:B0-----:R-:W-:Y:S01]  /*62c0*/  HADD2.F32 R42, -RZ, R42.H0_H0 ;  /* 0x2000002aff2a7230 */ /* 0x001fe20000004100 */
[----:B------:R-:W0:Y:S04]  /*62d0*/  I2F.F16 R61, R61 ;  /* 0x0000003d003d7306 */ /* 0x000e280000200c00 */
[----:B------:R-:W-:Y:S01]  /*62e0*/  FFMA.FTZ R71, R42, R45, R71 ;  /* 0x0000002d2a477223 */ /* 0x000fe20000010047 */
[----:B--2---:R-:W-:-:S03]  /*62f0*/  HADD2.F32 R37, -RZ, R37.H0_H0 ;  /* 0x20000025ff257230 */ /* 0x004fc60000004100 */
[----:B------:R-:W1:Y:S02]  /*6300*/  I2F.F16 R75, R75 ;  /* 0x0000004b004b7306 */ /* 0x000e640000200c00 */
[----:B------:R-:W-:Y:S01]  /*6310*/  FFMA.FTZ R65, R37, R45, R62 ;  /* 0x0000002d25417223 */ /* 0x000fe2000001003e */
[----:B------:R-:W-:Y:S02]  /*6320*/  IADD3 R45, PT, PT, -R34, R5, RZ ;  /* 0x00000005222d7210 */ /* 0x000fe40007ffe1ff */
[----:B------:R-:W-:Y:S01]  /*6330*/  LEA.HI R5, R6, -R23, RZ, 0x8 ;  /* 0x8000001706057211 */ /* 0x000fe200078f40ff */
[----:B0-----:R-:W-:Y:S02]  /*6340*/  HADD2.F32 R61, -RZ, R61.H0_H0 ;  /* 0x2000003dff3d7230 */ /* 0x001fe40000004100 */
[----:B------:R0:W2:Y:S01]  /*6350*/  I2F.F16 R62, R4 ;  /* 0x00000004003e7306 */ /* 0x0000a20000200c00 */
[----:B------:R-:W-:Y:S01]  /*6360*/  LEA.HI R6, R7, -R34, RZ, 0x8 ;  /* 0x8000002207067211 */ /* 0x000fe200078f40ff */
[----:B------:R-:W-:Y:S01]  /*6370*/  FMUL.FTZ R7, R24, R63 ;  /* 0x0000003f18077220 */ /* 0x000fe20000410000 */
[----:B------:R-:W-:-:S04]  /*6380*/  FFMA.FTZ R2, R61, R76, R2 ;  /* 0x0000004c3d027223 */ /* 0x000fc80000010002 */
[----:B------:R-:W-:Y:S01]  /*6390*/  F2FP.F16.F32.PACK_AB R7, RZ, R7 ;  /* 0x00000007ff07723e */ /* 0x000fe200000000ff */
[----:B------:R-:W3:Y:S01]  /*63a0*/  I2F.F16 R45, R45 ;  /* 0x0000002d002d7306 */ /* 0x000ee20000200c00 */
[----:B0-----:R-:W-:Y:S01]  /*63b0*/  FMUL.FTZ R4, R25, R46 ;  /* 0x0000002e19047220 */ /* 0x001fe20000410000 */
[----:B-1----:R-:W-:-:S04]  /*63c0*/  HADD2.F32 R46, -RZ, R75.H0_H0 ;  /* 0x2000004bff2e7230 */ /* 0x002fc80000004100 */
[----:B------:R-:W-:Y:S01]  /*63d0*/  F2FP.F16.F32.PACK_AB R4, RZ, R4 ;  /* 0x00000004ff04723e */ /* 0x000fe200000000ff */
[----:B--2---:R-:W-:Y:S01]  /*63e0*/  HADD2.F32 R62, -RZ, R62.H0_H0 ;  /* 0x2000003eff3e7230 */ /* 0x004fe20000004100 */
[----:B------:R-:W0:Y:S01]  /*63f0*/  I2F.F16 R66, R66 ;  /* 0x0000004200427306 */ /* 0x000e220000200c00 */
[-C--:B------:R-:W-:Y:S01]  /*6400*/  FFMA.FTZ R75, R46, R76.reuse, R65 ;  /* 0x0000004c2e4b7223 */ /* 0x080fe20000010041 */
[----:B------:R-:W-:Y:S02]  /*6410*/  PRMT R4, R4, 0x5410, R7 ;  /* 0x0000541004047816 */ /* 0x000fe40000000007 */
[----:B------:R-:W-:Y:S01]  /*6420*/  FFMA.FTZ R71, R62, R76, R71 ;  /* 0x0000004c3e477223 */ /* 0x000fe20000010047 */
[----:B---3--:R-:W-:-:S03]  /*6430*/  HADD2.F32 R45, -RZ, R45.H0_H0 ;  /* 0x2000002dff2d7230 */ /* 0x008fc60000004100 */
[----:B------:R-:W1:Y:S01]  /*6440*/  I2F.F16 R74, R74 ;  /* 0x0000004a004a7306 */ /* 0x000e620000200c00 */
[----:B------:R-:W-:Y:S02]  /*6450*/  HFMA2 R47, R4, 1, 1, R47 ;  /* 0x3c003c00042f7831 */ /* 0x000fe4000000002f */
[----:B------:R-:W-:Y:S01]  /*6460*/  FFMA.FTZ R76, R45, R76, R64 ;  /* 0x0000004c2d4c7223 */ /* 0x000fe20000010040 */
[----:B0-----:R-:W-:-:S04]  /*6470*/  HADD2.F32 R66, -RZ, R66.H0_H0 ;  /* 0x20000042ff427230 */ /* 0x001fc80000004100 */
[----:B------:R-:W0:Y:S01]  /*6480*/  I2F.F16 R5, R5 ;  /* 0x0000000500057306 */ /* 0x000e220000200c00 */
[----:B-1----:R-:W-:-:S07]  /*6490*/  HADD2.F32 R65, -RZ, R74.H0_H0 ;  /* 0x2000004aff417230 */ /* 0x002fce0000004100 */
[----:B------:R-:W1:Y:S01]  /*64a0*/  I2F.F16 R6, R6 ;  /* 0x0000000600067306 */ /* 0x000e620000200c00 */
[----:B0-----:R-:W-:Y:S02]  /*64b0*/  HADD2.F32 R64, -RZ, R5.H0_H0 ;  /* 0x20000005ff407230 */ /* 0x001fe40000004100 */
[----:B------:R-:W-:-:S03]  /*64c0*/  FFMA.FTZ R5, R65, R3, R2 ;  /* 0x0000000341057223 */ /* 0x000fc60000010002 */
[----:B------:R-:W-:Y:S01]  /*64d0*/  FFMA.FTZ R74, R64, R3, R75 ;  /* 0x00000003404a7223 */ /* 0x000fe2000001004b */
[----:B------:R-:W-:Y:S01]  /*64e0*/  FMUL.FTZ R5, R26, R5 ;  /* 0x000000051a057220 */ /* 0x000fe20000410000 */
[----:B-1----:R-:W-:Y:S02]  /*64f0*/  HADD2.F32 R63, -RZ, R6.H0_H0 ;  /* 0x20000006ff3f7230 */ /* 0x002fe40000004100 */
[----:B------:R-:W-:Y:S01]  /*6500*/  FFMA.FTZ R6, R66, R3, R71 ;  /* 0x0000000342067223 */ /* 0x000fe20000010047 */
[----:B------:R-:W-:Y:S01]  /*6510*/  FMUL.FTZ R74, R25, R74 ;  /* 0x0000004a194a7220 */ /* 0x000fe20000410000 */
[----:B------:R-:W-:Y:S01]  /*6520*/  F2FP.F16.F32.PACK_AB R5, RZ, R5 ;  /* 0x00000005ff05723e */ /* 0x000fe200000000ff */
[----:B------:R-:W-:Y:S01]  /*6530*/  FFMA.FTZ R71, R63, R3, R76 ;  /* 0x000000033f477223 */ /* 0x000fe2000001004c */
[----:B------:R-:W-:Y:S01]  /*6540*/  FMUL.FTZ R6, R27, R6 ;  /* 0x000000061b067220 */ /* 0x000fe20000410000 */
[----:B------:R-:W0:Y:S01]  /*6550*/  LDS.64 R2, [UR4+0x220] ;  /* 0x00022004ff027984 */ /* 0x000e220008000a00 */
[----:B------:R-:W-:Y:S01]  /*6560*/  F2FP.F16.F32.PACK_AB R74, RZ, R74 ;  /* 0x0000004aff4a723e */ /* 0x000fe200000000ff */
[----:B------:R-:W-:-:S02]  /*6570*/  FMUL.FTZ R71, R24, R71 ;  /* 0x0000004718477220 */ /* 0x000fc40000410000 */
[----:B------:R-:W-:-:S03]  /*6580*/  F2FP.F16.F32.PACK_AB R6, RZ, R6 ;  /* 0x00000006ff06723e */ /* 0x000fc600000000ff */
        /* <DEDUP_REMOVED lines=19> */
[-C--:B------:R-:W-:Y:S01]  /*66c0*/  FFMA.FTZ R2, R43, R71.reuse, R4 ;  /* 0x000000472b027223 */ /* 0x080fe20000010004 */
[----:B------:R-:W-:Y:S01]  /*66d0*/  FFMA.FTZ R71, R44, R71, R5 ;  /* 0x000000472c477223 */ /* 0x000fe20000010005 */
[-C--:B------:R-:W-:Y:S01]  /*66e0*/  FFMA.FTZ R7, R28, R3.reuse, R7 ;  /* 0x000000031c077223 */ /* 0x080fe20000010007 */
[----:B------:R-:W0:Y:S01]  /*66f0*/  LDS.64 R4, [UR4+0x228] ;  /* 0x00022804ff047984 */ /* 0x000e220008000a00 */
[-C--:B------:R-:W-:Y:S01]  /*6700*/  FFMA.FTZ R74, R15, R3.reuse, R74 ;  /* 0x000000030f4a7223 */ /* 0x080fe2000001004a */
[-C--:B------:R-:W-:Y:S01]  /*6710*/  FFMA.FTZ R2, R29, R3.reuse, R2 ;  /* 0x000000031d027223 */ /* 0x080fe20000010002 */
[----:B------:R-:W-:Y:S01]  /*6720*/  FFMA.FTZ R3, R30, R3, R71 ;  /* 0x000000031e037223 */ /* 0x000fe20000010047 */
[--C-:B0-----:R-:W-:Y:S02]  /*6730*/  HADD2.F32 R71, -RZ, R4.reuse.H0_H0 ;  /* 0x20000004ff477230 */ /* 0x101fe40000004100 */
[----:B------:R-:W-:-:S02]  /*6740*/  HADD2.F32 R75, -RZ, R4.H1_H1 ;  /* 0x30000004ff4b7230 */ /* 0x000fc40000004100 */
[--C-:B------:R-:W-:Y:S02]  /*6750*/  HADD2.F32 R4, -RZ, R5.reuse.H0_H0 ;  /* 0x20000005ff047230 */ /* 0x100fe40000004100 */
[-C--:B------:R-:W-:Y:S01]  /*6760*/  FFMA.FTZ R7, R22, R71.reuse, R7 ;  /* 0x0000004716077223 */ /* 0x080fe20000010007 */
[----:B------:R-:W-:Y:S02]  /*6770*/  HADD2.F32 R5, -RZ, R5.H1_H1 ;  /* 0x30000005ff057230 */ /* 0x000fe40000004100 */
[----:B------:R-:W-:Y:S01]  /*6780*/  FFMA.FTZ R2, R31, R71, R2 ;  /* 0x000000471f027223 */ /* 0x000fe20000010002 */
[----:B------:R-:W-:-:S04]  /*6790*/  FFMA.FTZ R7, R42, R75, R7 ;  /* 0x0000004b2a077223 */ /* 0x000fc80000010007 */
[----:B------:R-:W-:-:S04]  /*67a0*/  FFMA.FTZ R7, R62, R4, R7 ;  /* 0x000000043e077223 */ /* 0x000fc80000010007 */
[----:B------:R-:W-:Y:S01]  /*67b0*/  FFMA.FTZ R6, R66, R5, R7 ;  /* 0x0000000542067223 */ /* 0x000fe20000010007 */
[----:B------:R-:W-:-:S03]  /*67c0*/  FFMA.FTZ R7, R19, R71, R74 ;  /* 0x0000004713077223 */ /* 0x000fc6000001004a */
[----:B------:R-:W-:Y:S01]  /*67d0*/  FMUL.FTZ R6, R27, R6 ;  /* 0x000000061b067220 */ /* 0x000fe20000410000 */
[----:B------:R-:W-:-:S04]  /*67e0*/  FFMA.FTZ R74, R40, R75, R7 ;  /* 0x0000004b284a7223 */ /* 0x000fc80000010007 */
[----:B------:R-:W-:Y:S01]  /*67f0*/  FFMA.FTZ R74, R61, R4, R74 ;  /* 0x000000043d4a7223 */ /* 0x000fe2000001004a */
[----:B------:R-:W-:-:S03]  /*6800*/  F2FP.F16.F32.PACK_AB R6, RZ, R6 ;  /* 0x00000006ff06723e */ /* 0x000fc600000000ff */
[----:B------:R-:W-:Y:S01]  /*6810*/  FFMA.FTZ R7, R65, R5, R74 ;  /* 0x0000000541077223 */ /* 0x000fe2000001004a */
[----:B------:R-:W-:Y:S01]  /*6820*/  FFMA.FTZ R74, R36, R71, R3 ;  /* 0x00000047244a7223 */ /* 0x000fe20000010003 */
[-C--:B------:R-:W-:Y:S02]  /*6830*/  FFMA.FTZ R71, R37, R75.reuse, R2 ;  /* 0x0000004b25477223 */ /* 0x080fe40000010002 */
[----:B------:R-:W0:Y:S01]  /*6840*/  LDS.64 R2, [UR4+0x320] ;  /* 0x00032004ff027984 */ /* 0x000e220008000a00 */
[----:B------:R-:W-:Y:S01]  /*6850*/  FFMA.FTZ R74, R41, R75, R74 ;  /* 0x0000004b294a7223 */ /* 0x000fe2000001004a */
[-C--:B------:R-:W-:Y:S01]  /*6860*/  FFMA.FTZ R71, R46, R4.reuse, R71 ;  /* 0x000000042e477223 */ /* 0x080fe20000010047 */
[----:B------:R-:W-:Y:S02]  /*6870*/  FMUL.FTZ R7, R26, R7 ;  /* 0x000000071a077220 */ /* 0x000fe40000410000 */
[----:B------:R-:W-:Y:S01]  /*6880*/  FFMA.FTZ R4, R45, R4, R74 ;  /* 0x000000042d047223 */ /* 0x000fe2000001004a */
[----:B------:R-:W-:-:S02]  /*6890*/  FFMA.FTZ R74, R64, R5, R71 ;  /* 0x00000005404a7223 */ /* 0x000fc40000010047 */
[----:B------:R-:W-:Y:S01]  /*68a0*/  F2FP.F16.F32.PACK_AB R7, RZ, R7 ;  /* 0x00000007ff07723e */ /* 0x000fe200000000ff */
[----:B------:R-:W-:Y:S01]  /*68b0*/  FFMA.FTZ R75, R63, R5, R4 ;  /* 0x000000053f4b7223 */ /* 0x000fe20000010004 */
[----:B------:R-:W-:Y:S01]  /*68c0*/  FMUL.FTZ R71, R25, R74 ;  /* 0x0000004a19477220 */ /* 0x000fe20000410000 */
[----:B------:R-:W1:Y:S01]  /*68d0*/  LDS.64 R4, [UR4+0x328] ;  /* 0x00032804ff047984 */ /* 0x000e620008000a00 */
[----:B------:R-:W-:Y:S01]  /*68e0*/  PRMT R6, R6, 0x5410, R7 ;  /* 0x0000541006067816 */ /* 0x000fe20000000007 */
[----:B------:R-:W-:Y:S02]  /*68f0*/  FMUL.FTZ R74, R24, R75 ;  /* 0x0000004b184a7220 */ /* 0x000fe40000410000 */
[----:B------:R-:W-:Y:S02]  /*6900*/  F2FP.F16.F32.PACK_AB R71, RZ, R71 ;  /* 0x00000047ff47723e */ /* 0x000fe400000000ff */
[----:B------:R-:W-:Y:S01]  /*6910*/  HFMA2 R52, R6, 1, 1, R52 ;  /* 0x3c003c0006347831 */ /* 0x000fe20000000034 */
[----:B------:R-:W-:-:S04]  /*6920*/  F2FP.F16.F32.PACK_AB R74, RZ, R74 ;  /* 0x0000004aff4a723e */ /* 0x000fc800000000ff */
[----:B------:R-:W-:-:S05]  /*6930*/  PRMT R71, R71, 0x5410, R74 ;  /* 0x0000541047477816 */ /* 0x000fca000000004a */
[----:B------:R-:W-:Y:S02]  /*6940*/  HADD2 R53, R71, R53 ;  /* 0x0000003547357230 */ /* 0x000fe40000000000 */
[--C-:B0-----:R-:W-:Y:S02]  /*6950*/  HADD2.F32 R6, -RZ, R2.reuse.H0_H0 ;  /* 0x20000002ff067230 */ /* 0x101fe40000004100 */
[----:B------:R-:W-:Y:S02]  /*6960*/  HADD2.F32 R74, -RZ, R2.H1_H1 ;  /* 0x30000002ff4a7230 */ /* 0x000fe40000004100 */
[----:B------:R-:W-:Y:S02]  /*6970*/  HADD2.F32 R76, -RZ, R3.H1_H1 ;  /* 0x30000003ff4c7230 */ /* 0x000fe40000004100 */
[-C--:B------:R-:W-:Y:S01]  /*6980*/  FFMA.FTZ R2, R70, R6.reuse, RZ ;  /* 0x0000000646027223 */ /* 0x080fe200000100ff */
[----:B------:R-:W-:-:S03]  /*6990*/  FFMA.FTZ R78, R68, R6, RZ ;  /* 0x00000006444e7223 */ /* 0x000fc600000100ff */
[-C--:B------:R-:W-:Y:S01]  /*69a0*/  FFMA.FTZ R7, R69, R74.reuse, R2 ;  /* 0x0000004a45077223 */ /* 0x080fe20000010002 */
[----:B------:R-:W-:Y:S02]  /*69b0*/  HADD2.F32 R2, -RZ, R3.H0_H0 ;  /* 0x20000003ff027230 */ /* 0x000fe40000004100 */
[----:B------:R-:W-:Y:S01]  /*69c0*/  FFMA.FTZ R78, R67, R74, R78 ;  /* 0x0000004a434e7223 */ /* 0x000fe2000001004e */
[--C-:B-1----:R-:W-:Y:S02]  /*69d0*/  HADD2.F32 R3, -RZ, R4.reuse.H0_H0 ;  /* 0x20000004ff037230 */ /* 0x102fe40000004100 */
[----:B------:R-:W-:Y:S02]  /*69e0*/  HADD2.F32 R4, -RZ, R4.H1_H1 ;  /* 0x30000004ff047230 */ /* 0x000fe40000004100 */
[-C--:B------:R-:W-:Y:S01]  /*69f0*/  FFMA.FTZ R7, R38, R2.reuse, R7 ;  /* 0x0000000226077223 */ /* 0x080fe20000010007 */
[----:B------:R-:W-:-:S03]  /*6a00*/  FFMA.FTZ R78, R39, R2, R78 ;  /* 0x00000002274e7223 */ /* 0x000fc6000001004e */
[-C--:B------:R-:W-:Y:S01]  /*6a10*/  FFMA.FTZ R7, R28, R76.reuse, R7 ;  /* 0x0000004c1c077223 */ /* 0x080fe20000010007 */
[----:B------:R-:W-:-:S03]  /*6a20*/  FFMA.FTZ R78, R15, R76, R78 ;  /* 0x0000004c0f4e7223 */ /* 0x000fc6000001004e */
[-C--:B------:R-:W-:Y:S01]  /*6a30*/  FFMA.FTZ R7, R22, R3.reuse, R7 ;  /* 0x0000000316077223 */ /* 0x080fe20000010007 */
[----:B------:R-:W-:-:S03]  /*6a40*/  FFMA.FTZ R71, R19, R3, R78 ;  /* 0x0000000313477223 */ /* 0x000fc6000001004e */
[-C--:B------:R-:W-:Y:S01]  /*6a50*/  FFMA.FTZ R75, R42, R4.reuse, R7 ;  /* 0x000000042a4b7223 */ /* 0x080fe20000010007 */
[--C-:B------:R-:W-:Y:S02]  /*6a60*/  HADD2.F32 R7, -RZ, R5.reuse.H0_H0 ;  /* 0x20000005ff077230 */ /* 0x100fe40000004100 */
[----:B------:R-:W-:Y:S01]  /*6a70*/  FFMA.FTZ R78, R40, R4, R71 ;  /* 0x00000004284e7223 */ /* 0x000fe20000010047 */
[----:B------:R-:W-:Y:S02]  /*6a80*/  HADD2.F32 R5, -RZ, R5.H1_H1 ;  /* 0x30000005ff057230 */ /* 0x000fe40000004100 */
[-C--:B------:R-:W-:Y:S01]  /*6a90*/  FFMA.FTZ R75, R62, R7.reuse, R75 ;  /* 0x000000073e4b7223 */ /* 0x080fe2000001004b */
[----:B------:R-:W-:-:S03]  /*6aa0*/  FFMA.FTZ R78, R61, R7, R78 ;  /* 0x000000073d4e7223 */ /* 0x000fc6000001004e */
[-C--:B------:R-:W-:Y:S01]  /*6ab0*/  FFMA.FTZ R80, R66, R5.reuse, R75 ;  /* 0x0000000542507223 */ /* 0x080fe2000001004b */
[----:B------:R-:W-:-:S03]  /*6ac0*/  FFMA.FTZ R71, R65, R5, R78 ;  /* 0x0000000541477223 */ /* 0x000fc6000001004e */
[----:B------:R-:W-:Y:S01]  /*6ad0*/  FMUL.FTZ R75, R27, R80 ;  /* 0x000000501b4b7220 */ /* 0x000fe20000410000 */
[----:B------:R-:W-:-:S04]  /*6ae0*/  FMUL.FTZ R71, R26, R71 ;  /* 0x000000471a477220 */ /* 0x000fc80000410000 */
[----:B------:R-:W-:Y:S02]  /*6af0*/  F2FP.F16.F32.PACK_AB R75, RZ, R75 ;  /* 0x0000004bff4b723e */ /* 0x000fe400000000ff */
        /* <DEDUP_REMOVED lines=13> */
[-C--:B------:R-:W-:Y:S01]  /*6bd0*/  FFMA.FTZ R71, R37, R4.reuse, R78 ;  /* 0x0000000425477223 */ /* 0x080fe2000001004e */
[----:B------:R-:W0:Y:S02]  /*6be0*/  LDS.64 R2, [UR4+0x20] ;  /* 0x00002004ff027984 */ /* 0x000e240008000a00 */
[----:B------:R-:W-:Y:S01]  /*6bf0*/  FFMA.FTZ R6, R41, R4, R6 ;  /* 0x0000000429067223 */ /* 0x000fe20000010006 */
[----:B------:R-:W-:-:S03]  /*6c00*/  FFMA.FTZ R71, R46, R7, R71 ;  /* 0x000000072e477223 */ /* 0x000fc60000010047 */
[----:B------:R-:W-:Y:S01]  /*6c10*/  FFMA.FTZ R6, R45, R7, R6 ;  /* 0x000000072d067223 */ /* 0x000fe20000010006 */
[----:B------:R-:W-:-:S03]  /*6c20*/  FFMA.FTZ R78, R64, R5, R71 ;  /* 0x00000005404e7223 */ /* 0x000fc60000010047 */
[----:B------:R-:W-:Y:S01]  /*6c30*/  FFMA.FTZ R7, R63, R5, R6 ;  /* 0x000000053f077223 */ /* 0x000fe20000010006 */
[----:B------:R-:W-:Y:S01]  /*6c40*/  FMUL.FTZ R71, R25, R78 ;  /* 0x0000004e19477220 */ /* 0x000fe20000410000 */
[----:B------:R-:W1:Y:S01]  /*6c50*/  LDS.64 R4, [UR4+0x28] ;  /* 0x00002804ff047984 */ /* 0x000e620008000a00 */
[----:B------:R-:W-:-:S04]  /*6c60*/  IMAD.WIDE R78, R13, 0x4, R72 ;  /* 0x000000040d4e7825 */ /* 0x000fc800078e0248 */
[----:B------:R-:W-:Y:S01]  /*6c70*/  FMUL.FTZ R7, R24, R7 ;  /* 0x0000000718077220 */ /* 0x000fe20000410000 */
[----:B------:R-:W-:-:S04]  /*6c80*/  F2FP.F16.F32.PACK_AB R71, RZ, R71 ;  /* 0x00000047ff47723e */ /* 0x000fc800000000ff */
        /* <DEDUP_REMOVED lines=32> */
[C---:B------:R-:W-:Y:S01]  /*6e90*/  FFMA.FTZ R4, R6.reuse, R11, RZ ;  /* 0x0000000b06047223 */ /* 0x040fe200000100ff */
[----:B------:R-:W-:-:S03]  /*6ea0*/  FFMA.FTZ R6, R6, R9, RZ ;  /* 0x0000000906067223 */ /* 0x000fc600000100ff */
[----:B------:R-:W-:Y:S02]  /*6eb0*/  HFMA2 R60, R5, 1, 1, R60 ;  /* 0x3c003c00053c7831 */ /* 0x000fe4000000003c */
[C---:B------:R-:W-:Y:S01]  /*6ec0*/  FFMA.FTZ R5, R71.reuse, R10, R4 ;  /* 0x0000000a47057223 */ /* 0x040fe20000010004 */
[----:B------:R-:W-:-:S03]  /*6ed0*/  FFMA.FTZ R71, R71, R8, R6 ;  /* 0x0000000847477223 */ /* 0x000fc60000010006 */
        /* <DEDUP_REMOVED lines=12> */
[----:B------:R-:W-:Y:S01]  /*6fa0*/  FMUL.FTZ R75, R25, R4 ;  /* 0x00000004194b7220 */ /* 0x000fe20000410000 */
[----:B------:R-:W-:Y:S01]  /*6fb0*/  FMUL.FTZ R3, R24, R3 ;  /* 0x0000000318037220 */ /* 0x000fe20000410000 */
[----:B------:R-:W0:Y:S03]  /*6fc0*/  LDS.64 R4, [UR4+0x420] ;  /* 0x00042004ff047984 */ /* 0x000e260008000a00 */
[----:B------:R-:W-:Y:S02]  /*6fd0*/  F2FP.F16.F32.PACK_AB R75, RZ, R75 ;  /* 0x0000004bff4b723e */ /* 0x000fe400000000ff */
[----:B------:R-:W-:-:S04]  /*6fe0*/  F2FP.F16.F32.PACK_AB R3, RZ, R3 ;  /* 0x00000003ff03723e */ /* 0x000fc800000000ff */
[----:B------:R-:W-:-:S05]  /*6ff0*/  PRMT R75, R75, 0x5410, R3 ;  /* 0x000054104b4b7816 */ /* 0x000fca0000000003 */
[----:B------:R-:W-:Y:S02]  /*7000*/  HADD2 R59, R75, R59 ;  /* 0x0000003b4b3b7230 */ /* 0x000fe40000000000 */
        /* <DEDUP_REMOVED lines=31> */
[----:B------:R-:W0:Y:S01]  /*7200*/  LDS.64 R4, [UR4+0x520] ;  /* 0x00052004ff047984 */ /* 0x000e220008000a00 */
[----:B------:R-:W-:-:S05]  /*7210*/  HADD2.F32 R2, -RZ, R3.H0_H0 ;  /* 0x20000003ff027230 */ /* 0x000fca0000004100 */
[-C--:B------:R-:W-:Y:S01]  /*7220*/  FFMA.FTZ R7, R62, R2.reuse, R7 ;  /* 0x000000023e077223 */ /* 0x080fe20000010007 */
[-C--:B------:R-:W-:Y:S01]  /*7230*/  FFMA.FTZ R74, R61, R2.reuse, R74 ;  /* 0x000000023d4a7223 */ /* 0x080fe2000001004a */
[-C--:B------:R-:W-:Y:S01]  /*7240*/  FFMA.FTZ R71, R46, R2.reuse, R71 ;  /* 0x000000022e477223 */ /* 0x080fe20000010047 */
[----:B------:R-:W-:Y:S01]  /*7250*/  FFMA.FTZ R2, R45, R2, R6 ;  /* 0x000000022d027223 */ /* 0x000fe20000010006 */
[----:B------:R-:W-:-:S05]  /*7260*/  HADD2.F32 R6, -RZ, R3.H1_H1 ;  /* 0x30000003ff067230 */ /* 0x000fca0000004100 */
[-C--:B------:R-:W-:Y:S01]  /*7270*/  FFMA.FTZ R76, R66, R6.reuse, R7 ;  /* 0x00000006424c7223 */ /* 0x080fe20000010007 */
[-C--:B------:R-:W-:Y:S01]  /*7280*/  FFMA.FTZ R3, R65, R6.reuse, R74 ;  /* 0x0000000641037223 */ /* 0x080fe2000001004a */
[-C--:B------:R-:W-:Y:S01]  /*7290*/  FFMA.FTZ R74, R64, R6.reuse, R71 ;  /* 0x00000006404a7223 */ /* 0x080fe20000010047 */
[----:B------:R-:W-:Y:S01]  /*72a0*/  FFMA.FTZ R7, R63, R6, R2 ;  /* 0x000000063f077223 */ /* 0x000fe20000010002 */
[----:B------:R-:W-:Y:S01]  /*72b0*/  FMUL.FTZ R76, R27, R76 ;  /* 0x0000004c1b4c7220 */ /* 0x000fe20000410000 */
[----:B------:R-:W-:Y:S01]  /*72c0*/  FMUL.FTZ R3, R26, R3 ;  /* 0x000000031a037220 */ /* 0x000fe20000410000 */
[----:B------:R-:W-:Y:S01]  /*72d0*/  FMUL.FTZ R74, R25, R74 ;  /* 0x0000004a194a7220 */ /* 0x000fe20000410000 */
[----:B------:R-:W-:Y:S02]  /*72e0*/  FMUL.FTZ R7, R24, R7 ;  /* 0x0000000718077220 */ /* 0x000fe40000410000 */
[----:B------:R-:W-:Y:S02]  /*72f0*/  F2FP.F16.F32.PACK_AB R76, RZ, R76 ;  /* 0x0000004cff4c723e */ /* 0x000fe400000000ff */
[----:B------:R-:W-:-:S02]  /*7300*/  F2FP.F16.F32.PACK_AB R74, RZ, R74 ;  /* 0x0000004aff4a723e */ /* 0x000fc400000000ff */
        /* <DEDUP_REMOVED lines=88> */
[--C-:B------:R-:W-:Y:S02]  /*7890*/  HADD2.F32 R2, -RZ, R7.reuse.H0_H0 ;  /* 0x20000007ff027230 */ /* 0x100fe40000004100 */
[-C--:B------:R-:W-:Y:S01]  /*78a0*/  FFMA.FTZ R4, R40, R6.reuse, R71 ;  /* 0x0000000628047223 */ /* 0x080fe20000010047 */
        /* <DEDUP_REMOVED lines=14> */
[-C--:B------:R-:W-:Y:S01]  /*7990*/  FFMA.FTZ R6, R70, R4.reuse, RZ ;  /* 0x0000000446067223 */ /* 0x080fe200000100ff */
[-C--:B------:R-:W-:Y:S01]  /*79a0*/  FFMA.FTZ R70, R68, R4.reuse, RZ ;  /* 0x0000000444467223 */ /* 0x080fe200000100ff */
[-C--:B------:R-:W-:Y:S01]  /*79b0*/  FFMA.FTZ R11, R11, R4.reuse, RZ ;  /* 0x000000040b0b7223 */ /* 0x080fe200000100ff */
[----:B------:R-:W-:Y:S01]  /*79c0*/  FFMA.FTZ R9, R9, R4, RZ ;  /* 0x0000000409097223 */ /* 0x000fe200000100ff */
[-C--:B------:R-:W-:Y:S01]  /*79d0*/  FFMA.FTZ R71, R69, R2.reuse, R6 ;  /* 0x0000000245477223 */ /* 0x080fe20000010006 */
[----:B------:R-:W-:Y:S01]  /*79e0*/  FFMA.FTZ R70, R67, R2, R70 ;  /* 0x0000000243467223 */ /* 0x000fe20000010046 */
[----:B------:R-:W2:Y:S01]  /*79f0*/  LDG.E.128.CONSTANT R4, desc[UR10][R78.64] ;  /* 0x0000000a4e047981 */ /* 0x000ea2000c1e9d00 */
[----:B------:R-:W-:-:S04]  /*7a00*/  IMAD.WIDE R68, R13, 0x4, R78 ;  /* 0x000000040d447825 */ /* 0x000fc800078e024e */
[-C--:B------:R-:W-:Y:S01]  /*7a10*/  FFMA.FTZ R72, R10, R2.reuse, R11 ;  /* 0x000000020a487223 */ /* 0x080fe2000001000b */
[----:B------:R-:W-:Y:S02]  /*7a20*/  FFMA.FTZ R67, R8, R2, R9 ;  /* 0x0000000208437223 */ /* 0x000fe40000010009 */
[----:B------:R-:W3:Y:S01]  /*7a30*/  LDG.E.128.CONSTANT R8, desc[UR10][R68.64] ;  /* 0x0000000a44087981 */ /* 0x000ee2000c1e9d00 */
[----:B------:R-:W-:-:S05]  /*7a40*/  HADD2.F32 R2, -RZ, R3.H0_H0 ;  /* 0x20000003ff027230 */ /* 0x000fca0000004100 */
[-C--:B------:R-:W-:Y:S01]  /*7a50*/  FFMA.FTZ R71, R38, R2.reuse, R71 ;  /* 0x0000000226477223 */ /* 0x080fe20000010047 */
[-C--:B------:R-:W-:Y:S02]  /*7a60*/  FFMA.FTZ R70, R39, R2.reuse, R70 ;  /* 0x0000000227467223 */ /* 0x080fe40000010046 */
[----:B------:R-:W0:Y:S01]  /*7a70*/  LDS.64 R38, [UR4+0x728] ;  /* 0x00072804ff267984 */ /* 0x000e220008000a00 */
[----:B------:R-:W-:Y:S02]  /*7a80*/  HADD2.F32 R3, -RZ, R3.H1_H1 ;  /* 0x30000003ff037230 */ /* 0x000fe40000004100 */
[-C--:B------:R-:W-:Y:S01]  /*7a90*/  FFMA.FTZ R72, R43, R2.reuse, R72 ;  /* 0x000000022b487223 */ /* 0x080fe20000010048 */
[----:B------:R-:W-:-:S03]  /*7aa0*/  FFMA.FTZ R67, R44, R2, R67 ;  /* 0x000000022c437223 */ /* 0x000fc60000010043 */
        /* <DEDUP_REMOVED lines=10> */
[--C-:B------:R-:W-:Y:S02]  /*7b50*/  HADD2.F32 R29, -RZ, R39.reuse.H0_H0 ;  /* 0x20000027ff1d7230 */ /* 0x100fe40000004100 */
[-C--:B------:R-:W-:Y:S01]  /*7b60*/  FFMA.FTZ R3, R42, R38.reuse, R3 ;  /* 0x000000262a037223 */ /* 0x080fe20000010003 */
[-C--:B------:R-:W-:Y:S01]  /*7b70*/  FFMA.FTZ R40, R40, R38.reuse, R15 ;  /* 0x0000002628287223 */ /* 0x080fe2000001000f */
[-C--:B------:R-:W-:Y:S01]  /*7b80*/  FFMA.FTZ R15, R37, R38.reuse, R2 ;  /* 0x00000026250f7223 */ /* 0x080fe20000010002 */
[----:B------:R-:W-:Y:S01]  /*7b90*/  FFMA.FTZ R2, R41, R38, R36 ;  /* 0x0000002629027223 */ /* 0x000fe20000010024 */
[----:B------:R-:W-:-:S02]  /*7ba0*/  HADD2.F32 R39, -RZ, R39.H1_H1 ;  /* 0x30000027ff277230 */ /* 0x000fc40000004100 */
[-C--:B------:R-:W-:Y:S01]  /*7bb0*/  FFMA.FTZ R3, R62, R29.reuse, R3 ;  /* 0x0000001d3e037223 */ /* 0x080fe20000010003 */
[----:B------:R-:W-:-:S03]  /*7bc0*/  FFMA.FTZ R2, R45, R29, R2 ;  /* 0x0000001d2d027223 */ /* 0x000fc60000010002 */
[-C--:B------:R-:W-:Y:S01]  /*7bd0*/  FFMA.FTZ R66, R66, R39.reuse, R3 ;  /* 0x0000002742427223 */ /* 0x080fe20000010003 */
[----:B------:R-:W-:Y:S01]  /*7be0*/  FFMA.FTZ R63, R63, R39, R2 ;  /* 0x000000273f3f7223 */ /* 0x000fe20000010002 */
[-C--:B------:R-:W-:Y:S01]  /*7bf0*/  FFMA.FTZ R15, R46, R29.reuse, R15 ;  /* 0x0000001d2e0f7223 */ /* 0x080fe2000001000f */
[----:B------:R-:W-:-:S03]  /*7c00*/  FFMA.FTZ R40, R61, R29, R40 ;  /* 0x0000001d3d287223 */ /* 0x000fc60000010028 */
[-C--:B------:R-:W-:Y:S01]  /*7c10*/  FFMA.FTZ R64, R64, R39.reuse, R15 ;  /* 0x0000002740407223 */ /* 0x080fe2000001000f */
[----:B------:R-:W-:Y:S01]  /*7c20*/  FFMA.FTZ R65, R65, R39, R40 ;  /* 0x0000002741417223 */ /* 0x000fe20000010028 */
[----:B------:R-:W-:Y:S01]  /*7c30*/  FMUL.FTZ R39, R24, R75 ;  /* 0x0000004b18277220 */ /* 0x000fe20000410000 */
[----:B------:R-:W-:Y:S02]  /*7c40*/  FMUL.FTZ R40, R27, R66 ;  /* 0x000000421b287220 */ /* 0x000fe40000410000 */
[----:B------:R-:W-:Y:S01]  /*7c50*/  FMUL.FTZ R65, R26, R65 ;  /* 0x000000411a417220 */ /* 0x000fe20000410000 */
[----:B------:R-:W-:Y:S01]  /*7c60*/  FMUL.FTZ R64, R25, R64 ;  /* 0x0000004019407220 */ /* 0x000fe20000410000 */
[----:B------:R-:W-:Y:S01]  /*7c70*/  F2FP.F16.F32.PACK_AB R39, RZ, R39 ;  /* 0x00000027ff27723e */ /* 0x000fe200000000ff */
[----:B------:R-:W-:Y:S01]  /*7c80*/  FMUL.FTZ R63, R24, R63 ;  /* 0x0000003f183f7220 */ /* 0x000fe20000410000 */
[----:B------:R-:W-:Y:S02]  /*7c90*/  F2FP.F16.F32.PACK_AB R40, RZ, R40 ;  /* 0x00000028ff28723e */ /* 0x000fe400000000ff */
[----:B------:R-:W-:-:S02]  /*7ca0*/  F2FP.F16.F32.PACK_AB R65, RZ, R65 ;  /* 0x00000041ff41723e */ /* 0x000fc400000000ff */
[----:B------:R-:W-:Y:S02]  /*7cb0*/  F2FP.F16.F32.PACK_AB R64, RZ, R64 ;  /* 0x00000040ff40723e */ /* 0x000fe400000000ff */
[----:B------:R-:W-:-:S04]  /*7cc0*/  F2FP.F16.F32.PACK_AB R63, RZ, R63 ;  /* 0x0000003fff3f723e */ /* 0x000fc800000000ff */
[----:B------:R-:W-:-:S05]  /*7cd0*/  PRMT R64, R64, 0x5410, R63 ;  /* 0x0000541040407816 */ /* 0x000fca000000003f */
[----:B------:R-:W-:Y:S01]  /*7ce0*/  HADD2 R47, R64, R47 ;  /* 0x0000002f402f7230 */ /* 0x000fe20000000000 */
[----:B--2---:R-:W-:Y:S02]  /*7cf0*/  SHF.R.U32.HI R3, RZ, 0x8, R6 ;  /* 0x00000008ff037819 */ /* 0x004fe40000011606 */
[----:B------:R-:W-:Y:S02]  /*7d00*/  SHF.R.U32.HI R2, RZ, 0x8, R7 ;  /* 0x00000008ff027819 */ /* 0x000fe40000011607 */
[----:B------:R-:W-:Y:S02]  /*7d10*/  LOP3.LUT R36, R3, 0xff, RZ, 0xc0, !PT ;  /* 0x000000ff03247812 */ /* 0x000fe400078ec0ff */
[----:B------:R-:W-:Y:S02]  /*7d20*/  LOP3.LUT R28, R4, 0xff, RZ, 0xc0, !PT ;  /* 0x000000ff041c7812 */ /* 0x000fe400078ec0ff */
[----:B------:R-:W-:Y:S02]  /*7d30*/  LOP3.LUT R3, R2, 0xff, RZ, 0xc0, !PT ;  /* 0x000000ff02037812 */ /* 0x000fe400078ec0ff */
[----:B------:R-:W-:-:S02]  /*7d40*/  IADD3 R37, PT, PT, -R23, R36, RZ ;  /* 0x0000002417257210 */ /* 0x000fc40007ffe1ff */
[----:B------:R-:W-:Y:S02]  /*7d50*/  LEA.HI R73, R4, -R33, RZ, 0x8 ;  /* 0x8000002104497211 */ /* 0x000fe400078f40ff */
[----:B------:R-:W-:Y:S02]  /*7d60*/  IADD3 R31, PT, PT, -R33, R28, RZ ;  /* 0x0000001c211f7210 */ /* 0x000fe40007ffe1ff */
[--C-:B------:R-:W-:Y:S02]  /*7d70*/  SHF.R.U32.HI R30, RZ, 0x8, R4.reuse ;  /* 0x00000008ff1e7819 */ /* 0x100fe40000011604 */
[----:B------:R-:W-:Y:S02]  /*7d80*/  SHF.R.U32.HI R36, RZ, 0x10, R4 ;  /* 0x00000010ff247819 */ /* 0x000fe40000011604 */
[C---:B------:R-:W-:Y:S02]  /*7d90*/  LEA.HI R44, R6.reuse, -R23, RZ, 0x8 ;  /* 0x80000017062c7211 */ /* 0x040fe400078f40ff */
[----:B------:R-:W-:-:S02]  /*7da0*/  LOP3.LUT R28, R6, 0xff, RZ, 0xc0, !PT ;  /* 0x000000ff061c7812 */ /* 0x000fc400078ec0ff */
[----:B------:R-:W-:Y:S02]  /*7db0*/  SHF.R.U32.HI R4, RZ, 0x10, R6 ;  /* 0x00000010ff047819 */ /* 0x000fe40000011606 */
[----:B------:R-:W-:Y:S02]  /*7dc0*/  IADD3 R6, PT, PT, -R34, R3, RZ ;  /* 0x0000000322067210 */ /* 0x000fe40007ffe1ff */
[----:B------:R-:W0:Y:S01]  /*7dd0*/  LDS.64 R2, [UR4+0x130] ;  /* 0x00013004ff027984 */ /* 0x000e220008000a00 */
[----:B------:R-:W-:Y:S02]  /*7de0*/  LOP3.LUT R19, R5, 0xff, RZ, 0xc0, !PT ;  /* 0x000000ff05137812 */ /* 0x000fe400078ec0ff */
[--C-:B------:R-:W-:Y:S02]  /*7df0*/  SHF.R.U32.HI R15, RZ, 0x10, R5.reuse ;  /* 0x00000010ff0f7819 */ /* 0x100fe40000011605 */
[----:B------:R-:W-:Y:S02]  /*7e00*/  IADD3 R22, PT, PT, -R14, R19, RZ ;  /* 0x000000130e167210 */ /* 0x000fe40007ffe1ff */
[----:B------:R-:W-:-:S02]  /*7e10*/  SHF.R.U32.HI R29, RZ, 0x8, R5 ;  /* 0x00000008ff1d7819 */ /* 0x000fc40000011605 */
[----:B------:R-:W-:Y:S02]  /*7e20*/  LEA.HI R72, R5, -R14, RZ, 0x8 ;  /* 0x8000000e05487211 */ /* 0x000fe400078f40ff */
[C---:B------:R-:W-:Y:S01]  /*7e30*/  LOP3.LUT R19, R7.reuse, 0xff, RZ, 0xc0, !PT ;  /* 0x000000ff07137812 */ /* 0x040fe200078ec0ff */
[----:B------:R1:W-:Y:S01]  /*7e40*/  I2F.F16 R5, R37 ;  /* 0x0000002500057306 */ /* 0x0003e20000200c00 */
[----:B------:R-:W-:Y:S02]  /*7e50*/  LOP3.LUT R36, R36, 0xff, RZ, 0xc0, !PT ;  /* 0x000000ff24247812 */ /* 0x000fe400078ec0ff */
[----:B------:R-:W-:Y:S02]  /*7e60*/  LEA.HI R43, R7, -R34, RZ, 0x8 ;  /* 0x80000022072b7211 */ /* 0x000fe400078f40ff */
[----:B------:R-:W-:Y:S02]  /*7e70*/  IADD3 R28, PT, PT, -R23, R28, RZ ;  /* 0x0000001c171c7210 */ /* 0x000fe40007ffe1ff */
[----:B------:R-:W-:-:S02]  /*7e80*/  LOP3.LUT R30, R30, 0xff, RZ, 0xc0, !PT ;  /* 0x000000ff1e1e7812 */ /* 0x000fc400078ec0ff */
[----:B-1----:R-:W-:Y:S01]  /*7e90*/  LOP3.LUT R37, R15, 0xff, RZ, 0xc0, !PT ;  /* 0x000000ff0f257812 */ /* 0x002fe200078ec0ff */
[----:B------:R-:W-:Y:S01]  /*7ea0*/  FMUL.FTZ R15, R25, R74 ;  /* 0x0000004a190f7220 */ /* 0x000fe20000410000 */
[----:B------:R-:W-:Y:S02]  /*7eb0*/  LOP3.LUT R29, R29, 0xff, RZ, 0xc0, !PT ;  /* 0x000000ff1d1d7812 */ /* 0x000fe400078ec0ff */
[----:B------:R-:W-:Y:S02]  /*7ec0*/  IADD3 R19, PT, PT, -R34, R19, RZ ;  /* 0x0000001322137210 */ /* 0x000fe40007ffe1ff */
[----:B------:R-:W-:Y:S02]  /*7ed0*/  SHF.R.U32.HI R7, RZ, 0x10, R7 ;  /* 0x00000010ff077819 */ /* 0x000fe40000011607 */
[C---:B------:R-:W-:Y:S02]  /*7ee0*/  IADD3 R36, PT, PT, -R33.reuse, R36, RZ ;  /* 0x0000002421247210 */ /* 0x040fe40007ffe1ff */
[----:B------:R-:W-:-:S02]  /*7ef0*/  IADD3 R30, PT, PT, -R33, R30, RZ ;  /* 0x0000001e211e7210 */ /* 0x000fc40007ffe1ff */
[----:B------:R-:W-:Y:S02]  /*7f00*/  IADD3 R29, PT, PT, -R14, R29, RZ ;  /* 0x0000001d0e1d7210 */ /* 0x000fe40007ffe1ff */
[----:B------:R-:W-:Y:S01]  /*7f10*/  LOP3.LUT R4, R4, 0xff, RZ, 0xc0, !PT ;  /* 0x000000ff04047812 */ /* 0x000fe200078ec0ff */
[----:B------:R-:W1:Y:S01]  /*7f20*/  I2F.F16 R22, R22 ;  /* 0x0000001600167306 */ /* 0x000e620000200c00 */
[----:B------:R-:W-:Y:S02]  /*7f30*/  F2FP.F16.F32.PACK_AB R15, RZ, R15 ;  /* 0x0000000fff0f723e */ /* 0x000fe400000000ff */
[----:B------:R-:W-:Y:S02]  /*7f40*/  LOP3.LUT R7, R7, 0xff, RZ, 0xc0, !PT ;  /* 0x000000ff07077812 */ /* 0x000fe400078ec0ff */
[----:B------:R-:W-:-:S03]  /*7f50*/  PRMT R15, R15, 0x5410, R39 ;  /* 0x000054100f0f7816 */ /* 0x000fc60000000027 */
[----:B------:R-:W2:Y:S08]  /*7f60*/  I2F.F16 R31, R31 ;  /* 0x0000001f001f7306 */ /* 0x000eb00000200c00 */
[----:B------:R-:W4:Y:S01]  /*7f70*/  I2F.F16 R28, R28 ;  /* 0x0000001c001c7306 */ /* 0x000f220000200c00 */
[----:B------:R-:W-:-:S07]  /*7f80*/  HADD2 R35, R15, R35 ;  /* 0x000000230f237230 */ /* 0x000fce0000000000 */
[----:B------:R-:W4:Y:S08]  /*7f90*/  I2F.F16 R19, R19 ;  /* 0x0000001300137306 */ /* 0x000f300000200c00 */
[----:B------:R3:W-:Y:S01]  /*7fa0*/  I2F.F16 R38, R36 ;  /* 0x0000002400267306 */ /* 0x0007e20000200c00 */
[----:B------:R-:W-:Y:S02]  /*7fb0*/  IADD3 R37, PT, PT, -R14, R37, RZ ;  /* 0x000000250e257210 */ /* 0x000fe40007ffe1ff */
[----:B---3--:R-:W-:-:S05]  /*7fc0*/  IADD3 R36, PT, PT, -R23, R4, RZ ;  /* 0x0000000417247210 */ /* 0x008fca0007ffe1ff */
[----:B------:R-:W3:Y:S01]  /*7fd0*/  I2F.F16 R30, R30 ;  /* 0x0000001e001e7306 */ /* 0x000ee20000200c00 */
[----:B------:R-:W-:Y:S02]  /*7fe0*/  IADD3 R4, PT, PT, -R34, R7, RZ ;  /* 0x0000000722047210 */ /* 0x000fe40007ffe1ff */
[----:B------:R-:W-:-:S05]  /*7ff0*/  PRMT R7, R40, 0x5410, R65 ;  /* 0x0000541028077816 */ /* 0x000fca0000000041 */
[----:B------:R-:W3:Y:S01]  /*8000*/  I2F.F16 R29, R29 ;  /* 0x0000001d001d7306 */ /* 0x000ee20000200c00 */
[----:B------:R-:W-:Y:S01]  /*8010*/  HFMA2 R15, R7, 1, 1, R16 ;  /* 0x3c003c00070f7831 */ /* 0x000fe20000000010 */
[----:B------:R-:W-:-:S06]  /*8020*/  LOP3.LUT R16, R10, 0xff, RZ, 0xc0, !PT ;  /* 0x000000ff0a107812 */ /* 0x000fcc00078ec0ff */
[----:B------:R-:W3:Y:S01]  /*8030*/  I2F.F16 R6, R6 ;  /* 0x0000000600067306 */ /* 0x000ee20000200c00 */
[----:B------:R-:W-:Y:S01]  /*8040*/  LOP3.LUT R7, R9, 0xff, RZ, 0xc0, !PT ;  /* 0x000000ff09077812 */ /* 0x000fe200078ec0ff */
[--C-:B0-----:R-:W-:Y:S01]  /*8050*/  HADD2.F32 R39, -RZ, R2.reuse.H0_H0 ;  /* 0x20000002ff277230 */ /* 0x101fe20000004100 */
[----:B------:R-:W-:Y:S01]  /*8060*/  IADD3 R41, PT, PT, -R23, R16, RZ ;  /* 0x0000001017297210 */ /* 0x000fe20007ffe1ff */
[----:B------:R-:W-:Y:S02]  /*8070*/  HADD2.F32 R64, -RZ, R2.H1_H1 ;  /* 0x30000002ff407230 */ /* 0x000fe40000004100 */
[----:B-1----:R-:W-:Y:S02]  /*8080*/  HADD2.F32 R22, -RZ, R22.H0_H0 ;  /* 0x20000016ff167230 */ /* 0x002fe40000004100 */
[----:B--2---:R-:W-:Y:S01]  /*8090*/  HADD2.F32 R31, -RZ, R31.H0_H0 ;  /* 0x2000001fff1f7230 */ /* 0x004fe20000004100 */
[----:B------:R-:W0:Y:S01]  /*80a0*/  I2F.F16 R37, R37 ;  /* 0x0000002500257306 */ /* 0x000e220000200c00 */
[----:B----4-:R-:W-:-:S02]  /*80b0*/  HADD2.F32 R16, -RZ, R28.H0_H0 ;  /* 0x2000001cff107230 */ /* 0x010fc40000004100 */
[----:B------:R-:W-:Y:S01]  /*80c0*/  HADD2.F32 R2, -RZ, R19.H0_H0 ;  /* 0x20000013ff027230 */ /* 0x000fe20000004100 */
[----:B------:R-:W-:Y:S01]  /*80d0*/  IADD3 R42, PT, PT, -R14, R7, RZ ;  /* 0x000000070e2a7210 */ /* 0x000fe20007ffe1ff */
[----:B---3--:R-:W-:-:S03]  /*80e0*/  HADD2.F32 R30, -RZ, R30.H0_H0 ;  /* 0x2000001eff1e7230 */ /* 0x008fc60000004100 */
[----:B------:R-:W1:Y:S01]  /*80f0*/  I2F.F16 R36, R36 ;  /* 0x0000002400247306 */ /* 0x000e620000200c00 */
[----:B------:R-:W-:Y:S02]  /*8100*/  HADD2.F32 R19, -RZ, R29.H0_H0 ;  /* 0x2000001dff137230 */ /* 0x000fe40000004100 */
[-C--:B------:R-:W-:Y:S01]  /*8110*/  FFMA.FTZ R66, R22, R39.reuse, RZ ;  /* 0x0000002716427223 */ /* 0x080fe200000100ff */
[----:B------:R-:W-:Y:S02]  /*8120*/  HADD2.F32 R7, -RZ, R5.H0_H0 ;  /* 0x20000005ff077230 */ /* 0x000fe40000004100 */
[-C--:B------:R-:W-:Y:S02]  /*8130*/  FFMA.FTZ R5, R31, R39.reuse, RZ ;  /* 0x000000271f057223 */ /* 0x080fe400000100ff */
[----:B------:R-:W2:Y:S01]  /*8140*/  I2F.F16 R4, R4 ;  /* 0x0000000400047306 */ /* 0x000ea20000200c00 */
[----:B------:R-:W-:Y:S02]  /*8150*/  HADD2.F32 R6, -RZ, R6.H0_H0 ;  /* 0x20000006ff067230 */ /* 0x000fe40000004100 */
[-C--:B------:R-:W-:Y:S01]  /*8160*/  FFMA.FTZ R28, R16, R39.reuse, RZ ;  /* 0x00000027101c7223 */ /* 0x080fe200000100ff */
[----:B------:R-:W-:Y:S01]  /*8170*/  FFMA.FTZ R29, R2, R39, RZ ;  /* 0x00000027021d7223 */ /* 0x000fe200000100ff */
[-C--:B------:R-:W-:Y:S01]  /*8180*/  FFMA.FTZ R39, R30, R64.reuse, R5 ;  /* 0x000000401e277223 */ /* 0x080fe20000010005 */
[-C--:B------:R-:W-:Y:S01]  /*8190*/  FFMA.FTZ R66, R19, R64.reuse, R66 ;  /* 0x0000004013427223 */ /* 0x080fe20000010042 */
[-C--:B------:R-:W-:Y:S01]  /*81a0*/  FFMA.FTZ R45, R7, R64.reuse, R28 ;  /* 0x00000040072d7223 */ /* 0x080fe2000001001c */
[----:B------:R-:W-:Y:S01]  /*81b0*/  FFMA.FTZ R64, R6, R64, R29 ;  /* 0x0000004006407223 */ /* 0x000fe2000001001d */
[----:B------:R-:W3:Y:S01]  /*81c0*/  I2F.F16 R44, R44 ;  /* 0x0000002c002c7306 */ /* 0x000ee20000200c00 */
[----:B------:R-:W-:-:S02]  /*81d0*/  LOP3.LUT R29, R11, 0xff, RZ, 0xc0, !PT ;  /* 0x000000ff0b1d7812 */ /* 0x000fc400078ec0ff */
[--C-:B------:R-:W-:Y:S02]  /*81e0*/  SHF.R.U32.HI R28, RZ, 0x8, R8.reuse ;  /* 0x00000008ff1c7819 */ /* 0x100fe40000011608 */
[----:B------:R-:W-:-:S03]  /*81f0*/  SHF.R.U32.HI R62, RZ, 0x10, R8 ;  /* 0x00000010ff3e7819 */ /* 0x000fc60000011608 */
[----:B------:R-:W4:Y:S01]  /*8200*/  I2F.F16 R43, R43 ;  /* 0x0000002b002b7306 */ /* 0x000f220000200c00 */
[C---:B------:R-:W-:Y:S01]  /*8210*/  LEA.HI R67, R8.reuse, -R33, RZ, 0x8 ;  /* 0x8000002108437211 */ /* 0x040fe200078f40ff */
[--C-:B------:R-:W-:Y:S01]  /*8220*/  HADD2.F32 R5, -RZ, R3.reuse.H0_H0 ;  /* 0x20000003ff057230 */ /* 0x100fe20000004100 */
[----:B------:R-:W-:Y:S01]  /*8230*/  LOP3.LUT R40, R8, 0xff, RZ, 0xc0, !PT ;  /* 0x000000ff08287812 */ /* 0x000fe200078ec0ff */
[----:B------:R-:W-:Y:S01]  /*8240*/  HADD2.F32 R46, -RZ, R3.H1_H1 ;  /* 0x30000003ff2e7230 */ /* 0x000fe20000004100 */
[----:B------:R-:W-:Y:S01]  /*8250*/  IADD3 R8, PT, PT, -R34, R29, RZ ;  /* 0x0000001d22087210 */ /* 0x000fe20007ffe1ff */
[----:B------:R-:W-:Y:S01]  /*8260*/  HADD2.F32 R38, -RZ, R38.H0_H0 ;  /* 0x20000026ff267230 */ /* 0x000fe20000004100 */
[----:B------:R-:W-:Y:S01]  /*8270*/  LOP3.LUT R74, R28, 0xff, RZ, 0xc0, !PT ;  /* 0x000000ff1c4a7812 */ /* 0x000fe200078ec0ff */
[----:B------:R-:W4:Y:S01]  /*8280*/  I2F.F16 R72, R72 ;  /* 0x0000004800487306 */ /* 0x000f220000200c00 */
[----:B0-----:R-:W-:Y:S01]  /*8290*/  HADD2.F32 R29, -RZ, R37.H0_H0 ;  /* 0x20000025ff1d7230 */ /* 0x001fe20000004100 */
[----:B------:R-:W-:Y:S01]  /*82a0*/  LOP3.LUT R62, R62, 0xff, RZ, 0xc0, !PT ;  /* 0x000000ff3e3e7812 */ /* 0x000fe200078ec0ff */
[----:B-1----:R-:W-:-:S02]  /*82b0*/  HADD2.F32 R28, -RZ, R36.H0_H0 ;  /* 0x20000024ff1c7230 */ /* 0x002fc40000004100 */
[----:B--2---:R-:W-:Y:S01]  /*82c0*/  HADD2.F32 R3, -RZ, R4.H0_H0 ;  /* 0x20000004ff037230 */ /* 0x004fe20000004100 */
[C---:B------:R-:W-:Y:S01]  /*82d0*/  IADD3 R63, PT, PT, -R33.reuse, R74, RZ ;  /* 0x0000004a213f7210 */ /* 0x040fe20007ffe1ff */
[-C--:B------:R-:W-:Y:S01]  /*82e0*/  FFMA.FTZ R74, R38, R5.reuse, R39 ;  /* 0x00000005264a7223 */ /* 0x080fe20000010027 */
[----:B------:R-:W-:Y:S01]  /*82f0*/  IADD3 R40, PT, PT, -R33, R40, RZ ;  /* 0x0000002821287210 */ /* 0x000fe20007ffe1ff */
[-C--:B------:R-:W-:Y:S01]  /*8300*/  FFMA.FTZ R66, R29, R5.reuse, R66 ;  /* 0x000000051d427223 */ /* 0x080fe20000010042 */
[-C--:B------:R-:W-:Y:S01]  /*8310*/  FFMA.FTZ R45, R28, R5.reuse, R45 ;  /* 0x000000051c2d7223 */ /* 0x080fe2000001002d */
[----:B------:R-:W-:Y:S01]  /*8320*/  FFMA.FTZ R64, R3, R5, R64 ;  /* 0x0000000503407223 */ /* 0x000fe20000010040 */
[----:B------:R-:W-:Y:S01]  /*8330*/  IADD3 R61, PT, PT, -R33, R62, RZ ;  /* 0x0000003e213d7210 */ /* 0x000fe20007ffe1ff */
[----:B------:R-:W0:Y:S01]  /*8340*/  LDS.64 R4, [UR4+0x138] ;  /* 0x00013804ff047984 */ /* 0x000e220008000a00 */
[--C-:B------:R-:W-:Y:S02]  /*8350*/  SHF.R.U32.HI R33, RZ, 0x8, R9.reuse ;  /* 0x00000008ff217819 */ /* 0x100fe40000011609 */
[----:B------:R-:W-:Y:S01]  /*8360*/  SHF.R.U32.HI R65, RZ, 0x10, R9 ;  /* 0x00000010ff417819 */ /* 0x000fe20000011609 */
[----:B---3--:R-:W-:Y:S01]  /*8370*/  HADD2.F32 R36, -RZ, R44.H0_H0 ;  /* 0x2000002cff247230 */ /* 0x008fe20000004100 */
[----:B------:R-:W-:-:S02]  /*8380*/  LEA.HI R70, R9, -R14, RZ, 0x8 ;  /* 0x8000000e09467211 */ /* 0x000fc400078f40ff */
[----:B------:R-:W-:Y:S01]  /*8390*/  LOP3.LUT R9, R33, 0xff, RZ, 0xc0, !PT ;  /* 0x000000ff21097812 */ /* 0x000fe200078ec0ff */
[----:B----4-:R-:W-:Y:S01]  /*83a0*/  HADD2.F32 R33, -RZ, R43.H0_H0 ;  /* 0x2000002bff217230 */ /* 0x010fe20000004100 */
[----:B------:R-:W-:Y:S01]  /*83b0*/  LOP3.LUT R43, R65, 0xff, RZ, 0xc0, !PT ;  /* 0x000000ff412b7812 */ /* 0x000fe200078ec0ff */
[----:B------:R-:W-:Y:S02]  /*83c0*/  HADD2.F32 R37, -RZ, R72.H0_H0 ;  /* 0x20000048ff257230 */ /* 0x000fe40000004100 */
[----:B------:R-:W-:Y:S01]  /*83d0*/  FFMA.FTZ R44, R36, R46, R45 ;  /* 0x0000002e242c7223 */ /* 0x000fe2000001002d */
[----:B------:R-:W1:Y:S01]  /*83e0*/  I2F.F16 R73, R73 ;  /* 0x0000004900497306 */ /* 0x000e620000200c00 */
[C---:B------:R-:W-:Y:S02]  /*83f0*/  IADD3 R72, PT, PT, -R14.reuse, R9, RZ ;  /* 0x000000090e487210 */ /* 0x040fe40007ffe1ff */
[----:B------:R-:W-:Y:S02]  /*8400*/  IADD3 R45, PT, PT, -R14, R43, RZ ;  /* 0x0000002b0e2d7210 */ /* 0x000fe40007ffe1ff */
[----:B------:R-:W-:-:S02]  /*8410*/  LEA.HI R71, R10, -R23, RZ, 0x8 ;  /* 0x800000170a477211 */ /* 0x000fc400078f40ff */
[--C-:B------:R-:W-:Y:S02]  /*8420*/  SHF.R.U32.HI R14, RZ, 0x8, R10.reuse ;  /* 0x00000008ff0e7819 */ /* 0x100fe4000001160a */
[----:B------:R-:W-:Y:S01]  /*8430*/  SHF.R.U32.HI R10, RZ, 0x10, R10 ;  /* 0x00000010ff0a7819 */ /* 0x000fe2000001160a */
[----:B------:R-:W-:Y:S01]  /*8440*/  FFMA.FTZ R9, R33, R46, R64 ;  /* 0x0000002e21097223 */ /* 0x000fe20000010040 */
[----:B------:R-:W-:Y:S02]  /*8450*/  LOP3.LUT R14, R14, 0xff, RZ, 0xc0, !PT ;  /* 0x000000ff0e0e7812 */ /* 0x000fe400078ec0ff */
[----:B------:R-:W-:Y:S02]  /*8460*/  LOP3.LUT R10, R10, 0xff, RZ, 0xc0, !PT ;  /* 0x000000ff0a0a7812 */ /* 0x000fe400078ec0ff */
[----:B------:R-:W-:Y:S02]  /*8470*/  SHF.R.U32.HI R64, RZ, 0x8, R11 ;  /* 0x00000008ff407819 */ /* 0x000fe4000001160b */
[----:B------:R-:W-:-:S02]  /*8480*/  IADD3 R14, PT, PT, -R23, R14, RZ ;  /* 0x0000000e170e7210 */ /* 0x000fc40007ffe1ff */
[----:B------:R-:W-:Y:S02]  /*8490*/  IADD3 R43, PT, PT, -R23, R10, RZ ;  /* 0x0000000a172b7210 */ /* 0x000fe40007ffe1ff */
[----:B------:R-:W-:Y:S01]  /*84a0*/  LOP3.LUT R23, R64, 0xff, RZ, 0xc0, !PT ;  /* 0x000000ff40177812 */ /* 0x000fe200078ec0ff */
[----:B------:R-:W2:Y:S01]  /*84b0*/  I2F.F16 R42, R42 ;  /* 0x0000002a002a7306 */ /* 0x000ea20000200c00 */
[----:B-1----:R-:W-:Y:S02]  /*84c0*/  HADD2.F32 R39, -RZ, R73.H0_H0 ;  /* 0x20000049ff277230 */ /* 0x002fe40000004100 */
[----:B------:R-:W-:-:S05]  /*84d0*/  IADD3 R10, PT, PT, -R34, R23, RZ ;  /* 0x00000017220a7210 */ /* 0x000fca0007ffe1ff */
[----:B------:R-:W1:Y:S01]  /*84e0*/  I2F.F16 R40, R40 ;  /* 0x0000002800287306 */ /* 0x000e620000200c00 */
[----:B------:R-:W-:-:S07]  /*84f0*/  FFMA.FTZ R65, R39, R46, R74 ;  /* 0x0000002e27417223 */ /* 0x000fce000001004a */
[----:B------:R-:W3:Y:S08]  /*8500*/  I2F.F16 R41, R41 ;  /* 0x0000002900297306 */ /* 0x000ef00000200c00 */
[----:B------:R-:W4:Y:S08]  /*8510*/  I2F.F16 R8, R8 ;  /* 0x0000000800087306 */ /* 0x000f300000200c00 */
[----:B------:R0:W4:Y:S02]  /*8520*/  I2F.F16 R62, R63 ;  /* 0x0000003f003e7306 */ /* 0x0001240000200c00 */
[----:B0-----:R-:W-:Y:S01]  /*8530*/  FFMA.FTZ R63, R37, R46, R66 ;  /* 0x0000002e253f7223 */ /* 0x001fe20000010042 */
[----:B------:R-:W-:-:S05]  /*8540*/  SHF.R.U32.HI R66, RZ, 0x10, R11 ;  /* 0x00000010ff427819 */ /* 0x000fca000001160b */
[----:B------:R-:W0:Y:S01]  /*8550*/  I2F.F16 R46, R72 ;  /* 0x00000048002e7306 */ /* 0x000e220000200c00 */
[----:B------:R-:W-:-:S07]  /*8560*/  LOP3.LUT R23, R66, 0xff, RZ, 0xc0, !PT ;  /* 0x000000ff42177812 */ /* 0x000fce00078ec0ff */
[----:B------:R4:W0:Y:S01]  /*8570*/  I2F.F16 R64, R14 ;  /* 0x0000000e00407306 */ /* 0x0008220000200c00 */
[----:B------:R-:W-:-:S07]  /*8580*/  LEA.HI R11, R11, -R34, RZ, 0x8 ;  /* 0x800000220b0b7211 */ /* 0x000fce00078f40ff */
[----:B------:R-:W0:Y:S01]  /*8590*/  I2F.F16 R10, R10 ;  /* 0x0000000a000a7306 */ /* 0x000e220000200c00 */
[----:B------:R-:W-:Y:S01]  /*85a0*/  IADD3 R66, PT, PT, -R34, R23, RZ ;  /* 0x0000001722427210 */ /* 0x000fe20007ffe1ff */
[----:B--2---:R-:W-:Y:S02]  /*85b0*/  HADD2.F32 R34, -RZ, R42.H0_H0 ;  /* 0x2000002aff227230 */ /* 0x004fe40000004100 */
[----:B-1----:R-:W-:Y:S02]  /*85c0*/  HADD2.F32 R40, -RZ, R40.H0_H0 ;  /* 0x20000028ff287230 */ /* 0x002fe40000004100 */
[----:B------:R-:W-:Y:S02]  /*85d0*/  HADD2.F32 R42, -RZ, R4.H0_H0 ;  /* 0x20000004ff2a7230 */ /* 0x000fe40000004100 */
[----:B---3--:R-:W-:Y:S02]  /*85e0*/  HADD2.F32 R23, -RZ, R41.H0_H0 ;  /* 0x20000029ff177230 */ /* 0x008fe40000004100 */
[----:B----4-:R-:W-:Y:S01]  /*85f0*/  HADD2.F32 R14, -RZ, R8.H0_H0 ;  /* 0x20000008ff0e7230 */ /* 0x010fe20000004100 */
[----:B------:R-:W1:Y:S01]  /*8600*/  I2F.F16 R61, R61 ;  /* 0x0000003d003d7306 */ /* 0x000e620000200c00 */
[-C--:B------:R-:W-:Y:S01]  /*8610*/  FFMA.FTZ R65, R40, R42.reuse, R65 ;  /* 0x0000002a28417223 */ /* 0x080fe20000010041 */
[-C--:B------:R-:W-:Y:S01]  /*8620*/  FFMA.FTZ R63, R34, R42.reuse, R63 ;  /* 0x0000002a223f7223 */ /* 0x080fe2000001003f */
[-C--:B------:R-:W-:Y:S01]  /*8630*/  FFMA.FTZ R73, R23, R42.reuse, R44 ;  /* 0x0000002a17497223 */ /* 0x080fe2000001002c */
[----:B------:R-:W-:Y:S01]  /*8640*/  FFMA.FTZ R9, R14, R42, R9 ;  /* 0x0000002a0e097223 */ /* 0x000fe20000010009 */
[----:B------:R-:W-:-:S03]  /*8650*/  HADD2.F32 R8, -RZ, R4.H1_H1 ;  /* 0x30000004ff087230 */ /* 0x000fc60000004100 */
[----:B------:R-:W2:Y:S01]  /*8660*/  I2F.F16 R45, R45 ;  /* 0x0000002d002d7306 */ /* 0x000ea20000200c00 */
[----:B------:R-:W-:Y:S02]  /*8670*/  HADD2.F32 R62, -RZ, R62.H0_H0 ;  /* 0x2000003eff3e7230 */ /* 0x000fe40000004100 */
[----:B0-----:R-:W-:Y:S02]  /*8680*/  HADD2.F32 R46, -RZ, R46.H0_H0 ;  /* 0x2000002eff2e7230 */ /* 0x001fe40000004100 */
[----:B------:R-:W-:-:S03]  /*8690*/  HADD2.F32 R44, -RZ, R64.H0_H0 ;  /* 0x20000040ff2c7230 */ /* 0x000fc60000004100 */
[----:B------:R-:W0:Y:S01]  /*86a0*/  I2F.F16 R43, R43 ;  /* 0x0000002b002b7306 */ /* 0x000e220000200c00 */
[----:B------:R-:W-:-:S07]  /*86b0*/  HADD2.F32 R42, -RZ, R10.H0_H0 ;  /* 0x2000000aff2a7230 */ /* 0x000fce0000004100 */
[----:B------:R-:W3:Y:S01]  /*86c0*/  I2F.F16 R41, R66 ;  /* 0x0000004200297306 */ /* 0x000ee20000200c00 */
[-C--:B------:R-:W-:Y:S01]  /*86d0*/  FFMA.FTZ R4, R62, R8.reuse, R65 ;  /* 0x000000083e047223 */ /* 0x080fe20000010041 */
[-C--:B------:R-:W-:Y:S01]  /*86e0*/  FFMA.FTZ R10, R46, R8.reuse, R63 ;  /* 0x000000082e0a7223 */ /* 0x080fe2000001003f */
[-C--:B------:R-:W-:Y:S01]  /*86f0*/  FFMA.FTZ R64, R44, R8.reuse, R73 ;  /* 0x000000082c407223 */ /* 0x080fe20000010049 */
[----:B------:R-:W-:Y:S02]  /*8700*/  FFMA.FTZ R72, R42, R8, R9 ;  /* 0x000000082a487223 */ /* 0x000fe40000010009 */
[----:B------:R-:W4:Y:S02]  /*8710*/  LDS.64 R8, [UR4+0x230] ;  /* 0x00023004ff087984 */ /* 0x000f240008000a00 */
[----:B------:R-:W3:Y:S08]  /*8720*/  I2F.F16 R70, R70 ;  /* 0x0000004600467306 */ /* 0x000ef00000200c00 */
[----:B------:R-:W3:Y:S08]  /*8730*/  I2F.F16 R67, R67 ;  /* 0x0000004300437306 */ /* 0x000ef00000200c00 */
[----:B------:R-:W4:Y:S08]  /*8740*/  I2F.F16 R71, R71 ;  /* 0x0000004700477306 */ /* 0x000f300000200c00 */
[----:B------:R-:W4:Y:S01]  /*8750*/  I2F.F16 R11, R11 ;  /* 0x0000000b000b7306 */ /* 0x000f220000200c00 */
[----:B-1----:R-:W-:-:S02]  /*8760*/  HADD2.F32 R61, -RZ, R61.H0_H0 ;  /* 0x2000003dff3d7230 */ /* 0x002fc40000004100 */
[----:B--2---:R-:W-:Y:S02]  /*8770*/  HADD2.F32 R45, -RZ, R45.H0_H0 ;  /* 0x2000002dff2d7230 */ /* 0x004fe40000004100 */
[----:B------:R-:W-:Y:S02]  /*8780*/  HADD2.F32 R63, -RZ, R5.H0_H0 ;  /* 0x20000005ff3f7230 */ /* 0x000fe40000004100 */
[----:B0-----:R-:W-:Y:S02]  /*8790*/  HADD2.F32 R43, -RZ, R43.H0_H0 ;  /* 0x2000002bff2b7230 */ /* 0x001fe40000004100 */
[----:B---3--:R-:W-:Y:S02]  /*87a0*/  HADD2.F32 R41, -RZ, R41.H0_H0 ;  /* 0x20000029ff297230 */ /* 0x008fe40000004100 */
[-C--:B------:R-:W-:Y:S01]  /*87b0*/  FFMA.FTZ R73, R61, R63.reuse, R4 ;  /* 0x0000003f3d497223 */ /* 0x080fe20000010004 */
[-C--:B------:R-:W-:Y:S01]  /*87c0*/  FFMA.FTZ R10, R45, R63.reuse, R10 ;  /* 0x0000003f2d0a7223 */ /* 0x080fe2000001000a */
[----:B------:R-:W-:Y:S01]  /*87d0*/  FFMA.FTZ R75, R43, R63, R64 ;  /* 0x0000003f2b4b7223 */ /* 0x000fe20000010040 */
[----:B------:R-:W-:-:S02]  /*87e0*/  HADD2.F32 R5, -RZ, R5.H1_H1 ;  /* 0x30000005ff057230 */ /* 0x000fc40000004100 */
[----:B------:R-:W-:Y:S01]  /*87f0*/  FFMA.FTZ R72, R41, R63, R72 ;  /* 0x0000003f29487223 */ /* 0x000fe20000010048 */
[----:B------:R-:W-:Y:S02]  /*8800*/  HADD2.F32 R65, -RZ, R70.H0_H0 ;  /* 0x20000046ff417230 */ /* 0x000fe40000004100 */
[----:B------:R-:W-:Y:S02]  /*8810*/  HADD2.F32 R66, -RZ, R67.H0_H0 ;  /* 0x20000043ff427230 */ /* 0x000fe40000004100 */
[----:B----4-:R-:W-:Y:S02]  /*8820*/  HADD2.F32 R64, -RZ, R71.H0_H0 ;  /* 0x20000047ff407230 */ /* 0x010fe40000004100 */
[----:B------:R-:W-:Y:S02]  /*8830*/  HADD2.F32 R63, -RZ, R11.H0_H0 ;  /* 0x2000000bff3f7230 */ /* 0x000fe40000004100 */
[-C--:B------:R-:W-:Y:S01]  /*8840*/  FFMA.FTZ R11, R65, R5.reuse, R10 ;  /* 0x00000005410b7223 */ /* 0x080fe2000001000a */
[-C--:B------:R-:W-:Y:S01]  /*8850*/  FFMA.FTZ R70, R66, R5.reuse, R73 ;  /* 0x0000000542467223 */ /* 0x080fe20000010049 */
[-C--:B------:R-:W-:Y:S01]  /*8860*/  FFMA.FTZ R10, R64, R5.reuse, R75 ;  /* 0x00000005400a7223 */ /* 0x080fe2000001004b */
[----:B------:R-:W-:-:S02]  /*8870*/  FFMA.FTZ R67, R63, R5, R72 ;  /* 0x000000053f437223 */ /* 0x000fc40000010048 */
[----:B------:R-:W0:Y:S01]  /*8880*/  LDS.64 R4, [UR4+0x238] ;  /* 0x00023804ff047984 */ /* 0x000e220008000a00 */
[----:B------:R-:W-:Y:S01]  /*8890*/  FMUL.FTZ R70, R27, R70 ;  /* 0x000000461b467220 */ /* 0x000fe20000410000 */
[----:B------:R-:W-:Y:S01]  /*88a0*/  FMUL.FTZ R11, R26, R11 ;  /* 0x0000000b1a0b7220 */ /* 0x000fe20000410000 */
[----:B------:R-:W-:Y:S01]  /*88b0*/  FMUL.FTZ R10, R25, R10 ;  /* 0x0000000a190a7220 */ /* 0x000fe20000410000 */
[----:B------:R-:W-:Y:S02]  /*88c0*/  FMUL.FTZ R67, R24, R67 ;  /* 0x0000004318437220 */ /* 0x000fe40000410000 */
[----:B------:R-:W-:Y:S02]  /*88d0*/  F2FP.F16.F32.PACK_AB R70, RZ, R70 ;  /* 0x00000046ff46723e */ /* 0x000fe400000000ff */
[----:B------:R-:W-:Y:S02]  /*88e0*/  F2FP.F16.F32.PACK_AB R11, RZ, R11 ;  /* 0x0000000bff0b723e */ /* 0x000fe400000000ff */
[----:B------:R-:W-:-:S02]  /*88f0*/  F2FP.F16.F32.PACK_AB R10, RZ, R10 ;  /* 0x0000000aff0a723e */ /* 0x000fc400000000ff */
[----:B------:R-:W-:Y:S02]  /*8900*/  F2FP.F16.F32.PACK_AB R67, RZ, R67 ;  /* 0x00000043ff43723e */ /* 0x000fe400000000ff */
[----:B------:R-:W-:Y:S01]  /*8910*/  PRMT R70, R70, 0x5410, R11 ;  /* 0x0000541046467816 */ /* 0x000fe2000000000b */
[--C-:B------:R-:W-:Y:S01]  /*8920*/  HADD2.F32 R11, -RZ, R8.reuse.H0_H0 ;  /* 0x20000008ff0b7230 */ /* 0x100fe20000004100 */
[----:B------:R-:W-:Y:S01]  /*8930*/  PRMT R10, R10, 0x5410, R67 ;  /* 0x000054100a0a7816 */ /* 0x000fe20000000043 */
[----:B------:R-:W-:-:S04]  /*8940*/  HADD2.F32 R8, -RZ, R8.H1_H1 ;  /* 0x30000008ff087230 */ /* 0x000fc80000004100 */
[----:B------:R-:W-:Y:S02]  /*8950*/  HADD2 R49, R10, R49 ;  /* 0x000000310a317230 */ /* 0x000fe40000000000 */
[-C--:B------:R-:W-:Y:S01]  /*8960*/  FFMA.FTZ R10, R22, R11.reuse, RZ ;  /* 0x0000000b160a7223 */ /* 0x080fe200000100ff */
[----:B------:R-:W-:Y:S02]  /*8970*/  HFMA2 R48, R70, 1, 1, R48 ;  /* 0x3c003c0046307831 */ /* 0x000fe40000000030 */
[-C--:B------:R-:W-:Y:S01]  /*8980*/  FFMA.FTZ R67, R31, R11.reuse, RZ ;  /* 0x0000000b1f437223 */ /* 0x080fe200000100ff */
[-C--:B------:R-:W-:Y:S01]  /*8990*/  FFMA.FTZ R70, R16, R11.reuse, RZ ;  /* 0x0000000b10467223 */ /* 0x080fe200000100ff */
[----:B------:R-:W-:Y:S01]  /*89a0*/  FFMA.FTZ R71, R2, R11, RZ ;  /* 0x0000000b02477223 */ /* 0x000fe200000100ff */
        /* <DEDUP_REMOVED lines=11> */
[-C--:B------:R-:W-:Y:S01]  /*8a60*/  FFMA.FTZ R71, R37, R8.reuse, R72 ;  /* 0x0000000825477223 */ /* 0x080fe20000010048 */
[-C--:B------:R-:W-:Y:S01]  /*8a70*/  FFMA.FTZ R10, R36, R8.reuse, R67 ;  /* 0x00000008240a7223 */ /* 0x080fe20000010043 */
[----:B0-----:R-:W-:Y:S02]  /*8a80*/  HADD2.F32 R9, -RZ, R4.H0_H0 ;  /* 0x20000004ff097230 */ /* 0x001fe40000004100 */
[----:B------:R-:W-:-:S03]  /*8a90*/  FFMA.FTZ R75, R33, R8, R74 ;  /* 0x00000008214b7223 */ /* 0x000fc6000001004a */
[-C--:B------:R-:W-:Y:S01]  /*8aa0*/  FFMA.FTZ R67, R40, R9.reuse, R11 ;  /* 0x0000000928437223 */ /* 0x080fe2000001000b */
[-C--:B------:R-:W-:Y:S01]  /*8ab0*/  FFMA.FTZ R71, R34, R9.reuse, R71 ;  /* 0x0000000922477223 */ /* 0x080fe20000010047 */
[-C--:B------:R-:W-:Y:S01]  /*8ac0*/  FFMA.FTZ R73, R23, R9.reuse, R10 ;  /* 0x0000000917497223 */ /* 0x080fe2000001000a */
[----:B------:R-:W-:Y:S01]  /*8ad0*/  FFMA.FTZ R75, R14, R9, R75 ;  /* 0x000000090e4b7223 */ /* 0x000fe2000001004b */
[----:B------:R-:W-:Y:S01]  /*8ae0*/  HADD2.F32 R11, -RZ, R4.H1_H1 ;  /* 0x30000004ff0b7230 */ /* 0x000fe20000004100 */
[----:B------:R-:W0:Y:S01]  /*8af0*/  LDS.64 R8, [UR4+0x30] ;  /* 0x00003004ff087984 */ /* 0x000e220008000a00 */
[----:B------:R-:W-:-:S03]  /*8b00*/  HADD2.F32 R10, -RZ, R5.H0_H0 ;  /* 0x20000005ff0a7230 */ /* 0x000fc60000004100 */
[-C--:B------:R-:W-:Y:S01]  /*8b10*/  FFMA.FTZ R4, R62, R11.reuse, R67 ;  /* 0x0000000b3e047223 */ /* 0x080fe20000010043 */
[-C--:B------:R-:W-:Y:S01]  /*8b20*/  FFMA.FTZ R70, R46, R11.reuse, R71 ;  /* 0x0000000b2e467223 */ /* 0x080fe20000010047 */
[-C--:B------:R-:W-:Y:S01]  /*8b30*/  FFMA.FTZ R72, R44, R11.reuse, R73 ;  /* 0x0000000b2c487223 */ /* 0x080fe20000010049 */
[----:B------:R-:W-:Y:S01]  /*8b40*/  FFMA.FTZ R74, R42, R11, R75 ;  /* 0x0000000b2a4a7223 */ /* 0x000fe2000001004b */
[----:B------:R-:W-:Y:S02]  /*8b50*/  HADD2.F32 R5, -RZ, R5.H1_H1 ;  /* 0x30000005ff057230 */ /* 0x000fe40000004100 */
[-C--:B------:R-:W-:Y:S01]  /*8b60*/  FFMA.FTZ R11, R61, R10.reuse, R4 ;  /* 0x0000000a3d0b7223 */ /* 0x080fe20000010004 */
[-C--:B------:R-:W-:Y:S01]  /*8b70*/  FFMA.FTZ R70, R45, R10.reuse, R70 ;  /* 0x0000000a2d467223 */ /* 0x080fe20000010046 */
[-C--:B------:R-:W-:Y:S01]  /*8b80*/  FFMA.FTZ R67, R43, R10.reuse, R72 ;  /* 0x0000000a2b437223 */ /* 0x080fe20000010048 */
[----:B------:R-:W-:Y:S01]  /*8b90*/  FFMA.FTZ R74, R41, R10, R74 ;  /* 0x0000000a294a7223 */ /* 0x000fe2000001004a */
[-C--:B------:R-:W-:Y:S01]  /*8ba0*/  FFMA.FTZ R10, R66, R5.reuse, R11 ;  /* 0x00000005420a7223 */ /* 0x080fe2000001000b */
[-C--:B------:R-:W-:Y:S01]  /*8bb0*/  FFMA.FTZ R11, R65, R5.reuse, R70 ;  /* 0x00000005410b7223 */ /* 0x080fe20000010046 */
[-C--:B------:R-:W-:Y:S01]  /*8bc0*/  FFMA.FTZ R70, R64, R5.reuse, R67 ;  /* 0x0000000540467223 */ /* 0x080fe20000010043 */
[----:B------:R-:W-:-:S02]  /*8bd0*/  FFMA.FTZ R67, R63, R5, R74 ;  /* 0x000000053f437223 */ /* 0x000fc4000001004a */
[----:B------:R-:W1:Y:S01]  /*8be0*/  LDS.64 R4, [UR4+0x38] ;  /* 0x00003804ff047984 */ /* 0x000e620008000a00 */
[----:B------:R-:W-:Y:S01]  /*8bf0*/  FMUL.FTZ R10, R27, R10 ;  /* 0x0000000a1b0a7220 */ /* 0x000fe20000410000 */
[----:B------:R-:W-:Y:S01]  /*8c00*/  FMUL.FTZ R11, R26, R11 ;  /* 0x0000000b1a0b7220 */ /* 0x000fe20000410000 */
[----:B------:R-:W-:Y:S01]  /*8c10*/  FMUL.FTZ R70, R25, R70 ;  /* 0x0000004619467220 */ /* 0x000fe20000410000 */
[----:B------:R-:W-:Y:S02]  /*8c20*/  FMUL.FTZ R67, R24, R67 ;  /* 0x0000004318437220 */ /* 0x000fe40000410000 */
[----:B------:R-:W-:Y:S02]  /*8c30*/  F2FP.F16.F32.PACK_AB R10, RZ, R10 ;  /* 0x0000000aff0a723e */ /* 0x000fe400000000ff */
[----:B------:R-:W-:-:S04]  /*8c40*/  F2FP.F16.F32.PACK_AB R11, RZ, R11 ;  /* 0x0000000bff0b723e */ /* 0x000fc800000000ff */
[----:B------:R-:W-:Y:S02]  /*8c50*/  PRMT R10, R10, 0x5410, R11 ;  /* 0x000054100a0a7816 */ /* 0x000fe4000000000b */
[----:B------:R-:W-:Y:S02]  /*8c60*/  F2FP.F16.F32.PACK_AB R70, RZ, R70 ;  /* 0x00000046ff46723e */ /* 0x000fe400000000ff */
[----:B------:R-:W-:Y:S01]  /*8c70*/  F2FP.F16.F32.PACK_AB R67, RZ, R67 ;  /* 0x00000043ff43723e */ /* 0x000fe200000000ff */
[----:B------:R-:W-:Y:S02]  /*8c80*/  HFMA2 R52, R10, 1, 1, R52 ;  /* 0x3c003c000a347831 */ /* 0x000fe40000000034 */
[--C-:B0-----:R-:W-:Y:S02]  /*8c90*/  HADD2.F32 R11, -RZ, R8.reuse.H0_H0 ;  /* 0x20000008ff0b7230 */ /* 0x101fe40000004100 */
[----:B------:R-:W-:Y:S01]  /*8ca0*/  HADD2.F32 R8, -RZ, R8.H1_H1 ;  /* 0x30000008ff087230 */ /* 0x000fe20000004100 */
[----:B------:R-:W-:-:S02]  /*8cb0*/  PRMT R70, R70, 0x5410, R67 ;  /* 0x0000541046467816 */ /* 0x000fc40000000043 */
[----:B------:R-:W-:Y:S01]  /*8cc0*/  FFMA.FTZ R10, R11, R16, RZ ;  /* 0x000000100b0a7223 */ /* 0x000fe200000100ff */
[----:B------:R-:W-:Y:S01]  /*8cd0*/  FFMA.FTZ R67, R31, R11, RZ ;  /* 0x0000000b1f437223 */ /* 0x000fe200000100ff */
[C---:B------:R-:W-:Y:S01]  /*8ce0*/  FFMA.FTZ R71, R11.reuse, R22, RZ ;  /* 0x000000160b477223 */ /* 0x040fe200000100ff */
[----:B------:R-:W-:Y:S01]  /*8cf0*/  FFMA.FTZ R73, R11, R2, RZ ;  /* 0x000000020b497223 */ /* 0x000fe200000100ff */
[----:B------:R-:W-:Y:S01]  /*8d00*/  FFMA.FTZ R11, R8, R7, R10 ;  /* 0x00000007080b7223 */ /* 0x000fe2000001000a */
[----:B------:R-:W-:Y:S02]  /*8d10*/  HADD2.F32 R10, -RZ, R9.H0_H0 ;  /* 0x20000009ff0a7230 */ /* 0x000fe40000004100 */
[----:B------:R-:W-:Y:S01]  /*8d20*/  FFMA.FTZ R67, R30, R8, R67 ;  /* 0x000000081e437223 */ /* 0x000fe20000010043 */
[C---:B------:R-:W-:Y:S01]  /*8d30*/  FFMA.FTZ R71, R8.reuse, R19, R71 ;  /* 0x0000001308477223 */ /* 0x040fe20000010047 */
[----:B------:R-:W-:Y:S01]  /*8d40*/  FFMA.FTZ R72, R8, R6, R73 ;  /* 0x0000000608487223 */ /* 0x000fe20000010049 */
[----:B------:R-:W-:-:S02]  /*8d50*/  HADD2 R53, R70, R53 ;  /* 0x0000003546357230 */ /* 0x000fc40000000000 */
[----:B------:R-:W-:Y:S02]  /*8d60*/  HADD2.F32 R8, -RZ, R9.H1_H1 ;  /* 0x30000009ff087230 */ /* 0x000fe40000004100 */
[----:B------:R-:W-:Y:S01]  /*8d70*/  FFMA.FTZ R70, R38, R10, R67 ;  /* 0x0000000a26467223 */ /* 0x000fe20000010043 */
[C---:B------:R-:W-:Y:S01]  /*8d80*/  FFMA.FTZ R71, R10.reuse, R29, R71 ;  /* 0x0000001d0a477223 */ /* 0x040fe20000010047 */
[C---:B------:R-:W-:Y:S01]  /*8d90*/  FFMA.FTZ R67, R10.reuse, R28, R11 ;  /* 0x0000001c0a437223 */ /* 0x040fe2000001000b */
[----:B------:R-:W-:Y:S01]  /*8da0*/  FFMA.FTZ R72, R10, R3, R72 ;  /* 0x000000030a487223 */ /* 0x000fe20000010048 */
[--C-:B-1----:R-:W-:Y:S02]  /*8db0*/  HADD2.F32 R9, -RZ, R4.reuse.H0_H0 ;  /* 0x20000004ff097230 */ /* 0x102fe40000004100 */
[----:B------:R-:W-:Y:S01]  /*8dc0*/  FFMA.FTZ R11, R39, R8, R70 ;  /* 0x00000008270b7223 */ /* 0x000fe20000010046 */
[C---:B------:R-:W-:Y:S01]  /*8dd0*/  FFMA.FTZ R10, R8.reuse, R37, R71 ;  /* 0x00000025080a7223 */ /* 0x040fe20000010047 */
[C---:B------:R-:W-:Y:S01]  /*8de0*/  FFMA.FTZ R70, R8.reuse, R36, R67 ;  /* 0x0000002408467223 */ /* 0x040fe20000010043 */
[----:B------:R-:W-:Y:S01]  /*8df0*/  FFMA.FTZ R73, R8, R33, R72 ;  /* 0x0000002108497223 */ /* 0x000fe20000010048 */
[----:B------:R-:W-:Y:S01]  /*8e00*/  FFMA.FTZ R67, R40, R9, R11 ;  /* 0x0000000928437223 */ /* 0x000fe2000001000b */
[C---:B------:R-:W-:Y:S01]  /*8e10*/  FFMA.FTZ R10, R9.reuse, R34, R10 ;  /* 0x00000022090a7223 */ /* 0x040fe2000001000a */
[C---:B------:R-:W-:Y:S01]  /*8e20*/  FFMA.FTZ R71, R9.reuse, R23, R70 ;  /* 0x0000001709477223 */ /* 0x040fe20000010046 */
[----:B------:R-:W-:Y:S01]  /*8e30*/  FFMA.FTZ R73, R9, R14, R73 ;  /* 0x0000000e09497223 */ /* 0x000fe20000010049 */
[----:B------:R-:W-:Y:S01]  /*8e40*/  HADD2.F32 R11, -RZ, R4.H1_H1 ;  /* 0x30000004ff0b7230 */ /* 0x000fe20000004100 */
[----:B------:R-:W0:Y:S04]  /*8e50*/  LDS.64 R8, [UR4+0x330] ;  /* 0x00033004ff087984 */ /* 0x000e280008000a00 */
[----:B------:R-:W-:Y:S01]  /*8e60*/  FFMA.FTZ R4, R62, R11, R67 ;  /* 0x0000000b3e047223 */ /* 0x000fe20000010043 */
[----:B------:R-:W-:Y:S01]  /*8e70*/  FFMA.FTZ R67, R11, R46, R10 ;  /* 0x0000002e0b437223 */ /* 0x000fe2000001000a */
[----:B------:R-:W-:-:S02]  /*8e80*/  HADD2.F32 R10, -RZ, R5.H0_H0 ;  /* 0x20000005ff0a7230 */ /* 0x000fc40000004100 */
[C---:B------:R-:W-:Y:S01]  /*8e90*/  FFMA.FTZ R70, R11.reuse, R44, R71 ;  /* 0x0000002c0b467223 */ /* 0x040fe20000010047 */
[----:B------:R-:W-:Y:S01]  /*8ea0*/  FFMA.FTZ R72, R11, R42, R73 ;  /* 0x0000002a0b487223 */ /* 0x000fe20000010049 */
[----:B------:R-:W-:Y:S02]  /*8eb0*/  HADD2.F32 R5, -RZ, R5.H1_H1 ;  /* 0x30000005ff057230 */ /* 0x000fe40000004100 */
[----:B------:R-:W-:Y:S01]  /*8ec0*/  FFMA.FTZ R11, R61, R10, R4 ;  /* 0x0000000a3d0b7223 */ /* 0x000fe20000010004 */
[C---:B------:R-:W-:Y:S01]  /*8ed0*/  FFMA.FTZ R4, R10.reuse, R45, R67 ;  /* 0x0000002d0a047223 */ /* 0x040fe20000010043 */
[C---:B------:R-:W-:Y:S01]  /*8ee0*/  FFMA.FTZ R67, R10.reuse, R43, R70 ;  /* 0x0000002b0a437223 */ /* 0x040fe20000010046 */
[----:B------:R-:W-:Y:S01]  /*8ef0*/  FFMA.FTZ R72, R10, R41, R72 ;  /* 0x000000290a487223 */ /* 0x000fe20000010048 */
[----:B------:R-:W-:Y:S01]  /*8f00*/  FFMA.FTZ R10, R66, R5, R11 ;  /* 0x00000005420a7223 */ /* 0x000fe2000001000b */
[C---:B------:R-:W-:Y:S01]  /*8f10*/  FFMA.FTZ R11, R5.reuse, R65, R4 ;  /* 0x00000041050b7223 */ /* 0x040fe20000010004 */
[C---:B------:R-:W-:Y:S01]  /*8f20*/  FFMA.FTZ R70, R5.reuse, R64, R67 ;  /* 0x0000004005467223 */ /* 0x040fe20000010043 */
[----:B------:R-:W-:-:S02]  /*8f30*/  FFMA.FTZ R67, R5, R63, R72 ;  /* 0x0000003f05437223 */ /* 0x000fc40000010048 */
[----:B------:R-:W1:Y:S01]  /*8f40*/  LDS.64 R4, [UR4+0x338] ;  /* 0x00033804ff047984 */ /* 0x000e620008000a00 */
        /* <DEDUP_REMOVED lines=8> */
[----:B------:R-:W-:Y:S02]  /*8fd0*/  PRMT R10, R10, 0x5410, R11 ;  /* 0x000054100a0a7816 */ /* 0x000fe4000000000b */
[----:B------:R-:W-:Y:S01]  /*8fe0*/  PRMT R70, R70, 0x5410, R67 ;  /* 0x0000541046467816 */ /* 0x000fe20000000043 */
[----:B0-----:R-:W-:Y:S02]  /*8ff0*/  HADD2.F32 R11, -RZ, R8.H0_H0 ;  /* 0x20000008ff0b7230 */ /* 0x001fe40000004100 */
[----:B------:R-:W-:Y:S02]  /*9000*/  HFMA2 R60, R10, 1, 1, R60 ;  /* 0x3c003c000a3c7831 */ /* 0x000fe4000000003c */
[----:B------:R-:W-:Y:S02]  /*9010*/  HADD2.F32 R8, -RZ, R8.H1_H1 ;  /* 0x30000008ff087230 */ /* 0x000fe40000004100 */
[----:B------:R-:W-:-:S02]  /*9020*/  HADD2 R59, R70, R59 ;  /* 0x0000003b463b7230 */ /* 0x000fc40000000000 */
[-C--:B------:R-:W-:Y:S01]  /*9030*/  FFMA.FTZ R10, R22, R11.reuse, RZ ;  /* 0x0000000b160a7223 */ /* 0x080fe200000100ff */
        /* <DEDUP_REMOVED lines=14> */
[----:B-1----:R-:W-:Y:S02]  /*9120*/  HADD2.F32 R9, -RZ, R4.H0_H0 ;  /* 0x20000004ff097230 */ /* 0x002fe40000004100 */
[-C--:B------:R-:W-:Y:S01]  /*9130*/  FFMA.FTZ R71, R37, R8.reuse, R72 ;  /* 0x0000000825477223 */ /* 0x080fe20000010048 */
[-C--:B------:R-:W-:Y:S01]  /*9140*/  FFMA.FTZ R10, R36, R8.reuse, R67 ;  /* 0x00000008240a7223 */ /* 0x080fe20000010043 */
[----:B------:R-:W-:Y:S01]  /*9150*/  FFMA.FTZ R75, R33, R8, R74 ;  /* 0x00000008214b7223 */ /* 0x000fe2000001004a */
[-C--:B------:R-:W-:Y:S01]  /*9160*/  FFMA.FTZ R67, R40, R9.reuse, R11 ;  /* 0x0000000928437223 */ /* 0x080fe2000001000b */
[-C--:B------:R-:W-:Y:S01]  /*9170*/  FFMA.FTZ R71, R34, R9.reuse, R71 ;  /* 0x0000000922477223 */ /* 0x080fe20000010047 */
[-C--:B------:R-:W-:Y:S01]  /*9180*/  FFMA.FTZ R73, R23, R9.reuse, R10 ;  /* 0x0000000917497223 */ /* 0x080fe2000001000a */
[----:B------:R-:W-:-:S02]  /*9190*/  FFMA.FTZ R75, R14, R9, R75 ;  /* 0x000000090e4b7223 */ /* 0x000fc4000001004b */
[----:B------:R-:W0:Y:S01]  /*91a0*/  LDS.64 R8, [UR4+0x430] ;  /* 0x00043004ff087984 */ /* 0x000e220008000a00 */
[----:B------:R-:W-:Y:S02]  /*91b0*/  HADD2.F32 R11, -RZ, R4.H1_H1 ;  /* 0x30000004ff0b7230 */ /* 0x000fe40000004100 */
        /* <DEDUP_REMOVED lines=28> */
[-C--:B------:R-:W-:Y:S01]  /*9380*/  FFMA.FTZ R10, R22, R11.reuse, RZ ;  /* 0x0000000b160a7223 */ /* 0x080fe200000100ff */
[----:B------:R-:W-:Y:S01]  /*9390*/  FFMA.FTZ R67, R31, R11, RZ ;  /* 0x0000000b1f437223 */ /* 0x000fe200000100ff */
[----:B------:R-:W-:-:S02]  /*93a0*/  HADD2 R57, R70, R57 ;  /* 0x0000003946397230 */ /* 0x000fc40000000000 */
[-C--:B------:R-:W-:Y:S01]  /*93b0*/  FFMA.FTZ R70, R16, R11.reuse, RZ ;  /* 0x0000000b10467223 */ /* 0x080fe200000100ff */
[----:B------:R-:W-:Y:S01]  /*93c0*/  FFMA.FTZ R71, R2, R11, RZ ;  /* 0x0000000b02477223 */ /* 0x000fe200000100ff */
[-C--:B------:R-:W-:Y:S01]  /*93d0*/  FFMA.FTZ R72, R19, R8.reuse, R10 ;  /* 0x0000000813487223 */ /* 0x080fe2000001000a */
[--C-:B------:R-:W-:Y:S02]  /*93e0*/  HADD2.F32 R10, -RZ, R9.reuse.H0_H0 ;  /* 0x20000009ff0a7230 */ /* 0x100fe40000004100 */
        /* <DEDUP_REMOVED lines=8> */
[----:B------:R-:W-:Y:S01]  /*9470*/  FFMA.FTZ R9, R39, R8, R70 ;  /* 0x0000000827097223 */ /* 0x000fe20000010046 */
[----:B-1----:R-:W-:-:S02]  /*9480*/  HADD2.F32 R71, -RZ, R4.H0_H0 ;  /* 0x20000004ff477230 */ /* 0x002fc40000004100 */
[-C--:B------:R-:W-:Y:S01]  /*9490*/  FFMA.FTZ R67, R37, R8.reuse, R72 ;  /* 0x0000000825437223 */ /* 0x080fe20000010048 */
[-C--:B------:R-:W-:Y:S01]  /*94a0*/  FFMA.FTZ R10, R36, R8.reuse, R11 ;  /* 0x00000008240a7223 */ /* 0x080fe2000001000b */
[----:B------:R-:W-:Y:S01]  /*94b0*/  FFMA.FTZ R73, R33, R8, R74 ;  /* 0x0000000821497223 */ /* 0x000fe2000001004a */
[-C--:B------:R-:W-:Y:S02]  /*94c0*/  FFMA.FTZ R75, R40, R71.reuse, R9 ;  /* 0x00000047284b7223 */ /* 0x080fe40000010009 */
[----:B------:R-:W0:Y:S01]  /*94d0*/  LDS.64 R8, [UR4+0x530] ;  /* 0x00053004ff087984 */ /* 0x000e220008000a00 */
[-C--:B------:R-:W-:Y:S01]  /*94e0*/  FFMA.FTZ R67, R34, R71.reuse, R67 ;  /* 0x0000004722437223 */ /* 0x080fe20000010043 */
[-C--:B------:R-:W-:Y:S01]  /*94f0*/  FFMA.FTZ R11, R23, R71.reuse, R10 ;  /* 0x00000047170b7223 */ /* 0x080fe2000001000a */
[----:B------:R-:W-:Y:S01]  /*9500*/  FFMA.FTZ R71, R14, R71, R73 ;  /* 0x000000470e477223 */ /* 0x000fe20000010049 */
        /* <DEDUP_REMOVED lines=19> */
[----:B------:R-:W1:Y:S01]  /*9640*/  LDS.64 R4, [UR4+0x538] ;  /* 0x00053804ff047984 */ /* 0x000e620008000a00 */
[----:B------:R-:W-:Y:S02]  /*9650*/  F2FP.F16.F32.PACK_AB R10, RZ, R10 ;  /* 0x0000000aff0a723e */ /* 0x000fe400000000ff */
[----:B------:R-:W-:Y:S02]  /*9660*/  F2FP.F16.F32.PACK_AB R11, RZ, R11 ;  /* 0x0000000bff0b723e */ /* 0x000fe400000000ff */
[----:B------:R-:W-:Y:S02]  /*9670*/  F2FP.F16.F32.PACK_AB R67, RZ, R67 ;  /* 0x00000043ff43723e */ /* 0x000fe400000000ff */
[----:B------:R-:W-:Y:S02]  /*9680*/  PRMT R10, R10, 0x5410, R11 ;  /* 0x000054100a0a7816 */ /* 0x000fe4000000000b */
[----:B------:R-:W-:Y:S01]  /*9690*/  F2FP.F16.F32.PACK_AB R70, RZ, R70 ;  /* 0x00000046ff46723e */ /* 0x000fe200000000ff */
[----:B0-----:R-:W-:-:S03]  /*96a0*/  HADD2.F32 R11, -RZ, R8.H0_H0 ;  /* 0x20000008ff0b7230 */ /* 0x001fc60000004100 */
[----:B------:R-:W-:Y:S01]  /*96b0*/  PRMT R67, R67, 0x5410, R70 ;  /* 0x0000541043437816 */ /* 0x000fe20000000046 */
[----:B------:R-:W-:Y:S02]  /*96c0*/  HFMA2 R54, R10, 1, 1, R54 ;  /* 0x3c003c000a367831 */ /* 0x000fe40000000036 */
[----:B------:R-:W-:Y:S02]  /*96d0*/  HADD2.F32 R8, -RZ, R8.H1_H1 ;  /* 0x30000008ff087230 */ /* 0x000fe40000004100 */
[-C--:B------:R-:W-:Y:S01]  /*96e0*/  FFMA.FTZ R71, R31, R11.reuse, RZ ;  /* 0x0000000b1f477223 */ /* 0x080fe200000100ff */
[-C--:B------:R-:W-:Y:S01]  /*96f0*/  FFMA.FTZ R70, R22, R11.reuse, RZ ;  /* 0x0000000b16467223 */ /* 0x080fe200000100ff */
[-C--:B------:R-:W-:Y:S01]  /*9700*/  FFMA.FTZ R10, R16, R11.reuse, RZ ;  /* 0x0000000b100a7223 */ /* 0x080fe200000100ff */
[----:B------:R-:W-:Y:S01]  /*9710*/  FFMA.FTZ R11, R2, R11, RZ ;  /* 0x0000000b020b7223 */ /* 0x000fe200000100ff */
[----:B------:R-:W-:Y:S02]  /*9720*/  HADD2 R55, R67, R55 ;  /* 0x0000003743377230 */ /* 0x000fe40000000000 */
[-C--:B------:R-:W-:Y:S01]  /*9730*/  FFMA.FTZ R67, R7, R8.reuse, R10 ;  /* 0x0000000807437223 */ /* 0x080fe2000001000a */
[----:B------:R-:W-:-:S02]  /*9740*/  FFMA.FTZ R74, R6, R8, R11 ;  /* 0x00000008064a7223 */ /* 0x000fc4000001000b */
[----:B------:R-:W0:Y:S01]  /*9750*/  LDS.64 R10, [UR4+0x630] ;  /* 0x00063004ff0a7984 */ /* 0x000e220008000a00 */
[----:B------:R-:W-:Y:S01]  /*9760*/  FMUL.FTZ R76, R27, R76 ;  /* 0x0000004c1b4c7220 */ /* 0x000fe20000410000 */
[----:B------:R-:W-:-:S04]  /*9770*/  FMUL.FTZ R77, R26, R77 ;  /* 0x0000004d1a4d7220 */ /* 0x000fc80000410000 */
[----:B------:R-:W-:Y:S02]  /*9780*/  F2FP.F16.F32.PACK_AB R76, RZ, R76 ;  /* 0x0000004cff4c723e */ /* 0x000fe400000000ff */
[----:B------:R-:W-:Y:S01]  /*9790*/  F2FP.F16.F32.PACK_AB R77, RZ, R77 ;  /* 0x0000004dff4d723e */ /* 0x000fe200000000ff */
[--C-:B------:R-:W-:Y:S02]  /*97a0*/  HADD2.F32 R72, -RZ, R9.reuse.H0_H0 ;  /* 0x20000009ff487230 */ /* 0x100fe40000004100 */
[-C--:B------:R-:W-:Y:S01]  /*97b0*/  FFMA.FTZ R70, R19, R8.reuse, R70 ;  /* 0x0000000813467223 */ /* 0x080fe20000010046 */
[----:B------:R-:W-:Y:S01]  /*97c0*/  PRMT R76, R76, 0x5410, R77 ;  /* 0x000054104c4c7816 */ /* 0x000fe2000000004d */
[----:B------:R-:W-:Y:S01]  /*97d0*/  FFMA.FTZ R71, R30, R8, R71 ;  /* 0x000000081e477223 */ /* 0x000fe20000010047 */
[----:B------:R-:W-:Y:S02]  /*97e0*/  HADD2.F32 R8, -RZ, R9.H1_H1 ;  /* 0x30000009ff087230 */ /* 0x000fe40000004100 */
[-C--:B------:R-:W-:Y:S01]  /*97f0*/  FFMA.FTZ R70, R29, R72.reuse, R70 ;  /* 0x000000481d467223 */ /* 0x080fe20000010046 */
[----:B------:R-:W-:Y:S01]  /*9800*/  FFMA.FTZ R9, R28, R72, R67 ;  /* 0x000000481c097223 */ /* 0x000fe20000010043 */
[----:B------:R-:W-:-:S02]  /*9810*/  HFMA2 R32, R76, 1, 1, R32 ;  /* 0x3c003c004c207831 */ /* 0x000fc40000000020 */
[-C--:B------:R-:W-:Y:S01]  /*9820*/  FFMA.FTZ R76, R38, R72.reuse, R71 ;  /* 0x00000048264c7223 */ /* 0x080fe20000010047 */
[----:B------:R-:W-:Y:S01]  /*9830*/  FFMA.FTZ R74, R3, R72, R74 ;  /* 0x00000048034a7223 */ /* 0x000fe2000001004a */
[-C--:B------:R-:W-:Y:S01]  /*9840*/  FFMA.FTZ R67, R37, R8.reuse, R70 ;  /* 0x0000000825437223 */ /* 0x080fe20000010046 */
[--C-:B-1----:R-:W-:Y:S02]  /*9850*/  HADD2.F32 R73, -RZ, R4.reuse.H0_H0 ;  /* 0x20000004ff497230 */ /* 0x102fe40000004100 */
        /* <DEDUP_REMOVED lines=8> */
[----:B------:R-:W-:-:S02]  /*98e0*/  HADD2.F32 R8, -RZ, R5.H0_H0 ;  /* 0x20000005ff087230 */ /* 0x000fc40000004100 */
        /* <DEDUP_REMOVED lines=13> */
[----:B0-----:R-:W-:-:S02]  /*99c0*/  HADD2.F32 R5, -RZ, R10.H0_H0 ;  /* 0x2000000aff057230 */ /* 0x001fc40000004100 */
[----:B------:R-:W-:-:S03]  /*99d0*/  HADD2.F32 R10, -RZ, R10.H1_H1 ;  /* 0x3000000aff0a7230 */ /* 0x000fc60000004100 */
[-C--:B------:R-:W-:Y:S01]  /*99e0*/  FFMA.FTZ R9, R31, R5.reuse, RZ ;  /* 0x000000051f097223 */ /* 0x080fe200000100ff */
[-C--:B------:R-:W-:Y:S01]  /*99f0*/  FFMA.FTZ R76, R22, R5.reuse, RZ ;  /* 0x00000005164c7223 */ /* 0x080fe200000100ff */
[-C--:B------:R-:W-:Y:S01]  /*9a00*/  FFMA.FTZ R4, R16, R5.reuse, RZ ;  /* 0x0000000510047223 */ /* 0x080fe200000100ff */
[----:B------:R-:W-:Y:S01]  /*9a10*/  FFMA.FTZ R73, R2, R5, RZ ;  /* 0x0000000502497223 */ /* 0x000fe200000100ff */
[-C--:B------:R-:W-:Y:S01]  /*9a20*/  FFMA.FTZ R5, R30, R10.reuse, R9 ;  /* 0x0000000a1e057223 */ /* 0x080fe20000010009 */
[----:B------:R-:W-:Y:S02]  /*9a30*/  HADD2.F32 R8, -RZ, R11.H0_H0 ;  /* 0x2000000bff087230 */ /* 0x000fe40000004100 */
[----:B------:R-:W-:-:S03]  /*9a40*/  FFMA.FTZ R9, R7, R10, R4 ;  /* 0x0000000a07097223 */ /* 0x000fc60000010004 */
[----:B------:R-:W-:Y:S02]  /*9a50*/  FFMA.FTZ R74, R38, R8, R5 ;  /* 0x00000008264a7223 */ /* 0x000fe40000010005 */
[----:B------:R-:W0:Y:S01]  /*9a60*/  LDS.64 R4, [UR4+0x638] ;  /* 0x00063804ff047984 */ /* 0x000e220008000a00 */
[-C--:B------:R-:W-:Y:S01]  /*9a70*/  FFMA.FTZ R76, R19, R10.reuse, R76 ;  /* 0x0000000a134c7223 */ /* 0x080fe2000001004c */
[----:B------:R-:W-:Y:S01]  /*9a80*/  FFMA.FTZ R10, R6, R10, R73 ;  /* 0x0000000a060a7223 */ /* 0x000fe20000010049 */
[-C--:B------:R-:W-:Y:S02]  /*9a90*/  FFMA.FTZ R9, R28, R8.reuse, R9 ;  /* 0x000000081c097223 */ /* 0x080fe40000010009 */
[-C--:B------:R-:W-:Y:S01]  /*9aa0*/  FFMA.FTZ R76, R29, R8.reuse, R76 ;  /* 0x000000081d4c7223 */ /* 0x080fe2000001004c */
[----:B------:R-:W-:Y:S01]  /*9ab0*/  FFMA.FTZ R8, R3, R8, R10 ;  /* 0x0000000803087223 */ /* 0x000fe2000001000a */
[----:B------:R-:W-:-:S05]  /*9ac0*/  HADD2.F32 R10, -RZ, R11.H1_H1 ;  /* 0x3000000bff0a7230 */ /* 0x000fca0000004100 */
        /* <DEDUP_REMOVED lines=11> */
[----:B------:R-:W-:Y:S02]  /*9b80*/  HADD2.F32 R74, -RZ, R5.H0_H0 ;  /* 0x20000005ff4a7230 */ /* 0x000fe40000004100 */
[-C--:B------:R-:W-:Y:S01]  /*9b90*/  FFMA.FTZ R4, R44, R75.reuse, R11 ;  /* 0x0000004b2c047223 */ /* 0x080fe2000001000b */
[----:B------:R-:W-:Y:S02]  /*9ba0*/  FFMA.FTZ R76, R42, R75, R9 ;  /* 0x0000004b2a4c7223 */ /* 0x000fe40000010009 */
[----:B------:R-:W-:-:S02]  /*9bb0*/  FFMA.FTZ R11, R61, R74, R8 ;  /* 0x0000004a3d0b7223 */ /* 0x000fc40000010008 */
[----:B------:R-:W0:Y:S01]  /*9bc0*/  LDS.64 R8, [UR4+0x730] ;  /* 0x00073004ff087984 */ /* 0x000e220008000a00 */
[----:B------:R-:W-:Y:S01]  /*9bd0*/  FFMA.FTZ R10, R46, R75, R73 ;  /* 0x0000004b2e0a7223 */ /* 0x000fe20000010049 */
[----:B------:R-:W-:Y:S02]  /*9be0*/  HADD2.F32 R5, -RZ, R5.H1_H1 ;  /* 0x30000005ff057230 */ /* 0x000fe40000004100 */
[-C--:B------:R-:W-:Y:S01]  /*9bf0*/  FFMA.FTZ R73, R43, R74.reuse, R4 ;  /* 0x0000004a2b497223 */ /* 0x080fe20000010004 */
[-C--:B------:R-:W-:Y:S01]  /*9c00*/  FFMA.FTZ R10, R45, R74.reuse, R10 ;  /* 0x0000004a2d0a7223 */ /* 0x080fe2000001000a */
[----:B------:R-:W-:Y:S01]  /*9c10*/  FFMA.FTZ R4, R41, R74, R76 ;  /* 0x0000004a29047223 */ /* 0x000fe2000001004c */
[-C--:B------:R-:W-:Y:S02]  /*9c20*/  FFMA.FTZ R74, R66, R5.reuse, R11 ;  /* 0x00000005424a7223 */ /* 0x080fe4000001000b */
[-C--:B------:R-:W-:Y:S01]  /*9c30*/  FFMA.FTZ R11, R65, R5.reuse, R10 ;  /* 0x00000005410b7223 */ /* 0x080fe2000001000a */
[-C--:B------:R-:W-:Y:S01]  /*9c40*/  FFMA.FTZ R10, R64, R5.reuse, R73 ;  /* 0x00000005400a7223 */ /* 0x080fe20000010049 */
[----:B------:R-:W-:Y:S01]  /*9c50*/  FFMA.FTZ R73, R63, R5, R4 ;  /* 0x000000053f497223 */ /* 0x000fe20000010004 */
[----:B0-----:R-:W-:-:S02]  /*9c60*/  HADD2.F32 R75, -RZ, R8.H0_H0 ;  /* 0x20000008ff4b7230 */ /* 0x001fc40000004100 */
[----:B------:R-:W-:-:S03]  /*9c70*/  HADD2.F32 R8, -RZ, R8.H1_H1 ;  /* 0x30000008ff087230 */ /* 0x000fc60000004100 */
[----:B------:R-:W-:-:S04]  /*9c80*/  FFMA.FTZ R31, R31, R75, RZ ;  /* 0x0000004b1f1f7223 */ /* 0x000fc800000100ff */
[----:B------:R-:W-:Y:S01]  /*9c90*/  FFMA.FTZ R5, R30, R8, R31 ;  /* 0x000000081e057223 */ /* 0x000fe2000001001f */
[----:B------:R-:W-:-:S05]  /*9ca0*/  HADD2.F32 R31, -RZ, R9.H0_H0 ;  /* 0x20000009ff1f7230 */ /* 0x000fca0000004100 */
[----:B------:R-:W-:Y:S02]  /*9cb0*/  FFMA.FTZ R38, R38, R31, R5 ;  /* 0x0000001f26267223 */ /* 0x000fe40000010005 */
[----:B------:R-:W0:Y:S01]  /*9cc0*/  LDS.64 R4, [UR4+0x738] ;  /* 0x00073804ff047984 */ /* 0x000e220008000a00 */
[-C--:B------:R-:W-:Y:S01]  /*9cd0*/  FFMA.FTZ R22, R22, R75.reuse, RZ ;  /* 0x0000004b16167223 */ /* 0x080fe200000100ff */
[-C--:B------:R-:W-:Y:S01]  /*9ce0*/  FFMA.FTZ R16, R16, R75.reuse, RZ ;  /* 0x0000004b10107223 */ /* 0x080fe200000100ff */
[----:B------:R-:W-:Y:S02]  /*9cf0*/  FFMA.FTZ R75, R2, R75, RZ ;  /* 0x0000004b024b7223 */ /* 0x000fe400000100ff */
[-C--:B------:R-:W-:Y:S01]  /*9d00*/  FFMA.FTZ R22, R19, R8.reuse, R22 ;  /* 0x0000000813167223 */ /* 0x080fe20000010016 */
[-C--:B------:R-:W-:Y:S01]  /*9d10*/  FFMA.FTZ R7, R7, R8.reuse, R16 ;  /* 0x0000000807077223 */ /* 0x080fe20000010010 */
[----:B------:R-:W-:Y:S01]  /*9d20*/  FFMA.FTZ R6, R6, R8, R75 ;  /* 0x0000000806067223 */ /* 0x000fe2000001004b */
[----:B------:R-:W-:-:S02]  /*9d30*/  HADD2.F32 R30, -RZ, R9.H1_H1 ;  /* 0x30000009ff1e7230 */ /* 0x000fc40000004100 */
[-C--:B------:R-:W-:Y:S01]  /*9d40*/  FFMA.FTZ R22, R29, R31.reuse, R22 ;  /* 0x0000001f1d167223 */ /* 0x080fe20000010016 */
[-C--:B------:R-:W-:Y:S01]  /*9d50*/  FFMA.FTZ R7, R28, R31.reuse, R7 ;  /* 0x0000001f1c077223 */ /* 0x080fe20000010007 */
[----:B------:R-:W-:Y:S01]  /*9d60*/  FFMA.FTZ R6, R3, R31, R6 ;  /* 0x0000001f03067223 */ /* 0x000fe20000010006 */
[-C--:B------:R-:W-:Y:S01]  /*9d70*/  FFMA.FTZ R39, R39, R30.reuse, R38 ;  /* 0x0000001e27277223 */ /* 0x080fe20000010026 */
[-C--:B------:R-:W-:Y:S01]  /*9d80*/  FFMA.FTZ R37, R37, R30.reuse, R22 ;  /* 0x0000001e25257223 */ /* 0x080fe20000010016 */
[-C--:B------:R-:W-:Y:S01]  /*9d90*/  FFMA.FTZ R36, R36, R30.reuse, R7 ;  /* 0x0000001e24247223 */ /* 0x080fe20000010007 */
[----:B------:R-:W-:Y:S01]  /*9da0*/  FFMA.FTZ R33, R33, R30, R6 ;  /* 0x0000001e21217223 */ /* 0x000fe20000010006 */
[----:B------:R-:W-:Y:S01]  /*9db0*/  UIADD3 UR8, UPT, UPT, UR8, 0x20, URZ ;  /* 0x0000002008087890 */ /* 0x000fe2000fffe0ff */
[----:B------:R-:W-:Y:S01]  /*9dc0*/  FMUL.FTZ R2, R27, R70 ;  /* 0x000000461b027220 */ /* 0x000fe20000410000 */
[----:B------:R-:W-:Y:S01]  /*9dd0*/  FMUL.FTZ R71, R26, R71 ;  /* 0x000000471a477220 */ /* 0x000fe20000410000 */
[----:B0-----:R-:W-:-:S02]  /*9de0*/  HADD2.F32 R3, -RZ, R4.H0_H0 ;  /* 0x20000004ff037230 */ /* 0x001fc40000004100 */
        /* <DEDUP_REMOVED lines=19> */
[C---:B------:R-:W-:Y:S01]  /*9f20*/  FMUL.FTZ R74, R27.reuse, R74 ;  /* 0x0000004a1b4a7220 */ /* 0x040fe20000410000 */
[----:B------:R-:W-:Y:S01]  /*9f30*/  FMUL.FTZ R66, R27, R66 ;  /* 0x000000421b427220 */ /* 0x000fe20000410000 */
[C---:B------:R-:W-:Y:S01]  /*9f40*/  FMUL.FTZ R11, R26.reuse, R11 ;  /* 0x0000000b1a0b7220 */ /* 0x040fe20000410000 */
[----:B------:R-:W-:Y:S01]  /*9f50*/  FMUL.FTZ R65, R26, R65 ;  /* 0x000000411a417220 */ /* 0x000fe20000410000 */
[----:B------:R-:W-:Y:S01]  /*9f60*/  ISETP.LE.U32.AND P0, PT, R12, UR8, PT ;  /* 0x000000080c007c0c */ /* 0x000fe2000bf03070 */
[C---:B------:R-:W-:Y:S01]  /*9f70*/  FMUL.FTZ R72, R25.reuse, R72 ;  /* 0x0000004819487220 */ /* 0x040fe20000410000 */
[C---:B------:R-:W-:Y:S01]  /*9f80*/  FMUL.FTZ R10, R25.reuse, R10 ;  /* 0x0000000a190a7220 */ /* 0x040fe20000410000 */
[----:B------:R-:W-:Y:S01]  /*9f90*/  FMUL.FTZ R64, R25, R64 ;  /* 0x0000004019407220 */ /* 0x000fe20000410000 */
[C---:B------:R-:W-:Y:S01]  /*9fa0*/  FMUL.FTZ R67, R24.reuse, R67 ;  /* 0x0000004318437220 */ /* 0x040fe20000410000 */
[C---:B------:R-:W-:Y:S01]  /*9fb0*/  FMUL.FTZ R73, R24.reuse, R73 ;  /* 0x0000004918497220 */ /* 0x040fe20000410000 */
[----:B------:R-:W-:Y:S01]  /*9fc0*/  FMUL.FTZ R5, R24, R5 ;  /* 0x0000000518057220 */ /* 0x000fe20000410000 */
[----:B------:R-:W-:-:S02]  /*9fd0*/  F2FP.F16.F32.PACK_AB R2, RZ, R2 ;  /* 0x00000002ff02723e */ /* 0x000fc400000000ff */
[----:B------:R-:W-:Y:S02]  /*9fe0*/  F2FP.F16.F32.PACK_AB R71, RZ, R71 ;  /* 0x00000047ff47723e */ /* 0x000fe400000000ff */
[----:B------:R-:W-:Y:S02]  /*9ff0*/  F2FP.F16.F32.PACK_AB R74, RZ, R74 ;  /* 0x0000004aff4a723e */ /* 0x000fe400000000ff */
[----:B------:R-:W-:Y:S02]  /*a000*/  F2FP.F16.F32.PACK_AB R11, RZ, R11 ;  /* 0x0000000bff0b723e */ /* 0x000fe400000000ff */
[----:B------:R-:W-:Y:S02]  /*a010*/  F2FP.F16.F32.PACK_AB R66, RZ, R66 ;  /* 0x00000042ff42723e */ /* 0x000fe400000000ff */
[----:B------:R-:W-:Y:S02]  /*a020*/  F2FP.F16.F32.PACK_AB R65, RZ, R65 ;  /* 0x00000041ff41723e */ /* 0x000fe400000000ff */
[----:B------:R-:W-:-:S02]  /*a030*/  F2FP.F16.F32.PACK_AB R72, RZ, R72 ;  /* 0x00000048ff48723e */ /* 0x000fc400000000ff */
[----:B------:R-:W-:Y:S02]  /*a040*/  F2FP.F16.F32.PACK_AB R67, RZ, R67 ;  /* 0x00000043ff43723e */ /* 0x000fe400000000ff */
[----:B------:R-:W-:Y:S02]  /*a050*/  F2FP.F16.F32.PACK_AB R10, RZ, R10 ;  /* 0x0000000aff0a723e */ /* 0x000fe400000000ff */
[----:B------:R-:W-:Y:S02]  /*a060*/  F2FP.F16.F32.PACK_AB R73, RZ, R73 ;  /* 0x00000049ff49723e */ /* 0x000fe400000000ff */
[----:B------:R-:W-:Y:S02]  /*a070*/  F2FP.F16.F32.PACK_AB R64, RZ, R64 ;  /* 0x00000040ff40723e */ /* 0x000fe400000000ff */
[----:B------:R-:W-:Y:S02]  /*a080*/  F2FP.F16.F32.PACK_AB R5, RZ, R5 ;  /* 0x00000005ff05723e */ /* 0x000fe400000000ff */
[----:B------:R-:W-:-:S02]  /*a090*/  PRMT R2, R2, 0x5410, R71 ;  /* 0x0000541002027816 */ /* 0x000fc40000000047 */
[----:B------:R-:W-:Y:S02]  /*a0a0*/  PRMT R74, R74, 0x5410, R11 ;  /* 0x000054104a4a7816 */ /* 0x000fe4000000000b */
[----:B------:R-:W-:Y:S02]  /*a0b0*/  PRMT R66, R66, 0x5410, R65 ;  /* 0x0000541042427816 */ /* 0x000fe40000000041 */
[----:B------:R-:W-:Y:S02]  /*a0c0*/  PRMT R72, R72, 0x5410, R67 ;  /* 0x0000541048487816 */ /* 0x000fe40000000043 */
[----:B------:R-:W-:Y:S02]  /*a0d0*/  PRMT R10, R10, 0x5410, R73 ;  /* 0x000054100a0a7816 */ /* 0x000fe40000000049 */
[----:B------:R-:W-:Y:S01]  /*a0e0*/  PRMT R64, R64, 0x5410, R5 ;  /* 0x0000541040407816 */ /* 0x000fe20000000005 */
[----:B------:R-:W-:Y:S01]  /*a0f0*/  UIADD3 UR4, UPT, UPT, UR4, 0x40, URZ ;  /* 0x0000004004047890 */ /* 0x000fe2000fffe0ff */
[----:B------:R-:W-:-:S02]  /*a100*/  HFMA2 R50, R2, 1, 1, R50 ;  /* 0x3c003c0002327831 */ /* 0x000fc40000000032 */
[----:B------:R-:W-:Y:S02]  /*a110*/  HFMA2 R19, R74, 1, 1, R32 ;  /* 0x3c003c004a137831 */ /* 0x000fe40000000020 */
[----:B------:R-:W-:Y:S02]  /*a120*/  HFMA2 R15, R66, 1, 1, R15 ;  /* 0x3c003c00420f7831 */ /* 0x000fe4000000000f */
[----:B------:R-:W-:-:S04]  /*a130*/  IMAD.WIDE R68, R13, 0x4, R68 ;  /* 0x000000040d447825 */ /* 0x000fc800078e0244 */
[----:B------:R-:W-:Y:S02]  /*a140*/  HADD2 R51, R72, R51 ;  /* 0x0000003348337230 */ /* 0x000fe40000000000 */
[----:B------:R-:W-:Y:S02]  /*a150*/  HADD2 R16, R10, R35 ;  /* 0x000000230a107230 */ /* 0x000fe40000000000 */
[----:B------:R-:W-:Y:S01]  /*a160*/  HADD2 R47, R64, R47 ;  /* 0x0000002f402f7230 */ /* 0x000fe20000000000 */
[----:B------:R-:W-:Y:S06]  /*a170*/  @!P0 BRA `(.L_x_464) ;  /* 0xffffff6c00908947 */ /* 0x000fec000383ffff */
.L_x_462:
[----:B------:R-:W0:Y:S01]  /*a180*/  S2R R4, SR_CTAID.X ;  /* 0x0000000000047919 */ /* 0x000e220000002500 */
[----:B------:R-:W1:Y:S01]  /*a190*/  S2UR UR4, SR_CTAID.Y ;  /* 0x00000000000479c3 */ /* 0x000e620000002600 */
[----:B------:R-:W0:Y:S07]  /*a1a0*/  S2R R5, SR_TID.X ;  /* 0x0000000000057919 */ /* 0x000e2e0000002100 */
[----:B------:R-:W2:Y:S01]  /*a1b0*/  LDC.64 R2, c[0x0][0x3a0] ;  /* 0x0000e800ff027b82 */ /* 0x000ea20000000a00 */
[----:B-1----:R-:W-:Y:S01]  /*a1c0*/  IMAD R0, R13, UR4, RZ ;  /* 0x000000040d007c24 */ /* 0x002fe2000f8e02ff */
[----:B0-----:R-:W-:-:S04]  /*a1d0*/  LEA R5, R4, R5, 0x7 ;  /* 0x0000000504057211 */ /* 0x001fc800078e38ff */
[----:B------:R-:W-:-:S04]  /*a1e0*/  LEA R0, R0, R5, 0x1 ;  /* 0x0000000500007211 */ /* 0x000fc800078e08ff */
[----:B------:R-:W-:-:S05]  /*a1f0*/  SHF.L.U32 R5, R0, 0x2, RZ ;  /* 0x0000000200057819 */ /* 0x000fca00000006ff */
[----:B--2---:R-:W-:-:S05]  /*a200*/  IMAD.WIDE R4, R5, 0x2, R2 ;  /* 0x0000000205047825 */ /* 0x004fca00078e0202 */
[----:B------:R0:W-:Y:S01]  /*a210*/  ATOM.E.ADD.F16x2.RN.STRONG.GPU P0, RZ, desc[UR10][R4.64], R60 ;  /* 0x8000003c04ff79a2 */ /* 0x0001e2000c10e10a */
[----:B------:R-:W-:Y:S04]  /*a220*/  BSSY.RECONVERGENT B0, `(.L_x_465) ;  /* 0x000000e000007945 */ /* 0x000fe80003800200 */
[----:B0-----:R-:W-:Y:S05]  /*a230*/  @P0 BRA `(.L_x_466) ;  /* 0x0000000000300947 */ /* 0x001fea0003800000 */
[----:B------:R-:W0:Y:S02]  /*a240*/  QSPC.E.S P0, RZ, [R4] ;  /* 0x0000000004ff73aa */ /* 0x000e240000000500 */
[----:B0-----:R-:W-:Y:S05]  /*a250*/  @!P0 BRA `(.L_x_467) ;  /* 0x00000000001c8947 */ /* 0x001fea0003800000 */
[----:B------:R-:W-:-:S04]  /*a260*/  MOV R2, R4 ;  /* 0x0000000400027202 */ /* 0x000fc80000000f00 */
[----:B------:R-:W-:-:S07]  /*a270*/  MOV R0, R2 ;  /* 0x0000000200007202 */ /* 0x000fce0000000f00 */
.L_x_468:
[----:B------:R-:W0:Y:S02]  /*a280*/  LDS R2, [R0] ;  /* 0x0000000000027984 */ /* 0x000e240000000800 */
[----:B0-----:R-:W-:-:S05]  /*a290*/  HFMA2 R3, R2, 1, 1, R60 ;  /* 0x3c003c0002037831 */ /* 0x001fca000000003c */
[----:B------:R-:W0:Y:S02]  /*a2a0*/  ATOMS.CAST.SPIN P0, [R0], R2, R3 ;  /* 0x000000020000758d */ /* 0x000e240001800003 */
[----:B0-----:R-:W-:Y:S05]  /*a2b0*/  @!P0 BRA `(.L_x_468) ;  /* 0xfffffffc00f08947 */ /* 0x001fea000383ffff */
[----:B------:R-:W-:Y:S05]  /*a2c0*/  BRA `(.L_x_466) ;  /* 0x00000000000c7947 */ /* 0x000fea0003800000 */
.L_x_467:
[----:B------:R-:W2:Y:S02]  /*a2d0*/  LD.E R0, desc[UR10][R4.64] ;  /* 0x0000000a04007980 */ /* 0x000ea4000c101900 */
[----:B--2---:R-:W-:-:S05]  /*a2e0*/  IADD3 R3, PT, PT, R60, R0, RZ ;  /* 0x000000003c037210 */ /* 0x004fca0007ffe0ff */
[----:B------:R0:W-:Y:S02]  /*a2f0*/  ST.E desc[UR10][R4.64], R3 ;  /* 0x0000000304007985 */ /* 0x0001e4000c10190a */
.L_x_466:
[----:B------:R-:W-:Y:S05]  /*a300*/  BSYNC.RECONVERGENT B0 ;  /* 0x0000000000007941 */ /* 0x000fea0003800200 */
.L_x_465:
[----:B------:R1:W-:Y:S01]  /*a310*/  ATOM.E.ADD.F16x2.RN.STRONG.GPU P0, RZ, desc[UR10][R4.64+0x4], R59 ;  /* 0x8000043b04ff79a2 */ /* 0x0003e2000c10e10a */
[----:B------:R-:W-:Y:S04]  /*a320*/  BSSY.RECONVERGENT B0, `(.L_x_469) ;  /* 0x000000e000007945 */ /* 0x000fe80003800200 */
[----:B-1----:R-:W-:Y:S05]  /*a330*/  @P0 BRA `(.L_x_470) ;  /* 0x0000000000300947 */ /* 0x002fea0003800000 */
[----:B------:R-:W1:Y:S02]  /*a340*/  QSPC.E.S P0, RZ, [R4+0x4] ;  /* 0x0000040004ff73aa */ /* 0x000e640000000500 */
[----:B-1----:R-:W-:Y:S05]  /*a350*/  @!P0 BRA `(.L_x_471) ;  /* 0x00000000001c8947 */ /* 0x002fea0003800000 */
[----:B------:R-:W-:-:S04]  /*a360*/  MOV R2, R4 ;  /* 0x0000000400027202 */ /* 0x000fc80000000f00 */
[----:B------:R-:W-:-:S07]  /*a370*/  MOV R0, R2 ;  /* 0x0000000200007202 */ /* 0x000fce0000000f00 */
.L_x_472:
[----:B------:R-:W0:Y:S02]  /*a380*/  LDS R2, [R0+0x4] ;  /* 0x0000040000027984 */ /* 0x000e240000000800 */
[----:B0-----:R-:W-:-:S05]  /*a390*/  HADD2 R3, R2, R59 ;  /* 0x0000003b02037230 */ /* 0x001fca0000000000 */
[----:B------:R-:W0:Y:S02]  /*a3a0*/  ATOMS.CAST.SPIN P0, [R0+0x4], R2, R3 ;  /* 0x000004020000758d */ /* 0x000e240001800003 */
[----:B0-----:R-:W-:Y:S05]  /*a3b0*/  @!P0 BRA `(.L_x_472) ;  /* 0xfffffffc00f08947 */ /* 0x001fea000383ffff */
[----:B------:R-:W-:Y:S05]  /*a3c0*/  BRA `(.L_x_470) ;  /* 0x00000000000c7947 */ /* 0x000fea0003800000 */
.L_x_471:
[----:B------:R-:W0:Y:S02]  /*a3d0*/  LD.E R0, desc[UR10][R4.64+0x4] ;  /* 0x0000040a04007980 */ /* 0x000e24000c101900 */
[----:B0-----:R-:W-:-:S05]  /*a3e0*/  IADD3 R3, PT, PT, R59, R0, RZ ;  /* 0x000000003b037210 */ /* 0x001fca0007ffe0ff */
[----:B------:R1:W-:Y:S02]  /*a3f0*/  ST.E desc[UR10][R4.64+0x4], R3 ;  /* 0x0000040304007985 */ /* 0x0003e4000c10190a */
.L_x_470:
[----:B------:R-:W-:Y:S05]  /*a400*/  BSYNC.RECONVERGENT B0 ;  /* 0x0000000000007941 */ /* 0x000fea0003800200 */
.L_x_469:
[----:B01----:R-:W-:-:S05]  /*a410*/  IMAD.WIDE R4, R13, 0x2, R4 ;  /* 0x000000020d047825 */ /* 0x003fca00078e0204 */
[----:B------:R0:W-:Y:S01]  /*a420*/  ATOM.E.ADD.F16x2.RN.STRONG.GPU P0, RZ, desc[UR10][R4.64], R48 ;  /* 0x8000003004ff79a2 */ /* 0x0001e2000c10e10a */
[----:B------:R-:W-:Y:S04]  /*a430*/  BSSY.RECONVERGENT B0, `(.L_x_473) ;  /* 0x000000e000007945 */ /* 0x000fe80003800200 */
[----:B0-----:R-:W-:Y:S05]  /*a440*/  @P0 BRA `(.L_x_474) ;  /* 0x0000000000300947 */ /* 0x001fea0003800000 */
[----:B------:R-:W0:Y:S02]  /*a450*/  QSPC.E.S P0, RZ, [R4] ;  /* 0x0000000004ff73aa */ /* 0x000e240000000500 */
[----:B0-----:R-:W-:Y:S05]  /*a460*/  @!P0 BRA `(.L_x_475) ;  /* 0x00000000001c8947 */ /* 0x001fea0003800000 */
[----:B------:R-:W-:-:S04]  /*a470*/  MOV R2, R4 ;  /* 0x0000000400027202 */ /* 0x000fc80000000f00 */
[----:B------:R-:W-:-:S07]  /*a480*/  MOV R0, R2 ;  /* 0x0000000200007202 */ /* 0x000fce0000000f00 */
.L_x_476:
[----:B------:R-:W0:Y:S02]  /*a490*/  LDS R2, [R0] ;  /* 0x0000000000027984 */ /* 0x000e240000000800 */
[----:B0-----:R-:W-:-:S05]  /*a4a0*/  HFMA2 R3, R2, 1, 1, R48 ;  /* 0x3c003c0002037831 */ /* 0x001fca0000000030 */
[----:B------:R-:W0:Y:S02]  /*a4b0*/  ATOMS.CAST.SPIN P0, [R0], R2, R3 ;  /* 0x000000020000758d */ /* 0x000e240001800003 */
[----:B0-----:R-:W-:Y:S05]  /*a4c0*/  @!P0 BRA `(.L_x_476) ;  /* 0xfffffffc00f08947 */ /* 0x001fea000383ffff */
[----:B------:R-:W-:Y:S05]  /*a4d0*/  BRA `(.L_x_474) ;  /* 0x00000000000c7947 */ /* 0x000fea0003800000 */
.L_x_475:
[----:B------:R-:W2:Y:S02]  /*a4e0*/  LD.E R0, desc[UR10][R4.64] ;  /* 0x0000000a04007980 */ /* 0x000ea4000c101900 */
[----:B--2---:R-:W-:-:S05]  /*a4f0*/  IADD3 R3, PT, PT, R48, R0, RZ ;  /* 0x0000000030037210 */ /* 0x004fca0007ffe0ff */
[----:B------:R0:W-:Y:S02]  /*a500*/  ST.E desc[UR10][R4.64], R3 ;  /* 0x0000000304007985 */ /* 0x0001e4000c10190a */
.L_x_474:
[----:B------:R-:W-:Y:S05]  /*a510*/  BSYNC.RECONVERGENT B0 ;  /* 0x0000000000007941 */ /* 0x000fea0003800200 */
.L_x_473:
[----:B------:R1:W-:Y:S01]  /*a520*/  ATOM.E.ADD.F16x2.RN.STRONG.GPU P0, RZ, desc[UR10][R4.64+0x4], R49 ;  /* 0x8000043104ff79a2 */ /* 0x0003e2000c10e10a */
[----:B------:R-:W-:Y:S04]  /*a530*/  BSSY.RECONVERGENT B0, `(.L_x_477) ;  /* 0x000000e000007945 */ /* 0x000fe80003800200 */
[----:B-1----:R-:W-:Y:S05]  /*a540*/  @P0 BRA `(.L_x_478) ;  /* 0x0000000000300947 */ /* 0x002fea0003800000 */
[----:B------:R-:W1:Y:S02]  /*a550*/  QSPC.E.S P0, RZ, [R4+0x4] ;  /* 0x0000040004ff73aa */ /* 0x000e640000000500 */
[----:B-1----:R-:W-:Y:S05]  /*a560*/  @!P0 BRA `(.L_x_479) ;  /* 0x00000000001c8947 */ /* 0x002fea0003800000 */
[----:B------:R-:W-:-:S04]  /*a570*/  MOV R2, R4 ;  /* 0x0000000400027202 */ /* 0x000fc80000000f00 */
[----:B------:R-:W-:-:S07]  /*a580*/  MOV R0, R2 ;  /* 0x0000000200007202 */ /* 0x000fce0000000f00 */
.L_x_480:
[----:B------:R-:W0:Y:S02]  /*a590*/  LDS R2, [R0+0x4] ;  /* 0x0000040000027984 */ /* 0x000e240000000800 */
[----:B0-----:R-:W-:-:S05]  /*a5a0*/  HADD2 R3, R2, R49 ;  /* 0x0000003102037230 */ /* 0x001fca0000000000 */
[----:B------:R-:W0:Y:S02]  /*a5b0*/  ATOMS.CAST.SPIN P0, [R0+0x4], R2, R3 ;  /* 0x000004020000758d */ /* 0x000e240001800003 */
[----:B0-----:R-:W-:Y:S05]  /*a5c0*/  @!P0 BRA `(.L_x_480) ;  /* 0xfffffffc00f08947 */ /* 0x001fea000383ffff */
[----:B------:R-:W-:Y:S05]  /*a5d0*/  BRA `(.L_x_478) ;  /* 0x00000000000c7947 */ /* 0x000fea0003800000 */
.L_x_479:
[----:B------:R-:W0:Y:S02]  /*a5e0*/  LD.E R0, desc[UR10][R4.64+0x4] ;  /* 0x0000040a04007980 */ /* 0x000e24000c101900 */
[----:B0-----:R-:W-:-:S05]  /*a5f0*/  IADD3 R3, PT, PT, R49, R0, RZ ;  /* 0x0000000031037210 */ /* 0x001fca0007ffe0ff */
[----:B------:R1:W-:Y:S02]  /*a600*/  ST.E desc[UR10][R4.64+0x4], R3 ;  /* 0x0000040304007985 */ /* 0x0003e4000c10190a */
.L_x_478:
[----:B------:R-:W-:Y:S05]  /*a610*/  BSYNC.RECONVERGENT B0 ;  /* 0x0000000000007941 */ /* 0x000fea0003800200 */
.L_x_477:
        /* <DEDUP_REMOVED lines=8> */
.L_x_484:
[----:B------:R-:W0:Y:S02]  /*a6a0*/  LDS R2, [R0] ;  /* 0x0000000000027984 */ /* 0x000e240000000800 */
[----:B0-----:R-:W-:-:S05]  /*a6b0*/  HFMA2 R3, R2, 1, 1, R52 ;  /* 0x3c003c0002037831 */ /* 0x001fca0000000034 */
[----:B------:R-:W0:Y:S02]  /*a6c0*/  ATOMS.CAST.SPIN P0, [R0], R2, R3 ;  /* 0x000000020000758d */ /* 0x000e240001800003 */
[----:B0-----:R-:W-:Y:S05]  /*a6d0*/  @!P0 BRA `(.L_x_484) ;  /* 0xfffffffc00f08947 */ /* 0x001fea000383ffff */
[----:B------:R-:W-:Y:S05]  /*a6e0*/  BRA `(.L_x_482) ;  /* 0x00000000000c7947 */ /* 0x000fea0003800000 */
.L_x_483:
[----:B------:R-:W2:Y:S02]  /*a6f0*/  LD.E R0, desc[UR10][R4.64] ;  /* 0x0000000a04007980 */ /* 0x000ea4000c101900 */
[----:B--2---:R-:W-:-:S05]  /*a700*/  IADD3 R3, PT, PT, R52, R0, RZ ;  /* 0x0000000034037210 */ /* 0x004fca0007ffe0ff */
[----:B------:R0:W-:Y:S02]  /*a710*/  ST.E desc[UR10][R4.64], R3 ;  /* 0x0000000304007985 */ /* 0x0001e4000c10190a */
.L_x_482:
[----:B------:R-:W-:Y:S05]  /*a720*/  BSYNC.RECONVERGENT B0 ;  /* 0x0000000000007941 */ /* 0x000fea0003800200 */
.L_x_481:
[----:B------:R1:W-:Y:S01]  /*a730*/  ATOM.E.ADD.F16x2.RN.STRONG.GPU P0, RZ, desc[UR10][R4.64+0x4], R53 ;  /* 0x8000043504ff79a2 */ /* 0x0003e2000c10e10a */
[----:B------:R-:W-:Y:S04]  /*a740*/  BSSY.RECONVERGENT B0, `(.L_x_485) ;  /* 0x000000e000007945 */ /* 0x000fe80003800200 */
[----:B-1----:R-:W-:Y:S05]  /*a750*/  @P0 BRA `(.L_x_486) ;  /* 0x0000000000300947 */ /* 0x002fea0003800000 */
[----:B------:R-:W1:Y:S02]  /*a760*/  QSPC.E.S P0, RZ, [R4+0x4] ;  /* 0x0000040004ff73aa */ /* 0x000e640000000500 */
[----:B-1----:R-:W-:Y:S05]  /*a770*/  @!P0 BRA `(.L_x_487) ;  /* 0x00000000001c8947 */ /* 0x002fea0003800000 */
[----:B------:R-:W-:-:S04]  /*a780*/  MOV R2, R4 ;  /* 0x0000000400027202 */ /* 0x000fc80000000f00 */
[----:B------:R-:W-:-:S07]  /*a790*/  MOV R0, R2 ;  /* 0x0000000200007202 */ /* 0x000fce0000000f00 */
.L_x_488:
[----:B------:R-:W0:Y:S02]  /*a7a0*/  LDS R2, [R0+0x4] ;  /* 0x0000040000027984 */ /* 0x000e240000000800 */
[----:B0-----:R-:W-:-:S05]  /*a7b0*/  HADD2 R3, R2, R53 ;  /* 0x0000003502037230 */ /* 0x001fca0000000000 */
[----:B------:R-:W0:Y:S02]  /*a7c0*/  ATOMS.CAST.SPIN P0, [R0+0x4], R2, R3 ;  /* 0x000004020000758d */ /* 0x000e240001800003 */
[----:B0-----:R-:W-:Y:S05]  /*a7d0*/  @!P0 BRA `(.L_x_488) ;  /* 0xfffffffc00f08947 */ /* 0x001fea000383ffff */
[----:B------:R-:W-:Y:S05]  /*a7e0*/  BRA `(.L_x_486) ;  /* 0x00000000000c7947 */ /* 0x000fea0003800000 */
.L_x_487:
[----:B------:R-:W0:Y:S02]  /*a7f0*/  LD.E R0, desc[UR10][R4.64+0x4] ;  /* 0x0000040a04007980 */ /* 0x000e24000c101900 */
[----:B0-----:R-:W-:-:S05]  /*a800*/  IADD3 R3, PT, PT, R53, R0, RZ ;  /* 0x0000000035037210 */ /* 0x001fca0007ffe0ff */
[----:B------:R1:W-:Y:S02]  /*a810*/  ST.E desc[UR10][R4.64+0x4], R3 ;  /* 0x0000040304007985 */ /* 0x0003e4000c10190a */
.L_x_486:
[----:B------:R-:W-:Y:S05]  /*a820*/  BSYNC.RECONVERGENT B0 ;  /* 0x0000000000007941 */ /* 0x000fea0003800200 */
.L_x_485:
        /* <DEDUP_REMOVED lines=8> */
.L_x_492:
[----:B------:R-:W0:Y:S02]  /*a8b0*/  LDS R2, [R0] ;  /* 0x0000000000027984 */ /* 0x000e240000000800 */
[----:B0-----:R-:W-:-:S05]  /*a8c0*/  HFMA2 R3, R2, 1, 1, R56 ;  /* 0x3c003c0002037831 */ /* 0x001fca0000000038 */
[----:B------:R-:W0:Y:S02]  /*a8d0*/  ATOMS.CAST.SPIN P0, [R0], R2, R3 ;  /* 0x000000020000758d */ /* 0x000e240001800003 */
[----:B0-----:R-:W-:Y:S05]  /*a8e0*/  @!P0 BRA `(.L_x_492) ;  /* 0xfffffffc00f08947 */ /* 0x001fea000383ffff */
[----:B------:R-:W-:Y:S05]  /*a8f0*/  BRA `(.L_x_490) ;  /* 0x00000000000c7947 */ /* 0x000fea0003800000 */
.L_x_491:
[----:B------:R-:W2:Y:S02]  /*a900*/  LD.E R0, desc[UR10][R4.64] ;  /* 0x0000000a04007980 */ /* 0x000ea4000c101900 */
[----:B--2---:R-:W-:-:S05]  /*a910*/  IADD3 R3, PT, PT, R56, R0, RZ ;  /* 0x0000000038037210 */ /* 0x004fca0007ffe0ff */
[----:B------:R0:W-:Y:S02]  /*a920*/  ST.E desc[UR10][R4.64], R3 ;  /* 0x0000000304007985 */ /* 0x0001e4000c10190a */
.L_x_490:
[----:B------:R-:W-:Y:S05]  /*a930*/  BSYNC.RECONVERGENT B0 ;  /* 0x0000000000007941 */ /* 0x000fea0003800200 */
.L_x_489:
[----:B------:R1:W-:Y:S01]  /*a940*/  ATOM.E.ADD.F16x2.RN.STRONG.GPU P0, RZ, desc[UR10][R4.64+0x4], R57 ;  /* 0x8000043904ff79a2 */ /* 0x0003e2000c10e10a */
[----:B------:R-:W-:Y:S04]  /*a950*/  BSSY.RECONVERGENT B0, `(.L_x_493) ;  /* 0x000000e000007945 */ /* 0x000fe80003800200 */
[----:B-1----:R-:W-:Y:S05]  /*a960*/  @P0 BRA `(.L_x_494) ;  /* 0x0000000000300947 */ /* 0x002fea0003800000 */
[----:B------:R-:W1:Y:S02]  /*a970*/  QSPC.E.S P0, RZ, [R4+0x4] ;  /* 0x0000040004ff73aa */ /* 0x000e640000000500 */
[----:B-1----:R-:W-:Y:S05]  /*a980*/  @!P0 BRA `(.L_x_495) ;  /* 0x00000000001c8947 */ /* 0x002fea0003800000 */
[----:B------:R-:W-:-:S04]  /*a990*/  MOV R2, R4 ;  /* 0x0000000400027202 */ /* 0x000fc80000000f00 */
[----:B------:R-:W-:-:S07]  /*a9a0*/  MOV R0, R2 ;  /* 0x0000000200007202 */ /* 0x000fce0000000f00 */
.L_x_496:
[----:B------:R-:W0:Y:S02]  /*a9b0*/  LDS R2, [R0+0x4] ;  /* 0x0000040000027984 */ /* 0x000e240000000800 */
[----:B0-----:R-:W-:-:S05]  /*a9c0*/  HADD2 R3, R2, R57 ;  /* 0x0000003902037230 */ /* 0x001fca0000000000 */
[----:B------:R-:W0:Y:S02]  /*a9d0*/  ATOMS.CAST.SPIN P0, [R0+0x4], R2, R3 ;  /* 0x000004020000758d */ /* 0x000e240001800003 */
[----:B0-----:R-:W-:Y:S05]  /*a9e0*/  @!P0 BRA `(.L_x_496) ;  /* 0xfffffffc00f08947 */ /* 0x001fea000383ffff */
[----:B------:R-:W-:Y:S05]  /*a9f0*/  BRA `(.L_x_494) ;  /* 0x00000000000c7947 */ /* 0x000fea0003800000 */
.L_x_495:
[----:B------:R-:W0:Y:S02]  /*aa00*/  LD.E R0, desc[UR10][R4.64+0x4] ;  /* 0x0000040a04007980 */ /* 0x000e24000c101900 */
[----:B0-----:R-:W-:-:S05]  /*aa10*/  IADD3 R3, PT, PT, R57, R0, RZ ;  /* 0x0000000039037210 */ /* 0x001fca0007ffe0ff */
[----:B------:R1:W-:Y:S02]  /*aa20*/  ST.E desc[UR10][R4.64+0x4], R3 ;  /* 0x0000040304007985 */ /* 0x0003e4000c10190a */
.L_x_494:
[----:B------:R-:W-:Y:S05]  /*aa30*/  BSYNC.RECONVERGENT B0 ;  /* 0x0000000000007941 */ /* 0x000fea0003800200 */
.L_x_493:
        /* <DEDUP_REMOVED lines=8> */
.L_x_500:
[----:B------:R-:W0:Y:S02]  /*aac0*/  LDS R2, [R0] ;  /* 0x0000000000027984 */ /* 0x000e240000000800 */
[----:B0-----:R-:W-:-:S05]  /*aad0*/  HFMA2 R3, R2, 1, 1, R54 ;  /* 0x3c003c0002037831 */ /* 0x001fca0000000036 */
[----:B------:R-:W0:Y:S02]  /*aae0*/  ATOMS.CAST.SPIN P0, [R0], R2, R3 ;  /* 0x000000020000758d */ /* 0x000e240001800003 */
[----:B0-----:R-:W-:Y:S05]  /*aaf0*/  @!P0 BRA `(.L_x_500) ;  /* 0xfffffffc00f08947 */ /* 0x001fea000383ffff */
[----:B------:R-:W-:Y:S05]  /*ab00*/  BRA `(.L_x_498) ;  /* 0x00000000000c7947 */ /* 0x000fea0003800000 */
.L_x_499:
[----:B------:R-:W2:Y:S02]  /*ab10*/  LD.E R0, desc[UR10][R4.64] ;  /* 0x0000000a04007980 */ /* 0x000ea4000c101900 */
[----:B--2---:R-:W-:-:S05]  /*ab20*/  IADD3 R3, PT, PT, R54, R0, RZ ;  /* 0x0000000036037210 */ /* 0x004fca0007ffe0ff */
[----:B------:R0:W-:Y:S02]  /*ab30*/  ST.E desc[UR10][R4.64], R3 ;  /* 0x0000000304007985 */ /* 0x0001e4000c10190a */
.L_x_498:
[----:B------:R-:W-:Y:S05]  /*ab40*/  BSYNC.RECONVERGENT B0 ;  /* 0x0000000000007941 */ /* 0x000fea0003800200 */
.L_x_497:
[----:B------:R1:W-:Y:S01]  /*ab50*/  ATOM.E.ADD.F16x2.RN.STRONG.GPU P0, RZ, desc[UR10][R4.64+0x4], R55 ;  /* 0x8000043704ff79a2 */ /* 0x0003e2000c10e10a */
[----:B------:R-:W-:Y:S04]  /*ab60*/  BSSY.RECONVERGENT B0, `(.L_x_501) ;  /* 0x000000e000007945 */ /* 0x000fe80003800200 */
[----:B-1----:R-:W-:Y:S05]  /*ab70*/  @P0 BRA `(.L_x_502) ;  /* 0x0000000000300947 */ /* 0x002fea0003800000 */
[----:B------:R-:W1:Y:S02]  /*ab80*/  QSPC.E.S P0, RZ, [R4+0x4] ;  /* 0x0000040004ff73aa */ /* 0x000e640000000500 */
[----:B-1----:R-:W-:Y:S05]  /*ab90*/  @!P0 BRA `(.L_x_503) ;  /* 0x00000000001c8947 */ /* 0x002fea0003800000 */
[----:B------:R-:W-:-:S04]  /*aba0*/  MOV R2, R4 ;  /* 0x0000000400027202 */ /* 0x000fc80000000f00 */
[----:B------:R-:W-:-:S07]  /*abb0*/  MOV R0, R2 ;  /* 0x0000000200007202 */ /* 0x000fce0000000f00 */
.L_x_504:
[----:B------:R-:W0:Y:S02]  /*abc0*/  LDS R2, [R0+0x4] ;  /* 0x0000040000027984 */ /* 0x000e240000000800 */
[----:B0-----:R-:W-:-:S05]  /*abd0*/  HADD2 R3, R2, R55 ;  /* 0x0000003702037230 */ /* 0x001fca0000000000 */
[----:B------:R-:W0:Y:S02]  /*abe0*/  ATOMS.CAST.SPIN P0, [R0+0x4], R2, R3 ;  /* 0x000004020000758d */ /* 0x000e240001800003 */
[----:B0-----:R-:W-:Y:S05]  /*abf0*/  @!P0 BRA `(.L_x_504) ;  /* 0xfffffffc00f08947 */ /* 0x001fea000383ffff */
[----:B------:R-:W-:Y:S05]  /*ac00*/  BRA `(.L_x_502) ;  /* 0x00000000000c7947 */ /* 0x000fea0003800000 */
.L_x_503:
[----:B------:R-:W0:Y:S02]  /*ac10*/  LD.E R0, desc[UR10][R4.64+0x4] ;  /* 0x0000040a04007980 */ /* 0x000e24000c101900 */
[----:B0-----:R-:W-:-:S05]  /*ac20*/  IADD3 R3, PT, PT, R55, R0, RZ ;  /* 0x0000000037037210 */ /* 0x001fca0007ffe0ff */
[----:B------:R1:W-:Y:S02]  /*ac30*/  ST.E desc[UR10][R4.64+0x4], R3 ;  /* 0x0000040304007985 */ /* 0x0003e4000c10190a */
.L_x_502:
[----:B------:R-:W-:Y:S05]  /*ac40*/  BSYNC.RECONVERGENT B0 ;  /* 0x0000000000007941 */ /* 0x000fea0003800200 */
.L_x_501:
        /* <DEDUP_REMOVED lines=8> */
.L_x_508:
[----:B------:R-:W0:Y:S02]  /*acd0*/  LDS R2, [R0] ;  /* 0x0000000000027984 */ /* 0x000e240000000800 */
[----:B0-----:R-:W-:-:S05]  /*ace0*/  HFMA2 R3, R2, 1, 1, R50 ;  /* 0x3c003c0002037831 */ /* 0x001fca0000000032 */
[----:B------:R-:W0:Y:S02]  /*acf0*/  ATOMS.CAST.SPIN P0, [R0], R2, R3 ;  /* 0x000000020000758d */ /* 0x000e240001800003 */
[----:B0-----:R-:W-:Y:S05]  /*ad00*/  @!P0 BRA `(.L_x_508) ;  /* 0xfffffffc00f08947 */ /* 0x001fea000383ffff */
[----:B------:R-:W-:Y:S05]  /*ad10*/  BRA `(.L_x_506) ;  /* 0x00000000000c7947 */ /* 0x000fea0003800000 */
.L_x_507:
[----:B------:R-:W2:Y:S02]  /*ad20*/  LD.E R0, desc[UR10][R4.64] ;  /* 0x0000000a04007980 */ /* 0x000ea4000c101900 */
[----:B--2---:R-:W-:-:S05]  /*ad30*/  IADD3 R3, PT, PT, R50, R0, RZ ;  /* 0x0000000032037210 */ /* 0x004fca0007ffe0ff */
[----:B------:R0:W-:Y:S02]  /*ad40*/  ST.E desc[UR10][R4.64], R3 ;  /* 0x0000000304007985 */ /* 0x0001e4000c10190a */
.L_x_506:
[----:B------:R-:W-:Y:S05]  /*ad50*/  BSYNC.RECONVERGENT B0 ;  /* 0x0000000000007941 */ /* 0x000fea0003800200 */
.L_x_505:
[----:B------:R1:W-:Y:S01]  /*ad60*/  ATOM.E.ADD.F16x2.RN.STRONG.GPU P0, RZ, desc[UR10][R4.64+0x4], R51 ;  /* 0x8000043304ff79a2 */ /* 0x0003e2000c10e10a */
[----:B------:R-:W-:Y:S04]  /*ad70*/  BSSY.RECONVERGENT B0, `(.L_x_509) ;  /* 0x000000e000007945 */ /* 0x000fe80003800200 */
[----:B-1----:R-:W-:Y:S05]  /*ad80*/  @P0 BRA `(.L_x_510) ;  /* 0x0000000000300947 */ /* 0x002fea0003800000 */
[----:B------:R-:W1:Y:S02]  /*ad90*/  QSPC.E.S P0, RZ, [R4+0x4] ;  /* 0x0000040004ff73aa */ /* 0x000e640000000500 */
[----:B-1----:R-:W-:Y:S05]  /*ada0*/  @!P0 BRA `(.L_x_511) ;  /* 0x00000000001c8947 */ /* 0x002fea0003800000 */
[----:B------:R-:W-:-:S04]  /*adb0*/  MOV R2, R4 ;  /* 0x0000000400027202 */ /* 0x000fc80000000f00 */
[----:B------:R-:W-:-:S07]  /*adc0*/  MOV R0, R2 ;  /* 0x0000000200007202 */ /* 0x000fce0000000f00 */
.L_x_512:
[----:B------:R-:W0:Y:S02]  /*add0*/  LDS R2, [R0+0x4] ;  /* 0x0000040000027984 */ /* 0x000e240000000800 */
[----:B0-----:R-:W-:-:S05]  /*ade0*/  HADD2 R3, R2, R51 ;  /* 0x0000003302037230 */ /* 0x001fca0000000000 */
[----:B------:R-:W0:Y:S02]  /*adf0*/  ATOMS.CAST.SPIN P0, [R0+0x4], R2, R3 ;  /* 0x000004020000758d */ /* 0x000e240001800003 */
[----:B0-----:R-:W-:Y:S05]  /*ae00*/  @!P0 BRA `(.L_x_512) ;  /* 0xfffffffc00f08947 */ /* 0x001fea000383ffff */
[----:B------:R-:W-:Y:S05]  /*ae10*/  BRA `(.L_x_510) ;  /* 0x00000000000c7947 */ /* 0x000fea0003800000 */
.L_x_511:
[----:B------:R-:W0:Y:S02]  /*ae20*/  LD.E R0, desc[UR10][R4.64+0x4] ;  /* 0x0000040a04007980 */ /* 0x000e24000c101900 */
[----:B0-----:R-:W-:-:S05]  /*ae30*/  IADD3 R3, PT, PT, R51, R0, RZ ;  /* 0x0000000033037210 */ /* 0x001fca0007ffe0ff */
[----:B------:R1:W-:Y:S02]  /*ae40*/  ST.E desc[UR10][R4.64+0x4], R3 ;  /* 0x0000040304007985 */ /* 0x0003e4000c10190a */
.L_x_510:
[----:B------:R-:W-:Y:S05]  /*ae50*/  BSYNC.RECONVERGENT B0 ;  /* 0x0000000000007941 */ /* 0x000fea0003800200 */
.L_x_509:
        /* <DEDUP_REMOVED lines=8> */
.L_x_516:
[----:B------:R-:W0:Y:S02]  /*aee0*/  LDS R2, [R0] ;  /* 0x0000000000027984 */ /* 0x000e240000000800 */
[----:B0-----:R-:W-:-:S05]  /*aef0*/  HFMA2 R3, R2, 1, 1, R19 ;  /* 0x3c003c0002037831 */ /* 0x001fca0000000013 */
[----:B------:R-:W0:Y:S02]  /*af00*/  ATOMS.CAST.SPIN P0, [R0], R2, R3 ;  /* 0x000000020000758d */ /* 0x000e240001800003 */
[----:B0-----:R-:W-:Y:S05]  /*af10*/  @!P0 BRA `(.L_x_516) ;  /* 0xfffffffc00f08947 */ /* 0x001fea000383ffff */
[----:B------:R-:W-:Y:S05]  /*af20*/  BRA `(.L_x_514) ;  /* 0x00000000000c7947 */ /* 0x000fea0003800000 */
.L_x_515:
[----:B------:R-:W2:Y:S02]  /*af30*/  LD.E R0, desc[UR10][R4.64] ;  /* 0x0000000a04007980 */ /* 0x000ea4000c101900 */
[----:B--2---:R-:W-:-:S05]  /*af40*/  IADD3 R3, PT, PT, R19, R0, RZ ;  /* 0x0000000013037210 */ /* 0x004fca0007ffe0ff */
[----:B------:R0:W-:Y:S02]  /*af50*/  ST.E desc[UR10][R4.64], R3 ;  /* 0x0000000304007985 */ /* 0x0001e4000c10190a */
.L_x_514:
[----:B------:R-:W-:Y:S05]  /*af60*/  BSYNC.RECONVERGENT B0 ;  /* 0x0000000000007941 */ /* 0x000fea0003800200 */
.L_x_513:
[----:B------:R1:W-:Y:S01]  /*af70*/  ATOM.E.ADD.F16x2.RN.STRONG.GPU P0, RZ, desc[UR10][R4.64+0x4], R16 ;  /* 0x8000041004ff79a2 */ /* 0x0003e2000c10e10a */
[----:B------:R-:W-:Y:S04]  /*af80*/  BSSY.RECONVERGENT B0, `(.L_x_517) ;  /* 0x000000e000007945 */ /* 0x000fe80003800200 */
[----:B-1----:R-:W-:Y:S05]  /*af90*/  @P0 BRA `(.L_x_518) ;  /* 0x0000000000300947 */ /* 0x002fea0003800000 */
[----:B------:R-:W1:Y:S02]  /*afa0*/  QSPC.E.S P0, RZ, [R4+0x4] ;  /* 0x0000040004ff73aa */ /* 0x000e640000000500 */
[----:B-1----:R-:W-:Y:S05]  /*afb0*/  @!P0 BRA `(.L_x_519) ;  /* 0x00000000001c8947 */ /* 0x002fea0003800000 */
[----:B------:R-:W-:-:S04]  /*afc0*/  MOV R2, R4 ;  /* 0x0000000400027202 */ /* 0x000fc80000000f00 */
[----:B------:R-:W-:-:S07]  /*afd0*/  MOV R0, R2 ;  /* 0x0000000200007202 */ /* 0x000fce0000000f00 */
.L_x_520:
[----:B------:R-:W0:Y:S02]  /*afe0*/  LDS R2, [R0+0x4] ;  /* 0x0000040000027984 */ /* 0x000e240000000800 */
[----:B0-----:R-:W-:-:S05]  /*aff0*/  HADD2 R3, R2, R16 ;  /* 0x0000001002037230 */ /* 0x001fca0000000000 */
[----:B------:R-:W0:Y:S02]  /*b000*/  ATOMS.CAST.SPIN P0, [R0+0x4], R2, R3 ;  /* 0x000004020000758d */ /* 0x000e240001800003 */
[----:B0-----:R-:W-:Y:S05]  /*b010*/  @!P0 BRA `(.L_x_520) ;  /* 0xfffffffc00f08947 */ /* 0x001fea000383ffff */
[----:B------:R-:W-:Y:S05]  /*b020*/  BRA `(.L_x_518) ;  /* 0x00000000000c7947 */ /* 0x000fea0003800000 */
.L_x_519:
[----:B------:R-:W0:Y:S02]  /*b030*/  LD.E R0, desc[UR10][R4.64+0x4] ;  /* 0x0000040a04007980 */ /* 0x000e24000c101900 */
[----:B0-----:R-:W-:-:S05]  /*b040*/  IADD3 R3, PT, PT, R16, R0, RZ ;  /* 0x0000000010037210 */ /* 0x001fca0007ffe0ff */
[----:B------:R1:W-:Y:S02]  /*b050*/  ST.E desc[UR10][R4.64+0x4], R3 ;  /* 0x0000040304007985 */ /* 0x0003e4000c10190a */
.L_x_518:
[----:B------:R-:W-:Y:S05]  /*b060*/  BSYNC.RECONVERGENT B0 ;  /* 0x0000000000007941 */ /* 0x000fea0003800200 */
.L_x_517:
        /* <DEDUP_REMOVED lines=8> */
.L_x_524:
[----:B------:R-:W0:Y:S02]  /*b0f0*/  LDS R2, [R0] ;  /* 0x0000000000027984 */ /* 0x000e240000000800 */
[----:B0-----:R-:W-:-:S05]  /*b100*/  HFMA2 R3, R2, 1, 1, R15 ;  /* 0x3c003c0002037831 */ /* 0x001fca000000000f */
[----:B------:R-:W0:Y:S02]  /*b110*/  ATOMS.CAST.SPIN P0, [R0], R2, R3 ;  /* 0x000000020000758d */ /* 0x000e240001800003 */
[----:B0-----:R-:W-:Y:S05]  /*b120*/  @!P0 BRA `(.L_x_524) ;  /* 0xfffffffc00f08947 */ /* 0x001fea000383ffff */
[----:B------:R-:W-:Y:S05]  /*b130*/  BRA `(.L_x_522) ;  /* 0x00000000000c7947 */ /* 0x000fea0003800000 */
.L_x_523:
[----:B------:R-:W2:Y:S02]  /*b140*/  LD.E R0, desc[UR10][R4.64] ;  /* 0x0000000a04007980 */ /* 0x000ea4000c101900 */
[----:B--2---:R-:W-:-:S05]  /*b150*/  IADD3 R3, PT, PT, R15, R0, RZ ;  /* 0x000000000f037210 */ /* 0x004fca0007ffe0ff */
[----:B------:R0:W-:Y:S02]  /*b160*/  ST.E desc[UR10][R4.64], R3 ;  /* 0x0000000304007985 */ /* 0x0001e4000c10190a */
.L_x_522:
[----:B------:R-:W-:Y:S05]  /*b170*/  BSYNC.RECONVERGENT B0 ;  /* 0x0000000000007941 */ /* 0x000fea0003800200 */
.L_x_521:
[----:B------:R1:W-:Y:S02]  /*b180*/  ATOM.E.ADD.F16x2.RN.STRONG.GPU P0, RZ, desc[UR10][R4.64+0x4], R47 ;  /* 0x8000042f04ff79a2 */ /* 0x0003e4000c10e10a */
[----:B-1----:R-:W-:Y:S05]  /*b190*/  @P0 EXIT ;  /* 0x000000000000094d */ /* 0x002fea0003800000 */
[----:B------:R-:W1:Y:S02]  /*b1a0*/  QSPC.E.S P0, RZ, [R4+0x4] ;  /* 0x0000040004ff73aa */ /* 0x000e640000000500 */
[----:B-1----:R-:W-:Y:S05]  /*b1b0*/  @!P0 BRA `(.L_x_525) ;  /* 0x00000000001c8947 */ /* 0x002fea0003800000 */
[----:B------:R-:W-:-:S04]  /*b1c0*/  MOV R2, R4 ;  /* 0x0000000400027202 */ /* 0x000fc80000000f00 */
[----:B------:R-:W-:-:S07]  /*b1d0*/  MOV R0, R2 ;  /* 0x0000000200007202 */ /* 0x000fce0000000f00 */
.L_x_526:
[----:B------:R-:W0:Y:S02]  /*b1e0*/  LDS R2, [R0+0x4] ;  /* 0x0000040000027984 */ /* 0x000e240000000800 */
[----:B0-----:R-:W-:-:S05]  /*b1f0*/  HADD2 R3, R2, R47 ;  /* 0x0000002f02037230 */ /* 0x001fca0000000000 */
[----:B------:R-:W0:Y:S02]  /*b200*/  ATOMS.CAST.SPIN P0, [R0+0x4], R2, R3 ;  /* 0x000004020000758d */ /* 0x000e240001800003 */
[----:B0-----:R-:W-:Y:S05]  /*b210*/  @!P0 BRA `(.L_x_526) ;  /* 0xfffffffc00f08947 */ /* 0x001fea000383ffff */
[----:B------:R-:W-:Y:S05]  /*b220*/  EXIT ;  /* 0x000000000000794d */ /* 0x000fea0003800000 */
.L_x_525:
[----:B------:R-:W0:Y:S02]  /*b230*/  LD.E R0, desc[UR10][R4.64+0x4] ;  /* 0x0000040a04007980 */ /* 0x000e24000c101900 */
[----:B0-----:R-:W-:-:S05]  /*b240*/  IADD3 R3, PT, PT, R47, R0, RZ ;  /* 0x000000002f037210 */ /* 0x001fca0007ffe0ff */
[----:B------:R-:W-:Y:S01]  /*b250*/  ST.E desc[UR10][R4.64+0x4], R3 ;  /* 0x0000040304007985 */ /* 0x000fe2000c10190a */
[----:B------:R-:W-:Y:S05]  /*b260*/  EXIT ;  /* 0x000000000000794d */ /* 0x000fea0003800000 */
.L_x_527:
        /* <DEDUP_REMOVED lines=9> */
.L_x_1857:


//--------------------- .text._ZN4vllm4gptq33gemm_half_q_half_gptq_4bit_kernelILb1ELi8EEEvPK6__halfPKjS6_S4_PS2_iiiibPKi --------------------------
	.section	.text._ZN4vllm4gptq33gemm_half_q_half_gptq_4bit_kernelILb1ELi8EEEvPK6__halfPKjS6_S4_PS2_iiiibPKi,"ax",@progbits
	.align	128
        .global         _ZN4vllm4gptq33gemm_half_q_half_gptq_4bit_kernelILb1ELi8EEEvPK6__halfPKjS6_S4_PS2_iiiibPKi
        .type           _ZN4vllm4gptq33gemm_half_q_half_gptq_4bit_kernelILb1ELi8EEEvPK6__halfPKjS6_S4_PS2_iiiibPKi,@function
        .size           _ZN4vllm4gptq33gemm_half_q_half_gptq_4bit_kernelILb1ELi8EEEvPK6__halfPKjS6_S4_PS2_iiiibPKi,(.L_x_1858 - _ZN4vllm4gptq33gemm_half_q_half_gptq_4bit_kernelILb1ELi8EEEvPK6__halfPKjS6_S4_PS2_iiiibPKi)
        .other          _ZN4vllm4gptq33gemm_half_q_half_gptq_4bit_kernelILb1ELi8EEEvPK6__halfPKjS6_S4_PS2_iiiibPKi,@"STO_CUDA_ENTRY STV_DEFAULT"
_ZN4vllm4gptq33gemm_half_q_half_gptq_4bit_kernelILb1ELi8EEEvPK6__halfPKjS6_S4_PS2_iiiibPKi:
.text._ZN4vllm4gptq33gemm_half_q_half_gptq_4bit_kernelILb1ELi8EEEvPK6__halfPKjS6_S4_PS2_iiiibPKi:
[----:B------:R-:W-:Y:S01]  /*0000*/  LDC R1, c[0x0][0x37c] ;  /* 0x0000df00ff017b82 */ /* 0x000fe20000000800 */
[----:B------:R-:W0:Y:S07]  /*0010*/  S2R R6, SR_CTAID.Z ;  /* 0x0000000000067919 */ /* 0x000e2e0000002700 */
[----:B------:R-:W1:Y:S01]  /*0020*/  LDC R5, c[0x0][0x3b0] ;  /* 0x0000ec00ff057b82 */ /* 0x000e620000000800 */
[----:B------:R-:W2:Y:S01]  /*0030*/  LDCU.64 UR10, c[0x0][0x358] ;  /* 0x00006b00ff0a77ac */ /* 0x000ea20008000a00 */
[----:B------:R-:W-:Y:S01]  /*0040*/  BSSY.RECONVERGENT B0, `(.L_x_528) ;  /* 0x000008c000007945 */ /* 0x000fe20003800200 */
[----:B------:R-:W3:Y:S01]  /*0050*/  S2R R4, SR_TID.X ;  /* 0x0000000000047919 */ /* 0x000ee20000002100 */
[----:B------:R-:W4:Y:S01]  /*0060*/  S2R R3, SR_CTAID.X ;  /* 0x0000000000037919 */ /* 0x000f220000002500 */
[----:B0-----:R-:W-:-:S04]  /*0070*/  SHF.L.U32 R2, R6, 0x7, RZ ;  /* 0x0000000706027819 */ /* 0x001fc800000006ff */
[C---:B---3--:R-:W-:Y:S02]  /*0080*/  IADD3 R7, PT, PT, R2.reuse, R4, RZ ;  /* 0x0000000402077210 */ /* 0x048fe40007ffe0ff */
[C---:B-1----:R-:W-:Y:S02]  /*0090*/  VIADDMNMX.U32 R0, R2.reuse, 0x80, R5, PT ;  /* 0x0000008002007846 */ /* 0x042fe40003800005 */
[----:B------:R-:W-:Y:S02]  /*00a0*/  R2UR UR8, R2 ;  /* 0x00000000020872ca */ /* 0x000fe400000e0000 */
[----:B------:R-:W-:Y:S02]  /*00b0*/  ISETP.GE.U32.AND P0, PT, R7, R0, PT ;  /* 0x000000000700720c */ /* 0x000fe40003f06070 */
[----:B----4-:R-:W-:-:S04]  /*00c0*/  LEA R2, R3, R4, 0x7 ;  /* 0x0000000403027211 */ /* 0x010fc800078e38ff */
[----:B------:R-:W-:-:S07]  /*00d0*/  SHF.L.U32 R2, R2, 0x2, RZ ;  /* 0x0000000202027819 */ /* 0x000fce00000006ff */
        /* <DEDUP_REMOVED lines=13> */
[CC--:B------:R-:W-:Y:S02]  /*01b0*/  IADD3 R10, PT, PT, R8.reuse, R5.reuse, RZ ;  /* 0x00000005080a7210 */ /* 0x0c0fe40007ffe0ff */
        /* <DEDUP_REMOVED lines=19> */
[----:B------:R-:W-:Y:S02]  /*02f0*/  LEA R14, P0, R15, UR6, 0x1 ;  /* 0x000000060f0e7c11 */ /* 0x000fe4000f8008ff */
[----:B------:R-:W-:Y:S02]  /*0300*/  IADD3 R17, P1, PT, R7, R22, RZ ;  /* 0x0000001607117210 */ /* 0x000fe40007f3e0ff */
[----:B------:R-:W-:Y:S02]  /*0310*/  LEA.HI.X R15, R15, UR7, R16, 0x1, P0 ;  /* 0x000000070f0f7c11 */ /* 0x000fe400080f0c10 */
[C---:B------:R-:W-:Y:S02]  /*0320*/  LEA.HI.X.SX32 R26, R22.reuse, RZ, 0x1, P1 ;  /* 0x000000ff161a7211 */ /* 0x040fe400008f0eff */
[----:B------:R-:W-:Y:S01]  /*0330*/  LEA R16, P0, R17, UR6, 0x1 ;  /* 0x0000000611107c11 */ /* 0x000fe2000f8008ff */
[----:B------:R-:W4:Y:S01]  /*0340*/  LDG.E.U16.CONSTANT R14, desc[UR10][R14.64] ;  /* 0x0000000a0e0e7981 */ /* 0x000f22000c1e9500 */
[----:B------:R-:W-:-:S02]  /*0350*/  IADD3 R24, PT, PT, R22, R5, RZ ;  /* 0x0000000516187210 */ /* 0x000fc40007ffe0ff */
[----:B------:R-:W-:Y:S01]  /*0360*/  LEA.HI.X R17, R17, UR7, R26, 0x1, P0 ;  /* 0x0000000711117c11 */ /* 0x000fe200080f0c1a */
[----:B------:R5:W4:Y:S01]  /*0370*/  LDG.E.U16.CONSTANT R22, desc[UR10][R12.64] ;  /* 0x0000000a0c167981 */ /* 0x000b22000c1e9500 */
[-C--:B------:R-:W-:Y:S02]  /*0380*/  IADD3 R26, PT, PT, R24, R5.reuse, RZ ;  /* 0x00000005181a7210 */ /* 0x080fe40007ffe0ff */
[C---:B0-----:R-:W-:Y:S01]  /*0390*/  IADD3 R9, P0, PT, R7.reuse, R24, RZ ;  /* 0x0000001807097210 */ /* 0x041fe20007f1e0ff */
[----:B------:R-:W4:Y:S01]  /*03a0*/  LDG.E.U16.CONSTANT R16, desc[UR10][R16.64] ;  /* 0x0000000a10107981 */ /* 0x000f22000c1e9500 */
[----:B------:R-:W-:Y:S02]  /*03b0*/  IADD3 R28, PT, PT, R26, R5, RZ ;  /* 0x000000051a1c7210 */ /* 0x000fe40007ffe0ff */
[----:B------:R-:W-:Y:S02]  /*03c0*/  LEA.HI.X.SX32 R24, R24, RZ, 0x1, P0 ;  /* 0x000000ff18187211 */ /* 0x000fe400000f0eff */
[----:B-1----:R-:W-:-:S02]  /*03d0*/  IADD3 R11, P1, PT, R7, R26, RZ ;  /* 0x0000001a070b7210 */ /* 0x002fc40007f3e0ff */
[----:B------:R-:W-:Y:S02]  /*03e0*/  LEA R8, P0, R9, UR6, 0x1 ;  /* 0x0000000609087c11 */ /* 0x000fe4000f8008ff */
[----:B------:R-:W-:Y:S02]  /*03f0*/  IADD3 R7, P2, PT, R7, R28, RZ ;  /* 0x0000001c07077210 */ /* 0x000fe40007f5e0ff */
[----:B------:R-:W-:Y:S02]  /*0400*/  LEA.HI.X.SX32 R26, R26, RZ, 0x1, P1 ;  /* 0x000000ff1a1a7211 */ /* 0x000fe400008f0eff */
[----:B------:R-:W-:Y:S02]  /*0410*/  LEA.HI.X R9, R9, UR7, R24, 0x1, P0 ;  /* 0x0000000709097c11 */ /* 0x000fe400080f0c18 */
[----:B------:R-:W-:Y:S02]  /*0420*/  LEA R10, P1, R11, UR6, 0x1 ;  /* 0x000000060b0a7c11 */ /* 0x000fe4000f8208ff */
[----:B------:R-:W-:Y:S01]  /*0430*/  LEA.HI.X.SX32 R28, R28, RZ, 0x1, P2 ;  /* 0x000000ff1c1c7211 */ /* 0x000fe200010f0eff */
[----:B------:R-:W4:Y:S01]  /*0440*/  LDG.E.U16.CONSTANT R8, desc[UR10][R8.64] ;  /* 0x0000000a08087981 */ /* 0x000f22000c1e9500 */
[----:B-----5:R-:W-:-:S02]  /*0450*/  LEA R12, P0, R7, UR6, 0x1 ;  /* 0x00000006070c7c11 */ /* 0x020fc4000f8008ff */
[----:B------:R-:W-:Y:S02]  /*0460*/  LEA.HI.X R11, R11, UR7, R26, 0x1, P1 ;  /* 0x000000070b0b7c11 */ /* 0x000fe400088f0c1a */
[----:B------:R-:W-:-:S03]  /*0470*/  LEA.HI.X R13, R7, UR7, R28, 0x1, P0 ;  /* 0x00000007070d7c11 */ /* 0x000fc600080f0c1c */
[----:B------:R-:W5:Y:S04]  /*0480*/  LDG.E.U16.CONSTANT R10, desc[UR10][R10.64] ;  /* 0x0000000a0a0a7981 */ /* 0x000f68000c1e9500 */
[----:B------:R-:W5:Y:S04]  /*0490*/  LDG.E.U16.CONSTANT R12, desc[UR10][R12.64] ;  /* 0x0000000a0c0c7981 */ /* 0x000f68000c1e9500 */
[----:B--2---:R0:W-:Y:S04]  /*04a0*/  STS.U16 [R3], R18 ;  /* 0x0000001203007388 */ /* 0x0041e80000000400 */
[----:B---3--:R0:W-:Y:S04]  /*04b0*/  STS.U16 [R3+0x100], R20 ;  /* 0x0001001403007388 */ /* 0x0081e80000000400 */
[----:B----4-:R0:W-:Y:S04]  /*04c0*/  STS.U16 [R3+0x300], R14 ;  /* 0x0003000e03007388 */ /* 0x0101e80000000400 */
[----:B------:R0:W-:Y:S04]  /*04d0*/  STS.U16 [R3+0x200], R22 ;  /* 0x0002001603007388 */ /* 0x0001e80000000400 */
[----:B------:R0:W-:Y:S04]  /*04e0*/  STS.U16 [R3+0x400], R16 ;  /* 0x0004001003007388 */ /* 0x0001e80000000400 */
[----:B------:R0:W-:Y:S04]  /*04f0*/  STS.U16 [R3+0x500], R8 ;  /* 0x0005000803007388 */ /* 0x0001e80000000400 */
[----:B-----5:R0:W-:Y:S04]  /*0500*/  STS.U16 [R3+0x600], R10 ;  /* 0x0006000a03007388 */ /* 0x0201e80000000400 */
[----:B------:R0:W-:Y:S01]  /*0510*/  STS.U16 [R3+0x700], R12 ;  /* 0x0007000c03007388 */ /* 0x0001e20000000400 */
[----:B------:R-:W-:Y:S05]  /*0520*/  BRA `(.L_x_529) ;  /* 0x0000000000f47947 */ /* 0x000fea0003800000 */
.L_x_530:
        /* <DEDUP_REMOVED lines=22> */
[----:B------:R-:W-:Y:S02]  /*0690*/  LEA.HI.X.SX32 R22, R22, R21, 0x1, P0 ;  /* 0x0000001516167211 */ /* 0x000fe400000f0eff */
[C---:B------:R-:W-:Y:S02]  /*06a0*/  IADD3 R24, PT, PT, R26.reuse, R5, RZ ;  /* 0x000000051a187210 */ /* 0x040fe40007ffe0ff */
[----:B------:R-:W-:Y:S02]  /*06b0*/  LEA R14, P0, R15, UR6, 0x1 ;  /* 0x000000060f0e7c11 */ /* 0x000fe4000f8008ff */
[----:B------:R-:W-:-:S02]  /*06c0*/  LEA.HI.X.SX32 R18, R26, R21, 0x1, P3 ;  /* 0x000000151a127211 */ /* 0x000fc400018f0eff */
[C---:B------:R-:W-:Y:S02]  /*06d0*/  IADD3 R26, PT, PT, R24.reuse, R5, RZ ;  /* 0x00000005181a7210 */ /* 0x040fe40007ffe0ff */
        /* <DEDUP_REMOVED lines=34> */
.L_x_529:
[----:B------:R-:W-:Y:S05]  /*0900*/  BSYNC.RECONVERGENT B0 ;  /* 0x0000000000007941 */ /* 0x000fea0003800200 */
.L_x_528:
[----:B------:R-:W2:Y:S02]  /*0910*/  LDCU UR7, c[0x0][0x3ac] ;  /* 0x00007580ff0777ac */ /* 0x000ea40008000800 */
[----:B--2---:R-:W-:-:S13]  /*0920*/  ISETP.GE.AND P0, PT, R2, UR7, PT ;  /* 0x0000000702007c0c */ /* 0x004fda000bf06270 */
[----:B------:R-:W-:Y:S05]  /*0930*/  @P0 EXIT ;  /* 0x000000000000094d */ /* 0x000fea0003800000 */
[----:B01----:R-:W0:Y:S01]  /*0940*/  LDC R12, c[0x0][0x3b4] ;  /* 0x0000ed00ff0c7b82 */ /* 0x003e220000000800 */
[----:B------:R-:W-:Y:S01]  /*0950*/  IABS R11, R5 ;  /* 0x00000005000b7213 */ /* 0x000fe20000000000 */
[----:B------:R-:W1:Y:S01]  /*0960*/  LDCU.U8 UR4, c[0x0][0x3b8] ;  /* 0x00007700ff0477ac */ /* 0x000e620008000000 */
[----:B------:R-:W-:Y:S01]  /*0970*/  SHF.L.U32 R4, R4, 0x4, RZ ;  /* 0x0000000404047819 */ /* 0x000fe200000006ff */
[----:B------:R-:W-:Y:S01]  /*0980*/  IMAD R6, R6, UR7, RZ ;  /* 0x0000000706067c24 */ /* 0x000fe2000f8e02ff */
[----:B------:R-:W2:Y:S03]  /*0990*/  LDCU.64 UR12, c[0x0][0x388] ;  /* 0x00007100ff0c77ac */ /* 0x000ea60008000a00 */
[----:B------:R-:W3:Y:S01]  /*09a0*/  LDC.64 R14, c[0x0][0x398] ;  /* 0x0000e600ff0e7b82 */ /* 0x000ee20000000a00 */
[----:B0-----:R-:W-:Y:S02]  /*09b0*/  IABS R10, R12 ;  /* 0x0000000c000a7213 */ /* 0x001fe40000000000 */
[----:B------:R-:W-:-:S02]  /*09c0*/  ISETP.NE.AND P1, PT, R12, RZ, PT ;  /* 0x000000ff0c00720c */ /* 0x000fc40003f25270 */
[----:B------:R-:W0:Y:S08]  /*09d0*/  I2F.RP R3, R10 ;  /* 0x0000000a00037306 */ /* 0x000e300000209400 */
[----:B0-----:R-:W0:Y:S02]  /*09e0*/  MUFU.RCP R3, R3 ;  /* 0x0000000300037308 */ /* 0x001e240000001000 */
[----:B0-----:R-:W-:-:S06]  /*09f0*/  IADD3 R8, PT, PT, R3, 0xffffffe, RZ ;  /* 0x0ffffffe03087810 */ /* 0x001fcc0007ffe0ff */
[----:B------:R0:W4:Y:S02]  /*0a00*/  F2I.FTZ.U32.TRUNC.NTZ R9, R8 ;  /* 0x0000000800097305 */ /* 0x000124000021f000 */
[----:B0-----:R-:W-:Y:S01]  /*0a10*/  HFMA2 R8, -RZ, RZ, 0, 0 ;  /* 0x00000000ff087431 */ /* 0x001fe200000001ff */
[----:B----4-:R-:W-:-:S05]  /*0a20*/  IADD3 R7, PT, PT, RZ, -R9, RZ ;  /* 0x80000009ff077210 */ /* 0x010fca0007ffe0ff */
[----:B------:R-:W-:-:S04]  /*0a30*/  IMAD R7, R7, R10, RZ ;  /* 0x0000000a07077224 */ /* 0x000fc800078e02ff */
[----:B------:R-:W-:Y:S01]  /*0a40*/  IMAD.HI.U32 R9, R9, R7, R8 ;  /* 0x0000000709097227 */ /* 0x000fe200078e0008 */
[----:B------:R-:W-:-:S05]  /*0a50*/  MOV R7, R11 ;  /* 0x0000000b00077202 */ /* 0x000fca0000000f00 */
[----:B------:R-:W-:-:S05]  /*0a60*/  IMAD.HI.U32 R9, R9, R7, RZ ;  /* 0x0000000709097227 */ /* 0x000fca00078e00ff */
[----:B------:R-:W-:-:S05]  /*0a70*/  IADD3 R3, PT, PT, RZ, -R9, RZ ;  /* 0x80000009ff037210 */ /* 0x000fca0007ffe0ff */
[----:B------:R-:W-:-:S05]  /*0a80*/  IMAD R3, R10, R3, R7 ;  /* 0x000000030a037224 */ /* 0x000fca00078e0207 */
[----:B------:R-:W-:-:S13]  /*0a90*/  ISETP.GT.U32.AND P2, PT, R10, R3, PT ;  /* 0x000000030a00720c */ /* 0x000fda0003f44070 */
[-C--:B------:R-:W-:Y:S02]  /*0aa0*/  @!P2 IADD3 R3, PT, PT, R3, -R10.reuse, RZ ;  /* 0x8000000a0303a210 */ /* 0x080fe40007ffe0ff */
[----:B------:R-:W-:Y:S02]  /*0ab0*/  @!P2 IADD3 R9, PT, PT, R9, 0x1, RZ ;  /* 0x000000010909a810 */ /* 0x000fe40007ffe0ff */
[----:B------:R-:W-:Y:S02]  /*0ac0*/  ISETP.GE.U32.AND P0, PT, R3, R10, PT ;  /* 0x0000000a0300720c */ /* 0x000fe40003f06070 */
[-C--:B------:R-:W-:Y:S02]  /*0ad0*/  LOP3.LUT R3, R5, R12.reuse, RZ, 0x3c, !PT ;  /* 0x0000000c05037212 */ /* 0x080fe400078e3cff */
[----:B------:R-:W-:Y:S02]  /*0ae0*/  @!P1 LOP3.LUT R12, RZ, R12, RZ, 0x33, !PT ;  /* 0x0000000cff0c9212 */ /* 0x000fe400078e33ff */
[----:B------:R-:W-:-:S07]  /*0af0*/  ISETP.GE.AND P3, PT, R3, RZ, PT ;  /* 0x000000ff0300720c */ /* 0x000fce0003f66270 */
[----:B------:R-:W-:-:S06]  /*0b00*/  @P0 IADD3 R9, PT, PT, R9, 0x1, RZ ;  /* 0x0000000109090810 */ /* 0x000fcc0007ffe0ff */
[----:B------:R-:W-:-:S04]  /*0b10*/  @!P3 IADD3 R9, PT, PT, RZ, -R9, RZ ;  /* 0x80000009ff09b210 */ /* 0x000fc80007ffe0ff */
[----:B------:R-:W-:Y:S02]  /*0b20*/  R2UR UR5, R9 ;  /* 0x00000000090572ca */ /* 0x000fe400000e0000 */
[----:B------:R-:W-:-:S13]  /*0b30*/  @!P1 R2UR UR5, R12 ;  /* 0x000000000c0592ca */ /* 0x000fda00000e0000 */
[----:B------:R-:W0:Y:S01]  /*0b40*/  I2F.U32.RP R3, UR5 ;  /* 0x0000000500037d06 */ /* 0x000e220008209000 */
[----:B------:R-:W-:Y:S02]  /*0b50*/  IADD3 R7, PT, PT, RZ, -UR5, RZ ;  /* 0x80000005ff077c10 */ /* 0x000fe4000fffe0ff */
[----:B------:R-:W-:Y:S02]  /*0b60*/  MOV R10, UR5 ;  /* 0x00000005000a7c02 */ /* 0x000fe40008000f00 */
[----:B------:R-:W-:-:S03]  /*0b70*/  ISETP.NE.U32.AND P2, PT, RZ, UR5, PT ;  /* 0x00000005ff007c0c */ /* 0x000fc6000bf45070 */
[----:B0-----:R-:W0:Y:S02]  /*0b80*/  MUFU.RCP R3, R3 ;  /* 0x0000000300037308 */ /* 0x001e240000001000 */
[----:B0-----:R-:W-:-:S06]  /*0b90*/  IADD3 R8, PT, PT, R3, 0xffffffe, RZ ;  /* 0x0ffffffe03087810 */ /* 0x001fcc0007ffe0ff */
[----:B------:R0:W4:Y:S02]  /*0ba0*/  F2I.FTZ.U32.TRUNC.NTZ R9, R8 ;  /* 0x0000000800097305 */ /* 0x000124000021f000 */
[----:B0-----:R-:W-:Y:S02]  /*0bb0*/  HFMA2 R8, -RZ, RZ, 0, 0 ;  /* 0x00000000ff087431 */ /* 0x001fe400000001ff */
[----:B----4-:R-:W-:-:S04]  /*0bc0*/  IMAD R7, R7, R9, RZ ;  /* 0x0000000907077224 */ /* 0x010fc800078e02ff */
[----:B------:R-:W-:-:S06]  /*0bd0*/  IMAD.HI.U32 R7, R9, R7, R8 ;  /* 0x0000000709077227 */ /* 0x000fcc00078e0008 */
[----:B------:R-:W-:-:S05]  /*0be0*/  IMAD.HI.U32 R7, R7, UR8, RZ ;  /* 0x0000000807077c27 */ /* 0x000fca000f8e00ff */
[----:B------:R-:W-:-:S05]  /*0bf0*/  IADD3 R9, PT, PT, RZ, -R7, RZ ;  /* 0x80000007ff097210 */ /* 0x000fca0007ffe0ff */
[----:B------:R-:W-:Y:S02]  /*0c00*/  IMAD R3, R10, R9, UR8 ;  /* 0x000000080a037e24 */ /* 0x000fe4000f8e0209 */
[----:B------:R-:W0:Y:S03]  /*0c10*/  LDC.64 R8, c[0x0][0x390] ;  /* 0x0000e400ff087b82 */ /* 0x000e260000000a00 */
[----:B------:R-:W-:-:S13]  /*0c20*/  ISETP.GE.U32.AND P0, PT, R3, UR5, PT ;  /* 0x0000000503007c0c */ /* 0x000fda000bf06070 */
[----:B------:R-:W-:Y:S02]  /*0c30*/  @P0 IADD3 R3, PT, PT, R3, -UR5, RZ ;  /* 0x8000000503030c10 */ /* 0x000fe4000fffe0ff */
[----:B------:R-:W-:Y:S02]  /*0c40*/  @P0 IADD3 R7, PT, PT, R7, 0x1, RZ ;  /* 0x0000000107070810 */ /* 0x000fe40007ffe0ff */
[----:B------:R-:W-:Y:S02]  /*0c50*/  ISETP.GE.U32.AND P1, PT, R3, UR5, PT ;  /* 0x0000000503007c0c */ /* 0x000fe4000bf26070 */
[----:B------:R-:W-:-:S04]  /*0c60*/  SHF.R.S32.HI R3, RZ, 0x1f, R2 ;  /* 0x0000001fff037819 */ /* 0x000fc80000011402 */
[----:B------:R-:W-:-:S04]  /*0c70*/  LEA.HI R3, R3, R2, RZ, 0x3 ;  /* 0x0000000203037211 */ /* 0x000fc800078f18ff */
[----:B------:R-:W-:-:S03]  /*0c80*/  SHF.R.S32.HI R3, RZ, 0x3, R3 ;  /* 0x00000003ff037819 */ /* 0x000fc60000011403 */
[----:B------:R-:W-:Y:S02]  /*0c90*/  @P1 IADD3 R7, PT, PT, R7, 0x1, RZ ;  /* 0x0000000107071810 */ /* 0x000fe40007ffe0ff */
[----:B------:R-:W-:-:S05]  /*0ca0*/  @!P2 LOP3.LUT R7, RZ, UR5, RZ, 0x33, !PT ;  /* 0x00000005ff07ac12 */ /* 0x000fca000f8e33ff */
[----:B------:R-:W-:-:S05]  /*0cb0*/  IMAD R11, R7, UR7, RZ ;  /* 0x00000007070b7c24 */ /* 0x000fca000f8e02ff */
[----:B------:R-:W-:-:S04]  /*0cc0*/  SHF.R.S32.HI R10, RZ, 0x1f, R11 ;  /* 0x0000001fff0a7819 */ /* 0x000fc8000001140b */
[----:B------:R-:W-:-:S04]  /*0cd0*/  LEA.HI R10, R10, R11, RZ, 0x3 ;  /* 0x0000000b0a0a7211 */ /* 0x000fc800078f18ff */
[----:B------:R-:W-:-:S05]  /*0ce0*/  LEA.HI.SX32 R13, R10, R3, 0x1d ;  /* 0x000000030a0d7211 */ /* 0x000fca00078feaff */
[----:B0-----:R-:W-:-:S06]  /*0cf0*/  IMAD.WIDE R8, R13, 0x4, R8 ;  /* 0x000000040d087825 */ /* 0x001fcc00078e0208 */
[----:B------:R-:W4:Y:S01]  /*0d00*/  LDG.E.CONSTANT R9, desc[UR10][R8.64] ;  /* 0x0000000a08097981 */ /* 0x000f22000c1e9900 */
[----:B------:R-:W-:Y:S01]  /*0d10*/  LOP3.LUT R4, R4, 0x10, RZ, 0xc0, !PT ;  /* 0x0000001004047812 */ /* 0x000fe200078ec0ff */
[----:B-1----:R-:W-:Y:S01]  /*0d20*/  UPRMT UR4, UR4, 0x8880, URZ ;  /* 0x0000888004047896 */ /* 0x002fe200080000ff */
[----:B------:R-:W-:Y:S01]  /*0d30*/  I2F.F16 R13, -0x40 ;  /* 0xffffffc0000d7906 */ /* 0x000fe20000200c00 */
[----:B------:R-:W-:Y:S01]  /*0d40*/  IADD3 R11, PT, PT, R2, R11, RZ ;  /* 0x0000000b020b7210 */ /* 0x000fe20007ffe0ff */
[----:B------:R-:W-:Y:S01]  /*0d50*/  HFMA2 R62, -RZ, RZ, 0, 0 ;  /* 0x00000000ff3e7431 */ /* 0x000fe200000001ff */
[----:B------:R-:W-:Y:S01]  /*0d60*/  UISETP.NE.AND UP0, UPT, UR4, URZ, UPT ;  /* 0x000000ff0400728c */ /* 0x000fe2000bf05270 */
[----:B------:R-:W-:Y:S01]  /*0d70*/  HFMA2 R58, -RZ, RZ, 0, 0 ;  /* 0x00000000ff3a7431 */ /* 0x000fe200000001ff */
[----:B------:R-:W-:Y:S01]  /*0d80*/  MOV R44, RZ ;  /* 0x000000ff002c7202 */ /* 0x000fe20000000f00 */
[----:B------:R-:W-:Y:S01]  /*0d90*/  HFMA2 R54, -RZ, RZ, 0, 0 ;  /* 0x00000000ff367431 */ /* 0x000fe200000001ff */
[----:B------:R-:W-:Y:S01]  /*0da0*/  USEL UR4, URZ, 0x1, UP0 ;  /* 0x00000001ff047887 */ /* 0x000fe20008000000 */
[----:B------:R-:W-:-:S02]  /*0db0*/  HFMA2 R46, -RZ, RZ, 0, 0 ;  /* 0x00000000ff2e7431 */ /* 0x000fc400000001ff */
[----:B---3--:R-:W-:-:S04]  /*0dc0*/  IMAD.WIDE R14, R11, 0x2, R14 ;  /* 0x000000020b0e7825 */ /* 0x008fc800078e020e */
[----:B------:R-:W-:Y:S01]  /*0dd0*/  HFMA2 R66, -RZ, RZ, 0, 0 ;  /* 0x00000000ff427431 */ /* 0x000fe200000001ff */
[----:B------:R-:W-:Y:S01]  /*0de0*/  CS2R R40, SRZ ;  /* 0x0000000000287805 */ /* 0x000fe2000001ff00 */
[----:B------:R-:W-:Y:S01]  /*0df0*/  HFMA2 R52, -RZ, RZ, 0, 0 ;  /* 0x00000000ff347431 */ /* 0x000fe200000001ff */
[----:B------:R-:W-:Y:S01]  /*0e00*/  MOV R60, RZ ;  /* 0x000000ff003c7202 */ /* 0x000fe20000000f00 */
[----:B------:R-:W-:Y:S01]  /*0e10*/  HFMA2 R73, -RZ, RZ, 0, 0 ;  /* 0x00000000ff497431 */ /* 0x000fe200000001ff */
[----:B------:R-:W-:Y:S01]  /*0e20*/  CS2R R42, SRZ ;  /* 0x00000000002a7805 */ /* 0x000fe2000001ff00 */
[----:B------:R-:W-:Y:S01]  /*0e30*/  HFMA2 R80, -RZ, RZ, 0, 0 ;  /* 0x00000000ff507431 */ /* 0x000fe200000001ff */
[----:B------:R-:W-:Y:S01]  /*0e40*/  CS2R R34, SRZ ;  /* 0x0000000000227805 */ /* 0x000fe2000001ff00 */
[----:B------:R-:W-:Y:S01]  /*0e50*/  HFMA2 R82, -RZ, RZ, 0, 0 ;  /* 0x00000000ff527431 */ /* 0x000fe200000001ff */
[----:B------:R-:W-:Y:S02]  /*0e60*/  CS2R R38, SRZ ;  /* 0x0000000000267805 */ /* 0x000fe4000001ff00 */
[----:B------:R-:W-:-:S02]  /*0e70*/  MOV R56, RZ ;  /* 0x000000ff00387202 */ /* 0x000fc40000000f00 */
[----:B------:R-:W-:Y:S02]  /*0e80*/  CS2R R36, SRZ ;  /* 0x0000000000247805 */ /* 0x000fe4000001ff00 */
[----:B------:R-:W-:Y:S02]  /*0e90*/  CS2R R32, SRZ ;  /* 0x0000000000207805 */ /* 0x000fe4000001ff00 */
[----:B------:R-:W-:Y:S02]  /*0ea0*/  CS2R R74, SRZ ;  /* 0x00000000004a7805 */ /* 0x000fe4000001ff00 */
[----:B------:R-:W-:Y:S02]  /*0eb0*/  MOV R64, RZ ;  /* 0x000000ff00407202 */ /* 0x000fe40000000f00 */
[----:B------:R-:W-:Y:S02]  /*0ec0*/  MOV R48, RZ ;  /* 0x000000ff00307202 */ /* 0x000fe40000000f00 */
[----:B------:R-:W-:-:S02]  /*0ed0*/  MOV R50, RZ ;  /* 0x000000ff00327202 */ /* 0x000fc40000000f00 */
[----:B------:R-:W-:Y:S02]  /*0ee0*/  MOV R68, RZ ;  /* 0x000000ff00447202 */ /* 0x000fe40000000f00 */
[----:B------:R-:W-:Y:S02]  /*0ef0*/  MOV R78, RZ ;  /* 0x000000ff004e7202 */ /* 0x000fe40000000f00 */
[----:B------:R-:W-:Y:S01]  /*0f00*/  MOV R84, RZ ;  /* 0x000000ff00547202 */ /* 0x000fe20000000f00 */
[----:B------:R-:W-:Y:S01]  /*0f10*/  BAR.SYNC.DEFER_BLOCKING 0x0 ;  /* 0x0000000000007b1d */ /* 0x000fe20000010000 */
[----:B----4-:R-:W-:-:S04]  /*0f20*/  SHF.R.U32.HI R10, RZ, R4, R9 ;  /* 0x00000004ff0a7219 */ /* 0x010fc80000011609 */
[--C-:B------:R-:W-:Y:S02]  /*0f30*/  SHF.R.U32.HI R9, RZ, 0x8, R10.reuse ;  /* 0x00000008ff097819 */ /* 0x100fe4000001160a */
[----:B------:R-:W-:Y:S02]  /*0f40*/  LOP3.LUT R12, R10, 0xf, RZ, 0xc0, !PT ;  /* 0x0000000f0a0c7812 */ /* 0x000fe400078ec0ff */
[--C-:B------:R-:W-:Y:S02]  /*0f50*/  SHF.R.U32.HI R8, RZ, 0x4, R10.reuse ;  /* 0x00000004ff087819 */ /* 0x100fe4000001160a */
[----:B------:R-:W-:Y:S02]  /*0f60*/  LOP3.LUT R9, R9, 0xf, RZ, 0xc0, !PT ;  /* 0x0000000f09097812 */ /* 0x000fe400078ec0ff */
[----:B------:R-:W-:Y:S02]  /*0f70*/  SHF.R.U32.HI R10, RZ, 0xc, R10 ;  /* 0x0000000cff0a7819 */ /* 0x000fe4000001160a */
[----:B------:R-:W-:-:S02]  /*0f80*/  IADD3 R17, PT, PT, R9, UR4, RZ ;  /* 0x0000000409117c10 */ /* 0x000fc4000fffe0ff */
[----:B------:R-:W-:Y:S02]  /*0f90*/  LOP3.LUT R10, R10, 0xf, RZ, 0xc0, !PT ;  /* 0x0000000f0a0a7812 */ /* 0x000fe400078ec0ff */
[----:B------:R-:W-:Y:S01]  /*0fa0*/  LOP3.LUT R8, R8, 0xf, RZ, 0xc0, !PT ;  /* 0x0000000f08087812 */ /* 0x000fe200078ec0ff */
[----:B------:R0:W1:Y:S01]  /*0fb0*/  I2F.F16 R20, R17 ;  /* 0x0000001100147306 */ /* 0x0000620000200c00 */
[----:B------:R-:W-:Y:S02]  /*0fc0*/  SHF.L.U32 R9, R6, 0x4, RZ ;  /* 0x0000000406097819 */ /* 0x000fe400000006ff */
[----:B------:R-:W-:Y:S02]  /*0fd0*/  IADD3 R12, PT, PT, R12, UR4, RZ ;  /* 0x000000040c0c7c10 */ /* 0x000fe4000fffe0ff */
[----:B------:R-:W-:Y:S02]  /*0fe0*/  IADD3 R19, PT, PT, R10, UR4, RZ ;  /* 0x000000040a137c10 */ /* 0x000fe4000fffe0ff */
[----:B------:R-:W-:Y:S01]  /*0ff0*/  IADD3 R8, PT, PT, R8, UR4, RZ ;  /* 0x0000000408087c10 */ /* 0x000fe2000fffe0ff */
[----:B------:R3:W4:Y:S01]  /*1000*/  I2F.F16 R16, R12 ;  /* 0x0000000c00107306 */ /* 0x0007220000200c00 */
[----:B------:R-:W-:-:S02]  /*1010*/  SHF.R.S32.HI R10, RZ, 0x1f, R2 ;  /* 0x0000001fff0a7819 */ /* 0x000fc40000011402 */
[----:B------:R-:W-:Y:S02]  /*1020*/  IADD3 R22, P0, PT, R2, R9, RZ ;  /* 0x0000000902167210 */ /* 0x000fe40007f1e0ff */
[----:B0-----:R-:W-:Y:S02]  /*1030*/  IADD3 R17, PT, PT, R17, 0xe400, RZ ;  /* 0x0000e40011117810 */ /* 0x001fe40007ffe0ff */
[----:B------:R-:W-:Y:S01]  /*1040*/  LEA.HI.X.SX32 R21, R9, R10, 0x1, P0 ;  /* 0x0000000a09157211 */ /* 0x000fe200000f0eff */
[----:B------:R0:W5:Y:S01]  /*1050*/  I2F.F16 R18, R8 ;  /* 0x0000000800127306 */ /* 0x0001620000200c00 */
[----:B------:R-:W-:Y:S01]  /*1060*/  ISETP.LE.U32.AND P0, PT, R5, UR8, PT ;  /* 0x0000000805007c0c */ /* 0x000fe2000bf03070 */
[----:B-1----:R-:W-:Y:S01]  /*1070*/  HADD2 R20, R13.H0_H0, -R20.H0_H0 ;  /* 0xa00000140d147230 */ /* 0x002fe20000000800 */
[----:B--2---:R-:W-:Y:S02]  /*1080*/  LEA R9, P1, R22, UR12, 0x2 ;  /* 0x0000000c16097c11 */ /* 0x004fe4000f8210ff */
[----:B---3--:R-:W-:-:S02]  /*1090*/  IADD3 R12, PT, PT, R12, 0xe400, RZ ;  /* 0x0000e4000c0c7810 */ /* 0x008fc40007ffe0ff */
[----:B------:R-:W-:Y:S01]  /*10a0*/  LEA.HI.X R22, R22, UR13, R21, 0x2, P1 ;  /* 0x0000000d16167c11 */ /* 0x000fe200088f1415 */
[----:B------:R1:W2:Y:S01]  /*10b0*/  I2F.F16 R6, R19 ;  /* 0x0000001300067306 */ /* 0x0002a20000200c00 */
[----:B0-----:R-:W-:Y:S01]  /*10c0*/  IADD3 R8, PT, PT, R8, 0xe400, RZ ;  /* 0x0000e40008087810 */ /* 0x001fe20007ffe0ff */
[C---:B----4-:R-:W-:Y:S01]  /*10d0*/  HADD2 R10, R13.reuse.H0_H0, -R16.H0_H0 ;  /* 0xa00000100d0a7230 */ /* 0x050fe20000000800 */
[----:B------:R-:W-:Y:S02]  /*10e0*/  PRMT R12, R12, 0x5410, R12 ;  /* 0x000054100c0c7816 */ /* 0x000fe4000000000c */
[----:B------:R-:W-:Y:S01]  /*10f0*/  PRMT R11, R8, 0x5410, R8 ;  /* 0x00005410080b7816 */ /* 0x000fe20000000008 */
[----:B-----5:R-:W-:Y:S01]  /*1100*/  HADD2 R16, R13.H0_H0, -R18.H0_H0 ;  /* 0xa00000120d107230 */ /* 0x020fe20000000800 */
[----:B-1----:R-:W-:-:S04]  /*1110*/  IADD3 R19, PT, PT, R19, 0xe400, RZ ;  /* 0x0000e40013137810 */ /* 0x002fc80007ffe0ff */
[----:B------:R-:W-:Y:S01]  /*1120*/  PRMT R19, R19, 0x5410, R19 ;  /* 0x0000541013137816 */ /* 0x000fe20000000013 */
[----:B--2---:R-:W-:Y:S01]  /*1130*/  HADD2 R21, R13.H0_H0, -R6.H0_H0 ;  /* 0xa00000060d157230 */ /* 0x004fe20000000800 */
[----:B------:R-:W-:Y:S01]  /*1140*/  PRMT R13, R17, 0x5410, R17 ;  /* 0x00005410110d7816 */ /* 0x000fe20000000011 */
[----:B------:R-:W-:Y:S06]  /*1150*/  @P0 BRA `(.L_x_531) ;  /* 0x0000005400300947 */ /* 0x000fec0003800000 */
[----:B------:R-:W2:Y:S04]  /*1160*/  LDG.E.CONSTANT R18, desc[UR10][R14.64] ;  /* 0x0000000a0e127981 */ /* 0x000ea8000c1e9900 */
[----:B------:R0:W3:Y:S01]  /*1170*/  LDG.E.CONSTANT R5, desc[UR10][R14.64+0x4] ;  /* 0x0000040a0e057981 */ /* 0x0000e2000c1e9900 */
[----:B------:R-:W1:Y:S01]  /*1180*/  S2UR UR6, SR_CgaCtaId ;  /* 0x00000000000679c3 */ /* 0x000e620000008800 */
[----:B------:R-:W-:Y:S01]  /*1190*/  UIADD3 UR4, UPT, UPT, UR8, UR5, URZ ;  /* 0x0000000508047290 */ /* 0x000fe2000fffe0ff */
[----:B------:R-:W-:Y:S01]  /*11a0*/  MOV R6, R7 ;  /* 0x0000000700067202 */ /* 0x000fe20000000f00 */
[----:B------:R-:W4:Y:S01]  /*11b0*/  LDCU UR7, c[0x0][0x3ac] ;  /* 0x00007580ff0777ac */ /* 0x000f220008000800 */
[----:B------:R-:W-:Y:S02]  /*11c0*/  MOV R7, R12 ;  /* 0x0000000c00077202 */ /* 0x000fe40000000f00 */
[----:B------:R-:W-:Y:S01]  /*11d0*/  MOV R8, R9 ;  /* 0x0000000900087202 */ /* 0x000fe20000000f00 */
[----:B------:R-:W-:Y:S01]  /*11e0*/  UMOV UR5, 0x400 ;  /* 0x0000040000057882 */ /* 0x000fe20000000000 */
[----:B------:R-:W-:Y:S01]  /*11f0*/  MOV R12, R16 ;  /* 0x00000010000c7202 */ /* 0x000fe20000000f00 */
[----:B------:R-:W2:Y:S01]  /*1200*/  LDCU.U8 UR9, c[0x0][0x3b8] ;  /* 0x00007700ff0977ac */ /* 0x000ea20008000000 */
[----:B0-----:R-:W-:-:S02]  /*1210*/  MOV R15, R19 ;  /* 0x00000013000f7202 */ /* 0x001fc40000000f00 */
[----:B------:R-:W-:Y:S02]  /*1220*/  MOV R9, R22 ;  /* 0x0000001600097202 */ /* 0x000fe40000000f00 */
[----:B------:R-:W-:Y:S02]  /*1230*/  MOV R14, R20 ;  /* 0x00000014000e7202 */ /* 0x000fe40000000f00 */
[----:B------:R-:W-:Y:S02]  /*1240*/  MOV R16, R21 ;  /* 0x0000001500107202 */ /* 0x000fe40000000f00 */
[----:B------:R-:W-:Y:S01]  /*1250*/  MOV R44, RZ ;  /* 0x000000ff002c7202 */ /* 0x000fe20000000f00 */
[----:B-1----:R-:W-:-:S03]  /*1260*/  ULEA UR5, UR6, UR5, 0x18 ;  /* 0x0000000506057291 */ /* 0x002fc6000f8ec0ff */
[----:B------:R-:W-:Y:S01]  /*1270*/  UMOV UR6, UR4 ;  /* 0x0000000400067c82 */ /* 0x000fe20008000000 */
[--C-:B--2---:R-:W-:Y:S02]  /*1280*/  HADD2.F32 R17, -RZ, R18.reuse.H0_H0 ;  /* 0x20000012ff117230 */ /* 0x104fe40000004100 */
[----:B------:R-:W-:Y:S02]  /*1290*/  HADD2.F32 R18, -RZ, R18.H1_H1 ;  /* 0x30000012ff127230 */ /* 0x000fe40000004100 */
[--C-:B---3--:R-:W-:Y:S02]  /*12a0*/  HADD2.F32 R19, -RZ, R5.reuse.H0_H0 ;  /* 0x20000005ff137230 */ /* 0x108fe40000004100 */
[----:B----4-:R-:W-:-:S07]  /*12b0*/  HADD2.F32 R5, -RZ, R5.H1_H1 ;  /* 0x30000005ff057230 */ /* 0x010fce0000004100 */
.L_x_533:
[----:B------:R0:W2:Y:S01]  /*12c0*/  LDG.E.128.CONSTANT R20, desc[UR10][R8.64] ;  /* 0x0000000a08147981 */ /* 0x0000a2000c1e9d00 */
[----:B------:R-:W-:Y:S01]  /*12d0*/  MOV R71, UR7 ;  /* 0x0000000700477c02 */ /* 0x000fe20008000f00 */
[----:B------:R-:W-:Y:S01]  /*12e0*/  UISETP.NE.AND UP0, UPT, UR8, UR6, UPT ;  /* 0x000000060800728c */ /* 0x000fe2000bf05270 */
[----:B------:R-:W-:Y:S01]  /*12f0*/  MOV R87, UR7 ;  /* 0x0000000700577c02 */ /* 0x000fe20008000f00 */
[----:B------:R-:W1:Y:S01]  /*1300*/  LDS.128 R28, [UR5] ;  /* 0x00000005ff1c7984 */ /* 0x000e620008000c00 */
[----:B------:R-:W-:Y:S01]  /*1310*/  MOV R77, UR7 ;  /* 0x00000007004d7c02 */ /* 0x000fe20008000f00 */
[----:B------:R-:W-:Y:S01]  /*1320*/  IMAD.WIDE R70, R71, 0x4, R8 ;  /* 0x0000000447467825 */ /* 0x000fe200078e0208 */
[----:B------:R-:W-:-:S03]  /*1330*/  MOV R25, UR7 ;  /* 0x0000000700197c02 */ /* 0x000fc60008000f00 */
[----:B------:R-:W-:-:S04]  /*1340*/  IMAD.WIDE R86, R87, 0x4, R70 ;  /* 0x0000000457567825 */ /* 0x000fc800078e0246 */
[----:B------:R-:W-:-:S04]  /*1350*/  IMAD.WIDE R76, R77, 0x4, R86 ;  /* 0x000000044d4c7825 */ /* 0x000fc800078e0256 */
[----:B0-----:R-:W-:Y:S01]  /*1360*/  IMAD.WIDE R8, R25, 0x4, R76 ;  /* 0x0000000419087825 */ /* 0x001fe200078e024c */
        /* <DEDUP_REMOVED lines=8> */
[----:B------:R-:W-:Y:S02]  /*13f0*/  SHF.R.U32.HI R79, RZ, 0x8, R22 ;  /* 0x00000008ff4f7819 */ /* 0x000fe40000011616 */
[C---:B------:R-:W-:Y:S02]  /*1400*/  LOP3.LUT R22, R23.reuse, 0xf000f, RZ, 0xc0, !PT ;  /* 0x000f000f17167812 */ /* 0x040fe400078ec0ff */
[----:B------:R-:W-:Y:S02]  /*1410*/  LOP3.LUT R45, R23, 0xf000f0, RZ, 0xc0, !PT ;  /* 0x00f000f0172d7812 */ /* 0x000fe400078ec0ff */
[----:B------:R-:W-:Y:S01]  /*1420*/  SHF.R.U32.HI R81, RZ, 0x8, R23 ;  /* 0x00000008ff517819 */ /* 0x000fe20000011617 */
[----:B-1----:R-:W-:Y:S06]  /*1430*/  BRA.U UP0, `(.L_x_532) ;  /* 0x0000000100cc7547 */ /* 0x002fec000b800000 */
[----:B------:R-:W0:Y:S08]  /*1440*/  LDC R5, c[0x0][0x3ac] ;  /* 0x0000eb00ff057b82 */ /* 0x000e300000000800 */
[----:B------:R-:W1:Y:S01]  /*1450*/  LDC.64 R10, c[0x0][0x390] ;  /* 0x0000e400ff0a7b82 */ /* 0x000e620000000a00 */
[----:B0-----:R-:W-:-:S05]  /*1460*/  IMAD R5, R6, R5, R5 ;  /* 0x0000000506057224 */ /* 0x001fca00078e0205 */
[----:B------:R-:W-:-:S04]  /*1470*/  SHF.R.S32.HI R12, RZ, 0x1f, R5 ;  /* 0x0000001fff0c7819 */ /* 0x000fc80000011405 */
[----:B------:R-:W-:-:S04]  /*1480*/  LEA.HI R12, R12, R5, RZ, 0x3 ;  /* 0x000000050c0c7211 */ /* 0x000fc800078f18ff */
[----:B------:R-:W-:Y:S02]  /*1490*/  LEA.HI.SX32 R7, R12, R3, 0x1d ;  /* 0x000000030c077211 */ /* 0x000fe400078feaff */
[----:B------:R-:W0:Y:S03]  /*14a0*/  LDC.64 R12, c[0x0][0x398] ;  /* 0x0000e600ff0c7b82 */ /* 0x000e260000000a00 */
[----:B-1----:R-:W-:-:S06]  /*14b0*/  IMAD.WIDE R10, R7, 0x4, R10 ;  /* 0x00000004070a7825 */ /* 0x002fcc00078e020a */
[----:B------:R-:W2:Y:S01]  /*14c0*/  LDG.E.CONSTANT R11, desc[UR10][R10.64] ;  /* 0x0000000a0a0b7981 */ /* 0x000ea2000c1e9900 */
[----:B------:R-:W-:-:S05]  /*14d0*/  IADD3 R5, PT, PT, R2, R5, RZ ;  /* 0x0000000502057210 */ /* 0x000fca0007ffe0ff */
[----:B0-----:R-:W-:-:S05]  /*14e0*/  IMAD.WIDE R12, R5, 0x2, R12 ;  /* 0x00000002050c7825 */ /* 0x001fca00078e020c */
[----:B------:R-:W3:Y:S04]  /*14f0*/  LDG.E.CONSTANT R15, desc[UR10][R12.64+0x4] ;  /* 0x0000040a0c0f7981 */ /* 0x000ee8000c1e9900 */
[----:B------:R0:W4:Y:S01]  /*1500*/  LDG.E.CONSTANT R18, desc[UR10][R12.64] ;  /* 0x0000000a0c127981 */ /* 0x000122000c1e9900 */
[----:B------:R-:W-:-:S04]  /*1510*/  UPRMT UR6, UR9, 0x8880, URZ ;  /* 0x0000888009067896 */ /* 0x000fc800080000ff */
[----:B------:R-:W-:-:S04]  /*1520*/  UISETP.NE.AND UP0, UPT, UR6, URZ, UPT ;  /* 0x000000ff0600728c */ /* 0x000fc8000bf05270 */
[----:B------:R-:W-:Y:S01]  /*1530*/  USEL UR6, URZ, 0x1, UP0 ;  /* 0x00000001ff067887 */ /* 0x000fe20008000000 */
[----:B------:R-:W-:Y:S01]  /*1540*/  I2F.F16 R17, -0x40 ;  /* 0xffffffc000117906 */ /* 0x000fe20000200c00 */
[----:B------:R-:W-:Y:S02]  /*1550*/  IADD3 R6, PT, PT, R6, 0x1, RZ ;  /* 0x0000000106067810 */ /* 0x000fe40007ffe0ff */
[----:B--2---:R-:W-:-:S04]  /*1560*/  SHF.R.U32.HI R5, RZ, R4, R11 ;  /* 0x00000004ff057219 */ /* 0x004fc8000001160b */
[----:B------:R-:W-:Y:S02]  /*1570*/  LOP3.LUT R7, R5, 0xf, RZ, 0xc0, !PT ;  /* 0x0000000f05077812 */ /* 0x000fe400078ec0ff */
[--C-:B------:R-:W-:Y:S02]  /*1580*/  SHF.R.U32.HI R10, RZ, 0x4, R5.reuse ;  /* 0x00000004ff0a7819 */ /* 0x100fe40000011605 */
[----:B------:R-:W-:Y:S02]  /*1590*/  IADD3 R11, PT, PT, R7, UR6, RZ ;  /* 0x00000006070b7c10 */ /* 0x000fe4000fffe0ff */
[----:B------:R-:W-:Y:S02]  /*15a0*/  SHF.R.U32.HI R7, RZ, 0x8, R5 ;  /* 0x00000008ff077819 */ /* 0x000fe40000011605 */
[----:B------:R-:W-:Y:S02]  /*15b0*/  LOP3.LUT R10, R10, 0xf, RZ, 0xc0, !PT ;  /* 0x0000000f0a0a7812 */ /* 0x000fe400078ec0ff */
[----:B------:R-:W-:-:S02]  /*15c0*/  LOP3.LUT R7, R7, 0xf, RZ, 0xc0, !PT ;  /* 0x0000000f07077812 */ /* 0x000fc400078ec0ff */
[----:B------:R-:W-:Y:S02]  /*15d0*/  SHF.R.U32.HI R5, RZ, 0xc, R5 ;  /* 0x0000000cff057819 */ /* 0x000fe40000011605 */
[----:B0-----:R-:W-:Y:S02]  /*15e0*/  IADD3 R13, PT, PT, R10, UR6, RZ ;  /* 0x000000060a0d7c10 */ /* 0x001fe4000fffe0ff */
[----:B------:R-:W-:Y:S01]  /*15f0*/  IADD3 R23, PT, PT, R7, UR6, RZ ;  /* 0x0000000607177c10 */ /* 0x000fe2000fffe0ff */
[----:B------:R-:W0:Y:S01]  /*1600*/  I2F.F16 R12, R11 ;  /* 0x0000000b000c7306 */ /* 0x000e220000200c00 */
[----:B------:R-:W-:-:S04]  /*1610*/  LOP3.LUT R5, R5, 0xf, RZ, 0xc0, !PT ;  /* 0x0000000f05057812 */ /* 0x000fc800078ec0ff */
[----:B------:R-:W-:-:S03]  /*1620*/  IADD3 R47, PT, PT, R5, UR6, RZ ;  /* 0x00000006052f7c10 */ /* 0x000fc6000fffe0ff */
[----:B------:R-:W1:Y:S08]  /*1630*/  I2F.F16 R14, R13 ;  /* 0x0000000d000e7306 */ /* 0x000e700000200c00 */
[----:B------:R-:W2:Y:S08]  /*1640*/  I2F.F16 R7, R23 ;  /* 0x0000001700077306 */ /* 0x000eb00000200c00 */
[----:B------:R-:W5:Y:S01]  /*1650*/  I2F.F16 R16, R47 ;  /* 0x0000002f00107306 */ /* 0x000f620000200c00 */
[----:B0-----:R-:W-:-:S02]  /*1660*/  HADD2 R10, R17.H0_H0, -R12.H0_H0 ;  /* 0xa000000c110a7230 */ /* 0x001fc40000000800 */
[C---:B-1----:R-:W-:Y:S02]  /*1670*/  HADD2 R12, R17.reuse.H0_H0, -R14.H0_H0 ;  /* 0xa000000e110c7230 */ /* 0x042fe40000000800 */
[----:B---3--:R-:W-:Y:S02]  /*1680*/  HADD2.F32 R19, -RZ, R15.H0_H0 ;  /* 0x2000000fff137230 */ /* 0x008fe40000004100 */
[C---:B--2---:R-:W-:Y:S01]  /*1690*/  HADD2 R14, R17.reuse.H0_H0, -R7.H0_H0 ;  /* 0xa0000007110e7230 */ /* 0x044fe20000000800 */
[----:B------:R-:W-:Y:S01]  /*16a0*/  IADD3 R7, PT, PT, R11, 0xe400, RZ ;  /* 0x0000e4000b077810 */ /* 0x000fe20007ffe0ff */
[----:B------:R-:W-:Y:S01]  /*16b0*/  HADD2.F32 R5, -RZ, R15.H1_H1 ;  /* 0x3000000fff057230 */ /* 0x000fe20000004100 */
[----:B------:R-:W-:Y:S02]  /*16c0*/  IADD3 R11, PT, PT, R13, 0xe400, RZ ;  /* 0x0000e4000d0b7810 */ /* 0x000fe40007ffe0ff */
[----:B------:R-:W-:Y:S02]  /*16d0*/  IADD3 R13, PT, PT, R23, 0xe400, RZ ;  /* 0x0000e400170d7810 */ /* 0x000fe40007ffe0ff */
[----:B------:R-:W-:Y:S01]  /*16e0*/  IADD3 R15, PT, PT, R47, 0xe400, RZ ;  /* 0x0000e4002f0f7810 */ /* 0x000fe20007ffe0ff */
[----:B-----5:R-:W-:-:S02]  /*16f0*/  HADD2 R16, R17.H0_H0, -R16.H0_H0 ;  /* 0xa000001011107230 */ /* 0x020fc40000000800 */
[--C-:B----4-:R-:W-:Y:S01]  /*1700*/  HADD2.F32 R17, -RZ, R18.reuse.H0_H0 ;  /* 0x20000012ff117230 */ /* 0x110fe20000004100 */
[----:B------:R-:W-:Y:S01]  /*1710*/  PRMT R7, R7, 0x5410, R7 ;  /* 0x0000541007077816 */ /* 0x000fe20000000007 */
[----:B------:R-:W-:Y:S01]  /*1720*/  HADD2.F32 R18, -RZ, R18.H1_H1 ;  /* 0x30000012ff127230 */ /* 0x000fe20000004100 */
[----:B------:R-:W-:Y:S02]  /*1730*/  PRMT R11, R11, 0x5410, R11 ;  /* 0x000054100b0b7816 */ /* 0x000fe4000000000b */
[----:B------:R-:W-:Y:S02]  /*1740*/  PRMT R13, R13, 0x5410, R13 ;  /* 0x000054100d0d7816 */ /* 0x000fe4000000000d */
[----:B------:R-:W-:Y:S01]  /*1750*/  PRMT R15, R15, 0x5410, R15 ;  /* 0x000054100f0f7816 */ /* 0x000fe2000000000f */
[----:B------:R-:W-:-:S06]  /*1760*/  UMOV UR6, UR4 ;  /* 0x0000000400067c82 */ /* 0x000fcc0008000000 */
.L_x_532:
[----:B------:R-:W-:Y:S02]  /*1770*/  LOP3.LUT R24, R24, 0x64006400, RZ, 0xfc, !PT ;  /* 0x6400640018187812 */ /* 0x000fe400078efcff */
[----:B------:R-:W-:Y:S02]  /*1780*/  LOP3.LUT R55, R26, 0x64006400, RZ, 0xfc, !PT ;  /* 0x640064001a377812 */ /* 0x000fe400078efcff */
[----:B------:R-:W-:Y:S01]  /*1790*/  LOP3.LUT R20, R20, 0x64006400, RZ, 0xfc, !PT ;  /* 0x6400640014147812 */ /* 0x000fe200078efcff */
[----:B------:R-:W-:Y:S01]  /*17a0*/  HFMA2 R51, R24, 1, 1, R7 ;  /* 0x3c003c0018337831 */ /* 0x000fe20000000007 */
[----:B------:R-:W-:Y:S01]  /*17b0*/  LOP3.LUT R26, R27, 0x64006400, RZ, 0xfc, !PT ;  /* 0x640064001b1a7812 */ /* 0x000fe200078efcff */
[----:B------:R-:W-:Y:S01]  /*17c0*/  HFMA2 R55, R55, 0.0625, 0.0625, R12 ;  /* 0x2c002c0037377831 */ /* 0x000fe2000000000c */
[----:B------:R-:W-:Y:S02]  /*17d0*/  LOP3.LUT R22, R22, 0x64006400, RZ, 0xfc, !PT ;  /* 0x6400640016167812 */ /* 0x000fe400078efcff */
[----:B------:R-:W-:Y:S01]  /*17e0*/  LOP3.LUT R25, R25, 0x64006400, RZ, 0xfc, !PT ;  /* 0x6400640019197812 */ /* 0x000fe200078efcff */
[----:B------:R-:W-:Y:S01]  /*17f0*/  HFMA2 R47, R26, 1, 1, R13 ;  /* 0x3c003c001a2f7831 */ /* 0x000fe2000000000d */
[----:B------:R-:W-:Y:S01]  /*1800*/  LOP3.LUT R49, R45, 0x64006400, RZ, 0xfc, !PT ;  /* 0x640064002d317812 */ /* 0x000fe200078efcff */
[----:B------:R-:W-:Y:S01]  /*1810*/  HADD2 R45, R20, R11 ;  /* 0x0000000b142d7230 */ /* 0x000fe20000000000 */
[----:B------:R-:W-:Y:S01]  /*1820*/  LOP3.LUT R21, R21, 0x64006400, RZ, 0xfc, !PT ;  /* 0x6400640015157812 */ /* 0x000fe200078efcff */
[----:B------:R-:W-:-:S02]  /*1830*/  HADD2 R57, R22, R15 ;  /* 0x0000000f16397230 */ /* 0x000fc40000000000 */
[----:B------:R-:W-:Y:S02]  /*1840*/  HFMA2 R59, R25, 0.0625, 0.0625, R10 ;  /* 0x2c002c00193b7831 */ /* 0x000fe4000000000a */
[-C--:B------:R-:W-:Y:S02]  /*1850*/  HFMA2 R25, R45, R28.reuse, RZ.H0_H0 ;  /* 0x0000001c2d197231 */ /* 0x080fe400000400ff */
[-C--:B------:R-:W-:Y:S02]  /*1860*/  HFMA2 R20, R51, R28.reuse, RZ ;  /* 0x0000001c33147231 */ /* 0x080fe400000000ff */
[-C--:B------:R-:W-:Y:S02]  /*1870*/  HFMA2 R24, R57, R28.reuse, RZ.H0_H0 ;  /* 0x0000001c39187231 */ /* 0x080fe400000400ff */
[----:B------:R-:W-:Y:S01]  /*1880*/  HFMA2 R83, R47, R28, RZ ;  /* 0x0000001c2f537231 */ /* 0x000fe200000000ff */
[----:B------:R-:W-:Y:S01]  /*1890*/  LOP3.LUT R22, R79, 0xf000f, RZ, 0xc0, !PT ;  /* 0x000f000f4f167812 */ /* 0x000fe200078ec0ff */
[----:B------:R-:W-:Y:S01]  /*18a0*/  HFMA2 R53, R21, 0.0625, 0.0625, R14 ;  /* 0x2c002c0015357831 */ /* 0x000fe2000000000e */
[----:B------:R-:W-:Y:S01]  /*18b0*/  LOP3.LUT R21, R72, 0xf000f, RZ, 0xc0, !PT ;  /* 0x000f000f48157812 */ /* 0x000fe200078ec0ff */
[-C--:B------:R-:W-:Y:S01]  /*18c0*/  HFMA2 R28, R59, R29.reuse, R20 ;  /* 0x0000001d3b1c7231 */ /* 0x080fe20000000014 */
[----:B------:R-:W-:Y:S01]  /*18d0*/  LOP3.LUT R20, R69, 0xf000f, RZ, 0xc0, !PT ;  /* 0x000f000f45147812 */ /* 0x000fe200078ec0ff */
[----:B------:R-:W-:Y:S01]  /*18e0*/  HFMA2 R49, R49, 0.0625, 0.0625, R16 ;  /* 0x2c002c0031317831 */ /* 0x000fe20000000010 */
[----:B------:R-:W-:Y:S01]  /*18f0*/  LOP3.LUT R23, R81, 0xf000f, RZ, 0xc0, !PT ;  /* 0x000f000f51177812 */ /* 0x000fe200078ec0ff */
[-C--:B------:R-:W-:Y:S01]  /*1900*/  HFMA2 R25, R55, R29.reuse, R25 ;  /* 0x0000001d37197231 */ /* 0x080fe20000000019 */
[----:B------:R-:W-:Y:S01]  /*1910*/  LOP3.LUT R26, R20, 0x64006400, RZ, 0xfc, !PT ;  /* 0x64006400141a7812 */ /* 0x000fe200078efcff */
[-C--:B------:R-:W-:Y:S01]  /*1920*/  HFMA2 R83, R53, R29.reuse, R83 ;  /* 0x0000001d35537231 */ /* 0x080fe20000000053 */
[----:B------:R-:W-:Y:S01]  /*1930*/  LOP3.LUT R88, R21, 0x64006400, RZ, 0xfc, !PT ;  /* 0x6400640015587812 */ /* 0x000fe200078efcff */
[----:B------:R-:W-:Y:S01]  /*1940*/  HFMA2 R24, R49, R29, R24 ;  /* 0x0000001d31187231 */ /* 0x000fe20000000018 */
[----:B------:R-:W-:-:S02]  /*1950*/  LOP3.LUT R90, R22, 0x64006400, RZ, 0xfc, !PT ;  /* 0x64006400165a7812 */ /* 0x000fc400078efcff */
[----:B------:R-:W-:Y:S01]  /*1960*/  LOP3.LUT R92, R23, 0x64006400, RZ, 0xfc, !PT ;  /* 0x64006400175c7812 */ /* 0x000fe200078efcff */
[----:B------:R-:W-:Y:S02]  /*1970*/  HADD2 R67, R26, R7 ;  /* 0x000000071a437230 */ /* 0x000fe40000000000 */
[----:B------:R-:W-:Y:S02]  /*1980*/  HFMA2 R65, R88, 1, 1, R11 ;  /* 0x3c003c0058417831 */ /* 0x000fe4000000000b */
[----:B------:R-:W-:Y:S01]  /*1990*/  HADD2 R63, R90, R13 ;  /* 0x0000000d5a3f7230 */ /* 0x000fe20000000000 */
[----:B------:R0:W2:Y:S01]  /*19a0*/  LDG.E.128.CONSTANT R20, desc[UR10][R70.64] ;  /* 0x0000000a46147981 */ /* 0x0000a2000c1e9d00 */
[----:B------:R-:W-:Y:S02]  /*19b0*/  HFMA2 R61, R92, 1, 1, R15 ;  /* 0x3c003c005c3d7831 */ /* 0x000fe4000000000f */
[-C--:B------:R-:W-:Y:S02]  /*19c0*/  HFMA2 R29, R65, R30.reuse, R25 ;  /* 0x0000001e411d7231 */ /* 0x080fe40000000019 */
[-C--:B------:R-:W-:Y:S01]  /*19d0*/  HFMA2 R28, R67, R30.reuse, R28 ;  /* 0x0000001e431c7231 */ /* 0x080fe2000000001c */
[----:B------:R-:W-:Y:S01]  /*19e0*/  LOP3.LUT R69, R69, 0xf000f0, RZ, 0xc0, !PT ;  /* 0x00f000f045457812 */ /* 0x000fe200078ec0ff */
[----:B------:R-:W-:-:S02]  /*19f0*/  HFMA2 R83, R63, R30, R83 ;  /* 0x0000001e3f537231 */ /* 0x000fc40000000053 */
[----:B------:R-:W-:Y:S01]  /*1a00*/  HFMA2 R30, R61, R30, R24 ;  /* 0x0000001e3d1e7231 */ /* 0x000fe20000000018 */
[----:B------:R-:W-:Y:S01]  /*1a10*/  LOP3.LUT R72, R72, 0xf000f0, RZ, 0xc0, !PT ;  /* 0x00f000f048487812 */ /* 0x000fe200078ec0ff */
[----:B------:R-:W1:Y:S01]  /*1a20*/  LDS.128 R24, [UR5+0x100] ;  /* 0x00010005ff187984 */ /* 0x000e620008000c00 */
[----:B------:R-:W-:Y:S02]  /*1a30*/  LOP3.LUT R79, R79, 0xf000f0, RZ, 0xc0, !PT ;  /* 0x00f000f04f4f7812 */ /* 0x000fe400078ec0ff */
[----:B------:R-:W-:Y:S02]  /*1a40*/  LOP3.LUT R81, R81, 0xf000f0, RZ, 0xc0, !PT ;  /* 0x00f000f051517812 */ /* 0x000fe400078ec0ff */
[----:B------:R-:W-:Y:S02]  /*1a50*/  LOP3.LUT R69, R69, 0x64006400, RZ, 0xfc, !PT ;  /* 0x6400640045457812 */ /* 0x000fe400078efcff */
[----:B0-----:R-:W-:Y:S02]  /*1a60*/  LOP3.LUT R71, R72, 0x64006400, RZ, 0xfc, !PT ;  /* 0x6400640048477812 */ /* 0x001fe400078efcff */
[----:B------:R-:W-:Y:S01]  /*1a70*/  LOP3.LUT R79, R79, 0x64006400, RZ, 0xfc, !PT ;  /* 0x640064004f4f7812 */ /* 0x000fe200078efcff */
[----:B------:R-:W-:Y:S01]  /*1a80*/  HFMA2 R72, R69, 0.0625, 0.0625, R10 ;  /* 0x2c002c0045487831 */ /* 0x000fe2000000000a */
[----:B------:R-:W-:Y:S01]  /*1a90*/  LOP3.LUT R81, R81, 0x64006400, RZ, 0xfc, !PT ;  /* 0x6400640051517812 */ /* 0x000fe200078efcff */
[----:B------:R-:W-:-:S02]  /*1aa0*/  HFMA2 R71, R71, 0.0625, 0.0625, R12 ;  /* 0x2c002c0047477831 */ /* 0x000fc4000000000c */
[----:B------:R-:W-:Y:S02]  /*1ab0*/  HFMA2 R70, R79, 0.0625, 0.0625, R14 ;  /* 0x2c002c004f467831 */ /* 0x000fe4000000000e */
[----:B------:R-:W-:Y:S02]  /*1ac0*/  HFMA2 R69, R81, 0.0625, 0.0625, R16 ;  /* 0x2c002c0051457831 */ /* 0x000fe40000000010 */
[-C--:B------:R-:W-:Y:S02]  /*1ad0*/  HFMA2 R28, R72, R31.reuse, R28 ;  /* 0x0000001f481c7231 */ /* 0x080fe4000000001c */
[-C--:B------:R-:W-:Y:S02]  /*1ae0*/  HFMA2 R79, R71, R31.reuse, R29 ;  /* 0x0000001f474f7231 */ /* 0x080fe4000000001d */
[-C--:B------:R-:W-:Y:S02]  /*1af0*/  HFMA2 R83, R70, R31.reuse, R83 ;  /* 0x0000001f46537231 */ /* 0x080fe40000000053 */
[----:B------:R-:W-:-:S02]  /*1b00*/  HFMA2 R81, R69, R31, R30 ;  /* 0x0000001f45517231 */ /* 0x000fc4000000001e */
[--C-:B------:R-:W-:Y:S02]  /*1b10*/  HADD2.F32 R29, -RZ, R28.reuse.H0_H0 ;  /* 0x2000001cff1d7230 */ /* 0x100fe40000004100 */
[--C-:B------:R-:W-:Y:S02]  /*1b20*/  HADD2.F32 R30, -RZ, R79.reuse.H0_H0 ;  /* 0x2000004fff1e7230 */ /* 0x100fe40000004100 */
[----:B------:R-:W-:Y:S02]  /*1b30*/  HADD2.F32 R28, -RZ, R28.H1_H1 ;  /* 0x3000001cff1c7230 */ /* 0x000fe40000004100 */
[----:B------:R-:W-:Y:S02]  /*1b40*/  HADD2.F32 R79, -RZ, R79.H1_H1 ;  /* 0x3000004fff4f7230 */ /* 0x000fe40000004100 */
[--C-:B------:R-:W-:Y:S02]  /*1b50*/  HADD2.F32 R31, -RZ, R83.reuse.H0_H0 ;  /* 0x20000053ff1f7230 */ /* 0x100fe40000004100 */
[----:B------:R-:W-:Y:S01]  /*1b60*/  FADD.FTZ R28, R29, R28 ;  /* 0x0000001c1d1c7221 */ /* 0x000fe20000010000 */
[----:B------:R-:W-:-:S02]  /*1b70*/  HADD2.F32 R88, -RZ, R83.H1_H1 ;  /* 0x30000053ff587230 */ /* 0x000fc40000004100 */
[----:B------:R-:W-:Y:S01]  /*1b80*/  FADD.FTZ R30, R30, R79 ;  /* 0x0000004f1e1e7221 */ /* 0x000fe20000010000 */
[--C-:B------:R-:W-:Y:S02]  /*1b90*/  HADD2.F32 R83, -RZ, R81.reuse.H0_H0 ;  /* 0x20000051ff537230 */ /* 0x100fe40000004100 */
[----:B------:R-:W-:Y:S01]  /*1ba0*/  FFMA.FTZ R74, R17, R28, R74 ;  /* 0x0000001c114a7223 */ /* 0x000fe2000001004a */
[----:B------:R-:W-:Y:S02]  /*1bb0*/  HADD2.F32 R90, -RZ, R81.H1_H1 ;  /* 0x30000051ff5a7230 */ /* 0x000fe40000004100 */
[----:B------:R-:W-:Y:S01]  /*1bc0*/  FADD.FTZ R31, R31, R88 ;  /* 0x000000581f1f7221 */ /* 0x000fe20000010000 */
[----:B------:R-:W-:Y:S01]  /*1bd0*/  FFMA.FTZ R33, R18, R30, R33 ;  /* 0x0000001e12217223 */ /* 0x000fe20000010021 */
[-C--:B-1----:R-:W-:Y:S02]  /*1be0*/  HFMA2 R79, R51, R24.reuse, RZ ;  /* 0x00000018334f7231 */ /* 0x082fe400000000ff */
[----:B------:R-:W-:Y:S01]  /*1bf0*/  FADD.FTZ R83, R83, R90 ;  /* 0x0000005a53537221 */ /* 0x000fe20000010000 */
[----:B------:R-:W-:Y:S01]  /*1c00*/  FFMA.FTZ R34, R19, R31, R34 ;  /* 0x0000001f13227223 */ /* 0x000fe20000010022 */
[-C--:B------:R-:W-:Y:S01]  /*1c10*/  HFMA2 R81, R45, R24.reuse, RZ.H0_H0 ;  /* 0x000000182d517231 */ /* 0x080fe200000400ff */
[----:B------:R-:W0:Y:S01]  /*1c20*/  LDS.128 R28, [UR5+0x200] ;  /* 0x00020005ff1c7984 */ /* 0x000e220008000c00 */
[----:B------:R-:W-:Y:S01]  /*1c30*/  FFMA.FTZ R36, R5, R83, R36 ;  /* 0x0000005305247223 */ /* 0x000fe20000010024 */
[----:B------:R-:W-:-:S02]  /*1c40*/  HFMA2 R83, R47, R24, RZ ;  /* 0x000000182f537231 */ /* 0x000fc400000000ff */
[----:B------:R-:W-:Y:S02]  /*1c50*/  HFMA2 R24, R57, R24, RZ.H0_H0 ;  /* 0x0000001839187231 */ /* 0x000fe400000400ff */
[-C--:B------:R-:W-:Y:S02]  /*1c60*/  HFMA2 R79, R59, R25.reuse, R79 ;  /* 0x000000193b4f7231 */ /* 0x080fe4000000004f */
[-C--:B------:R-:W-:Y:S02]  /*1c70*/  HFMA2 R81, R55, R25.reuse, R81 ;  /* 0x0000001937517231 */ /* 0x080fe40000000051 */
[-C--:B------:R-:W-:Y:S02]  /*1c80*/  HFMA2 R83, R53, R25.reuse, R83 ;  /* 0x0000001935537231 */ /* 0x080fe40000000053 */
[----:B------:R-:W-:Y:S02]  /*1c90*/  HFMA2 R24, R49, R25, R24 ;  /* 0x0000001931187231 */ /* 0x000fe40000000018 */
[----:B------:R-:W-:-:S02]  /*1ca0*/  HFMA2 R79, R67, R26, R79 ;  /* 0x0000001a434f7231 */ /* 0x000fc4000000004f */
[-C--:B------:R-:W-:Y:S02]  /*1cb0*/  HFMA2 R81, R65, R26.reuse, R81 ;  /* 0x0000001a41517231 */ /* 0x080fe40000000051 */
[-C--:B------:R-:W-:Y:S02]  /*1cc0*/  HFMA2 R83, R63, R26.reuse, R83 ;  /* 0x0000001a3f537231 */ /* 0x080fe40000000053 */
[----:B------:R-:W-:Y:S02]  /*1cd0*/  HFMA2 R24, R61, R26, R24 ;  /* 0x0000001a3d187231 */ /* 0x000fe40000000018 */
[-C--:B------:R-:W-:Y:S02]  /*1ce0*/  HFMA2 R79, R72, R27.reuse, R79 ;  /* 0x0000001b484f7231 */ /* 0x080fe4000000004f */
[-C--:B------:R-:W-:Y:S02]  /*1cf0*/  HFMA2 R81, R71, R27.reuse, R81 ;  /* 0x0000001b47517231 */ /* 0x080fe40000000051 */
[----:B------:R-:W-:-:S02]  /*1d00*/  HFMA2 R83, R70, R27, R83 ;  /* 0x0000001b46537231 */ /* 0x000fc40000000053 */
[----:B------:R-:W-:Y:S02]  /*1d10*/  HFMA2 R85, R69, R27, R24 ;  /* 0x0000001b45557231 */ /* 0x000fe40000000018 */
[--C-:B------:R-:W-:Y:S02]  /*1d20*/  HADD2.F32 R24, -RZ, R79.reuse.H0_H0 ;  /* 0x2000004fff187230 */ /* 0x100fe40000004100 */
[----:B------:R-:W-:Y:S02]  /*1d30*/  HADD2.F32 R79, -RZ, R79.H1_H1 ;  /* 0x3000004fff4f7230 */ /* 0x000fe40000004100 */
[--C-:B------:R-:W-:Y:S02]  /*1d40*/  HADD2.F32 R25, -RZ, R81.reuse.H0_H0 ;  /* 0x20000051ff197230 */ /* 0x100fe40000004100 */
[----:B------:R-:W-:Y:S02]  /*1d50*/  HADD2.F32 R26, -RZ, R81.H1_H1 ;  /* 0x30000051ff1a7230 */ /* 0x000fe40000004100 */
[----:B------:R-:W-:Y:S01]  /*1d60*/  FADD.FTZ R24, R24, R79 ;  /* 0x0000004f18187221 */ /* 0x000fe20000010000 */
[----:B------:R-:W-:-:S02]  /*1d70*/  HADD2.F32 R27, -RZ, R83.H0_H0 ;  /* 0x20000053ff1b7230 */ /* 0x000fc40000004100 */
[----:B------:R-:W-:Y:S02]  /*1d80*/  HADD2.F32 R88, -RZ, R83.H1_H1 ;  /* 0x30000053ff587230 */ /* 0x000fe40000004100 */
[----:B------:R-:W-:Y:S01]  /*1d90*/  FADD.FTZ R25, R25, R26 ;  /* 0x0000001a19197221 */ /* 0x000fe20000010000 */
[----:B------:R-:W-:Y:S01]  /*1da0*/  FFMA.FTZ R54, R17, R24, R54 ;  /* 0x0000001811367223 */ /* 0x000fe20000010036 */
[--C-:B------:R-:W-:Y:S02]  /*1db0*/  HADD2.F32 R81, -RZ, R85.reuse.H0_H0 ;  /* 0x20000055ff517230 */ /* 0x100fe40000004100 */
[----:B------:R-:W-:Y:S01]  /*1dc0*/  FADD.FTZ R27, R27, R88 ;  /* 0x000000581b1b7221 */ /* 0x000fe20000010000 */
[----:B------:R-:W-:Y:S01]  /*1dd0*/  FFMA.FTZ R39, R18, R25, R39 ;  /* 0x0000001912277223 */ /* 0x000fe20000010027 */
[----:B------:R-:W-:Y:S02]  /*1de0*/  HADD2.F32 R90, -RZ, R85.H1_H1 ;  /* 0x30000055ff5a7230 */ /* 0x000fe40000004100 */
[----:B------:R-:W-:-:S02]  /*1df0*/  FFMA.FTZ R56, R19, R27, R56 ;  /* 0x0000001b13387223 */ /* 0x000fc40000010038 */
[----:B------:R-:W1:Y:S01]  /*1e00*/  LDS.128 R24, [UR5+0x300] ;  /* 0x00030005ff187984 */ /* 0x000e620008000c00 */
[----:B------:R-:W-:Y:S01]  /*1e10*/  FADD.FTZ R81, R81, R90 ;  /* 0x0000005a51517221 */ /* 0x000fe20000010000 */
[-C--:B0-----:R-:W-:Y:S02]  /*1e20*/  HFMA2 R79, R51, R28.reuse, RZ ;  /* 0x0000001c334f7231 */ /* 0x081fe400000000ff */
[-C--:B------:R-:W-:Y:S02]  /*1e30*/  HFMA2 R83, R47, R28.reuse, RZ ;  /* 0x0000001c2f537231 */ /* 0x080fe400000000ff */
[----:B------:R-:W-:Y:S01]  /*1e40*/  FFMA.FTZ R38, R5, R81, R38 ;  /* 0x0000005105267223 */ /* 0x000fe20000010026 */
[-C--:B------:R-:W-:Y:S02]  /*1e50*/  HFMA2 R81, R45, R28.reuse, RZ.H0_H0 ;  /* 0x0000001c2d517231 */ /* 0x080fe400000400ff */
[----:B------:R-:W-:Y:S02]  /*1e60*/  HFMA2 R79, R59, R29, R79 ;  /* 0x0000001d3b4f7231 */ /* 0x000fe4000000004f */
[----:B------:R-:W-:-:S02]  /*1e70*/  HFMA2 R28, R57, R28, RZ.H0_H0 ;  /* 0x0000001c391c7231 */ /* 0x000fc400000400ff */
[-C--:B------:R-:W-:Y:S02]  /*1e80*/  HFMA2 R83, R53, R29.reuse, R83 ;  /* 0x0000001d35537231 */ /* 0x080fe40000000053 */
[-C--:B------:R-:W-:Y:S02]  /*1e90*/  HFMA2 R81, R55, R29.reuse, R81 ;  /* 0x0000001d37517231 */ /* 0x080fe40000000051 */
[-C--:B------:R-:W-:Y:S02]  /*1ea0*/  HFMA2 R79, R67, R30.reuse, R79 ;  /* 0x0000001e434f7231 */ /* 0x080fe4000000004f */
[----:B------:R-:W-:Y:S02]  /*1eb0*/  HFMA2 R28, R49, R29, R28 ;  /* 0x0000001d311c7231 */ /* 0x000fe4000000001c */
[-C--:B------:R-:W-:Y:S02]  /*1ec0*/  HFMA2 R83, R63, R30.reuse, R83 ;  /* 0x0000001e3f537231 */ /* 0x080fe40000000053 */
[----:B------:R-:W-:-:S02]  /*1ed0*/  HFMA2 R81, R65, R30, R81 ;  /* 0x0000001e41517231 */ /* 0x000fc40000000051 */
[-C--:B------:R-:W-:Y:S02]  /*1ee0*/  HFMA2 R79, R72, R31.reuse, R79 ;  /* 0x0000001f484f7231 */ /* 0x080fe4000000004f */
[----:B------:R-:W-:Y:S02]  /*1ef0*/  HFMA2 R28, R61, R30, R28 ;  /* 0x0000001e3d1c7231 */ /* 0x000fe4000000001c */
[-C--:B------:R-:W-:Y:S02]  /*1f00*/  HFMA2 R83, R70, R31.reuse, R83 ;  /* 0x0000001f46537231 */ /* 0x080fe40000000053 */
[-C--:B------:R-:W-:Y:S02]  /*1f10*/  HFMA2 R81, R71, R31.reuse, R81 ;  /* 0x0000001f47517231 */ /* 0x080fe40000000051 */
[----:B------:R-:W-:Y:S02]  /*1f20*/  HFMA2 R85, R69, R31, R28 ;  /* 0x0000001f45557231 */ /* 0x000fe4000000001c */
[----:B------:R-:W-:-:S02]  /*1f30*/  HADD2.F32 R28, -RZ, R79.H0_H0 ;  /* 0x2000004fff1c7230 */ /* 0x000fc40000004100 */
[----:B------:R-:W-:Y:S02]  /*1f40*/  HADD2.F32 R79, -RZ, R79.H1_H1 ;  /* 0x3000004fff4f7230 */ /* 0x000fe40000004100 */
[--C-:B------:R-:W-:Y:S02]  /*1f50*/  HADD2.F32 R29, -RZ, R81.reuse.H0_H0 ;  /* 0x20000051ff1d7230 */ /* 0x100fe40000004100 */
[----:B------:R-:W-:Y:S02]  /*1f60*/  HADD2.F32 R30, -RZ, R81.H1_H1 ;  /* 0x30000051ff1e7230 */ /* 0x000fe40000004100 */
[----:B------:R-:W-:Y:S01]  /*1f70*/  FADD.FTZ R28, R28, R79 ;  /* 0x0000004f1c1c7221 */ /* 0x000fe20000010000 */
[--C-:B------:R-:W-:Y:S02]  /*1f80*/  HADD2.F32 R31, -RZ, R83.reuse.H0_H0 ;  /* 0x20000053ff1f7230 */ /* 0x100fe40000004100 */
[----:B------:R-:W-:Y:S02]  /*1f90*/  HADD2.F32 R88, -RZ, R83.H1_H1 ;  /* 0x30000053ff587230 */ /* 0x000fe40000004100 */
[----:B------:R-:W-:Y:S01]  /*1fa0*/  FADD.FTZ R29, R29, R30 ;  /* 0x0000001e1d1d7221 */ /* 0x000fe20000010000 */
[----:B------:R-:W-:-:S02]  /*1fb0*/  HADD2.F32 R81, -RZ, R85.H0_H0 ;  /* 0x20000055ff517230 */ /* 0x000fc40000004100 */
[----:B------:R-:W-:Y:S01]  /*1fc0*/  FFMA.FTZ R58, R17, R28, R58 ;  /* 0x0000001c113a7223 */ /* 0x000fe2000001003a */
[----:B------:R-:W-:Y:S02]  /*1fd0*/  HADD2.F32 R90, -RZ, R85.H1_H1 ;  /* 0x30000055ff5a7230 */ /* 0x000fe40000004100 */
[----:B------:R-:W-:Y:S01]  /*1fe0*/  FADD.FTZ R31, R31, R88 ;  /* 0x000000581f1f7221 */ /* 0x000fe20000010000 */
[----:B------:R-:W-:Y:S02]  /*1ff0*/  FFMA.FTZ R35, R18, R29, R35 ;  /* 0x0000001d12237223 */ /* 0x000fe40000010023 */
[----:B------:R-:W-:Y:S01]  /*2000*/  FADD.FTZ R81, R81, R90 ;  /* 0x0000005a51517221 */ /* 0x000fe20000010000 */
[----:B------:R-:W-:Y:S01]  /*2010*/  FFMA.FTZ R40, R19, R31, R40 ;  /* 0x0000001f13287223 */ /* 0x000fe20000010028 */
[-C--:B-1----:R-:W-:Y:S01]  /*2020*/  HFMA2 R79, R51, R24.reuse, RZ ;  /* 0x00000018334f7231 */ /* 0x082fe200000000ff */
[----:B------:R-:W0:Y:S01]  /*2030*/  LDS.128 R28, [UR5+0x400] ;  /* 0x00040005ff1c7984 */ /* 0x000e220008000c00 */
[----:B------:R-:W-:Y:S01]  /*2040*/  FFMA.FTZ R42, R5, R81, R42 ;  /* 0x00000051052a7223 */ /* 0x000fe2000001002a */
[----:B------:R-:W-:-:S02]  /*2050*/  HFMA2 R81, R45, R24, RZ.H0_H0 ;  /* 0x000000182d517231 */ /* 0x000fc400000400ff */
[-C--:B------:R-:W-:Y:S02]  /*2060*/  HFMA2 R83, R47, R24.reuse, RZ ;  /* 0x000000182f537231 */ /* 0x080fe400000000ff */
[----:B------:R-:W-:Y:S02]  /*2070*/  HFMA2 R24, R57, R24, RZ.H0_H0 ;  /* 0x0000001839187231 */ /* 0x000fe400000400ff */
[-C--:B------:R-:W-:Y:S02]  /*2080*/  HFMA2 R79, R59, R25.reuse, R79 ;  /* 0x000000193b4f7231 */ /* 0x080fe4000000004f */
[-C--:B------:R-:W-:Y:S02]  /*2090*/  HFMA2 R81, R55, R25.reuse, R81 ;  /* 0x0000001937517231 */ /* 0x080fe40000000051 */
[-C--:B------:R-:W-:Y:S02]  /*20a0*/  HFMA2 R83, R53, R25.reuse, R83 ;  /* 0x0000001935537231 */ /* 0x080fe40000000053 */
[----:B------:R-:W-:-:S02]  /*20b0*/  HFMA2 R24, R49, R25, R24 ;  /* 0x0000001931187231 */ /* 0x000fc40000000018 */
        /* <DEDUP_REMOVED lines=8> */
[--C-:B------:R-:W-:Y:S02]  /*2140*/  HADD2.F32 R24, -RZ, R79.reuse.H0_H0 ;  /* 0x2000004fff187230 */ /* 0x100fe40000004100 */
[----:B------:R-:W-:Y:S02]  /*2150*/  HADD2.F32 R79, -RZ, R79.H1_H1 ;  /* 0x3000004fff4f7230 */ /* 0x000fe40000004100 */
[--C-:B------:R-:W-:Y:S02]  /*2160*/  HADD2.F32 R25, -RZ, R81.reuse.H0_H0 ;  /* 0x20000051ff197230 */ /* 0x100fe40000004100 */
[----:B------:R-:W-:-:S02]  /*2170*/  HADD2.F32 R26, -RZ, R81.H1_H1 ;  /* 0x30000051ff1a7230 */ /* 0x000fc40000004100 */
[----:B------:R-:W-:Y:S01]  /*2180*/  FADD.FTZ R24, R24, R79 ;  /* 0x0000004f18187221 */ /* 0x000fe20000010000 */
[--C-:B------:R-:W-:Y:S02]  /*2190*/  HADD2.F32 R27, -RZ, R83.reuse.H0_H0 ;  /* 0x20000053ff1b7230 */ /* 0x100fe40000004100 */
[----:B------:R-:W-:Y:S02]  /*21a0*/  HADD2.F32 R88, -RZ, R83.H1_H1 ;  /* 0x30000053ff587230 */ /* 0x000fe40000004100 */
[----:B------:R-:W-:Y:S01]  /*21b0*/  FADD.FTZ R25, R25, R26 ;  /* 0x0000001a19197221 */ /* 0x000fe20000010000 */
[----:B------:R-:W-:Y:S01]  /*21c0*/  FFMA.FTZ R60, R17, R24, R60 ;  /* 0x00000018113c7223 */ /* 0x000fe2000001003c */
[--C-:B------:R-:W-:Y:S02]  /*21d0*/  HADD2.F32 R81, -RZ, R85.reuse.H0_H0 ;  /* 0x20000055ff517230 */ /* 0x100fe40000004100 */
[----:B------:R-:W-:Y:S01]  /*21e0*/  FADD.FTZ R88, R27, R88 ;  /* 0x000000581b587221 */ /* 0x000fe20000010000 */
[----:B------:R-:W-:Y:S01]  /*21f0*/  FFMA.FTZ R41, R18, R25, R41 ;  /* 0x0000001912297223 */ /* 0x000fe20000010029 */
[----:B------:R-:W-:Y:S01]  /*2200*/  HADD2.F32 R90, -RZ, R85.H1_H1 ;  /* 0x30000055ff5a7230 */ /* 0x000fe20000004100 */
[----:B------:R-:W1:Y:S01]  /*2210*/  LDS.128 R24, [UR5+0x500] ;  /* 0x00050005ff187984 */ /* 0x000e620008000c00 */
[----:B------:R-:W-:-:S03]  /*2220*/  FFMA.FTZ R62, R19, R88, R62 ;  /* 0x00000058133e7223 */ /* 0x000fc6000001003e */
        /* <DEDUP_REMOVED lines=25> */
[----:B------:R-:W-:Y:S01]  /*23c0*/  FFMA.FTZ R64, R17, R28, R64 ;  /* 0x0000001c11407223 */ /* 0x000fe20000010040 */
[----:B------:R-:W-:-:S02]  /*23d0*/  HADD2.F32 R31, -RZ, R83.H0_H0 ;  /* 0x20000053ff1f7230 */ /* 0x000fc40000004100 */
[----:B------:R-:W-:Y:S01]  /*23e0*/  FADD.FTZ R29, R29, R30 ;  /* 0x0000001e1d1d7221 */ /* 0x000fe20000010000 */
[----:B------:R-:W-:Y:S02]  /*23f0*/  HADD2.F32 R88, -RZ, R83.H1_H1 ;  /* 0x30000053ff587230 */ /* 0x000fe40000004100 */
[----:B------:R-:W-:Y:S01]  /*2400*/  FADD.FTZ R81, R81, R90 ;  /* 0x0000005a51517221 */ /* 0x000fe20000010000 */
[-C--:B-1----:R-:W-:Y:S02]  /*2410*/  HFMA2 R28, R51, R24.reuse, RZ ;  /* 0x00000018331c7231 */ /* 0x082fe400000000ff */
[-C--:B------:R-:W-:Y:S02]  /*2420*/  HFMA2 R79, R45, R24.reuse, RZ.H0_H0 ;  /* 0x000000182d4f7231 */ /* 0x080fe400000400ff */
[----:B------:R-:W-:Y:S01]  /*2430*/  FFMA.FTZ R43, R18, R29, R43 ;  /* 0x0000001d122b7223 */ /* 0x000fe2000001002b */
        /* <DEDUP_REMOVED lines=14> */
[----:B------:R-:W-:Y:S01]  /*2520*/  FADD.FTZ R31, R31, R88 ;  /* 0x000000581f1f7221 */ /* 0x000fe20000010000 */
[----:B------:R-:W-:Y:S02]  /*2530*/  HFMA2 R83, R69, R27, R83 ;  /* 0x0000001b45537231 */ /* 0x000fe40000000053 */
[--C-:B------:R-:W-:Y:S02]  /*2540*/  HADD2.F32 R25, -RZ, R24.reuse.H0_H0 ;  /* 0x20000018ff197230 */ /* 0x100fe40000004100 */
[----:B------:R-:W-:Y:S02]  /*2550*/  HADD2.F32 R24, -RZ, R24.H1_H1 ;  /* 0x30000018ff187230 */ /* 0x000fe40000004100 */
[----:B------:R-:W-:Y:S01]  /*2560*/  FFMA.FTZ R46, R19, R31, R46 ;  /* 0x0000001f132e7223 */ /* 0x000fe2000001002e */
[--C-:B------:R-:W-:Y:S01]  /*2570*/  HADD2.F32 R26, -RZ, R79.reuse.H0_H0 ;  /* 0x2000004fff1a7230 */ /* 0x100fe20000004100 */
[----:B------:R-:W0:Y:S01]  /*2580*/  LDS.128 R28, [UR5+0x600] ;  /* 0x00060005ff1c7984 */ /* 0x000e220008000c00 */
        /* <DEDUP_REMOVED lines=8> */
[----:B------:R-:W-:Y:S01]  /*2610*/  HADD2.F32 R90, -RZ, R83.H1_H1 ;  /* 0x30000053ff5a7230 */ /* 0x000fe20000004100 */
[----:B------:R-:W1:Y:S01]  /*2620*/  LDS.128 R24, [UR5+0x700] ;  /* 0x00070005ff187984 */ /* 0x000e620008000c00 */
[----:B------:R-:W-:Y:S01]  /*2630*/  FFMA.FTZ R37, R18, R79, R37 ;  /* 0x0000004f12257223 */ /* 0x000fe20000010025 */
[----:B------:R-:W-:-:S02]  /*2640*/  FFMA.FTZ R50, R19, R88, R50 ;  /* 0x0000005813327223 */ /* 0x000fc40000010032 */
[----:B------:R-:W-:-:S04]  /*2650*/  FADD.FTZ R81, R81, R90 ;  /* 0x0000005a51517221 */ /* 0x000fc80000010000 */
[----:B------:R-:W-:Y:S01]  /*2660*/  FFMA.FTZ R52, R5, R81, R52 ;  /* 0x0000005105347223 */ /* 0x000fe20000010034 */
[-C--:B0-----:R-:W-:Y:S02]  /*2670*/  HFMA2 R79, R51, R28.reuse, RZ ;  /* 0x0000001c334f7231 */ /* 0x081fe400000000ff */
[-C--:B------:R-:W-:Y:S02]  /*2680*/  HFMA2 R81, R45, R28.reuse, RZ.H0_H0 ;  /* 0x0000001c2d517231 */ /* 0x080fe400000400ff */
[-C--:B------:R-:W-:Y:S02]  /*2690*/  HFMA2 R83, R47, R28.reuse, RZ ;  /* 0x0000001c2f537231 */ /* 0x080fe400000000ff */
[----:B------:R-:W-:Y:S02]  /*26a0*/  HFMA2 R28, R57, R28, RZ.H0_H0 ;  /* 0x0000001c391c7231 */ /* 0x000fe400000400ff */
[-C--:B------:R-:W-:Y:S02]  /*26b0*/  HFMA2 R79, R59, R29.reuse, R79 ;  /* 0x0000001d3b4f7231 */ /* 0x080fe4000000004f */
[----:B------:R-:W-:-:S02]  /*26c0*/  HFMA2 R81, R55, R29, R81 ;  /* 0x0000001d37517231 */ /* 0x000fc40000000051 */
[-C--:B------:R-:W-:Y:S02]  /*26d0*/  HFMA2 R83, R53, R29.reuse, R83 ;  /* 0x0000001d35537231 */ /* 0x080fe40000000053 */
[----:B------:R-:W-:Y:S02]  /*26e0*/  HFMA2 R28, R49, R29, R28 ;  /* 0x0000001d311c7231 */ /* 0x000fe4000000001c */
[-C--:B------:R-:W-:Y:S02]  /*26f0*/  HFMA2 R79, R67, R30.reuse, R79 ;  /* 0x0000001e434f7231 */ /* 0x080fe4000000004f */
[-C--:B------:R-:W-:Y:S02]  /*2700*/  HFMA2 R81, R65, R30.reuse, R81 ;  /* 0x0000001e41517231 */ /* 0x080fe40000000051 */
[-C--:B------:R-:W-:Y:S02]  /*2710*/  HFMA2 R83, R63, R30.reuse, R83 ;  /* 0x0000001e3f537231 */ /* 0x080fe40000000053 */
[----:B------:R-:W-:-:S02]  /*2720*/  HFMA2 R28, R61, R30, R28 ;  /* 0x0000001e3d1c7231 */ /* 0x000fc4000000001c */
[-C--:B-1----:R-:W-:Y:S02]  /*2730*/  HFMA2 R51, R51, R24.reuse, RZ ;  /* 0x0000001833337231 */ /* 0x082fe400000000ff */
[-C--:B------:R-:W-:Y:S02]  /*2740*/  HFMA2 R45, R45, R24.reuse, RZ.H0_H0 ;  /* 0x000000182d2d7231 */ /* 0x080fe400000400ff */
[-C--:B------:R-:W-:Y:S02]  /*2750*/  HFMA2 R47, R47, R24.reuse, RZ ;  /* 0x000000182f2f7231 */ /* 0x080fe400000000ff */
[----:B------:R-:W-:Y:S02]  /*2760*/  HFMA2 R81, R71, R31, R81 ;  /* 0x0000001f47517231 */ /* 0x000fe40000000051 */
[----:B------:R-:W-:Y:S02]  /*2770*/  HFMA2 R24, R57, R24, RZ ;  /* 0x0000001839187231 */ /* 0x000fe400000000ff */
[----:B------:R-:W-:-:S02]  /*2780*/  HFMA2 R51, R59, R25, R51 ;  /* 0x000000193b337231 */ /* 0x000fc40000000033 */
[----:B------:R-:W-:Y:S02]  /*2790*/  HFMA2 R79, R72, R31, R79 ;  /* 0x0000001f484f7231 */ /* 0x000fe4000000004f */
[-C--:B------:R-:W-:Y:S02]  /*27a0*/  HFMA2 R45, R55, R25.reuse, R45 ;  /* 0x00000019372d7231 */ /* 0x080fe4000000002d */
[----:B------:R-:W-:Y:S02]  /*27b0*/  HFMA2 R24, R49, R25, R24 ;  /* 0x0000001931187231 */ /* 0x000fe40000000018 */
[----:B------:R-:W-:Y:S02]  /*27c0*/  HFMA2 R51, R67, R26, R51 ;  /* 0x0000001a43337231 */ /* 0x000fe40000000033 */
[----:B------:R-:W-:Y:S02]  /*27d0*/  HADD2.F32 R29, -RZ, R81.H0_H0 ;  /* 0x20000051ff1d7230 */ /* 0x000fe40000004100 */
[----:B------:R-:W-:-:S02]  /*27e0*/  HFMA2 R85, R69, R31, R28 ;  /* 0x0000001f45557231 */ /* 0x000fc4000000001c */
[----:B------:R-:W-:Y:S02]  /*27f0*/  HADD2.F32 R28, -RZ, R79.H0_H0 ;  /* 0x2000004fff1c7230 */ /* 0x000fe40000004100 */
[----:B------:R-:W-:Y:S02]  /*2800*/  HFMA2 R51, R72, R27, R51 ;  /* 0x0000001b48337231 */ /* 0x000fe40000000033 */
[----:B------:R-:W-:Y:S02]  /*2810*/  HADD2.F32 R79, -RZ, R79.H1_H1 ;  /* 0x3000004fff4f7230 */ /* 0x000fe40000004100 */
[-C--:B------:R-:W-:Y:S02]  /*2820*/  HFMA2 R45, R65, R26.reuse, R45 ;  /* 0x0000001a412d7231 */ /* 0x080fe4000000002d */
[----:B------:R-:W-:Y:S02]  /*2830*/  HADD2.F32 R30, -RZ, R81.H1_H1 ;  /* 0x30000051ff1e7230 */ /* 0x000fe40000004100 */
[----:B------:R-:W-:-:S02]  /*2840*/  HFMA2 R61, R61, R26, R24 ;  /* 0x0000001a3d3d7231 */ /* 0x000fc40000000018 */
[----:B------:R-:W-:Y:S02]  /*2850*/  HADD2.F32 R24, -RZ, R51.H0_H0 ;  /* 0x20000033ff187230 */ /* 0x000fe40000004100 */
[----:B------:R-:W-:Y:S02]  /*2860*/  HFMA2 R47, R53, R25, R47 ;  /* 0x00000019352f7231 */ /* 0x000fe4000000002f */
[----:B------:R-:W-:Y:S02]  /*2870*/  HADD2.F32 R81, -RZ, R85.H0_H0 ;  /* 0x20000055ff517230 */ /* 0x000fe40000004100 */
[----:B------:R-:W-:Y:S02]  /*2880*/  HFMA2 R45, R71, R27, R45 ;  /* 0x0000001b472d7231 */ /* 0x000fe4000000002d */
[----:B------:R-:W-:Y:S02]  /*2890*/  HADD2.F32 R90, -RZ, R85.H1_H1 ;  /* 0x30000055ff5a7230 */ /* 0x000fe40000004100 */
[----:B------:R-:W-:Y:S01]  /*28a0*/  FADD.FTZ R79, R28, R79 ;  /* 0x0000004f1c4f7221 */ /* 0x000fe20000010000 */
[----:B------:R-:W-:-:S02]  /*28b0*/  HADD2.F32 R51, -RZ, R51.H1_H1 ;  /* 0x30000033ff337230 */ /* 0x000fc40000004100 */
[----:B------:R-:W-:Y:S02]  /*28c0*/  HFMA2 R47, R63, R26, R47 ;  /* 0x0000001a3f2f7231 */ /* 0x000fe4000000002f */
[--C-:B------:R-:W-:Y:S02]  /*28d0*/  HADD2.F32 R25, -RZ, R45.reuse.H0_H0 ;  /* 0x2000002dff197230 */ /* 0x100fe40000004100 */
[----:B------:R-:W-:Y:S01]  /*28e0*/  FADD.FTZ R28, R81, R90 ;  /* 0x0000005a511c7221 */ /* 0x000fe20000010000 */
[----:B------:R-:W-:Y:S02]  /*28f0*/  HADD2.F32 R26, -RZ, R45.H1_H1 ;  /* 0x3000002dff1a7230 */ /* 0x000fe40000004100 */
[----:B------:R-:W-:Y:S01]  /*2900*/  FADD.FTZ R24, R24, R51 ;  /* 0x0000003318187221 */ /* 0x000fe20000010000 */
[-C--:B------:R-:W-:Y:S02]  /*2910*/  HFMA2 R47, R70, R27.reuse, R47 ;  /* 0x0000001b462f7231 */ /* 0x080fe4000000002f */
[----:B------:R-:W-:Y:S01]  /*2920*/  FFMA.FTZ R80, R5, R28, R80 ;  /* 0x0000001c05507223 */ /* 0x000fe20000010050 */
[----:B------:R-:W-:-:S02]  /*2930*/  HFMA2 R69, R69, R27, R61 ;  /* 0x0000001b45457231 */ /* 0x000fc4000000003d */
[----:B------:R-:W-:Y:S01]  /*2940*/  FADD.FTZ R28, R25, R26 ;  /* 0x0000001a191c7221 */ /* 0x000fe20000010000 */
[----:B------:R-:W-:Y:S01]  /*2950*/  FFMA.FTZ R84, R17, R24, R84 ;  /* 0x0000001811547223 */ /* 0x000fe20000010054 */
[----:B------:R-:W-:Y:S01]  /*2960*/  HFMA2 R83, R70, R31, R83 ;  /* 0x0000001f46537231 */ /* 0x000fe20000000053 */
[----:B------:R-:W0:Y:S01]  /*2970*/  LDS.128 R24, [UR5+0x10] ;  /* 0x00001005ff187984 */ /* 0x000e220008000c00 */
[----:B------:R-:W-:Y:S01]  /*2980*/  FADD.FTZ R30, R29, R30 ;  /* 0x0000001e1d1e7221 */ /* 0x000fe20000010000 */
[----:B------:R-:W-:Y:S01]  /*2990*/  FFMA.FTZ R68, R17, R79, R68 ;  /* 0x0000004f11447223 */ /* 0x000fe20000010044 */
[C---:B------:R-:W-:Y:S01]  /*29a0*/  FFMA.FTZ R75, R18.reuse, R28, R75 ;  /* 0x0000001c124b7223 */ /* 0x040fe2000001004b */
[--C-:B------:R-:W-:Y:S02]  /*29b0*/  HADD2.F32 R31, -RZ, R83.reuse.H0_H0 ;  /* 0x20000053ff1f7230 */ /* 0x100fe40000004100 */
[----:B------:R-:W-:Y:S01]  /*29c0*/  FFMA.FTZ R73, R18, R30, R73 ;  /* 0x0000001e12497223 */ /* 0x000fe20000010049 */
[----:B------:R-:W-:Y:S01]  /*29d0*/  HADD2.F32 R88, -RZ, R83.H1_H1 ;  /* 0x30000053ff587230 */ /* 0x000fe20000004100 */
[----:B--2---:R-:W-:Y:S01]  /*29e0*/  LOP3.LUT R28, R20, 0xf000f, RZ, 0xc0, !PT ;  /* 0x000f000f141c7812 */ /* 0x004fe200078ec0ff */
[----:B------:R-:W-:Y:S01]  /*29f0*/  HADD2.F32 R30, -RZ, R47.H1_H1 ;  /* 0x3000002fff1e7230 */ /* 0x000fe20000004100 */
[----:B------:R-:W-:-:S02]  /*2a00*/  SHF.R.U32.HI R70, RZ, 0x8, R20 ;  /* 0x00000008ff467819 */ /* 0x000fc40000011614 */
[----:B------:R-:W-:Y:S01]  /*2a10*/  FADD.FTZ R29, R31, R88 ;  /* 0x000000581f1d7221 */ /* 0x000fe20000010000 */
[----:B------:R-:W-:Y:S02]  /*2a20*/  LOP3.LUT R31, R21, 0xf000f0, RZ, 0xc0, !PT ;  /* 0x00f000f0151f7812 */ /* 0x000fe400078ec0ff */
[----:B------:R-:W-:Y:S01]  /*2a30*/  SHF.R.U32.HI R71, RZ, 0x8, R21 ;  /* 0x00000008ff477819 */ /* 0x000fe20000011615 */
[----:B------:R-:W-:Y:S01]  /*2a40*/  FFMA.FTZ R78, R19, R29, R78 ;  /* 0x0000001d134e7223 */ /* 0x000fe2000001004e */
[----:B------:R-:W-:Y:S01]  /*2a50*/  HADD2.F32 R29, -RZ, R47.H0_H0 ;  /* 0x2000002fff1d7230 */ /* 0x000fe20000004100 */
[C---:B------:R-:W-:Y:S02]  /*2a60*/  LOP3.LUT R45, R22.reuse, 0xf000f, RZ, 0xc0, !PT ;  /* 0x000f000f162d7812 */ /* 0x040fe400078ec0ff */
[----:B------:R-:W-:Y:S02]  /*2a70*/  LOP3.LUT R47, R22, 0xf000f0, RZ, 0xc0, !PT ;  /* 0x00f000f0162f7812 */ /* 0x000fe400078ec0ff */
[----:B------:R-:W-:Y:S01]  /*2a80*/  FADD.FTZ R29, R29, R30 ;  /* 0x0000001e1d1d7221 */ /* 0x000fe20000010000 */
[----:B------:R-:W-:-:S02]  /*2a90*/  LOP3.LUT R30, R21, 0xf000f, RZ, 0xc0, !PT ;  /* 0x000f000f151e7812 */ /* 0x000fc400078ec0ff */
[----:B------:R-:W-:Y:S01]  /*2aa0*/  SHF.R.U32.HI R72, RZ, 0x8, R22 ;  /* 0x00000008ff487819 */ /* 0x000fe20000011616 */
[----:B------:R-:W-:Y:S01]  /*2ab0*/  FFMA.FTZ R82, R19, R29, R82 ;  /* 0x0000001d13527223 */ /* 0x000fe20000010052 */
[----:B------:R-:W-:Y:S02]  /*2ac0*/  LOP3.LUT R29, R20, 0xf000f0, RZ, 0xc0, !PT ;  /* 0x00f000f0141d7812 */ /* 0x000fe400078ec0ff */
[C---:B------:R-:W-:Y:S02]  /*2ad0*/  LOP3.LUT R49, R23.reuse, 0xf000f, RZ, 0xc0, !PT ;  /* 0x000f000f17317812 */ /* 0x040fe400078ec0ff */
[----:B------:R-:W-:Y:S02]  /*2ae0*/  LOP3.LUT R53, R23, 0xf000f0, RZ, 0xc0, !PT ;  /* 0x00f000f017357812 */ /* 0x000fe400078ec0ff */
[----:B------:R-:W-:Y:S02]  /*2af0*/  SHF.R.U32.HI R79, RZ, 0x8, R23 ;  /* 0x00000008ff4f7819 */ /* 0x000fe40000011617 */
[----:B------:R1:W2:Y:S01]  /*2b00*/  LDG.E.128.CONSTANT R20, desc[UR10][R86.64] ;  /* 0x0000000a56147981 */ /* 0x0002a2000c1e9d00 */
[----:B------:R-:W-:-:S02]  /*2b10*/  LOP3.LUT R92, R30, 0x64006400, RZ, 0xfc, !PT ;  /* 0x640064001e5c7812 */ /* 0x000fc400078efcff */
[----:B------:R-:W-:Y:S02]  /*2b20*/  LOP3.LUT R90, R28, 0x64006400, RZ, 0xfc, !PT ;  /* 0x640064001c5a7812 */ /* 0x000fe400078efcff */
[----:B------:R-:W-:Y:S02]  /*2b30*/  LOP3.LUT R45, R45, 0x64006400, RZ, 0xfc, !PT ;  /* 0x640064002d2d7812 */ /* 0x000fe400078efcff */
[----:B------:R-:W-:Y:S01]  /*2b40*/  LOP3.LUT R49, R49, 0x64006400, RZ, 0xfc, !PT ;  /* 0x6400640031317812 */ /* 0x000fe200078efcff */
[----:B------:R-:W-:Y:S01]  /*2b50*/  HFMA2 R59, R90, 1, 1, R7 ;  /* 0x3c003c005a3b7831 */ /* 0x000fe20000000007 */
[----:B------:R-:W-:Y:S01]  /*2b60*/  LOP3.LUT R31, R31, 0x64006400, RZ, 0xfc, !PT ;  /* 0x640064001f1f7812 */ /* 0x000fe200078efcff */
[----:B------:R-:W-:Y:S01]  /*2b70*/  HFMA2 R45, R45, 1, 1, R13 ;  /* 0x3c003c002d2d7831 */ /* 0x000fe2000000000d */
[----:B------:R-:W-:Y:S01]  /*2b80*/  LOP3.LUT R29, R29, 0x64006400, RZ, 0xfc, !PT ;  /* 0x640064001d1d7812 */ /* 0x000fe200078efcff */
[----:B------:R-:W-:Y:S01]  /*2b90*/  HADD2 R57, R49, R15 ;  /* 0x0000000f31397230 */ /* 0x000fe20000000000 */
[----:B------:R-:W-:Y:S01]  /*2ba0*/  LOP3.LUT R51, R47, 0x64006400, RZ, 0xfc, !PT ;  /* 0x640064002f337812 */ /* 0x000fe200078efcff */
[----:B------:R-:W-:Y:S01]  /*2bb0*/  HADD2 R47, R92, R11 ;  /* 0x0000000b5c2f7230 */ /* 0x000fe20000000000 */
[----:B------:R-:W-:Y:S01]  /*2bc0*/  LOP3.LUT R61, R53, 0x64006400, RZ, 0xfc, !PT ;  /* 0x64006400353d7812 */ /* 0x000fe200078efcff */
[----:B------:R-:W-:Y:S01]  /*2bd0*/  HFMA2 R53, R31, 0.0625, 0.0625, R12 ;  /* 0x2c002c001f357831 */ /* 0x000fe2000000000c */
[----:B------:R-:W-:Y:S01]  /*2be0*/  LOP3.LUT R28, R70, 0xf000f, RZ, 0xc0, !PT ;  /* 0x000f000f461c7812 */ /* 0x000fe200078ec0ff */
[----:B------:R-:W-:Y:S01]  /*2bf0*/  HFMA2 R55, R29, 0.0625, 0.0625, R10 ;  /* 0x2c002c001d377831 */ /* 0x000fe2000000000a */
[----:B-1----:R-:W-:Y:S01]  /*2c00*/  LOP3.LUT R86, R72, 0xf000f, RZ, 0xc0, !PT ;  /* 0x000f000f48567812 */ /* 0x002fe200078ec0ff */
[----:B------:R-:W-:Y:S01]  /*2c10*/  HFMA2 R49, R61, 0.0625, 0.0625, R16 ;  /* 0x2c002c003d317831 */ /* 0x000fe20000000010 */
[----:B------:R-:W-:Y:S01]  /*2c20*/  LOP3.LUT R30, R79, 0xf000f, RZ, 0xc0, !PT ;  /* 0x000f000f4f1e7812 */ /* 0x000fe200078ec0ff */
[-C--:B0-----:R-:W-:Y:S01]  /*2c30*/  HFMA2 R31, R47, R24.reuse, RZ.H0_H0 ;  /* 0x000000182f1f7231 */ /* 0x081fe200000400ff */
[----:B------:R-:W-:Y:S01]  /*2c40*/  LOP3.LUT R28, R28, 0x64006400, RZ, 0xfc, !PT ;  /* 0x640064001c1c7812 */ /* 0x000fe200078efcff */
[----:B------:R-:W-:Y:S01]  /*2c50*/  HFMA2 R51, R51, 0.0625, 0.0625, R14 ;  /* 0x2c002c0033337831 */ /* 0x000fe2000000000e */
[----:B------:R-:W-:Y:S01]  /*2c60*/  LOP3.LUT R86, R86, 0x64006400, RZ, 0xfc, !PT ;  /* 0x6400640056567812 */ /* 0x000fe200078efcff */
[----:B------:R-:W-:-:S02]  /*2c70*/  HFMA2 R29, R59, R24, RZ ;  /* 0x000000183b1d7231 */ /* 0x000fc400000000ff */
[-C--:B------:R-:W-:Y:S02]  /*2c80*/  HFMA2 R63, R57, R24.reuse, RZ.H0_H0 ;  /* 0x00000018393f7231 */ /* 0x080fe400000400ff */
[----:B------:R-:W-:Y:S02]  /*2c90*/  HFMA2 R61, R45, R24, RZ ;  /* 0x000000182d3d7231 */ /* 0x000fe400000000ff */
[-C--:B------:R-:W-:Y:S01]  /*2ca0*/  HFMA2 R24, R53, R25.reuse, R31 ;  /* 0x0000001935187231 */ /* 0x080fe2000000001f */
[----:B------:R-:W-:Y:S01]  /*2cb0*/  LOP3.LUT R30, R30, 0x64006400, RZ, 0xfc, !PT ;  /* 0x640064001e1e7812 */ /* 0x000fe200078efcff */
[-C--:B------:R-:W-:Y:S02]  /*2cc0*/  HFMA2 R29, R55, R25.reuse, R29 ;  /* 0x00000019371d7231 */ /* 0x080fe4000000001d */
[-C--:B------:R-:W-:Y:S02]  /*2cd0*/  HFMA2 R83, R49, R25.reuse, R63 ;  /* 0x0000001931537231 */ /* 0x080fe4000000003f */
[----:B------:R-:W-:-:S02]  /*2ce0*/  HFMA2 R31, R51, R25, R61 ;  /* 0x00000019331f7231 */ /* 0x000fc4000000003d */
[----:B------:R-:W-:Y:S02]  /*2cf0*/  HADD2 R67, R28, R7 ;  /* 0x000000071c437230 */ /* 0x000fe40000000000 */
[----:B------:R-:W-:Y:S02]  /*2d00*/  HFMA2 R61, R30, 1, 1, R15 ;  /* 0x3c003c001e3d7831 */ /* 0x000fe4000000000f */
[----:B------:R-:W-:Y:S01]  /*2d10*/  HADD2 R63, R86, R13 ;  /* 0x0000000d563f7230 */ /* 0x000fe20000000000 */
[C---:B------:R-:W-:Y:S01]  /*2d20*/  LOP3.LUT R88, R71.reuse, 0xf000f, RZ, 0xc0, !PT ;  /* 0x000f000f47587812 */ /* 0x040fe200078ec0ff */
[-C--:B------:R-:W-:Y:S01]  /*2d30*/  HFMA2 R81, R67, R26.reuse, R29 ;  /* 0x0000001a43517231 */ /* 0x080fe2000000001d */
[----:B------:R-:W-:Y:S01]  /*2d40*/  LOP3.LUT R70, R70, 0xf000f0, RZ, 0xc0, !PT ;  /* 0x00f000f046467812 */ /* 0x000fe200078ec0ff */
[----:B------:R-:W-:Y:S01]  /*2d50*/  HFMA2 R25, R63, R26, R31 ;  /* 0x0000001a3f197231 */ /* 0x000fe2000000001f */
[----:B------:R-:W-:Y:S01]  /*2d60*/  LOP3.LUT R88, R88, 0x64006400, RZ, 0xfc, !PT ;  /* 0x6400640058587812 */ /* 0x000fe200078efcff */
[----:B------:R-:W0:Y:S01]  /*2d70*/  LDS.128 R28, [UR5+0x110] ;  /* 0x00011005ff1c7984 */ /* 0x000e220008000c00 */
[----:B------:R-:W-:Y:S01]  /*2d80*/  LOP3.LUT R71, R71, 0xf000f0, RZ, 0xc0, !PT ;  /* 0x00f000f047477812 */ /* 0x000fe200078ec0ff */
[----:B------:R-:W-:Y:S01]  /*2d90*/  HADD2.F32 R86, -RZ, R69.H1_H1 ;  /* 0x30000045ff567230 */ /* 0x000fe20000004100 */
[----:B------:R-:W-:Y:S01]  /*2da0*/  LOP3.LUT R72, R72, 0xf000f0, RZ, 0xc0, !PT ;  /* 0x00f000f048487812 */ /* 0x000fe200078ec0ff */
[----:B------:R-:W-:Y:S01]  /*2db0*/  HFMA2 R65, R88, 1, 1, R11 ;  /* 0x3c003c0058417831 */ /* 0x000fe2000000000b */
[----:B------:R-:W-:-:S02]  /*2dc0*/  LOP3.LUT R85, R79, 0xf000f0, RZ, 0xc0, !PT ;  /* 0x00f000f04f557812 */ /* 0x000fc400078ec0ff */
[----:B------:R-:W-:Y:S01]  /*2dd0*/  LOP3.LUT R71, R71, 0x64006400, RZ, 0xfc, !PT ;  /* 0x6400640047477812 */ /* 0x000fe200078efcff */
[-C--:B------:R-:W-:Y:S01]  /*2de0*/  HFMA2 R24, R65, R26.reuse, R24 ;  /* 0x0000001a41187231 */ /* 0x080fe20000000018 */
[----:B------:R-:W-:Y:S01]  /*2df0*/  LOP3.LUT R79, R72, 0x64006400, RZ, 0xfc, !PT ;  /* 0x64006400484f7812 */ /* 0x000fe200078efcff */
[----:B------:R-:W-:Y:S02]  /*2e00*/  HFMA2 R26, R61, R26, R83 ;  /* 0x0000001a3d1a7231 */ /* 0x000fe40000000053 */
[----:B------:R-:W-:Y:S01]  /*2e10*/  HADD2.F32 R83, -RZ, R69.H0_H0 ;  /* 0x20000045ff537230 */ /* 0x000fe20000004100 */
[----:B------:R-:W-:Y:S01]  /*2e20*/  LOP3.LUT R69, R70, 0x64006400, RZ, 0xfc, !PT ;  /* 0x6400640046457812 */ /* 0x000fe200078efcff */
[----:B------:R-:W-:Y:S01]  /*2e30*/  HFMA2 R70, R71, 0.0625, 0.0625, R12 ;  /* 0x2c002c0047467831 */ /* 0x000fe2000000000c */
[----:B------:R-:W-:Y:S01]  /*2e40*/  LOP3.LUT R85, R85, 0x64006400, RZ, 0xfc, !PT ;  /* 0x6400640055557812 */ /* 0x000fe200078efcff */
[----:B------:R-:W-:Y:S02]  /*2e50*/  HFMA2 R71, R79, 0.0625, 0.0625, R14 ;  /* 0x2c002c004f477831 */ /* 0x000fe4000000000e */
[----:B------:R-:W-:Y:S01]  /*2e60*/  FADD.FTZ R83, R83, R86 ;  /* 0x0000005653537221 */ /* 0x000fe20000010000 */
[----:B------:R-:W-:-:S02]  /*2e70*/  HFMA2 R69, R69, 0.0625, 0.0625, R10 ;  /* 0x2c002c0045457831 */ /* 0x000fc4000000000a */
[-C--:B------:R-:W-:Y:S02]  /*2e80*/  HFMA2 R79, R70, R27.reuse, R24 ;  /* 0x0000001b464f7231 */ /* 0x080fe40000000018 */
[----:B------:R-:W-:Y:S02]  /*2e90*/  HFMA2 R72, R85, 0.0625, 0.0625, R16 ;  /* 0x2c002c0055487831 */ /* 0x000fe40000000010 */
[-C--:B------:R-:W-:Y:S02]  /*2ea0*/  HFMA2 R81, R69, R27.reuse, R81 ;  /* 0x0000001b45517231 */ /* 0x080fe40000000051 */
[----:B------:R-:W-:Y:S01]  /*2eb0*/  FFMA.FTZ R32, R5, R83, R32 ;  /* 0x0000005305207223 */ /* 0x000fe20000010020 */
[-C--:B------:R-:W-:Y:S02]  /*2ec0*/  HFMA2 R83, R71, R27.reuse, R25 ;  /* 0x0000001b47537231 */ /* 0x080fe40000000019 */
[----:B------:R-:W-:Y:S02]  /*2ed0*/  HFMA2 R85, R72, R27, R26 ;  /* 0x0000001b48557231 */ /* 0x000fe4000000001a */
[----:B------:R-:W-:-:S02]  /*2ee0*/  HADD2.F32 R25, -RZ, R79.H0_H0 ;  /* 0x2000004fff197230 */ /* 0x000fc40000004100 */
[----:B------:R-:W-:Y:S02]  /*2ef0*/  HADD2.F32 R24, -RZ, R81.H0_H0 ;  /* 0x20000051ff187230 */ /* 0x000fe40000004100 */
[----:B------:R-:W-:Y:S02]  /*2f00*/  HADD2.F32 R26, -RZ, R79.H1_H1 ;  /* 0x3000004fff1a7230 */ /* 0x000fe40000004100 */
[----:B------:R-:W-:Y:S02]  /*2f10*/  HADD2.F32 R81, -RZ, R81.H1_H1 ;  /* 0x30000051ff517230 */ /* 0x000fe40000004100 */
[--C-:B------:R-:W-:Y:S02]  /*2f20*/  HADD2.F32 R27, -RZ, R83.reuse.H0_H0 ;  /* 0x20000053ff1b7230 */ /* 0x100fe40000004100 */
[----:B------:R-:W-:Y:S01]  /*2f30*/  FADD.FTZ R79, R25, R26 ;  /* 0x0000001a194f7221 */ /* 0x000fe20000010000 */
[----:B------:R-:W-:Y:S02]  /*2f40*/  HADD2.F32 R86, -RZ, R83.H1_H1 ;  /* 0x30000053ff567230 */ /* 0x000fe40000004100 */
[----:B------:R-:W-:Y:S01]  /*2f50*/  FADD.FTZ R24, R24, R81 ;  /* 0x0000005118187221 */ /* 0x000fe20000010000 */
[----:B------:R-:W-:-:S02]  /*2f60*/  HADD2.F32 R83, -RZ, R85.H0_H0 ;  /* 0x20000055ff537230 */ /* 0x000fc40000004100 */
[----:B------:R-:W-:Y:S01]  /*2f70*/  FFMA.FTZ R33, R18, R79, R33 ;  /* 0x0000004f12217223 */ /* 0x000fe20000010021 */
[----:B------:R-:W-:Y:S02]  /*2f80*/  HADD2.F32 R88, -RZ, R85.H1_H1 ;  /* 0x30000055ff587230 */ /* 0x000fe40000004100 */
[-C--:B0-----:R-:W-:Y:S02]  /*2f90*/  HFMA2 R79, R59, R28.reuse, RZ ;  /* 0x0000001c3b4f7231 */ /* 0x081fe400000000ff */
[----:B------:R-:W-:Y:S01]  /*2fa0*/  FADD.FTZ R86, R27, R86 ;  /* 0x000000561b567221 */ /* 0x000fe20000010000 */
[----:B------:R-:W-:Y:S01]  /*2fb0*/  FFMA.FTZ R74, R17, R24, R74 ;  /* 0x00000018114a7223 */ /* 0x000fe2000001004a */
[----:B------:R-:W-:Y:S02]  /*2fc0*/  HFMA2 R81, R47, R28, RZ.H0_H0 ;  /* 0x0000001c2f517231 */ /* 0x000fe400000400ff */
[----:B------:R-:W-:Y:S01]  /*2fd0*/  FADD.FTZ R83, R83, R88 ;  /* 0x0000005853537221 */ /* 0x000fe20000010000 */
[----:B------:R-:W0:Y:S01]  /*2fe0*/  LDS.128 R24, [UR5+0x210] ;  /* 0x00021005ff187984 */ /* 0x000e220008000c00 */
[----:B------:R-:W-:-:S02]  /*2ff0*/  HFMA2 R79, R55, R29, R79 ;  /* 0x0000001d374f7231 */ /* 0x000fc4000000004f */
[-C--:B------:R-:W-:Y:S02]  /*3000*/  HFMA2 R81, R53, R29.reuse, R81 ;  /* 0x0000001d35517231 */ /* 0x080fe40000000051 */
[----:B------:R-:W-:Y:S01]  /*3010*/  FFMA.FTZ R36, R5, R83, R36 ;  /* 0x0000005305247223 */ /* 0x000fe20000010024 */
[-C--:B------:R-:W-:Y:S02]  /*3020*/  HFMA2 R83, R45, R28.reuse, RZ ;  /* 0x0000001c2d537231 */ /* 0x080fe400000000ff */
[----:B------:R-:W-:Y:S02]  /*3030*/  HFMA2 R28, R57, R28, RZ.H0_H0 ;  /* 0x0000001c391c7231 */ /* 0x000fe400000400ff */
[-C--:B------:R-:W-:Y:S02]  /*3040*/  HFMA2 R79, R67, R30.reuse, R79 ;  /* 0x0000001e434f7231 */ /* 0x080fe4000000004f */
[----:B------:R-:W-:Y:S02]  /*3050*/  HFMA2 R81, R65, R30, R81 ;  /* 0x0000001e41517231 */ /* 0x000fe40000000051 */
[----:B------:R-:W-:-:S02]  /*3060*/  HFMA2 R83, R51, R29, R83 ;  /* 0x0000001d33537231 */ /* 0x000fc40000000053 */
[----:B------:R-:W-:Y:S02]  /*3070*/  HFMA2 R28, R49, R29, R28 ;  /* 0x0000001d311c7231 */ /* 0x000fe4000000001c */
[----:B------:R-:W-:Y:S01]  /*3080*/  FFMA.FTZ R34, R19, R86, R34 ;  /* 0x0000005613227223 */ /* 0x000fe20000010022 */
[-C--:B------:R-:W-:Y:S02]  /*3090*/  HFMA2 R79, R69, R31.reuse, R79 ;  /* 0x0000001f454f7231 */ /* 0x080fe4000000004f */
[----:B------:R-:W-:Y:S02]  /*30a0*/  HFMA2 R81, R70, R31, R81 ;  /* 0x0000001f46517231 */ /* 0x000fe40000000051 */
[-C--:B------:R-:W-:Y:S02]  /*30b0*/  HFMA2 R85, R61, R30.reuse, R28 ;  /* 0x0000001e3d557231 */ /* 0x080fe4000000001c */
[----:B------:R-:W-:Y:S02]  /*30c0*/  HFMA2 R83, R63, R30, R83 ;  /* 0x0000001e3f537231 */ /* 0x000fe40000000053 */
[----:B------:R-:W-:-:S02]  /*30d0*/  HADD2.F32 R28, -RZ, R79.H0_H0 ;  /* 0x2000004fff1c7230 */ /* 0x000fc40000004100 */
[-C--:B------:R-:W-:Y:S02]  /*30e0*/  HFMA2 R85, R72, R31.reuse, R85 ;  /* 0x0000001f48557231 */ /* 0x080fe40000000055 */
[----:B------:R-:W-:Y:S02]  /*30f0*/  HADD2.F32 R79, -RZ, R79.H1_H1 ;  /* 0x3000004fff4f7230 */ /* 0x000fe40000004100 */
[----:B------:R-:W-:Y:S02]  /*3100*/  HFMA2 R83, R71, R31, R83 ;  /* 0x0000001f47537231 */ /* 0x000fe40000000053 */
        /* <DEDUP_REMOVED lines=8> */
[----:B------:R-:W-:Y:S01]  /*3190*/  FFMA.FTZ R39, R18, R29, R39 ;  /* 0x0000001d12277223 */ /* 0x000fe20000010027 */
[----:B------:R-:W-:Y:S01]  /*31a0*/  FADD.FTZ R81, R81, R86 ;  /* 0x0000005651517221 */ /* 0x000fe20000010000 */
[----:B------:R-:W1:Y:S01]  /*31b0*/  LDS.128 R28, [UR5+0x310] ;  /* 0x00031005ff1c7984 */ /* 0x000e620008000c00 */
[----:B------:R-:W-:Y:S02]  /*31c0*/  HADD2.F32 R86, -RZ, R85.H1_H1 ;  /* 0x30000055ff567230 */ /* 0x000fe40000004100 */
[----:B------:R-:W-:-:S03]  /*31d0*/  FFMA.FTZ R56, R19, R81, R56 ;  /* 0x0000005113387223 */ /* 0x000fc60000010038 */
[----:B------:R-:W-:Y:S01]  /*31e0*/  FADD.FTZ R79, R79, R86 ;  /* 0x000000564f4f7221 */ /* 0x000fe20000010000 */
[-C--:B0-----:R-:W-:Y:S02]  /*31f0*/  HFMA2 R83, R47, R24.reuse, RZ.H0_H0 ;  /* 0x000000182f537231 */ /* 0x081fe400000400ff */
[-C--:B------:R-:W-:Y:S02]  /*3200*/  HFMA2 R81, R59, R24.reuse, RZ ;  /* 0x000000183b517231 */ /* 0x080fe400000000ff */
        /* <DEDUP_REMOVED lines=10> */
[-C--:B------:R-:W-:Y:S02]  /*32b0*/  HFMA2 R81, R69, R27.reuse, R81 ;  /* 0x0000001b45517231 */ /* 0x080fe40000000051 */
[-C--:B------:R-:W-:Y:S02]  /*32c0*/  HFMA2 R83, R70, R27.reuse, R83 ;  /* 0x0000001b46537231 */ /* 0x080fe40000000053 */
[----:B------:R-:W-:Y:S01]  /*32d0*/  FFMA.FTZ R38, R5, R79, R38 ;  /* 0x0000004f05267223 */ /* 0x000fe20000010026 */
[-C--:B------:R-:W-:Y:S02]  /*32e0*/  HFMA2 R79, R72, R27.reuse, R24 ;  /* 0x0000001b484f7231 */ /* 0x080fe40000000018 */
[----:B------:R-:W-:Y:S02]  /*32f0*/  HFMA2 R85, R71, R27, R85 ;  /* 0x0000001b47557231 */ /* 0x000fe40000000055 */
[----:B------:R-:W-:Y:S02]  /*3300*/  HADD2.F32 R24, -RZ, R81.H0_H0 ;  /* 0x20000051ff187230 */ /* 0x000fe40000004100 */
[----:B------:R-:W-:-:S02]  /*3310*/  HADD2.F32 R25, -RZ, R83.H0_H0 ;  /* 0x20000053ff197230 */ /* 0x000fc40000004100 */
[----:B------:R-:W-:Y:S02]  /*3320*/  HADD2.F32 R26, -RZ, R83.H1_H1 ;  /* 0x30000053ff1a7230 */ /* 0x000fe40000004100 */
[----:B------:R-:W-:Y:S02]  /*3330*/  HADD2.F32 R81, -RZ, R81.H1_H1 ;  /* 0x30000051ff517230 */ /* 0x000fe40000004100 */
[--C-:B------:R-:W-:Y:S02]  /*3340*/  HADD2.F32 R83, -RZ, R79.reuse.H0_H0 ;  /* 0x2000004fff537230 */ /* 0x100fe40000004100 */
[----:B------:R-:W-:Y:S02]  /*3350*/  HADD2.F32 R88, -RZ, R79.H1_H1 ;  /* 0x3000004fff587230 */ /* 0x000fe40000004100 */
[----:B------:R-:W-:Y:S01]  /*3360*/  FADD.FTZ R79, R25, R26 ;  /* 0x0000001a194f7221 */ /* 0x000fe20000010000 */
[--C-:B------:R-:W-:Y:S02]  /*3370*/  HADD2.F32 R27, -RZ, R85.reuse.H0_H0 ;  /* 0x20000055ff1b7230 */ /* 0x100fe40000004100 */
[----:B------:R-:W-:Y:S01]  /*3380*/  FADD.FTZ R24, R24, R81 ;  /* 0x0000005118187221 */ /* 0x000fe20000010000 */
[----:B------:R-:W-:-:S02]  /*3390*/  HADD2.F32 R86, -RZ, R85.H1_H1 ;  /* 0x30000055ff567230 */ /* 0x000fc40000004100 */
[----:B------:R-:W-:Y:S01]  /*33a0*/  FFMA.FTZ R35, R18, R79, R35 ;  /* 0x0000004f12237223 */ /* 0x000fe20000010023 */
[-C--:B-1----:R-:W-:Y:S02]  /*33b0*/  HFMA2 R79, R59, R28.reuse, RZ ;  /* 0x0000001c3b4f7231 */ /* 0x082fe400000000ff */
[----:B------:R-:W-:Y:S02]  /*33c0*/  HFMA2 R81, R47, R28, RZ.H0_H0 ;  /* 0x0000001c2f517231 */ /* 0x000fe400000400ff */
[----:B------:R-:W-:Y:S01]  /*33d0*/  FADD.FTZ R83, R83, R88 ;  /* 0x0000005853537221 */ /* 0x000fe20000010000 */
[----:B------:R-:W-:Y:S01]  /*33e0*/  FADD.FTZ R86, R27, R86 ;  /* 0x000000561b567221 */ /* 0x000fe20000010000 */
[----:B------:R-:W-:Y:S01]  /*33f0*/  FFMA.FTZ R58, R17, R24, R58 ;  /* 0x00000018113a7223 */ /* 0x000fe2000001003a */
[-C--:B------:R-:W-:Y:S01]  /*3400*/  HFMA2 R79, R55, R29.reuse, R79 ;  /* 0x0000001d374f7231 */ /* 0x080fe2000000004f */
[----:B------:R-:W0:Y:S01]  /*3410*/  LDS.128 R24, [UR5+0x410] ;  /* 0x00041005ff187984 */ /* 0x000e220008000c00 */
[----:B------:R-:W-:-:S02]  /*3420*/  HFMA2 R81, R53, R29, R81 ;  /* 0x0000001d35517231 */ /* 0x000fc40000000051 */
[----:B------:R-:W-:Y:S01]  /*3430*/  FFMA.FTZ R42, R5, R83, R42 ;  /* 0x00000053052a7223 */ /* 0x000fe2000001002a */
[-C--:B------:R-:W-:Y:S02]  /*3440*/  HFMA2 R83, R45, R28.reuse, RZ ;  /* 0x0000001c2d537231 */ /* 0x080fe400000000ff */
[----:B------:R-:W-:Y:S02]  /*3450*/  HFMA2 R28, R57, R28, RZ.H0_H0 ;  /* 0x0000001c391c7231 */ /* 0x000fe400000400ff */
[-C--:B------:R-:W-:Y:S02]  /*3460*/  HFMA2 R79, R67, R30.reuse, R79 ;  /* 0x0000001e434f7231 */ /* 0x080fe4000000004f */
[----:B------:R-:W-:Y:S02]  /*3470*/  HFMA2 R81, R65, R30, R81 ;  /* 0x0000001e41517231 */ /* 0x000fe40000000051 */
[-C--:B------:R-:W-:Y:S02]  /*3480*/  HFMA2 R83, R51, R29.reuse, R83 ;  /* 0x0000001d33537231 */ /* 0x080fe40000000053 */
[----:B------:R-:W-:-:S02]  /*3490*/  HFMA2 R28, R49, R29, R28 ;  /* 0x0000001d311c7231 */ /* 0x000fc4000000001c */
[----:B------:R-:W-:Y:S01]  /*34a0*/  FFMA.FTZ R40, R19, R86, R40 ;  /* 0x0000005613287223 */ /* 0x000fe20000010028 */
[-C--:B------:R-:W-:Y:S02]  /*34b0*/  HFMA2 R79, R69, R31.reuse, R79 ;  /* 0x0000001f454f7231 */ /* 0x080fe4000000004f */
[-C--:B------:R-:W-:Y:S02]  /*34c0*/  HFMA2 R81, R70, R31.reuse, R81 ;  /* 0x0000001f46517231 */ /* 0x080fe40000000051 */
[-C--:B------:R-:W-:Y:S02]  /*34d0*/  HFMA2 R85, R61, R30.reuse, R28 ;  /* 0x0000001e3d557231 */ /* 0x080fe4000000001c */
[----:B------:R-:W-:Y:S02]  /*34e0*/  HFMA2 R83, R63, R30, R83 ;  /* 0x0000001e3f537231 */ /* 0x000fe40000000053 */
[----:B------:R-:W-:Y:S02]  /*34f0*/  HADD2.F32 R28, -RZ, R79.H0_H0 ;  /* 0x2000004fff1c7230 */ /* 0x000fe40000004100 */
[----:B------:R-:W-:-:S02]  /*3500*/  HFMA2 R85, R72, R31, R85 ;  /* 0x0000001f48557231 */ /* 0x000fc40000000055 */
[----:B------:R-:W-:Y:S02]  /*3510*/  HADD2.F32 R79, -RZ, R79.H1_H1 ;  /* 0x3000004fff4f7230 */ /* 0x000fe40000004100 */
[----:B------:R-:W-:Y:S02]  /*3520*/  HFMA2 R83, R71, R31, R83 ;  /* 0x0000001f47537231 */ /* 0x000fe40000000053 */
[--C-:B------:R-:W-:Y:S02]  /*3530*/  HADD2.F32 R29, -RZ, R81.reuse.H0_H0 ;  /* 0x20000051ff1d7230 */ /* 0x100fe40000004100 */
[----:B------:R-:W-:Y:S02]  /*3540*/  HADD2.F32 R30, -RZ, R81.H1_H1 ;  /* 0x30000051ff1e7230 */ /* 0x000fe40000004100 */
[----:B------:R-:W-:Y:S01]  /*3550*/  FADD.FTZ R28, R28, R79 ;  /* 0x0000004f1c1c7221 */ /* 0x000fe20000010000 */
[--C-:B------:R-:W-:Y:S02]  /*3560*/  HADD2.F32 R81, -RZ, R83.reuse.H0_H0 ;  /* 0x20000053ff517230 */ /* 0x100fe40000004100 */
[----:B------:R-:W-:-:S02]  /*3570*/  HADD2.F32 R86, -RZ, R83.H1_H1 ;  /* 0x30000053ff567230 */ /* 0x000fc40000004100 */
        /* <DEDUP_REMOVED lines=26> */
[--C-:B------:R-:W-:Y:S02]  /*3720*/  HADD2.F32 R24, -RZ, R81.reuse.H0_H0 ;  /* 0x20000051ff187230 */ /* 0x100fe40000004100 */
[----:B------:R-:W-:-:S02]  /*3730*/  HADD2.F32 R81, -RZ, R81.H1_H1 ;  /* 0x30000051ff517230 */ /* 0x000fc40000004100 */
        /* <DEDUP_REMOVED lines=9> */
[-C--:B-1----:R-:W-:Y:S02]  /*37d0*/  HFMA2 R79, R59, R28.reuse, RZ ;  /* 0x0000001c3b4f7231 */ /* 0x082fe400000000ff */
        /* <DEDUP_REMOVED lines=29> */
[----:B------:R-:W-:Y:S02]  /*39b0*/  FFMA.FTZ R66, R17, R28, R66 ;  /* 0x0000001c11427223 */ /* 0x000fe40000010042 */
[----:B------:R-:W1:Y:S01]  /*39c0*/  LDS.128 R28, [UR5+0x710] ;  /* 0x00071005ff1c7984 */ /* 0x000e620008000c00 */
[----:B------:R-:W-:Y:S01]  /*39d0*/  FADD.FTZ R81, R81, R86 ;  /* 0x0000005651517221 */ /* 0x000fe20000010000 */
[----:B------:R-:W-:Y:S01]  /*39e0*/  FFMA.FTZ R37, R18, R79, R37 ;  /* 0x0000004f12257223 */ /* 0x000fe20000010025 */
[--C-:B------:R-:W-:Y:S02]  /*39f0*/  HADD2.F32 R79, -RZ, R85.reuse.H0_H0 ;  /* 0x20000055ff4f7230 */ /* 0x100fe40000004100 */
[----:B------:R-:W-:Y:S01]  /*3a00*/  FFMA.FTZ R50, R19, R81, R50 ;  /* 0x0000005113327223 */ /* 0x000fe20000010032 */
[----:B------:R-:W-:-:S02]  /*3a10*/  HADD2.F32 R86, -RZ, R85.H1_H1 ;  /* 0x30000055ff567230 */ /* 0x000fc40000004100 */
        /* <DEDUP_REMOVED lines=16> */
[----:B------:R-:W-:Y:S01]  /*3b20*/  FADD.FTZ R79, R79, R86 ;  /* 0x000000564f4f7221 */ /* 0x000fe20000010000 */
[--C-:B------:R-:W-:Y:S02]  /*3b30*/  HADD2.F32 R24, -RZ, R81.reuse.H0_H0 ;  /* 0x20000051ff187230 */ /* 0x100fe40000004100 */
[----:B------:R-:W-:-:S02]  /*3b40*/  HADD2.F32 R81, -RZ, R81.H1_H1 ;  /* 0x30000051ff517230 */ /* 0x000fc40000004100 */
[----:B------:R-:W-:Y:S01]  /*3b50*/  FFMA.FTZ R52, R5, R79, R52 ;  /* 0x0000004f05347223 */ /* 0x000fe20000010034 */
[--C-:B------:R-:W-:Y:S02]  /*3b60*/  HADD2.F32 R25, -RZ, R83.reuse.H0_H0 ;  /* 0x20000053ff197230 */ /* 0x100fe40000004100 */
[----:B------:R-:W-:Y:S02]  /*3b70*/  HADD2.F32 R26, -RZ, R83.H1_H1 ;  /* 0x30000053ff1a7230 */ /* 0x000fe40000004100 */
[----:B------:R-:W-:Y:S01]  /*3b80*/  FADD.FTZ R24, R24, R81 ;  /* 0x0000005118187221 */ /* 0x000fe20000010000 */
[--C-:B------:R-:W-:Y:S02]  /*3b90*/  HADD2.F32 R79, -RZ, R27.reuse.H0_H0 ;  /* 0x2000001bff4f7230 */ /* 0x100fe40000004100 */
[----:B------:R-:W-:Y:S02]  /*3ba0*/  HADD2.F32 R88, -RZ, R27.H1_H1 ;  /* 0x3000001bff587230 */ /* 0x000fe40000004100 */
[----:B------:R-:W-:Y:S01]  /*3bb0*/  FADD.FTZ R25, R25, R26 ;  /* 0x0000001a19197221 */ /* 0x000fe20000010000 */
[----:B------:R-:W-:Y:S01]  /*3bc0*/  FFMA.FTZ R68, R17, R24, R68 ;  /* 0x0000001811447223 */ /* 0x000fe20000010044 */
[----:B-1----:R-:W-:-:S02]  /*3bd0*/  HFMA2 R59, R59, R28, RZ ;  /* 0x0000001c3b3b7231 */ /* 0x002fc400000000ff */
[-C--:B------:R-:W-:Y:S02]  /*3be0*/  HFMA2 R47, R47, R28.reuse, RZ.H0_H0 ;  /* 0x0000001c2f2f7231 */ /* 0x080fe400000400ff */
[----:B------:R-:W-:Y:S01]  /*3bf0*/  FFMA.FTZ R73, R18, R25, R73 ;  /* 0x0000001912497223 */ /* 0x000fe20000010049 */
[-C--:B------:R-:W-:Y:S01]  /*3c00*/  HFMA2 R45, R45, R28.reuse, RZ ;  /* 0x0000001c2d2d7231 */ /* 0x080fe200000000ff */
[----:B------:R-:W0:Y:S01]  /*3c10*/  LDS.128 R24, [UR5+0x20] ;  /* 0x00002005ff187984 */ /* 0x000e220008000c00 */
[----:B------:R-:W-:Y:S02]  /*3c20*/  HFMA2 R28, R57, R28, RZ.H0_H0 ;  /* 0x0000001c391c7231 */ /* 0x000fe400000400ff */
[-C--:B------:R-:W-:Y:S02]  /*3c30*/  HFMA2 R59, R55, R29.reuse, R59 ;  /* 0x0000001d373b7231 */ /* 0x080fe4000000003b */
[----:B------:R-:W-:Y:S02]  /*3c40*/  HFMA2 R47, R53, R29, R47 ;  /* 0x0000001d352f7231 */ /* 0x000fe4000000002f */
[----:B------:R-:W-:-:S02]  /*3c50*/  HADD2.F32 R86, -RZ, R85.H0_H0 ;  /* 0x20000055ff567230 */ /* 0x000fc40000004100 */
[-C--:B------:R-:W-:Y:S02]  /*3c60*/  HFMA2 R28, R49, R29.reuse, R28 ;  /* 0x0000001d311c7231 */ /* 0x080fe4000000001c */
[-C--:B------:R-:W-:Y:S02]  /*3c70*/  HFMA2 R59, R67, R30.reuse, R59 ;  /* 0x0000001e433b7231 */ /* 0x080fe4000000003b */
[-C--:B------:R-:W-:Y:S02]  /*3c80*/  HFMA2 R47, R65, R30.reuse, R47 ;  /* 0x0000001e412f7231 */ /* 0x080fe4000000002f */
[----:B------:R-:W-:Y:S02]  /*3c90*/  HADD2.F32 R85, -RZ, R85.H1_H1 ;  /* 0x30000055ff557230 */ /* 0x000fe40000004100 */
[----:B------:R-:W-:Y:S02]  /*3ca0*/  HFMA2 R45, R51, R29, R45 ;  /* 0x0000001d332d7231 */ /* 0x000fe4000000002d */
[----:B------:R-:W-:-:S02]  /*3cb0*/  HFMA2 R28, R61, R30, R28 ;  /* 0x0000001e3d1c7231 */ /* 0x000fc4000000001c */
[-C--:B------:R-:W-:Y:S02]  /*3cc0*/  HFMA2 R59, R69, R31.reuse, R59 ;  /* 0x0000001f453b7231 */ /* 0x080fe4000000003b */
[-C--:B------:R-:W-:Y:S02]  /*3cd0*/  HFMA2 R47, R70, R31.reuse, R47 ;  /* 0x0000001f462f7231 */ /* 0x080fe4000000002f */
[----:B------:R-:W-:Y:S01]  /*3ce0*/  FADD.FTZ R79, R79, R88 ;  /* 0x000000584f4f7221 */ /* 0x000fe20000010000 */
[----:B------:R-:W-:Y:S02]  /*3cf0*/  HFMA2 R45, R63, R30, R45 ;  /* 0x0000001e3f2d7231 */ /* 0x000fe4000000002d */
[----:B------:R-:W-:Y:S01]  /*3d00*/  FADD.FTZ R86, R86, R85 ;  /* 0x0000005556567221 */ /* 0x000fe20000010000 */
[----:B------:R-:W-:Y:S02]  /*3d10*/  HFMA2 R72, R72, R31, R28 ;  /* 0x0000001f48487231 */ /* 0x000fe4000000001c */
[----:B------:R-:W-:-:S02]  /*3d20*/  HADD2.F32 R28, -RZ, R59.H0_H0 ;  /* 0x2000003bff1c7230 */ /* 0x000fc40000004100 */
[----:B------:R-:W-:Y:S02]  /*3d30*/  HFMA2 R45, R71, R31, R45 ;  /* 0x0000001f472d7231 */ /* 0x000fe4000000002d */
[----:B------:R-:W-:Y:S02]  /*3d40*/  HADD2.F32 R59, -RZ, R59.H1_H1 ;  /* 0x3000003bff3b7230 */ /* 0x000fe40000004100 */
[----:B------:R-:W-:Y:S01]  /*3d50*/  FFMA.FTZ R86, R19, R86, R78 ;  /* 0x0000005613567223 */ /* 0x000fe2000001004e */
[--C-:B------:R-:W-:Y:S02]  /*3d60*/  HADD2.F32 R29, -RZ, R47.reuse.H0_H0 ;  /* 0x2000002fff1d7230 */ /* 0x100fe40000004100 */
[----:B------:R-:W-:Y:S01]  /*3d70*/  FFMA.FTZ R80, R5, R79, R80 ;  /* 0x0000004f05507223 */ /* 0x000fe20000010050 */
[----:B------:R-:W-:Y:S01]  /*3d80*/  HADD2.F32 R30, -RZ, R47.H1_H1 ;  /* 0x3000002fff1e7230 */ /* 0x000fe20000004100 */
[----:B------:R-:W3:Y:S01]  /*3d90*/  LDG.E.128.CONSTANT R76, desc[UR10][R76.64] ;  /* 0x0000000a4c4c7981 */ /* 0x000ee2000c1e9d00 */
[----:B------:R-:W-:-:S02]  /*3da0*/  HADD2.F32 R31, -RZ, R45.H0_H0 ;  /* 0x2000002dff1f7230 */ /* 0x000fc40000004100 */
[----:B------:R-:W-:Y:S01]  /*3db0*/  FADD.FTZ R28, R28, R59 ;  /* 0x0000003b1c1c7221 */ /* 0x000fe20000010000 */
[----:B------:R-:W-:Y:S02]  /*3dc0*/  HADD2.F32 R70, -RZ, R45.H1_H1 ;  /* 0x3000002dff467230 */ /* 0x000fe40000004100 */
[----:B------:R-:W-:Y:S01]  /*3dd0*/  FADD.FTZ R29, R29, R30 ;  /* 0x0000001e1d1d7221 */ /* 0x000fe20000010000 */
[--C-:B------:R-:W-:Y:S02]  /*3de0*/  HADD2.F32 R45, -RZ, R72.reuse.H0_H0 ;  /* 0x20000048ff2d7230 */ /* 0x100fe40000004100 */
[----:B------:R-:W-:Y:S01]  /*3df0*/  FFMA.FTZ R84, R17, R28, R84 ;  /* 0x0000001c11547223 */ /* 0x000fe20000010054 */
[----:B------:R-:W-:Y:S02]  /*3e00*/  HADD2.F32 R72, -RZ, R72.H1_H1 ;  /* 0x30000048ff487230 */ /* 0x000fe40000004100 */
[----:B------:R-:W-:Y:S01]  /*3e10*/  FFMA.FTZ R75, R18, R29, R75 ;  /* 0x0000001d124b7223 */ /* 0x000fe2000001004b */
[----:B------:R-:W-:Y:S01]  /*3e20*/  FADD.FTZ R31, R31, R70 ;  /* 0x000000461f1f7221 */ /* 0x000fe20000010000 */
[----:B--2---:R-:W-:-:S02]  /*3e30*/  LOP3.LUT R28, R20, 0xf000f, RZ, 0xc0, !PT ;  /* 0x000f000f141c7812 */ /* 0x004fc400078ec0ff */
[----:B------:R-:W-:Y:S01]  /*3e40*/  LOP3.LUT R29, R20, 0xf000f0, RZ, 0xc0, !PT ;  /* 0x00f000f0141d7812 */ /* 0x000fe200078ec0ff */
[----:B------:R-:W-:Y:S01]  /*3e50*/  FADD.FTZ R70, R45, R72 ;  /* 0x000000482d467221 */ /* 0x000fe20000010000 */
[----:B------:R-:W-:Y:S01]  /*3e60*/  SHF.R.U32.HI R53, RZ, 0x8, R20 ;  /* 0x00000008ff357819 */ /* 0x000fe20000011614 */
[----:B------:R-:W-:Y:S01]  /*3e70*/  FFMA.FTZ R82, R19, R31, R82 ;  /* 0x0000001f13527223 */ /* 0x000fe20000010052 */
[C---:B------:R-:W-:Y:S02]  /*3e80*/  LOP3.LUT R20, R21.reuse, 0xf000f, RZ, 0xc0, !PT ;  /* 0x000f000f15147812 */ /* 0x040fe400078ec0ff */
[----:B------:R-:W-:Y:S02]  /*3e90*/  LOP3.LUT R30, R21, 0xf000f0, RZ, 0xc0, !PT ;  /* 0x00f000f0151e7812 */ /* 0x000fe400078ec0ff */
[----:B------:R-:W-:Y:S02]  /*3ea0*/  SHF.R.U32.HI R55, RZ, 0x8, R21 ;  /* 0x00000008ff377819 */ /* 0x000fe40000011615 */
[----:B------:R-:W-:-:S02]  /*3eb0*/  LOP3.LUT R21, R22, 0xf000f, RZ, 0xc0, !PT ;  /* 0x000f000f16157812 */ /* 0x000fc400078ec0ff */
[C---:B------:R-:W-:Y:S02]  /*3ec0*/  LOP3.LUT R47, R23.reuse, 0xf000f, RZ, 0xc0, !PT ;  /* 0x000f000f172f7812 */ /* 0x040fe400078ec0ff */
[----:B------:R-:W-:Y:S02]  /*3ed0*/  LOP3.LUT R31, R22, 0xf000f0, RZ, 0xc0, !PT ;  /* 0x00f000f0161f7812 */ /* 0x000fe400078ec0ff */
[----:B------:R-:W-:Y:S02]  /*3ee0*/  SHF.R.U32.HI R59, RZ, 0x8, R22 ;  /* 0x00000008ff3b7819 */ /* 0x000fe40000011616 */
[----:B------:R-:W-:Y:S02]  /*3ef0*/  LOP3.LUT R49, R23, 0xf000f0, RZ, 0xc0, !PT ;  /* 0x00f000f017317812 */ /* 0x000fe400078ec0ff */
[----:B------:R-:W-:Y:S02]  /*3f00*/  LOP3.LUT R28, R28, 0x64006400, RZ, 0xfc, !PT ;  /* 0x640064001c1c7812 */ /* 0x000fe400078efcff */
[----:B------:R-:W-:-:S02]  /*3f10*/  LOP3.LUT R29, R29, 0x64006400, RZ, 0xfc, !PT ;  /* 0x640064001d1d7812 */ /* 0x000fc400078efcff */
[----:B------:R-:W-:Y:S01]  /*3f20*/  LOP3.LUT R45, R30, 0x64006400, RZ, 0xfc, !PT ;  /* 0x640064001e2d7812 */ /* 0x000fe200078efcff */
[----:B------:R-:W-:Y:S01]  /*3f30*/  HFMA2 R51, R28, 1, 1, R7 ;  /* 0x3c003c001c337831 */ /* 0x000fe20000000007 */
[----:B------:R-:W-:Y:S02]  /*3f40*/  LOP3.LUT R20, R20, 0x64006400, RZ, 0xfc, !PT ;  /* 0x6400640014147812 */ /* 0x000fe400078efcff */
[----:B------:R-:W-:Y:S01]  /*3f50*/  LOP3.LUT R22, R21, 0x64006400, RZ, 0xfc, !PT ;  /* 0x6400640015167812 */ /* 0x000fe200078efcff */
[----:B------:R-:W-:Y:S01]  /*3f60*/  HFMA2 R45, R45, 0.0625, 0.0625, R12 ;  /* 0x2c002c002d2d7831 */ /* 0x000fe2000000000c */
[----:B------:R-:W-:Y:S01]  /*3f70*/  LOP3.LUT R30, R47, 0x64006400, RZ, 0xfc, !PT ;  /* 0x640064002f1e7812 */ /* 0x000fe200078efcff */
[----:B------:R-:W-:Y:S01]  /*3f80*/  HFMA2 R47, R29, 0.0625, 0.0625, R10 ;  /* 0x2c002c001d2f7831 */ /* 0x000fe2000000000a */
[----:B------:R-:W-:Y:S01]  /*3f90*/  LOP3.LUT R21, R49, 0x64006400, RZ, 0xfc, !PT ;  /* 0x6400640031157812 */ /* 0x000fe200078efcff */
[----:B------:R-:W-:Y:S01]  /*3fa0*/  HADD2 R29, R20, R11 ;  /* 0x0000000b141d7230 */ /* 0x000fe20000000000 */
[----:B------:R-:W-:Y:S01]  /*3fb0*/  LOP3.LUT R31, R31, 0x64006400, RZ, 0xfc, !PT ;  /* 0x640064001f1f7812 */ /* 0x000fe200078efcff */
[----:B------:R-:W-:-:S02]  /*3fc0*/  HFMA2 R28, R22, 1, 1, R13 ;  /* 0x3c003c00161c7831 */ /* 0x000fc4000000000d */
[----:B------:R-:W-:Y:S02]  /*3fd0*/  HADD2 R49, R30, R15 ;  /* 0x0000000f1e317230 */ /* 0x000fe40000000000 */
[-C--:B0-----:R-:W-:Y:S02]  /*3fe0*/  HFMA2 R67, R51, R24.reuse, RZ ;  /* 0x0000001833437231 */ /* 0x081fe400000000ff */
[----:B------:R-:W-:Y:S02]  /*3ff0*/  HFMA2 R30, R21, 0.0625, 0.0625, R16 ;  /* 0x2c002c00151e7831 */ /* 0x000fe40000000010 */
[----:B------:R-:W-:Y:S02]  /*4000*/  HFMA2 R31, R31, 0.0625, 0.0625, R14 ;  /* 0x2c002c001f1f7831 */ /* 0x000fe4000000000e */
[-C--:B------:R-:W-:Y:S02]  /*4010*/  HFMA2 R65, R29, R24.reuse, RZ.H0_H0 ;  /* 0x000000181d417231 */ /* 0x080fe400000400ff */
[----:B------:R-:W-:-:S02]  /*4020*/  HFMA2 R20, R28, R24, RZ ;  /* 0x000000181c147231 */ /* 0x000fc400000000ff */
[----:B------:R-:W-:Y:S02]  /*4030*/  HFMA2 R21, R49, R24, RZ.H0_H0 ;  /* 0x0000001831157231 */ /* 0x000fe400000400ff */
[-C--:B------:R-:W-:Y:S02]  /*4040*/  HFMA2 R67, R47, R25.reuse, R67 ;  /* 0x000000192f437231 */ /* 0x080fe40000000043 */
[-C--:B------:R-:W-:Y:S02]  /*4050*/  HFMA2 R65, R45, R25.reuse, R65 ;  /* 0x000000192d417231 */ /* 0x080fe40000000041 */
[-C--:B------:R-:W-:Y:S01]  /*4060*/  HFMA2 R24, R31, R25.reuse, R20 ;  /* 0x000000191f187231 */ /* 0x080fe20000000014 */
[----:B------:R-:W-:Y:S01]  /*4070*/  SHF.R.U32.HI R57, RZ, 0x8, R23 ;  /* 0x00000008ff397819 */ /* 0x000fe20000011617 */
[----:B------:R-:W-:Y:S02]  /*4080*/  HFMA2 R25, R30, R25, R21 ;  /* 0x000000191e197231 */ /* 0x000fe40000000015 */
[----:B------:R-:W0:Y:S01]  /*4090*/  LDS.128 R20, [UR5+0x120] ;  /* 0x00012005ff147984 */ /* 0x000e220008000c00 */
[----:B------:R-:W-:-:S02]  /*40a0*/  LOP3.LUT R61, R53, 0xf000f, RZ, 0xc0, !PT ;  /* 0x000f000f353d7812 */ /* 0x000fc400078ec0ff */
[----:B------:R-:W-:Y:S02]  /*40b0*/  LOP3.LUT R63, R55, 0xf000f, RZ, 0xc0, !PT ;  /* 0x000f000f373f7812 */ /* 0x000fe400078ec0ff */
[----:B------:R-:W-:Y:S02]  /*40c0*/  LOP3.LUT R81, R59, 0xf000f, RZ, 0xc0, !PT ;  /* 0x000f000f3b517812 */ /* 0x000fe400078ec0ff */
[----:B------:R-:W-:Y:S02]  /*40d0*/  LOP3.LUT R53, R53, 0xf000f0, RZ, 0xc0, !PT ;  /* 0x00f000f035357812 */ /* 0x000fe400078ec0ff */
[----:B------:R-:W-:Y:S02]  /*40e0*/  LOP3.LUT R72, R61, 0x64006400, RZ, 0xfc, !PT ;  /* 0x640064003d487812 */ /* 0x000fe400078efcff */
[----:B------:R-:W-:Y:S02]  /*40f0*/  LOP3.LUT R55, R55, 0xf000f0, RZ, 0xc0, !PT ;  /* 0x00f000f037377812 */ /* 0x000fe400078ec0ff */
[----:B------:R-:W-:-:S02]  /*4100*/  LOP3.LUT R88, R63, 0x64006400, RZ, 0xfc, !PT ;  /* 0x640064003f587812 */ /* 0x000fc400078efcff */
[----:B------:R-:W-:Y:S02]  /*4110*/  LOP3.LUT R69, R59, 0xf000f0, RZ, 0xc0, !PT ;  /* 0x00f000f03b457812 */ /* 0x000fe400078ec0ff */
[----:B------:R-:W-:Y:S02]  /*4120*/  LOP3.LUT R59, R57, 0xf000f, RZ, 0xc0, !PT ;  /* 0x000f000f393b7812 */ /* 0x000fe400078ec0ff */
[----:B------:R-:W-:Y:S01]  /*4130*/  LOP3.LUT R90, R81, 0x64006400, RZ, 0xfc, !PT ;  /* 0x64006400515a7812 */ /* 0x000fe200078efcff */
[----:B------:R-:W-:Y:S01]  /*4140*/  HADD2 R63, R72, R7 ;  /* 0x00000007483f7230 */ /* 0x000fe20000000000 */
[----:B------:R-:W-:Y:S02]  /*4150*/  LOP3.LUT R71, R57, 0xf000f0, RZ, 0xc0, !PT ;  /* 0x00f000f039477812 */ /* 0x000fe400078ec0ff */
[----:B------:R-:W-:Y:S01]  /*4160*/  LOP3.LUT R53, R53, 0x64006400, RZ, 0xfc, !PT ;  /* 0x6400640035357812 */ /* 0x000fe200078efcff */
[----:B------:R-:W-:Y:S01]  /*4170*/  HADD2 R61, R88, R11 ;  /* 0x0000000b583d7230 */ /* 0x000fe20000000000 */
[----:B------:R-:W-:-:S02]  /*4180*/  LOP3.LUT R57, R55, 0x64006400, RZ, 0xfc, !PT ;  /* 0x6400640037397812 */ /* 0x000fc400078efcff */
[----:B------:R-:W-:Y:S01]  /*4190*/  LOP3.LUT R92, R59, 0x64006400, RZ, 0xfc, !PT ;  /* 0x640064003b5c7812 */ /* 0x000fe200078efcff */
[----:B------:R-:W-:Y:S02]  /*41a0*/  HFMA2 R59, R90, 1, 1, R13 ;  /* 0x3c003c005a3b7831 */ /* 0x000fe4000000000d */
[-C--:B------:R-:W-:Y:S02]  /*41b0*/  HFMA2 R72, R61, R26.reuse, R65 ;  /* 0x0000001a3d487231 */ /* 0x080fe40000000041 */
[----:B------:R-:W-:Y:S02]  /*41c0*/  HFMA2 R55, R53, 0.0625, 0.0625, R10 ;  /* 0x2c002c0035377831 */ /* 0x000fe4000000000a */
[----:B------:R-:W-:Y:S02]  /*41d0*/  HFMA2 R53, R57, 0.0625, 0.0625, R12 ;  /* 0x2c002c0039357831 */ /* 0x000fe4000000000c */
[----:B------:R-:W-:Y:S02]  /*41e0*/  HFMA2 R67, R63, R26, R67 ;  /* 0x0000001a3f437231 */ /* 0x000fe40000000043 */
[----:B------:R-:W-:-:S02]  /*41f0*/  HADD2 R57, R92, R15 ;  /* 0x0000000f5c397230 */ /* 0x000fc40000000000 */
[-C--:B------:R-:W-:Y:S02]  /*4200*/  HFMA2 R81, R59, R26.reuse, R24 ;  /* 0x0000001a3b517231 */ /* 0x080fe40000000018 */
[-C--:B------:R-:W-:Y:S02]  /*4210*/  HFMA2 R72, R53, R27.reuse, R72 ;  /* 0x0000001b35487231 */ /* 0x080fe40000000048 */
[----:B------:R-:W-:Y:S01]  /*4220*/  HFMA2 R24, R55, R27, R67 ;  /* 0x0000001b37187231 */ /* 0x000fe20000000043 */
[----:B------:R-:W-:Y:S02]  /*4230*/  LOP3.LUT R65, R69, 0x64006400, RZ, 0xfc, !PT ;  /* 0x6400640045417812 */ /* 0x000fe400078efcff */
[----:B------:R-:W-:Y:S01]  /*4240*/  LOP3.LUT R67, R71, 0x64006400, RZ, 0xfc, !PT ;  /* 0x6400640047437812 */ /* 0x000fe200078efcff */
[----:B------:R-:W-:Y:S02]  /*4250*/  HFMA2 R83, R57, R26, R25 ;  /* 0x0000001a39537231 */ /* 0x000fe40000000019 */
[----:B------:R-:W-:-:S02]  /*4260*/  HADD2.F32 R25, -RZ, R24.H0_H0 ;  /* 0x20000018ff197230 */ /* 0x000fc40000004100 */
[----:B------:R-:W-:Y:S02]  /*4270*/  HFMA2 R65, R65, 0.0625, 0.0625, R14 ;  /* 0x2c002c0041417831 */ /* 0x000fe4000000000e */
[----:B------:R-:W-:Y:S02]  /*4280*/  HADD2.F32 R24, -RZ, R24.H1_H1 ;  /* 0x30000018ff187230 */ /* 0x000fe40000004100 */
[----:B------:R-:W-:Y:S02]  /*4290*/  HFMA2 R67, R67, 0.0625, 0.0625, R16 ;  /* 0x2c002c0043437831 */ /* 0x000fe40000000010 */
[--C-:B------:R-:W-:Y:S02]  /*42a0*/  HADD2.F32 R26, -RZ, R72.reuse.H0_H0 ;  /* 0x20000048ff1a7230 */ /* 0x100fe40000004100 */
[----:B------:R-:W-:Y:S02]  /*42b0*/  HADD2.F32 R71, -RZ, R72.H1_H1 ;  /* 0x30000048ff477230 */ /* 0x000fe40000004100 */
[----:B------:R-:W-:-:S02]  /*42c0*/  HFMA2 R81, R65, R27, R81 ;  /* 0x0000001b41517231 */ /* 0x000fc40000000051 */
[----:B------:R-:W-:Y:S02]  /*42d0*/  HFMA2 R83, R67, R27, R83 ;  /* 0x0000001b43537231 */ /* 0x000fe40000000053 */
[----:B------:R-:W-:Y:S01]  /*42e0*/  FADD.FTZ R69, R25, R24 ;  /* 0x0000001819457221 */ /* 0x000fe20000010000 */
[----:B------:R-:W-:Y:S02]  /*42f0*/  FADD.FTZ R71, R26, R71 ;  /* 0x000000471a477221 */ /* 0x000fe40000010000 */
[----:B------:R-:W1:Y:S01]  /*4300*/  LDS.128 R24, [UR5+0x220] ;  /* 0x00022005ff187984 */ /* 0x000e620008000c00 */
[----:B------:R-:W-:Y:S01]  /*4310*/  FFMA.FTZ R70, R5, R70, R32 ;  /* 0x0000004605467223 */ /* 0x000fe20000010020 */
[--C-:B------:R-:W-:Y:S02]  /*4320*/  HADD2.F32 R32, -RZ, R81.reuse.H0_H0 ;  /* 0x20000051ff207230 */ /* 0x100fe40000004100 */
[----:B------:R-:W-:Y:S01]  /*4330*/  FFMA.FTZ R74, R17, R69, R74 ;  /* 0x00000045114a7223 */ /* 0x000fe2000001004a */
[----:B------:R-:W-:-:S02]  /*4340*/  HADD2.F32 R81, -RZ, R81.H1_H1 ;  /* 0x30000051ff517230 */ /* 0x000fc40000004100 */
[-C--:B0-----:R-:W-:Y:S02]  /*4350*/  HFMA2 R69, R51, R20.reuse, RZ ;  /* 0x0000001433457231 */ /* 0x081fe400000000ff */
[--C-:B------:R-:W-:Y:S02]  /*4360*/  HADD2.F32 R72, -RZ, R83.reuse.H0_H0 ;  /* 0x20000053ff487230 */ /* 0x100fe40000004100 */
[----:B------:R-:W-:Y:S01]  /*4370*/  FFMA.FTZ R33, R18, R71, R33 ;  /* 0x0000004712217223 */ /* 0x000fe20000010021 */
[----:B------:R-:W-:Y:S02]  /*4380*/  HADD2.F32 R83, -RZ, R83.H1_H1 ;  /* 0x30000053ff537230 */ /* 0x000fe40000004100 */
[----:B------:R-:W-:Y:S02]  /*4390*/  HFMA2 R71, R29, R20, RZ.H0_H0 ;  /* 0x000000141d477231 */ /* 0x000fe400000400ff */
[-C--:B------:R-:W-:Y:S02]  /*43a0*/  HFMA2 R69, R47, R21.reuse, R69 ;  /* 0x000000152f457231 */ /* 0x080fe40000000045 */
[----:B------:R-:W-:Y:S01]  /*43b0*/  FADD.FTZ R81, R32, R81 ;  /* 0x0000005120517221 */ /* 0x000fe20000010000 */
[----:B------:R-:W-:-:S02]  /*43c0*/  HFMA2 R71, R45, R21, R71 ;  /* 0x000000152d477231 */ /* 0x000fc40000000047 */
[----:B------:R-:W-:Y:S01]  /*43d0*/  FADD.FTZ R32, R72, R83 ;  /* 0x0000005348207221 */ /* 0x000fe20000010000 */
[-C--:B------:R-:W-:Y:S02]  /*43e0*/  HFMA2 R72, R28, R20.reuse, RZ.H0_H0 ;  /* 0x000000141c487231 */ /* 0x080fe400000400ff */
[----:B------:R-:W-:Y:S02]  /*43f0*/  HFMA2 R20, R49, R20, RZ ;  /* 0x0000001431147231 */ /* 0x000fe400000000ff */
[-C--:B------:R-:W-:Y:S02]  /*4400*/  HFMA2 R71, R61, R22.reuse, R71 ;  /* 0x000000163d477231 */ /* 0x080fe40000000047 */
[----:B------:R-:W-:Y:S02]  /*4410*/  HFMA2 R69, R63, R22, R69 ;  /* 0x000000163f457231 */ /* 0x000fe40000000045 */
[-C--:B------:R-:W-:Y:S02]  /*4420*/  HFMA2 R72, R31, R21.reuse, R72 ;  /* 0x000000151f487231 */ /* 0x080fe40000000048 */
[----:B------:R-:W-:-:S02]  /*4430*/  HFMA2 R20, R30, R21, R20 ;  /* 0x000000151e147231 */ /* 0x000fc40000000014 */
[-C--:B------:R-:W-:Y:S02]  /*4440*/  HFMA2 R69, R55, R23.reuse, R69 ;  /* 0x0000001737457231 */ /* 0x080fe40000000045 */
[----:B------:R-:W-:Y:S02]  /*4450*/  HFMA2 R71, R53, R23, R71 ;  /* 0x0000001735477231 */ /* 0x000fe40000000047 */
[----:B------:R-:W-:Y:S01]  /*4460*/  FFMA.FTZ R36, R5, R32, R36 ;  /* 0x0000002005247223 */ /* 0x000fe20000010024 */
[-C--:B------:R-:W-:Y:S02]  /*4470*/  HFMA2 R32, R57, R22.reuse, R20 ;  /* 0x0000001639207231 */ /* 0x080fe40000000014 */
[--C-:B------:R-:W-:Y:S02]  /*4480*/  HADD2.F32 R20, -RZ, R69.reuse.H0_H0 ;  /* 0x20000045ff147230 */ /* 0x100fe40000004100 */
[----:B------:R-:W-:Y:S02]  /*4490*/  HFMA2 R72, R59, R22, R72 ;  /* 0x000000163b487231 */ /* 0x000fe40000000048 */
[----:B------:R-:W-:-:S02]  /*44a0*/  HADD2.F32 R69, -RZ, R69.H1_H1 ;  /* 0x30000045ff457230 */ /* 0x000fc40000004100 */
[--C-:B------:R-:W-:Y:S02]  /*44b0*/  HADD2.F32 R21, -RZ, R71.reuse.H0_H0 ;  /* 0x20000047ff157230 */ /* 0x100fe40000004100 */
[----:B------:R-:W-:Y:S02]  /*44c0*/  HADD2.F32 R22, -RZ, R71.H1_H1 ;  /* 0x30000047ff167230 */ /* 0x000fe40000004100 */
[-C--:B------:R-:W-:Y:S02]  /*44d0*/  HFMA2 R72, R65, R23.reuse, R72 ;  /* 0x0000001741487231 */ /* 0x080fe40000000048 */
[----:B------:R-:W-:Y:S02]  /*44e0*/  HFMA2 R32, R67, R23, R32 ;  /* 0x0000001743207231 */ /* 0x000fe40000000020 */
[----:B------:R-:W-:Y:S01]  /*44f0*/  FADD.FTZ R69, R20, R69 ;  /* 0x0000004514457221 */ /* 0x000fe20000010000 */
[----:B------:R-:W-:Y:S02]  /*4500*/  FADD.FTZ R71, R21, R22 ;  /* 0x0000001615477221 */ /* 0x000fe40000010000 */
[----:B------:R-:W0:Y:S01]  /*4510*/  LDS.128 R20, [UR5+0x320] ;  /* 0x00032005ff147984 */ /* 0x000e220008000c00 */
[----:B------:R-:W-:Y:S01]  /*4520*/  FFMA.FTZ R34, R19, R81, R34 ;  /* 0x0000005113227223 */ /* 0x000fe20000010022 */
[----:B------:R-:W-:-:S02]  /*4530*/  HADD2.F32 R81, -RZ, R72.H0_H0 ;  /* 0x20000048ff517230 */ /* 0x000fc40000004100 */
[----:B------:R-:W-:Y:S01]  /*4540*/  FFMA.FTZ R54, R17, R69, R54 ;  /* 0x0000004511367223 */ /* 0x000fe20000010036 */
[----:B------:R-:W-:Y:S02]  /*4550*/  HADD2.F32 R72, -RZ, R72.H1_H1 ;  /* 0x30000048ff487230 */ /* 0x000fe40000004100 */
[-C--:B-1----:R-:W-:Y:S02]  /*4560*/  HFMA2 R69, R51, R24.reuse, RZ ;  /* 0x0000001833457231 */ /* 0x082fe400000000ff */
[----:B------:R-:W-:Y:S01]  /*4570*/  FFMA.FTZ R39, R18, R71, R39 ;  /* 0x0000004712277223 */ /* 0x000fe20000010027 */
[----:B------:R-:W-:Y:S02]  /*4580*/  HFMA2 R71, R29, R24, RZ.H0_H0 ;  /* 0x000000181d477231 */ /* 0x000fe400000400ff */
[----:B------:R-:W-:Y:S01]  /*4590*/  FADD.FTZ R72, R81, R72 ;  /* 0x0000004851487221 */ /* 0x000fe20000010000 */
[-C--:B------:R-:W-:Y:S02]  /*45a0*/  HFMA2 R69, R47, R25.reuse, R69 ;  /* 0x000000192f457231 */ /* 0x080fe40000000045 */
[----:B------:R-:W-:-:S02]  /*45b0*/  HFMA2 R71, R45, R25, R71 ;  /* 0x000000192d477231 */ /* 0x000fc40000000047 */
[----:B------:R-:W-:Y:S01]  /*45c0*/  FFMA.FTZ R56, R19, R72, R56 ;  /* 0x0000004813387223 */ /* 0x000fe20000010038 */
[----:B------:R-:W-:Y:S02]  /*45d0*/  HFMA2 R72, R28, R24, RZ ;  /* 0x000000181c487231 */ /* 0x000fe400000000ff */
[----:B------:R-:W-:Y:S02]  /*45e0*/  HFMA2 R69, R63, R26, R69 ;  /* 0x0000001a3f457231 */ /* 0x000fe40000000045 */
[----:B------:R-:W-:Y:S02]  /*45f0*/  HFMA2 R81, R49, R24, RZ ;  /* 0x0000001831517231 */ /* 0x000fe400000000ff */
[----:B------:R-:W-:Y:S02]  /*4600*/  HFMA2 R71, R61, R26, R71 ;  /* 0x0000001a3d477231 */ /* 0x000fe40000000047 */
[----:B------:R-:W-:Y:S02]  /*4610*/  HFMA2 R24, R31, R25, R72 ;  /* 0x000000191f187231 */ /* 0x000fe40000000048 */
[----:B------:R-:W-:-:S02]  /*4620*/  HFMA2 R69, R55, R27, R69 ;  /* 0x0000001b37457231 */ /* 0x000fc40000000045 */
[----:B------:R-:W-:Y:S02]  /*4630*/  HFMA2 R81, R30, R25, R81 ;  /* 0x000000191e517231 */ /* 0x000fe40000000051 */
[----:B------:R-:W-:Y:S02]  /*4640*/  HFMA2 R71, R53, R27, R71 ;  /* 0x0000001b35477231 */ /* 0x000fe40000000047 */
[-C--:B------:R-:W-:Y:S02]  /*4650*/  HFMA2 R24, R59, R26.reuse, R24 ;  /* 0x0000001a3b187231 */ /* 0x080fe40000000018 */
[----:B------:R-:W-:Y:S02]  /*4660*/  HADD2.F32 R25, -RZ, R32.H0_H0 ;  /* 0x20000020ff197230 */ /* 0x000fe40000004100 */
[----:B------:R-:W-:Y:S02]  /*4670*/  HFMA2 R81, R57, R26, R81 ;  /* 0x0000001a39517231 */ /* 0x000fe40000000051 */
[----:B------:R-:W-:-:S02]  /*4680*/  HADD2.F32 R26, -RZ, R69.H0_H0 ;  /* 0x20000045ff1a7230 */ /* 0x000fc40000004100 */
[----:B------:R-:W-:Y:S02]  /*4690*/  HADD2.F32 R32, -RZ, R32.H1_H1 ;  /* 0x30000020ff207230 */ /* 0x000fe40000004100 */
[----:B------:R-:W-:Y:S02]  /*46a0*/  HADD2.F32 R69, -RZ, R69.H1_H1 ;  /* 0x30000045ff457230 */ /* 0x000fe40000004100 */
[--C-:B------:R-:W-:Y:S02]  /*46b0*/  HADD2.F32 R72, -RZ, R71.reuse.H0_H0 ;  /* 0x20000047ff487230 */ /* 0x100fe40000004100 */
[----:B------:R-:W-:Y:S02]  /*46c0*/  HADD2.F32 R71, -RZ, R71.H1_H1 ;  /* 0x30000047ff477230 */ /* 0x000fe40000004100 */
[----:B------:R-:W-:Y:S01]  /*46d0*/  FADD.FTZ R25, R25, R32 ;  /* 0x0000002019197221 */ /* 0x000fe20000010000 */
[----:B------:R-:W-:Y:S01]  /*46e0*/  FADD.FTZ R26, R26, R69 ;  /* 0x000000451a1a7221 */ /* 0x000fe20000010000 */
[----:B------:R-:W-:-:S02]  /*46f0*/  HFMA2 R24, R65, R27, R24 ;  /* 0x0000001b41187231 */ /* 0x000fc40000000018 */
[----:B------:R-:W-:Y:S01]  /*4700*/  FADD.FTZ R71, R72, R71 ;  /* 0x0000004748477221 */ /* 0x000fe20000010000 */
[----:B------:R-:W-:Y:S01]  /*4710*/  FFMA.FTZ R38, R5, R25, R38 ;  /* 0x0000001905267223 */ /* 0x000fe20000010026 */
[----:B------:R-:W-:Y:S02]  /*4720*/  HFMA2 R32, R67, R27, R81 ;  /* 0x0000001b43207231 */ /* 0x000fe40000000051 */
[----:B------:R-:W-:Y:S01]  /*4730*/  FFMA.FTZ R58, R17, R26, R58 ;  /* 0x0000001a113a7223 */ /* 0x000fe2000001003a */
[--C-:B------:R-:W-:Y:S02]  /*4740*/  HADD2.F32 R69, -RZ, R24.reuse.H0_H0 ;  /* 0x20000018ff457230 */ /* 0x100fe40000004100 */
[----:B------:R-:W-:Y:S01]  /*4750*/  FFMA.FTZ R35, R18, R71, R35 ;  /* 0x0000004712237223 */ /* 0x000fe20000010023 */
[----:B------:R-:W-:Y:S02]  /*4760*/  HADD2.F32 R72, -RZ, R24.H1_H1 ;  /* 0x30000018ff487230 */ /* 0x000fe40000004100 */
[-C--:B0-----:R-:W-:Y:S01]  /*4770*/  HFMA2 R71, R51, R20.reuse, RZ ;  /* 0x0000001433477231 */ /* 0x081fe200000000ff */
[----:B------:R-:W0:Y:S01]  /*4780*/  LDS.128 R24, [UR5+0x420] ;  /* 0x00042005ff187984 */ /* 0x000e220008000c00 */
[----:B------:R-:W-:-:S02]  /*4790*/  HFMA2 R83, R29, R20, RZ.H0_H0 ;  /* 0x000000141d537231 */ /* 0x000fc400000400ff */
[-C--:B------:R-:W-:Y:S02]  /*47a0*/  HFMA2 R81, R47, R21.reuse, R71 ;  /* 0x000000152f517231 */ /* 0x080fe40000000047 */
[----:B------:R-:W-:Y:S02]  /*47b0*/  HFMA2 R83, R45, R21, R83 ;  /* 0x000000152d537231 */ /* 0x000fe40000000053 */
[-C--:B------:R-:W-:Y:S02]  /*47c0*/  HFMA2 R85, R28, R20.reuse, RZ ;  /* 0x000000141c557231 */ /* 0x080fe400000000ff */
[----:B------:R-:W-:Y:S02]  /*47d0*/  HFMA2 R87, R49, R20, RZ.H0_H0 ;  /* 0x0000001431577231 */ /* 0x000fe400000400ff */
[-C--:B------:R-:W-:Y:S02]  /*47e0*/  HFMA2 R81, R63, R22.reuse, R81 ;  /* 0x000000163f517231 */ /* 0x080fe40000000051 */
[----:B------:R-:W-:-:S02]  /*47f0*/  HFMA2 R83, R61, R22, R83 ;  /* 0x000000163d537231 */ /* 0x000fc40000000053 */
[----:B------:R-:W-:Y:S01]  /*4800*/  FADD.FTZ R69, R69, R72 ;  /* 0x0000004845457221 */ /* 0x000fe20000010000 */
[----:B------:R-:W-:Y:S02]  /*4810*/  HFMA2 R20, R31, R21, R85 ;  /* 0x000000151f147231 */ /* 0x000fe40000000055 */
[--C-:B------:R-:W-:Y:S02]  /*4820*/  HADD2.F32 R71, -RZ, R32.reuse.H0_H0 ;  /* 0x20000020ff477230 */ /* 0x100fe40000004100 */
[----:B------:R-:W-:Y:S02]  /*4830*/  HFMA2 R81, R55, R23, R81 ;  /* 0x0000001737517231 */ /* 0x000fe40000000051 */
[----:B------:R-:W-:Y:S02]  /*4840*/  HFMA2 R21, R30, R21, R87 ;  /* 0x000000151e157231 */ /* 0x000fe40000000057 */
[----:B------:R-:W-:Y:S02]  /*4850*/  HADD2.F32 R32, -RZ, R32.H1_H1 ;  /* 0x30000020ff207230 */ /* 0x000fe40000004100 */
[----:B------:R-:W-:-:S02]  /*4860*/  HFMA2 R83, R53, R23, R83 ;  /* 0x0000001735537231 */ /* 0x000fc40000000053 */
[----:B------:R-:W-:Y:S01]  /*4870*/  FFMA.FTZ R40, R19, R69, R40 ;  /* 0x0000004513287223 */ /* 0x000fe20000010028 */
[-C--:B------:R-:W-:Y:S02]  /*4880*/  HFMA2 R69, R59, R22.reuse, R20 ;  /* 0x000000163b457231 */ /* 0x080fe40000000014 */
[----:B------:R-:W-:Y:S02]  /*4890*/  HFMA2 R72, R57, R22, R21 ;  /* 0x0000001639487231 */ /* 0x000fe40000000015 */
[--C-:B------:R-:W-:Y:S02]  /*48a0*/  HADD2.F32 R20, -RZ, R81.reuse.H0_H0 ;  /* 0x20000051ff147230 */ /* 0x100fe40000004100 */
[----:B------:R-:W-:Y:S01]  /*48b0*/  FADD.FTZ R32, R71, R32 ;  /* 0x0000002047207221 */ /* 0x000fe20000010000 */
[----:B------:R-:W-:Y:S02]  /*48c0*/  HADD2.F32 R81, -RZ, R81.H1_H1 ;  /* 0x30000051ff517230 */ /* 0x000fe40000004100 */
[----:B------:R-:W-:-:S02]  /*48d0*/  HADD2.F32 R21, -RZ, R83.H0_H0 ;  /* 0x20000053ff157230 */ /* 0x000fc40000004100 */
[----:B------:R-:W-:Y:S02]  /*48e0*/  HADD2.F32 R22, -RZ, R83.H1_H1 ;  /* 0x30000053ff167230 */ /* 0x000fe40000004100 */
[-C--:B------:R-:W-:Y:S02]  /*48f0*/  HFMA2 R71, R65, R23.reuse, R69 ;  /* 0x0000001741477231 */ /* 0x080fe40000000045 */
[----:B------:R-:W-:Y:S01]  /*4900*/  FFMA.FTZ R42, R5, R32, R42 ;  /* 0x00000020052a7223 */ /* 0x000fe2000001002a */
[----:B------:R-:W-:Y:S02]  /*4910*/  HFMA2 R32, R67, R23, R72 ;  /* 0x0000001743207231 */ /* 0x000fe40000000048 */
[----:B------:R-:W-:Y:S01]  /*4920*/  FADD.FTZ R81, R20, R81 ;  /* 0x0000005114517221 */ /* 0x000fe20000010000 */
[----:B------:R-:W-:Y:S02]  /*4930*/  FADD.FTZ R69, R21, R22 ;  /* 0x0000001615457221 */ /* 0x000fe40000010000 */
[----:B------:R-:W1:Y:S01]  /*4940*/  LDS.128 R20, [UR5+0x520] ;  /* 0x00052005ff147984 */ /* 0x000e620008000c00 */
[----:B------:R-:W-:-:S02]  /*4950*/  HADD2.F32 R72, -RZ, R71.H0_H0 ;  /* 0x20000047ff487230 */ /* 0x000fc40000004100 */
[----:B------:R-:W-:Y:S02]  /*4960*/  HADD2.F32 R71, -RZ, R71.H1_H1 ;  /* 0x30000047ff477230 */ /* 0x000fe40000004100 */
[----:B------:R-:W-:-:S03]  /*4970*/  FFMA.FTZ R41, R18, R69, R41 ;  /* 0x0000004512297223 */ /* 0x000fc60000010029 */
[----:B------:R-:W-:Y:S01]  /*4980*/  FADD.FTZ R71, R72, R71 ;  /* 0x0000004748477221 */ /* 0x000fe20000010000 */
[----:B0-----:R-:W-:-:S03]  /*4990*/  HFMA2 R69, R51, R24, RZ ;  /* 0x0000001833457231 */ /* 0x001fc600000000ff */
[----:B------:R-:W-:Y:S01]  /*49a0*/  FFMA.FTZ R62, R19, R71, R62 ;  /* 0x00000047133e7223 */ /* 0x000fe2000001003e */
[-C--:B------:R-:W-:Y:S02]  /*49b0*/  HFMA2 R71, R29, R24.reuse, RZ.H0_H0 ;  /* 0x000000181d477231 */ /* 0x080fe400000400ff */
[-C--:B------:R-:W-:Y:S02]  /*49c0*/  HFMA2 R69, R47, R25.reuse, R69 ;  /* 0x000000192f457231 */ /* 0x080fe40000000045 */
[----:B------:R-:W-:Y:S02]  /*49d0*/  HFMA2 R71, R45, R25, R71 ;  /* 0x000000192d477231 */ /* 0x000fe40000000047 */
[----:B------:R-:W-:Y:S01]  /*49e0*/  FFMA.FTZ R60, R17, R81, R60 ;  /* 0x00000051113c7223 */ /* 0x000fe2000001003c */
[----:B------:R-:W-:Y:S02]  /*49f0*/  HFMA2 R72, R28, R24, RZ ;  /* 0x000000181c487231 */ /* 0x000fe400000000ff */
[----:B------:R-:W-:-:S02]  /*4a00*/  HFMA2 R69, R63, R26, R69 ;  /* 0x0000001a3f457231 */ /* 0x000fc40000000045 */
[----:B------:R-:W-:Y:S02]  /*4a10*/  HFMA2 R81, R49, R24, RZ ;  /* 0x0000001831517231 */ /* 0x000fe400000000ff */
[----:B------:R-:W-:Y:S02]  /*4a20*/  HFMA2 R71, R61, R26, R71 ;  /* 0x0000001a3d477231 */ /* 0x000fe40000000047 */
[----:B------:R-:W-:Y:S02]  /*4a30*/  HFMA2 R24, R31, R25, R72 ;  /* 0x000000191f187231 */ /* 0x000fe40000000048 */
[----:B------:R-:W-:Y:S02]  /*4a40*/  HFMA2 R69, R55, R27, R69 ;  /* 0x0000001b37457231 */ /* 0x000fe40000000045 */
[----:B------:R-:W-:Y:S02]  /*4a50*/  HFMA2 R81, R30, R25, R81 ;  /* 0x000000191e517231 */ /* 0x000fe40000000051 */
[----:B------:R-:W-:-:S02]  /*4a60*/  HFMA2 R71, R53, R27, R71 ;  /* 0x0000001b35477231 */ /* 0x000fc40000000047 */
[-C--:B------:R-:W-:Y:S02]  /*4a70*/  HFMA2 R24, R59, R26.reuse, R24 ;  /* 0x0000001a3b187231 */ /* 0x080fe40000000018 */
[----:B------:R-:W-:Y:S02]  /*4a80*/  HFMA2 R81, R57, R26, R81 ;  /* 0x0000001a39517231 */ /* 0x000fe40000000051 */
[----:B------:R-:W-:Y:S02]  /*4a90*/  HADD2.F32 R26, -RZ, R69.H0_H0 ;  /* 0x20000045ff1a7230 */ /* 0x000fe40000004100 */
[----:B------:R-:W-:Y:S02]  /*4aa0*/  HADD2.F32 R72, -RZ, R71.H0_H0 ;  /* 0x20000047ff487230 */ /* 0x000fe40000004100 */
[----:B------:R-:W-:Y:S02]  /*4ab0*/  HFMA2 R24, R65, R27, R24 ;  /* 0x0000001b41187231 */ /* 0x000fe40000000018 */
[----:B------:R-:W-:-:S02]  /*4ac0*/  HADD2.F32 R69, -RZ, R69.H1_H1 ;  /* 0x30000045ff457230 */ /* 0x000fc40000004100 */
[----:B------:R-:W-:Y:S02]  /*4ad0*/  HADD2.F32 R71, -RZ, R71.H1_H1 ;  /* 0x30000047ff477230 */ /* 0x000fe40000004100 */
[--C-:B------:R-:W-:Y:S02]  /*4ae0*/  HADD2.F32 R25, -RZ, R32.reuse.H0_H0 ;  /* 0x20000020ff197230 */ /* 0x100fe40000004100 */
[----:B------:R-:W-:Y:S02]  /*4af0*/  HADD2.F32 R32, -RZ, R32.H1_H1 ;  /* 0x30000020ff207230 */ /* 0x000fe40000004100 */
[----:B------:R-:W-:Y:S01]  /*4b00*/  FADD.FTZ R26, R26, R69 ;  /* 0x000000451a1a7221 */ /* 0x000fe20000010000 */
[----:B------:R-:W-:Y:S01]  /*4b10*/  FADD.FTZ R71, R72, R71 ;  /* 0x0000004748477221 */ /* 0x000fe20000010000 */
[--C-:B------:R-:W-:Y:S02]  /*4b20*/  HADD2.F32 R69, -RZ, R24.reuse.H0_H0 ;  /* 0x20000018ff457230 */ /* 0x100fe40000004100 */
[----:B------:R-:W-:-:S02]  /*4b30*/  HADD2.F32 R72, -RZ, R24.H1_H1 ;  /* 0x30000018ff487230 */ /* 0x000fc40000004100 */
[----:B------:R-:W-:Y:S01]  /*4b40*/  FADD.FTZ R25, R25, R32 ;  /* 0x0000002019197221 */ /* 0x000fe20000010000 */
[-C--:B-1----:R-:W-:Y:S02]  /*4b50*/  HFMA2 R24, R51, R20.reuse, RZ ;  /* 0x0000001433187231 */ /* 0x082fe400000000ff */
[----:B------:R-:W-:Y:S02]  /*4b60*/  HFMA2 R32, R67, R27, R81 ;  /* 0x0000001b43207231 */ /* 0x000fe40000000051 */
[----:B------:R-:W-:Y:S01]  /*4b70*/  FFMA.FTZ R64, R17, R26, R64 ;  /* 0x0000001a11407223 */ /* 0x000fe20000010040 */
[----:B------:R-:W-:Y:S01]  /*4b80*/  FFMA.FTZ R44, R5, R25, R44 ;  /* 0x00000019052c7223 */ /* 0x000fe2000001002c */
[----:B------:R-:W-:Y:S02]  /*4b90*/  HFMA2 R81, R47, R21, R24 ;  /* 0x000000152f517231 */ /* 0x000fe40000000018 */
[----:B------:R-:W0:Y:S01]  /*4ba0*/  LDS.128 R24, [UR5+0x620] ;  /* 0x00062005ff187984 */ /* 0x000e220008000c00 */
[----:B------:R-:W-:Y:S01]  /*4bb0*/  FFMA.FTZ R43, R18, R71, R43 ;  /* 0x00000047122b7223 */ /* 0x000fe2000001002b */
[----:B------:R-:W-:-:S02]  /*4bc0*/  HFMA2 R71, R29, R20, RZ.H0_H0 ;  /* 0x000000141d477231 */ /* 0x000fc400000400ff */
[----:B------:R-:W-:Y:S02]  /*4bd0*/  HFMA2 R85, R28, R20, RZ ;  /* 0x000000141c557231 */ /* 0x000fe400000000ff */
[-C--:B------:R-:W-:Y:S02]  /*4be0*/  HFMA2 R83, R45, R21.reuse, R71 ;  /* 0x000000152d537231 */ /* 0x080fe40000000047 */
[----:B------:R-:W-:Y:S02]  /*4bf0*/  HFMA2 R81, R63, R22, R81 ;  /* 0x000000163f517231 */ /* 0x000fe40000000051 */
[----:B------:R-:W-:Y:S02]  /*4c00*/  HFMA2 R87, R49, R20, RZ.H0_H0 ;  /* 0x0000001431577231 */ /* 0x000fe400000400ff */
[----:B------:R-:W-:Y:S02]  /*4c10*/  HFMA2 R83, R61, R22, R83 ;  /* 0x000000163d537231 */ /* 0x000fe40000000053 */
[----:B------:R-:W-:Y:S01]  /*4c20*/  FADD.FTZ R69, R69, R72 ;  /* 0x0000004845457221 */ /* 0x000fe20000010000 */
[----:B------:R-:W-:-:S02]  /*4c30*/  HFMA2 R20, R31, R21, R85 ;  /* 0x000000151f147231 */ /* 0x000fc40000000055 */
[----:B------:R-:W-:Y:S02]  /*4c40*/  HFMA2 R21, R30, R21, R87 ;  /* 0x000000151e157231 */ /* 0x000fe40000000057 */
[-C--:B------:R-:W-:Y:S02]  /*4c50*/  HFMA2 R81, R55, R23.reuse, R81 ;  /* 0x0000001737517231 */ /* 0x080fe40000000051 */
[----:B------:R-:W-:Y:S02]  /*4c60*/  HFMA2 R83, R53, R23, R83 ;  /* 0x0000001735537231 */ /* 0x000fe40000000053 */
[--C-:B------:R-:W-:Y:S02]  /*4c70*/  HADD2.F32 R71, -RZ, R32.reuse.H0_H0 ;  /* 0x20000020ff477230 */ /* 0x100fe40000004100 */
[----:B------:R-:W-:Y:S01]  /*4c80*/  FFMA.FTZ R46, R19, R69, R46 ;  /* 0x00000045132e7223 */ /* 0x000fe2000001002e */
[----:B------:R-:W-:Y:S02]  /*4c90*/  HADD2.F32 R32, -RZ, R32.H1_H1 ;  /* 0x30000020ff207230 */ /* 0x000fe40000004100 */
[----:B------:R-:W-:-:S02]  /*4ca0*/  HFMA2 R69, R59, R22, R20 ;  /* 0x000000163b457231 */ /* 0x000fc40000000014 */
[----:B------:R-:W-:Y:S02]  /*4cb0*/  HFMA2 R72, R57, R22, R21 ;  /* 0x0000001639487231 */ /* 0x000fe40000000015 */
[--C-:B------:R-:W-:Y:S02]  /*4cc0*/  HADD2.F32 R20, -RZ, R81.reuse.H0_H0 ;  /* 0x20000051ff147230 */ /* 0x100fe40000004100 */
[----:B------:R-:W-:Y:S02]  /*4cd0*/  HADD2.F32 R81, -RZ, R81.H1_H1 ;  /* 0x30000051ff517230 */ /* 0x000fe40000004100 */
[--C-:B------:R-:W-:Y:S02]  /*4ce0*/  HADD2.F32 R21, -RZ, R83.reuse.H0_H0 ;  /* 0x20000053ff157230 */ /* 0x100fe40000004100 */
[----:B------:R-:W-:Y:S02]  /*4cf0*/  HADD2.F32 R22, -RZ, R83.H1_H1 ;  /* 0x30000053ff167230 */ /* 0x000fe40000004100 */
[----:B------:R-:W-:Y:S01]  /*4d00*/  FADD.FTZ R32, R71, R32 ;  /* 0x0000002047207221 */ /* 0x000fe20000010000 */
[----:B------:R-:W-:-:S02]  /*4d10*/  HFMA2 R71, R65, R23, R69 ;  /* 0x0000001741477231 */ /* 0x000fc40000000045 */
[----:B------:R-:W-:Y:S02]  /*4d20*/  HFMA2 R72, R67, R23, R72 ;  /* 0x0000001743487231 */ /* 0x000fe40000000048 */
[----:B------:R-:W-:Y:S01]  /*4d30*/  FADD.FTZ R81, R20, R81 ;  /* 0x0000005114517221 */ /* 0x000fe20000010000 */
[----:B------:R-:W-:Y:S01]  /*4d40*/  FADD.FTZ R69, R21, R22 ;  /* 0x0000001615457221 */ /* 0x000fe20000010000 */
[----:B------:R-:W-:Y:S01]  /*4d50*/  FFMA.FTZ R48, R5, R32, R48 ;  /* 0x0000002005307223 */ /* 0x000fe20000010030 */
[----:B------:R-:W1:Y:S01]  /*4d60*/  LDS.128 R20, [UR5+0x720] ;  /* 0x00072005ff147984 */ /* 0x000e620008000c00 */
[--C-:B------:R-:W-:Y:S02]  /*4d70*/  HADD2.F32 R32, -RZ, R71.reuse.H0_H0 ;  /* 0x20000047ff207230 */ /* 0x100fe40000004100 */
[----:B------:R-:W-:Y:S02]  /*4d80*/  HADD2.F32 R71, -RZ, R71.H1_H1 ;  /* 0x30000047ff477230 */ /* 0x000fe40000004100 */
[----:B------:R-:W-:-:S02]  /*4d90*/  HADD2.F32 R83, -RZ, R72.H0_H0 ;  /* 0x20000048ff537230 */ /* 0x000fc40000004100 */
[----:B------:R-:W-:Y:S02]  /*4da0*/  HADD2.F32 R72, -RZ, R72.H1_H1 ;  /* 0x30000048ff487230 */ /* 0x000fe40000004100 */
[----:B------:R-:W-:Y:S01]  /*4db0*/  FADD.FTZ R71, R32, R71 ;  /* 0x0000004720477221 */ /* 0x000fe20000010000 */
[----:B------:R-:W-:Y:S01]  /*4dc0*/  FFMA.FTZ R37, R18, R69, R37 ;  /* 0x0000004512257223 */ /* 0x000fe20000010025 */
[-C--:B0-----:R-:W-:Y:S02]  /*4dd0*/  HFMA2 R69, R51, R24.reuse, RZ ;  /* 0x0000001833457231 */ /* 0x081fe400000000ff */
[----:B------:R-:W-:Y:S01]  /*4de0*/  FADD.FTZ R32, R83, R72 ;  /* 0x0000004853207221 */ /* 0x000fe20000010000 */
[----:B------:R-:W-:Y:S01]  /*4df0*/  FFMA.FTZ R50, R19, R71, R50 ;  /* 0x0000004713327223 */ /* 0x000fe20000010032 */
[-C--:B------:R-:W-:Y:S02]  /*4e00*/  HFMA2 R72, R28, R24.reuse, RZ ;  /* 0x000000181c487231 */ /* 0x080fe400000000ff */
[----:B------:R-:W-:-:S02]  /*4e10*/  HFMA2 R71, R29, R24, RZ.H0_H0 ;  /* 0x000000181d477231 */ /* 0x000fc400000400ff */
[-C--:B------:R-:W-:Y:S02]  /*4e20*/  HFMA2 R69, R47, R25.reuse, R69 ;  /* 0x000000192f457231 */ /* 0x080fe40000000045 */
[----:B------:R-:W-:Y:S02]  /*4e30*/  HFMA2 R24, R49, R24, RZ.H0_H0 ;  /* 0x0000001831187231 */ /* 0x000fe400000400ff */
[-C--:B------:R-:W-:Y:S02]  /*4e40*/  HFMA2 R72, R31, R25.reuse, R72 ;  /* 0x000000191f487231 */ /* 0x080fe40000000048 */
[-C--:B------:R-:W-:Y:S02]  /*4e50*/  HFMA2 R71, R45, R25.reuse, R71 ;  /* 0x000000192d477231 */ /* 0x080fe40000000047 */
[----:B------:R-:W-:Y:S02]  /*4e60*/  HFMA2 R69, R63, R26, R69 ;  /* 0x0000001a3f457231 */ /* 0x000fe40000000045 */
[----:B------:R-:W-:-:S02]  /*4e70*/  HFMA2 R24, R30, R25, R24 ;  /* 0x000000191e187231 */ /* 0x000fc40000000018 */
[-C--:B------:R-:W-:Y:S02]  /*4e80*/  HFMA2 R72, R59, R26.reuse, R72 ;  /* 0x0000001a3b487231 */ /* 0x080fe40000000048 */
[-C--:B------:R-:W-:Y:S02]  /*4e90*/  HFMA2 R71, R61, R26.reuse, R71 ;  /* 0x0000001a3d477231 */ /* 0x080fe40000000047 */
[-C--:B------:R-:W-:Y:S02]  /*4ea0*/  HFMA2 R69, R55, R27.reuse, R69 ;  /* 0x0000001b37457231 */ /* 0x080fe40000000045 */
[----:B------:R-:W-:Y:S02]  /*4eb0*/  HFMA2 R24, R57, R26, R24 ;  /* 0x0000001a39187231 */ /* 0x000fe40000000018 */
[-C--:B------:R-:W-:Y:S02]  /*4ec0*/  HFMA2 R72, R65, R27.reuse, R72 ;  /* 0x0000001b41487231 */ /* 0x080fe40000000048 */
[----:B------:R-:W-:-:S02]  /*4ed0*/  HFMA2 R71, R53, R27, R71 ;  /* 0x0000001b35477231 */ /* 0x000fc40000000047 */
[----:B------:R-:W-:Y:S01]  /*4ee0*/  FFMA.FTZ R52, R5, R32, R52 ;  /* 0x0000002005347223 */ /* 0x000fe20000010034 */
[----:B------:R-:W-:Y:S02]  /*4ef0*/  HFMA2 R32, R67, R27, R24 ;  /* 0x0000001b43207231 */ /* 0x000fe40000000018 */
[--C-:B------:R-:W-:Y:S02]  /*4f00*/  HADD2.F32 R24, -RZ, R69.reuse.H0_H0 ;  /* 0x20000045ff187230 */ /* 0x100fe40000004100 */
[----:B------:R-:W-:Y:S02]  /*4f10*/  HADD2.F32 R69, -RZ, R69.H1_H1 ;  /* 0x30000045ff457230 */ /* 0x000fe40000004100 */
[----:B------:R-:W-:Y:S02]  /*4f20*/  HADD2.F32 R27, -RZ, R72.H0_H0 ;  /* 0x20000048ff1b7230 */ /* 0x000fe40000004100 */
[--C-:B------:R-:W-:Y:S02]  /*4f30*/  HADD2.F32 R25, -RZ, R71.reuse.H0_H0 ;  /* 0x20000047ff197230 */ /* 0x100fe40000004100 */
[----:B------:R-:W-:-:S02]  /*4f40*/  HADD2.F32 R26, -RZ, R71.H1_H1 ;  /* 0x30000047ff1a7230 */ /* 0x000fc40000004100 */
[----:B------:R-:W-:Y:S02]  /*4f50*/  HADD2.F32 R72, -RZ, R72.H1_H1 ;  /* 0x30000048ff487230 */ /* 0x000fe40000004100 */
[----:B------:R-:W-:Y:S01]  /*4f60*/  FADD.FTZ R69, R24, R69 ;  /* 0x0000004518457221 */ /* 0x000fe20000010000 */
[----:B------:R-:W-:Y:S02]  /*4f70*/  FADD.FTZ R25, R25, R26 ;  /* 0x0000001a19197221 */ /* 0x000fe40000010000 */
[----:B------:R-:W-:Y:S01]  /*4f80*/  FADD.FTZ R24, R27, R72 ;  /* 0x000000481b187221 */ /* 0x000fe20000010000 */
[-C--:B-1----:R-:W-:Y:S02]  /*4f90*/  HFMA2 R51, R51, R20.reuse, RZ ;  /* 0x0000001433337231 */ /* 0x082fe400000000ff */
[----:B------:R-:W-:Y:S01]  /*4fa0*/  FFMA.FTZ R73, R18, R25, R73 ;  /* 0x0000001912497223 */ /* 0x000fe20000010049 */
[----:B------:R-:W-:Y:S02]  /*4fb0*/  FFMA.FTZ R86, R19, R24, R86 ;  /* 0x0000001813567223 */ /* 0x000fe40000010056 */
[----:B------:R-:W0:Y:S01]  /*4fc0*/  LDS.128 R24, [UR5+0x30] ;  /* 0x00003005ff187984 */ /* 0x000e220008000c00 */
        /* <DEDUP_REMOVED lines=17> */
[----:B------:R-:W-:Y:S02]  /*50e0*/  HADD2.F32 R71, -RZ, R32.H0_H0 ;  /* 0x20000020ff477230 */ /* 0x000fe40000004100 */
[----:B------:R-:W-:-:S02]  /*50f0*/  HADD2.F32 R21, -RZ, R29.H0_H0 ;  /* 0x2000001dff157230 */ /* 0x000fc40000004100 */
[----:B------:R-:W-:Y:S02]  /*5100*/  HADD2.F32 R22, -RZ, R29.H1_H1 ;  /* 0x3000001dff167230 */ /* 0x000fe40000004100 */
[----:B------:R-:W-:Y:S02]  /*5110*/  HADD2.F32 R23, -RZ, R28.H0_H0 ;  /* 0x2000001cff177230 */ /* 0x000fe40000004100 */
[----:B------:R-:W-:Y:S01]  /*5120*/  FADD.FTZ R20, R20, R51 ;  /* 0x0000003314147221 */ /* 0x000fe20000010000 */
[----:B------:R-:W-:Y:S02]  /*5130*/  HADD2.F32 R32, -RZ, R32.H1_H1 ;  /* 0x30000020ff207230 */ /* 0x000fe40000004100 */
[----:B------:R-:W-:Y:S02]  /*5140*/  HADD2.F32 R28, -RZ, R28.H1_H1 ;  /* 0x3000001cff1c7230 */ /* 0x000fe40000004100 */
[--C-:B------:R-:W-:Y:S02]  /*5150*/  HADD2.F32 R29, -RZ, R67.reuse.H0_H0 ;  /* 0x20000043ff1d7230 */ /* 0x100fe40000004100 */
[----:B------:R-:W-:-:S02]  /*5160*/  HADD2.F32 R30, -RZ, R67.H1_H1 ;  /* 0x30000043ff1e7230 */ /* 0x000fc40000004100 */
[----:B------:R-:W-:Y:S01]  /*5170*/  FADD.FTZ R21, R21, R22 ;  /* 0x0000001615157221 */ /* 0x000fe20000010000 */
[----:B------:R-:W-:Y:S01]  /*5180*/  FADD.FTZ R32, R71, R32 ;  /* 0x0000002047207221 */ /* 0x000fe20000010000 */
[----:B------:R-:W-:Y:S01]  /*5190*/  FADD.FTZ R23, R23, R28 ;  /* 0x0000001c17177221 */ /* 0x000fe20000010000 */
[----:B------:R-:W-:Y:S01]  /*51a0*/  FFMA.FTZ R84, R17, R20, R84 ;  /* 0x0000001411547223 */ /* 0x000fe20000010054 */
[----:B------:R-:W-:Y:S01]  /*51b0*/  FADD.FTZ R67, R29, R30 ;  /* 0x0000001e1d437221 */ /* 0x000fe20000010000 */
[----:B---3--:R-:W-:Y:S02]  /*51c0*/  LOP3.LUT R20, R76, 0xf000f, RZ, 0xc0, !PT ;  /* 0x000f000f4c147812 */ /* 0x008fe400078ec0ff */
[----:B------:R-:W-:Y:S02]  /*51d0*/  LOP3.LUT R22, R77, 0xf000f, RZ, 0xc0, !PT ;  /* 0x000f000f4d167812 */ /* 0x000fe400078ec0ff */
[----:B------:R-:W-:Y:S02]  /*51e0*/  LOP3.LUT R28, R78, 0xf000f, RZ, 0xc0, !PT ;  /* 0x000f000f4e1c7812 */ /* 0x000fe400078ec0ff */
[----:B------:R-:W-:Y:S01]  /*51f0*/  LOP3.LUT R30, R79, 0xf000f, RZ, 0xc0, !PT ;  /* 0x000f000f4f1e7812 */ /* 0x000fe200078ec0ff */
[----:B------:R-:W-:Y:S01]  /*5200*/  FFMA.FTZ R75, R18, R21, R75 ;  /* 0x00000015124b7223 */ /* 0x000fe2000001004b */
[----:B------:R-:W-:Y:S01]  /*5210*/  FFMA.FTZ R80, R5, R32, R80 ;  /* 0x0000002005507223 */ /* 0x000fe20000010050 */
[----:B------:R-:W-:Y:S01]  /*5220*/  FFMA.FTZ R82, R19, R23, R82 ;  /* 0x0000001713527223 */ /* 0x000fe20000010052 */
        /* <DEDUP_REMOVED lines=8> */
[----:B------:R-:W-:Y:S01]  /*52b0*/  LOP3.LUT R21, R21, 0x64006400, RZ, 0xfc, !PT ;  /* 0x6400640015157812 */ /* 0x000fe200078efcff */
[----:B------:R-:W-:Y:S01]  /*52c0*/  HFMA2 R47, R20, 1, 1, R7 ;  /* 0x3c003c00142f7831 */ /* 0x000fe20000000007 */
[----:B------:R-:W-:Y:S01]  /*52d0*/  LOP3.LUT R23, R23, 0x64006400, RZ, 0xfc, !PT ;  /* 0x6400640017177812 */ /* 0x000fe200078efcff */
[----:B------:R-:W-:Y:S01]  /*52e0*/  HADD2 R28, R22, R11 ;  /* 0x0000000b161c7230 */ /* 0x000fe20000000000 */
[----:B------:R-:W-:Y:S01]  /*52f0*/  LOP3.LUT R29, R29, 0x64006400, RZ, 0xfc, !PT ;  /* 0x640064001d1d7812 */ /* 0x000fe200078efcff */
[----:B------:R-:W-:Y:S01]  /*5300*/  HFMA2 R32, R32, 1, 1, R13 ;  /* 0x3c003c0020207831 */ /* 0x000fe2000000000d */
[----:B------:R-:W-:Y:S01]  /*5310*/  LOP3.LUT R45, R31, 0x64006400, RZ, 0xfc, !PT ;  /* 0x640064001f2d7812 */ /* 0x000fe200078efcff */
[----:B------:R-:W-:Y:S02]  /*5320*/  HADD2 R57, R72, R15 ;  /* 0x0000000f48397230 */ /* 0x000fe40000000000 */
[----:B------:R-:W-:-:S02]  /*5330*/  HFMA2 R31, R21, 0.0625, 0.0625, R10 ;  /* 0x2c002c00151f7831 */ /* 0x000fc4000000000a */
[----:B------:R-:W-:Y:S02]  /*5340*/  HFMA2 R30, R23, 0.0625, 0.0625, R12 ;  /* 0x2c002c00171e7831 */ /* 0x000fe4000000000c */
[----:B------:R-:W-:Y:S02]  /*5350*/  HFMA2 R29, R29, 0.0625, 0.0625, R14 ;  /* 0x2c002c001d1d7831 */ /* 0x000fe4000000000e */
[-C--:B0-----:R-:W-:Y:S02]  /*5360*/  HFMA2 R59, R28, R24.reuse, RZ.H0_H0 ;  /* 0x000000181c3b7231 */ /* 0x081fe400000400ff */
[-C--:B------:R-:W-:Y:S02]  /*5370*/  HFMA2 R61, R47, R24.reuse, RZ ;  /* 0x000000182f3d7231 */ /* 0x080fe400000000ff */
[-C--:B------:R-:W-:Y:S02]  /*5380*/  HFMA2 R21, R57, R24.reuse, RZ.H0_H0 ;  /* 0x0000001839157231 */ /* 0x080fe400000400ff */
[----:B------:R-:W-:-:S02]  /*5390*/  HFMA2 R20, R32, R24, RZ ;  /* 0x0000001820147231 */ /* 0x000fc400000000ff */
[----:B------:R-:W-:Y:S02]  /*53a0*/  HFMA2 R45, R45, 0.0625, 0.0625, R16 ;  /* 0x2c002c002d2d7831 */ /* 0x000fe40000000010 */
[-C--:B------:R-:W-:Y:S02]  /*53b0*/  HFMA2 R61, R31, R25.reuse, R61 ;  /* 0x000000191f3d7231 */ /* 0x080fe4000000003d */
[-C--:B------:R-:W-:Y:S02]  /*53c0*/  HFMA2 R59, R30, R25.reuse, R59 ;  /* 0x000000191e3b7231 */ /* 0x080fe4000000003b */
[-C--:B------:R-:W-:Y:S02]  /*53d0*/  HFMA2 R24, R29, R25.reuse, R20 ;  /* 0x000000191d187231 */ /* 0x080fe40000000014 */
[----:B------:R-:W-:Y:S01]  /*53e0*/  HFMA2 R25, R45, R25, R21 ;  /* 0x000000192d197231 */ /* 0x000fe20000000015 */
[----:B------:R-:W-:Y:S01]  /*53f0*/  SHF.R.U32.HI R76, RZ, 0x8, R76 ;  /* 0x00000008ff4c7819 */ /* 0x000fe2000001164c */
[----:B------:R-:W0:Y:S01]  /*5400*/  LDS.128 R20, [UR5+0x130] ;  /* 0x00013005ff147984 */ /* 0x000e220008000c00 */
[----:B------:R-:W-:-:S02]  /*5410*/  SHF.R.U32.HI R77, RZ, 0x8, R77 ;  /* 0x00000008ff4d7819 */ /* 0x000fc4000001164d */
[C---:B------:R-:W-:Y:S02]  /*5420*/  LOP3.LUT R49, R76.reuse, 0xf000f, RZ, 0xc0, !PT ;  /* 0x000f000f4c317812 */ /* 0x040fe400078ec0ff */
[----:B------:R-:W-:Y:S02]  /*5430*/  LOP3.LUT R76, R76, 0xf000f0, RZ, 0xc0, !PT ;  /* 0x00f000f04c4c7812 */ /* 0x000fe400078ec0ff */
[----:B------:R-:W-:Y:S02]  /*5440*/  LOP3.LUT R51, R77, 0xf000f, RZ, 0xc0, !PT ;  /* 0x000f000f4d337812 */ /* 0x000fe400078ec0ff */
[----:B------:R-:W-:Y:S02]  /*5450*/  SHF.R.U32.HI R78, RZ, 0x8, R78 ;  /* 0x00000008ff4e7819 */ /* 0x000fe4000001164e */
[----:B------:R-:W-:Y:S02]  /*5460*/  SHF.R.U32.HI R79, RZ, 0x8, R79 ;  /* 0x00000008ff4f7819 */ /* 0x000fe4000001164f */
[----:B------:R-:W-:-:S02]  /*5470*/  LOP3.LUT R63, R76, 0x64006400, RZ, 0xfc, !PT ;  /* 0x640064004c3f7812 */ /* 0x000fc400078efcff */
[----:B------:R-:W-:Y:S01]  /*5480*/  LOP3.LUT R76, R51, 0x64006400, RZ, 0xfc, !PT ;  /* 0x64006400334c7812 */ /* 0x000fe200078efcff */
[----:B------:R-:W-:Y:S01]  /*5490*/  FFMA.FTZ R68, R17, R69, R68 ;  /* 0x0000004511447223 */ /* 0x000fe20000010044 */
[C---:B------:R-:W-:Y:S02]  /*54a0*/  LOP3.LUT R53, R78.reuse, 0xf000f, RZ, 0xc0, !PT ;  /* 0x000f000f4e357812 */ /* 0x040fe400078ec0ff */
[----:B------:R-:W-:Y:S02]  /*54b0*/  LOP3.LUT R72, R49, 0x64006400, RZ, 0xfc, !PT ;  /* 0x6400640031487812 */ /* 0x000fe400078efcff */
[----:B------:R-:W-:Y:S01]  /*54c0*/  LOP3.LUT R69, R79, 0xf000f, RZ, 0xc0, !PT ;  /* 0x000f000f4f457812 */ /* 0x000fe200078ec0ff */
[----:B------:R-:W-:Y:S01]  /*54d0*/  HFMA2 R51, R76, 1, 1, R11 ;  /* 0x3c003c004c337831 */ /* 0x000fe2000000000b */
[----:B------:R-:W-:Y:S02]  /*54e0*/  LOP3.LUT R77, R77, 0xf000f0, RZ, 0xc0, !PT ;  /* 0x00f000f04d4d7812 */ /* 0x000fe400078ec0ff */
[----:B------:R-:W-:-:S02]  /*54f0*/  LOP3.LUT R55, R78, 0xf000f0, RZ, 0xc0, !PT ;  /* 0x00f000f04e377812 */ /* 0x000fc400078ec0ff */
[----:B------:R-:W-:Y:S01]  /*5500*/  LOP3.LUT R78, R53, 0x64006400, RZ, 0xfc, !PT ;  /* 0x64006400354e7812 */ /* 0x000fe200078efcff */
[----:B------:R-:W-:Y:S01]  /*5510*/  HADD2 R53, R72, R7 ;  /* 0x0000000748357230 */ /* 0x000fe20000000000 */
[----:B------:R-:W-:Y:S02]  /*5520*/  LOP3.LUT R79, R79, 0xf000f0, RZ, 0xc0, !PT ;  /* 0x00f000f04f4f7812 */ /* 0x000fe400078ec0ff */
[----:B------:R-:W-:Y:S01]  /*5530*/  LOP3.LUT R88, R69, 0x64006400, RZ, 0xfc, !PT ;  /* 0x6400640045587812 */ /* 0x000fe200078efcff */
[-C--:B------:R-:W-:Y:S01]  /*5540*/  HFMA2 R71, R51, R26.reuse, R59 ;  /* 0x0000001a33477231 */ /* 0x080fe2000000003b */
[----:B------:R-:W-:Y:S01]  /*5550*/  LOP3.LUT R77, R77, 0x64006400, RZ, 0xfc, !PT ;  /* 0x640064004d4d7812 */ /* 0x000fe200078efcff */
[----:B------:R-:W-:Y:S01]  /*5560*/  HADD2 R49, R78, R13 ;  /* 0x0000000d4e317230 */ /* 0x000fe20000000000 */
[----:B------:R-:W-:Y:S01]  /*5570*/  LOP3.LUT R65, R55, 0x64006400, RZ, 0xfc, !PT ;  /* 0x6400640037417812 */ /* 0x000fe200078efcff */
[----:B------:R-:W-:Y:S01]  /*5580*/  HFMA2 R69, R53, R26, R61 ;  /* 0x0000001a35457231 */ /* 0x000fe2000000003d */
[----:B------:R-:W-:Y:S01]  /*5590*/  LOP3.LUT R79, R79, 0x64006400, RZ, 0xfc, !PT ;  /* 0x640064004f4f7812 */ /* 0x000fe200078efcff */
[----:B------:R-:W-:-:S02]  /*55a0*/  HFMA2 R59, R63, 0.0625, 0.0625, R10 ;  /* 0x2c002c003f3b7831 */ /* 0x000fc4000000000a */
[----:B------:R-:W-:Y:S02]  /*55b0*/  HFMA2 R61, R77, 0.0625, 0.0625, R12 ;  /* 0x2c002c004d3d7831 */ /* 0x000fe4000000000c */
[----:B------:R-:W-:Y:S02]  /*55c0*/  HFMA2 R55, R88, 1, 1, R15 ;  /* 0x3c003c0058377831 */ /* 0x000fe4000000000f */
[-C--:B------:R-:W-:Y:S02]  /*55d0*/  HFMA2 R24, R49, R26.reuse, R24 ;  /* 0x0000001a31187231 */ /* 0x080fe40000000018 */
[----:B------:R-:W-:Y:S02]  /*55e0*/  HFMA2 R63, R65, 0.0625, 0.0625, R14 ;  /* 0x2c002c00413f7831 */ /* 0x000fe4000000000e */
[----:B------:R-:W-:Y:S02]  /*55f0*/  HFMA2 R69, R59, R27, R69 ;  /* 0x0000001b3b457231 */ /* 0x000fe40000000045 */
[----:B------:R-:W-:-:S02]  /*5600*/  HFMA2 R26, R55, R26, R25 ;  /* 0x0000001a371a7231 */ /* 0x000fc40000000019 */
[----:B------:R-:W-:Y:S02]  /*5610*/  HFMA2 R65, R79, 0.0625, 0.0625, R16 ;  /* 0x2c002c004f417831 */ /* 0x000fe40000000010 */
[-C--:B------:R-:W-:Y:S02]  /*5620*/  HFMA2 R25, R63, R27.reuse, R24 ;  /* 0x0000001b3f197231 */ /* 0x080fe40000000018 */
[-C--:B------:R-:W-:Y:S02]  /*5630*/  HFMA2 R71, R61, R27.reuse, R71 ;  /* 0x0000001b3d477231 */ /* 0x080fe40000000047 */
[--C-:B------:R-:W-:Y:S02]  /*5640*/  HADD2.F32 R24, -RZ, R69.reuse.H0_H0 ;  /* 0x20000045ff187230 */ /* 0x100fe40000004100 */
[----:B------:R-:W-:Y:S02]  /*5650*/  HFMA2 R26, R65, R27, R26 ;  /* 0x0000001b411a7231 */ /* 0x000fe4000000001a */
[----:B------:R-:W-:-:S02]  /*5660*/  HADD2.F32 R69, -RZ, R69.H1_H1 ;  /* 0x30000045ff457230 */ /* 0x000fc40000004100 */
[----:B------:R-:W-:Y:S01]  /*5670*/  FFMA.FTZ R70, R5, R67, R70 ;  /* 0x0000004305467223 */ /* 0x000fe20000010046 */
[--C-:B------:R-:W-:Y:S02]  /*5680*/  HADD2.F32 R67, -RZ, R71.reuse.H0_H0 ;  /* 0x20000047ff437230 */ /* 0x100fe40000004100 */
[----:B------:R-:W-:Y:S02]  /*5690*/  HADD2.F32 R72, -RZ, R71.H1_H1 ;  /* 0x30000047ff487230 */ /* 0x000fe40000004100 */
[--C-:B------:R-:W-:Y:S02]  /*56a0*/  HADD2.F32 R71, -RZ, R25.reuse.H0_H0 ;  /* 0x20000019ff477230 */ /* 0x100fe40000004100 */
[----:B------:R-:W-:Y:S02]  /*56b0*/  HADD2.F32 R76, -RZ, R25.H1_H1 ;  /* 0x30000019ff4c7230 */ /* 0x000fe40000004100 */
[----:B------:R-:W-:Y:S01]  /*56c0*/  FADD.FTZ R69, R24, R69 ;  /* 0x0000004518457221 */ /* 0x000fe20000010000 */
[----:B------:R-:W-:-:S02]  /*56d0*/  HADD2.F32 R77, -RZ, R26.H0_H0 ;  /* 0x2000001aff4d7230 */ /* 0x000fc40000004100 */
[----:B------:R-:W-:Y:S02]  /*56e0*/  HADD2.F32 R78, -RZ, R26.H1_H1 ;  /* 0x3000001aff4e7230 */ /* 0x000fe40000004100 */
[----:B------:R-:W1:Y:S01]  /*56f0*/  LDS.128 R24, [UR5+0x230] ;  /* 0x00023005ff187984 */ /* 0x000e620008000c00 */
[----:B------:R-:W-:Y:S01]  /*5700*/  FADD.FTZ R72, R67, R72 ;  /* 0x0000004843487221 */ /* 0x000fe20000010000 */
[----:B------:R-:W-:Y:S01]  /*5710*/  FADD.FTZ R71, R71, R76 ;  /* 0x0000004c47477221 */ /* 0x000fe20000010000 */
[----:B------:R-:W-:Y:S01]  /*5720*/  FFMA.FTZ R74, R17, R69, R74 ;  /* 0x00000045114a7223 */ /* 0x000fe2000001004a */
[-C--:B0-----:R-:W-:Y:S02]  /*5730*/  HFMA2 R69, R47, R20.reuse, RZ ;  /* 0x000000142f457231 */ /* 0x081fe400000000ff */
[----:B------:R-:W-:Y:S01]  /*5740*/  FFMA.FTZ R33, R18, R72, R33 ;  /* 0x0000004812217223 */ /* 0x000fe20000010021 */
        /* <DEDUP_REMOVED lines=16> */
[----:B------:R-:W-:Y:S01]  /*5850*/  FADD.FTZ R67, R77, R78 ;  /* 0x0000004e4d437221 */ /* 0x000fe20000010000 */
[--C-:B------:R-:W-:Y:S02]  /*5860*/  HADD2.F32 R20, -RZ, R69.reuse.H0_H0 ;  /* 0x20000045ff147230 */ /* 0x100fe40000004100 */
[----:B------:R-:W-:Y:S02]  /*5870*/  HADD2.F32 R69, -RZ, R69.H1_H1 ;  /* 0x30000045ff457230 */ /* 0x000fe40000004100 */
[----:B------:R-:W-:Y:S01]  /*5880*/  FFMA.FTZ R36, R5, R67, R36 ;  /* 0x0000004305247223 */ /* 0x000fe20000010024 */
[----:B------:R-:W-:-:S02]  /*5890*/  HADD2.F32 R67, -RZ, R71.H0_H0 ;  /* 0x20000047ff437230 */ /* 0x000fc40000004100 */
[----:B------:R-:W-:Y:S02]  /*58a0*/  HADD2.F32 R72, -RZ, R71.H1_H1 ;  /* 0x30000047ff487230 */ /* 0x000fe40000004100 */
[----:B------:R-:W-:Y:S01]  /*58b0*/  FADD.FTZ R69, R20, R69 ;  /* 0x0000004514457221 */ /* 0x000fe20000010000 */
[--C-:B------:R-:W-:Y:S02]  /*58c0*/  HADD2.F32 R71, -RZ, R21.reuse.H0_H0 ;  /* 0x20000015ff477230 */ /* 0x100fe40000004100 */
[----:B------:R-:W-:Y:S02]  /*58d0*/  HADD2.F32 R76, -RZ, R21.H1_H1 ;  /* 0x30000015ff4c7230 */ /* 0x000fe40000004100 */
[--C-:B------:R-:W-:Y:S02]  /*58e0*/  HADD2.F32 R77, -RZ, R23.reuse.H0_H0 ;  /* 0x20000017ff4d7230 */ /* 0x100fe40000004100 */
[----:B------:R-:W-:Y:S02]  /*58f0*/  HADD2.F32 R78, -RZ, R23.H1_H1 ;  /* 0x30000017ff4e7230 */ /* 0x000fe40000004100 */
[----:B------:R-:W0:Y:S01]  /*5900*/  LDS.128 R20, [UR5+0x330] ;  /* 0x00033005ff147984 */ /* 0x000e220008000c00 */
[----:B------:R-:W-:Y:S01]  /*5910*/  FADD.FTZ R72, R67, R72 ;  /* 0x0000004843487221 */ /* 0x000fe20000010000 */
[----:B------:R-:W-:Y:S01]  /*5920*/  FADD.FTZ R71, R71, R76 ;  /* 0x0000004c47477221 */ /* 0x000fe20000010000 */
[----:B------:R-:W-:Y:S01]  /*5930*/  FFMA.FTZ R54, R17, R69, R54 ;  /* 0x0000004511367223 */ /* 0x000fe20000010036 */
[----:B-1----:R-:W-:-:S02]  /*5940*/  HFMA2 R69, R47, R24, RZ ;  /* 0x000000182f457231 */ /* 0x002fc400000000ff */
[----:B------:R-:W-:Y:S01]  /*5950*/  FFMA.FTZ R39, R18, R72, R39 ;  /* 0x0000004812277223 */ /* 0x000fe20000010027 */
[----:B------:R-:W-:Y:S01]  /*5960*/  FFMA.FTZ R56, R19, R71, R56 ;  /* 0x0000004713387223 */ /* 0x000fe20000010038 */
        /* <DEDUP_REMOVED lines=12> */
[----:B------:R-:W-:Y:S01]  /*5a30*/  FADD.FTZ R67, R77, R78 ;  /* 0x0000004e4d437221 */ /* 0x000fe20000010000 */
[-C--:B------:R-:W-:Y:S02]  /*5a40*/  HFMA2 R71, R61, R27.reuse, R71 ;  /* 0x0000001b3d477231 */ /* 0x080fe40000000047 */
[-C--:B------:R-:W-:Y:S02]  /*5a50*/  HFMA2 R25, R63, R27.reuse, R72 ;  /* 0x0000001b3f197231 */ /* 0x080fe40000000048 */
[----:B------:R-:W-:Y:S02]  /*5a60*/  HFMA2 R27, R65, R27, R24 ;  /* 0x0000001b411b7231 */ /* 0x000fe40000000018 */
[--C-:B------:R-:W-:Y:S02]  /*5a70*/  HADD2.F32 R24, -RZ, R69.reuse.H0_H0 ;  /* 0x20000045ff187230 */ /* 0x100fe40000004100 */
[----:B------:R-:W-:Y:S01]  /*5a80*/  FFMA.FTZ R38, R5, R67, R38 ;  /* 0x0000004305267223 */ /* 0x000fe20000010026 */
[----:B------:R-:W-:-:S02]  /*5a90*/  HADD2.F32 R69, -RZ, R69.H1_H1 ;  /* 0x30000045ff457230 */ /* 0x000fc40000004100 */
[--C-:B------:R-:W-:Y:S02]  /*5aa0*/  HADD2.F32 R67, -RZ, R71.reuse.H0_H0 ;  /* 0x20000047ff437230 */ /* 0x100fe40000004100 */
[----:B------:R-:W-:Y:S02]  /*5ab0*/  HADD2.F32 R72, -RZ, R71.H1_H1 ;  /* 0x30000047ff487230 */ /* 0x000fe40000004100 */
[--C-:B------:R-:W-:Y:S02]  /*5ac0*/  HADD2.F32 R71, -RZ, R25.reuse.H0_H0 ;  /* 0x20000019ff477230 */ /* 0x100fe40000004100 */
[----:B------:R-:W-:Y:S02]  /*5ad0*/  HADD2.F32 R76, -RZ, R25.H1_H1 ;  /* 0x30000019ff4c7230 */ /* 0x000fe40000004100 */
[----:B------:R-:W-:Y:S01]  /*5ae0*/  FADD.FTZ R69, R24, R69 ;  /* 0x0000004518457221 */ /* 0x000fe20000010000 */
[--C-:B------:R-:W-:Y:S02]  /*5af0*/  HADD2.F32 R77, -RZ, R27.reuse.H0_H0 ;  /* 0x2000001bff4d7230 */ /* 0x100fe40000004100 */
[----:B------:R-:W-:-:S02]  /*5b00*/  HADD2.F32 R78, -RZ, R27.H1_H1 ;  /* 0x3000001bff4e7230 */ /* 0x000fc40000004100 */
[----:B------:R-:W1:Y:S01]  /*5b10*/  LDS.128 R24, [UR5+0x430] ;  /* 0x00043005ff187984 */ /* 0x000e620008000c00 */
[----:B------:R-:W-:Y:S01]  /*5b20*/  FADD.FTZ R72, R67, R72 ;  /* 0x0000004843487221 */ /* 0x000fe20000010000 */
[----:B------:R-:W-:Y:S01]  /*5b30*/  FADD.FTZ R71, R71, R76 ;  /* 0x0000004c47477221 */ /* 0x000fe20000010000 */
[----:B------:R-:W-:Y:S01]  /*5b40*/  FFMA.FTZ R58, R17, R69, R58 ;  /* 0x00000045113a7223 */ /* 0x000fe2000001003a */
[-C--:B0-----:R-:W-:Y:S02]  /*5b50*/  HFMA2 R69, R47, R20.reuse, RZ ;  /* 0x000000142f457231 */ /* 0x081fe400000000ff */
[----:B------:R-:W-:Y:S01]  /*5b60*/  FFMA.FTZ R35, R18, R72, R35 ;  /* 0x0000004812237223 */ /* 0x000fe20000010023 */
[----:B------:R-:W-:Y:S01]  /*5b70*/  FFMA.FTZ R40, R19, R71, R40 ;  /* 0x0000004713287223 */ /* 0x000fe20000010028 */
[-C--:B------:R-:W-:Y:S02]  /*5b80*/  HFMA2 R71, R28, R20.reuse, RZ.H0_H0 ;  /* 0x000000141c477231 */ /* 0x080fe400000400ff */
        /* <DEDUP_REMOVED lines=14> */
[----:B------:R-:W-:Y:S01]  /*5c70*/  FADD.FTZ R67, R77, R78 ;  /* 0x0000004e4d437221 */ /* 0x000fe20000010000 */
[--C-:B------:R-:W-:Y:S02]  /*5c80*/  HADD2.F32 R20, -RZ, R69.reuse.H0_H0 ;  /* 0x20000045ff147230 */ /* 0x100fe40000004100 */
[----:B------:R-:W-:Y:S02]  /*5c90*/  HADD2.F32 R69, -RZ, R69.H1_H1 ;  /* 0x30000045ff457230 */ /* 0x000fe40000004100 */
[----:B------:R-:W-:Y:S01]  /*5ca0*/  FFMA.FTZ R42, R5, R67, R42 ;  /* 0x00000043052a7223 */ /* 0x000fe2000001002a */
[--C-:B------:R-:W-:Y:S02]  /*5cb0*/  HADD2.F32 R67, -RZ, R71.reuse.H0_H0 ;  /* 0x20000047ff437230 */ /* 0x100fe40000004100 */
[----:B------:R-:W-:-:S02]  /*5cc0*/  HADD2.F32 R72, -RZ, R71.H1_H1 ;  /* 0x30000047ff487230 */ /* 0x000fc40000004100 */
        /* <DEDUP_REMOVED lines=28> */
[----:B------:R-:W-:Y:S01]  /*5e90*/  FFMA.FTZ R44, R5, R67, R44 ;  /* 0x00000043052c7223 */ /* 0x000fe2000001002c */
[----:B------:R-:W-:-:S02]  /*5ea0*/  HADD2.F32 R24, -RZ, R69.H0_H0 ;  /* 0x20000045ff187230 */ /* 0x000fc40000004100 */
[----:B------:R-:W-:Y:S02]  /*5eb0*/  HADD2.F32 R69, -RZ, R69.H1_H1 ;  /* 0x30000045ff457230 */ /* 0x000fe40000004100 */
[--C-:B------:R-:W-:Y:S02]  /*5ec0*/  HADD2.F32 R67, -RZ, R71.reuse.H0_H0 ;  /* 0x20000047ff437230 */ /* 0x100fe40000004100 */
[----:B------:R-:W-:Y:S02]  /*5ed0*/  HADD2.F32 R72, -RZ, R71.H1_H1 ;  /* 0x30000047ff487230 */ /* 0x000fe40000004100 */
[--C-:B------:R-:W-:Y:S02]  /*5ee0*/  HADD2.F32 R71, -RZ, R25.reuse.H0_H0 ;  /* 0x20000019ff477230 */ /* 0x100fe40000004100 */
[----:B------:R-:W-:Y:S02]  /*5ef0*/  HADD2.F32 R76, -RZ, R25.H1_H1 ;  /* 0x30000019ff4c7230 */ /* 0x000fe40000004100 */
[----:B------:R-:W-:Y:S01]  /*5f00*/  FADD.FTZ R69, R24, R69 ;  /* 0x0000004518457221 */ /* 0x000fe20000010000 */
[----:B------:R-:W-:-:S02]  /*5f10*/  FADD.FTZ R72, R67, R72 ;  /* 0x0000004843487221 */ /* 0x000fc40000010000 */
[----:B------:R-:W-:Y:S01]  /*5f20*/  FADD.FTZ R71, R71, R76 ;  /* 0x0000004c47477221 */ /* 0x000fe20000010000 */
[----:B------:R-:W-:Y:S01]  /*5f30*/  FFMA.FTZ R64, R17, R69, R64 ;  /* 0x0000004511407223 */ /* 0x000fe20000010040 */
[-C--:B0-----:R-:W-:Y:S02]  /*5f40*/  HFMA2 R69, R47, R20.reuse, RZ ;  /* 0x000000142f457231 */ /* 0x081fe400000000ff */
[----:B------:R-:W-:Y:S01]  /*5f50*/  FFMA.FTZ R43, R18, R72, R43 ;  /* 0x00000048122b7223 */ /* 0x000fe2000001002b */
[----:B------:R-:W-:Y:S01]  /*5f60*/  FFMA.FTZ R46, R19, R71, R46 ;  /* 0x00000047132e7223 */ /* 0x000fe2000001002e */
[-C--:B------:R-:W-:Y:S02]  /*5f70*/  HFMA2 R71, R28, R20.reuse, RZ.H0_H0 ;  /* 0x000000141c477231 */ /* 0x080fe400000400ff */
[-C--:B------:R-:W-:Y:S02]  /*5f80*/  HFMA2 R72, R32, R20.reuse, RZ ;  /* 0x0000001420487231 */ /* 0x080fe400000000ff */
[----:B------:R-:W-:-:S02]  /*5f90*/  HFMA2 R20, R57, R20, RZ.H0_H0 ;  /* 0x0000001439147231 */ /* 0x000fc400000400ff */
[-C--:B------:R-:W-:Y:S02]  /*5fa0*/  HFMA2 R69, R31, R21.reuse, R69 ;  /* 0x000000151f457231 */ /* 0x080fe40000000045 */
[-C--:B------:R-:W-:Y:S02]  /*5fb0*/  HFMA2 R71, R30, R21.reuse, R71 ;  /* 0x000000151e477231 */ /* 0x080fe40000000047 */
[----:B------:R-:W-:Y:S02]  /*5fc0*/  HFMA2 R72, R29, R21, R72 ;  /* 0x000000151d487231 */ /* 0x000fe40000000048 */
[----:B------:R-:W-:Y:S02]  /*5fd0*/  HADD2.F32 R77, -RZ, R27.H0_H0 ;  /* 0x2000001bff4d7230 */ /* 0x000fe40000004100 */
[----:B------:R-:W-:Y:S02]  /*5fe0*/  HFMA2 R69, R53, R22, R69 ;  /* 0x0000001635457231 */ /* 0x000fe40000000045 */
[----:B------:R-:W-:-:S02]  /*5ff0*/  HADD2.F32 R78, -RZ, R27.H1_H1 ;  /* 0x3000001bff4e7230 */ /* 0x000fc40000004100 */
[----:B------:R-:W-:Y:S02]  /*6000*/  HFMA2 R20, R45, R21, R20 ;  /* 0x000000152d147231 */ /* 0x000fe40000000014 */
[-C--:B------:R-:W-:Y:S02]  /*6010*/  HFMA2 R72, R49, R22.reuse, R72 ;  /* 0x0000001631487231 */ /* 0x080fe40000000048 */
[-C--:B------:R-:W-:Y:S02]  /*6020*/  HFMA2 R71, R51, R22.reuse, R71 ;  /* 0x0000001633477231 */ /* 0x080fe40000000047 */
[-C--:B------:R-:W-:Y:S02]  /*6030*/  HFMA2 R69, R59, R23.reuse, R69 ;  /* 0x000000173b457231 */ /* 0x080fe40000000045 */
[----:B------:R-:W-:Y:S01]  /*6040*/  FADD.FTZ R67, R77, R78 ;  /* 0x0000004e4d437221 */ /* 0x000fe20000010000 */
[----:B------:R-:W-:Y:S02]  /*6050*/  HFMA2 R22, R55, R22, R20 ;  /* 0x0000001637167231 */ /* 0x000fe40000000014 */
[----:B------:R-:W-:-:S02]  /*6060*/  HFMA2 R20, R63, R23, R72 ;  /* 0x000000173f147231 */ /* 0x000fc40000000048 */
[-C--:B------:R-:W-:Y:S02]  /*6070*/  HFMA2 R71, R61, R23.reuse, R71 ;  /* 0x000000173d477231 */ /* 0x080fe40000000047 */
[----:B------:R-:W-:Y:S01]  /*6080*/  FFMA.FTZ R48, R5, R67, R48 ;  /* 0x0000004305307223 */ /* 0x000fe20000010030 */
[--C-:B------:R-:W-:Y:S01]  /*6090*/  HADD2.F32 R67, -RZ, R69.reuse.H0_H0 ;  /* 0x20000045ff437230 */ /* 0x100fe20000004100 */
[----:B------:R-:W0:Y:S01]  /*60a0*/  LDS.128 R24, [UR5+0x630] ;  /* 0x00063005ff187984 */ /* 0x000e220008000c00 */
[----:B------:R-:W-:Y:S02]  /*60b0*/  HADD2.F32 R72, -RZ, R69.H1_H1 ;  /* 0x30000045ff487230 */ /* 0x000fe40000004100 */
[----:B------:R-:W-:Y:S02]  /*60c0*/  HFMA2 R77, R65, R23, R22 ;  /* 0x00000017414d7231 */ /* 0x000fe40000000016 */
[--C-:B------:R-:W-:Y:S02]  /*60d0*/  HADD2.F32 R69, -RZ, R71.reuse.H0_H0 ;  /* 0x20000047ff457230 */ /* 0x100fe40000004100 */
[----:B------:R-:W-:-:S02]  /*60e0*/  HADD2.F32 R76, -RZ, R71.H1_H1 ;  /* 0x30000047ff4c7230 */ /* 0x000fc40000004100 */
[--C-:B------:R-:W-:Y:S02]  /*60f0*/  HADD2.F32 R71, -RZ, R20.reuse.H0_H0 ;  /* 0x20000014ff477230 */ /* 0x100fe40000004100 */
[----:B------:R-:W-:Y:S02]  /*6100*/  HADD2.F32 R78, -RZ, R20.H1_H1 ;  /* 0x30000014ff4e7230 */ /* 0x000fe40000004100 */
[----:B------:R-:W1:Y:S01]  /*6110*/  LDS.128 R20, [UR5+0x730] ;  /* 0x00073005ff147984 */ /* 0x000e620008000c00 */
[----:B------:R-:W-:Y:S01]  /*6120*/  FFMA.FTZ R66, R17, R81, R66 ;  /* 0x0000005111427223 */ /* 0x000fe20000010042 */
[----:B------:R-:W-:Y:S01]  /*6130*/  FADD.FTZ R72, R67, R72 ;  /* 0x0000004843487221 */ /* 0x000fe20000010000 */
[----:B------:R-:W-:Y:S01]  /*6140*/  FADD.FTZ R76, R69, R76 ;  /* 0x0000004c454c7221 */ /* 0x000fe20000010000 */
[----:B------:R-:W-:Y:S02]  /*6150*/  FADD.FTZ R69, R71, R78 ;  /* 0x0000004e47457221 */ /* 0x000fe40000010000 */
[----:B------:R-:W-:Y:S01]  /*6160*/  FFMA.FTZ R66, R17, R72, R66 ;  /* 0x0000004811427223 */ /* 0x000fe20000010042 */
[----:B------:R-:W-:Y:S01]  /*6170*/  FFMA.FTZ R37, R18, R76, R37 ;  /* 0x0000004c12257223 */ /* 0x000fe20000010025 */
[----:B------:R-:W-:Y:S01]  /*6180*/  UIADD3 UR8, UPT, UPT, UR8, 0x20, URZ ;  /* 0x0000002008087890 */ /* 0x000fe2000fffe0ff */
[----:B------:R-:W-:Y:S01]  /*6190*/  FFMA.FTZ R50, R19, R69, R50 ;  /* 0x0000004513327223 */ /* 0x000fe20000010032 */
[----:B0-----:R-:W-:-:S02]  /*61a0*/  HFMA2 R71, R47, R24, RZ ;  /* 0x000000182f477231 */ /* 0x001fc400000000ff */
[-C--:B------:R-:W-:Y:S02]  /*61b0*/  HFMA2 R72, R28, R24.reuse, RZ.H0_H0 ;  /* 0x000000181c487231 */ /* 0x080fe400000400ff */
[-C--:B------:R-:W-:Y:S02]  /*61c0*/  HFMA2 R76, R32, R24.reuse, RZ ;  /* 0x00000018204c7231 */ /* 0x080fe400000000ff */
[C---:B------:R-:W-:Y:S02]  /*61d0*/  HFMA2 R24, R57.reuse, R24, RZ.H0_H0 ;  /* 0x0000001839187231 */ /* 0x040fe400000400ff */
[-C--:B-1----:R-:W-:Y:S02]  /*61e0*/  HFMA2 R57, R57, R20.reuse, RZ ;  /* 0x0000001439397231 */ /* 0x082fe400000000ff */
[-C--:B------:R-:W-:Y:S02]  /*61f0*/  HFMA2 R47, R47, R20.reuse, RZ.H0_H0 ;  /* 0x000000142f2f7231 */ /* 0x080fe400000400ff */
[----:B------:R-:W-:-:S02]  /*6200*/  HFMA2 R28, R28, R20, RZ.H0_H0 ;  /* 0x000000141c1c7231 */ /* 0x000fc400000400ff */
[-C--:B------:R-:W-:Y:S02]  /*6210*/  HFMA2 R57, R45, R21.reuse, R57 ;  /* 0x000000152d397231 */ /* 0x080fe40000000039 */
[----:B------:R-:W-:Y:S02]  /*6220*/  HFMA2 R20, R32, R20, RZ ;  /* 0x0000001420147231 */ /* 0x000fe400000000ff */
[-C--:B------:R-:W-:Y:S02]  /*6230*/  HFMA2 R47, R31, R21.reuse, R47 ;  /* 0x000000151f2f7231 */ /* 0x080fe4000000002f */
[----:B------:R-:W-:Y:S02]  /*6240*/  HFMA2 R57, R55, R22, R57 ;  /* 0x0000001637397231 */ /* 0x000fe40000000039 */
[----:B------:R-:W-:Y:S02]  /*6250*/  HFMA2 R28, R30, R21, R28 ;  /* 0x000000151e1c7231 */ /* 0x000fe4000000001c */
[----:B------:R-:W-:-:S02]  /*6260*/  HFMA2 R76, R29, R25, R76 ;  /* 0x000000191d4c7231 */ /* 0x000fc4000000004c */
[-C--:B------:R-:W-:Y:S02]  /*6270*/  HFMA2 R72, R30, R25.reuse, R72 ;  /* 0x000000191e487231 */ /* 0x080fe40000000048 */
[-C--:B------:R-:W-:Y:S02]  /*6280*/  HFMA2 R71, R31, R25.reuse, R71 ;  /* 0x000000191f477231 */ /* 0x080fe40000000047 */
[----:B------:R-:W-:Y:S02]  /*6290*/  HFMA2 R24, R45, R25, R24 ;  /* 0x000000192d187231 */ /* 0x000fe40000000018 */
[----:B------:R-:W-:Y:S02]  /*62a0*/  HFMA2 R20, R29, R21, R20 ;  /* 0x000000151d147231 */ /* 0x000fe40000000014 */
[----:B------:R-:W-:Y:S02]  /*62b0*/  HFMA2 R47, R53, R22, R47 ;  /* 0x00000016352f7231 */ /* 0x000fe4000000002f */
[----:B------:R-:W-:-:S02]  /*62c0*/  HFMA2 R57, R65, R23, R57 ;  /* 0x0000001741397231 */ /* 0x000fc40000000039 */
[----:B------:R-:W-:Y:S02]  /*62d0*/  HFMA2 R28, R51, R22, R28 ;  /* 0x00000016331c7231 */ /* 0x000fe4000000001c */
[-C--:B------:R-:W-:Y:S02]  /*62e0*/  HFMA2 R76, R49, R26.reuse, R76 ;  /* 0x0000001a314c7231 */ /* 0x080fe4000000004c */
[-C--:B------:R-:W-:Y:S02]  /*62f0*/  HFMA2 R72, R51, R26.reuse, R72 ;  /* 0x0000001a33487231 */ /* 0x080fe40000000048 */
[-C--:B------:R-:W-:Y:S02]  /*6300*/  HFMA2 R71, R53, R26.reuse, R71 ;  /* 0x0000001a35477231 */ /* 0x080fe40000000047 */
[----:B------:R-:W-:Y:S02]  /*6310*/  HFMA2 R24, R55, R26, R24 ;  /* 0x0000001a37187231 */ /* 0x000fe40000000018 */
[----:B------:R-:W-:-:S02]  /*6320*/  HFMA2 R20, R49, R22, R20 ;  /* 0x0000001631147231 */ /* 0x000fc40000000014 */
[----:B------:R-:W-:Y:S02]  /*6330*/  HFMA2 R47, R59, R23, R47 ;  /* 0x000000173b2f7231 */ /* 0x000fe4000000002f */
[----:B------:R-:W-:Y:S02]  /*6340*/  HFMA2 R76, R63, R27, R76 ;  /* 0x0000001b3f4c7231 */ /* 0x000fe4000000004c */
[--C-:B------:R-:W-:Y:S02]  /*6350*/  HADD2.F32 R21, -RZ, R57.reuse.H0_H0 ;  /* 0x20000039ff157230 */ /* 0x100fe40000004100 */
[----:B------:R-:W-:Y:S02]  /*6360*/  HFMA2 R28, R61, R23, R28 ;  /* 0x000000173d1c7231 */ /* 0x000fe4000000001c */
[----:B------:R-:W-:Y:S02]  /*6370*/  HADD2.F32 R22, -RZ, R57.H1_H1 ;  /* 0x30000039ff167230 */ /* 0x000fe40000004100 */
[----:B------:R-:W-:-:S02]  /*6380*/  HFMA2 R71, R59, R27, R71 ;  /* 0x0000001b3b477231 */ /* 0x000fc40000000047 */
[-C--:B------:R-:W-:Y:S01]  /*6390*/  HFMA2 R72, R61, R27.reuse, R72 ;  /* 0x0000001b3d487231 */ /* 0x080fe20000000048 */
[----:B------:R-:W-:Y:S01]  /*63a0*/  ISETP.LE.U32.AND P0, PT, R0, UR8, PT ;  /* 0x0000000800007c0c */ /* 0x000fe2000bf03070 */
[----:B------:R-:W-:Y:S02]  /*63b0*/  HFMA2 R69, R65, R27, R24 ;  /* 0x0000001b41457231 */ /* 0x000fe40000000018 */
[----:B------:R-:W-:Y:S02]  /*63c0*/  HFMA2 R23, R63, R23, R20 ;  /* 0x000000173f177231 */ /* 0x000fe40000000014 */
[--C-:B------:R-:W-:Y:S02]  /*63d0*/  HADD2.F32 R26, -RZ, R76.reuse.H0_H0 ;  /* 0x2000004cff1a7230 */ /* 0x100fe40000004100 */
[----:B------:R-:W-:Y:S01]  /*63e0*/  FADD.FTZ R32, R21, R22 ;  /* 0x0000001615207221 */ /* 0x000fe20000010000 */
[----:B------:R-:W-:Y:S02]  /*63f0*/  HADD2.F32 R27, -RZ, R76.H1_H1 ;  /* 0x3000004cff1b7230 */ /* 0x000fe40000004100 */
[----:B------:R-:W-:-:S02]  /*6400*/  HADD2.F32 R24, -RZ, R71.H0_H0 ;  /* 0x20000047ff187230 */ /* 0x000fc40000004100 */
[----:B------:R-:W-:Y:S02]  /*6410*/  HADD2.F32 R25, -RZ, R72.H0_H0 ;  /* 0x20000048ff197230 */ /* 0x000fe40000004100 */
[----:B------:R-:W-:Y:S02]  /*6420*/  HADD2.F32 R76, -RZ, R69.H0_H0 ;  /* 0x20000045ff4c7230 */ /* 0x000fe40000004100 */
[----:B------:R-:W-:Y:S02]  /*6430*/  HADD2.F32 R20, -RZ, R47.H0_H0 ;  /* 0x2000002fff147230 */ /* 0x000fe40000004100 */
[----:B------:R-:W-:Y:S02]  /*6440*/  HADD2.F32 R21, -RZ, R28.H0_H0 ;  /* 0x2000001cff157230 */ /* 0x000fe40000004100 */
[----:B------:R-:W-:Y:S02]  /*6450*/  HADD2.F32 R22, -RZ, R23.H0_H0 ;  /* 0x20000017ff167230 */ /* 0x000fe40000004100 */
[----:B------:R-:W-:-:S02]  /*6460*/  HADD2.F32 R79, -RZ, R77.H0_H0 ;  /* 0x2000004dff4f7230 */ /* 0x000fc40000004100 */
[----:B------:R-:W-:Y:S02]  /*6470*/  HADD2.F32 R88, -RZ, R77.H1_H1 ;  /* 0x3000004dff587230 */ /* 0x000fe40000004100 */
[----:B------:R-:W-:Y:S02]  /*6480*/  HADD2.F32 R71, -RZ, R71.H1_H1 ;  /* 0x30000047ff477230 */ /* 0x000fe40000004100 */
[----:B------:R-:W-:Y:S02]  /*6490*/  HADD2.F32 R72, -RZ, R72.H1_H1 ;  /* 0x30000048ff487230 */ /* 0x000fe40000004100 */
[----:B------:R-:W-:Y:S02]  /*64a0*/  HADD2.F32 R69, -RZ, R69.H1_H1 ;  /* 0x30000045ff457230 */ /* 0x000fe40000004100 */
[----:B------:R-:W-:Y:S02]  /*64b0*/  HADD2.F32 R47, -RZ, R47.H1_H1 ;  /* 0x3000002fff2f7230 */ /* 0x000fe40000004100 */
[----:B------:R-:W-:-:S02]  /*64c0*/  HADD2.F32 R28, -RZ, R28.H1_H1 ;  /* 0x3000001cff1c7230 */ /* 0x000fc40000004100 */
[----:B------:R-:W-:Y:S02]  /*64d0*/  HADD2.F32 R23, -RZ, R23.H1_H1 ;  /* 0x30000017ff177230 */ /* 0x000fe40000004100 */
[----:B------:R-:W-:Y:S01]  /*64e0*/  FADD.FTZ R67, R79, R88 ;  /* 0x000000584f437221 */ /* 0x000fe20000010000 */
[----:B------:R-:W-:Y:S01]  /*64f0*/  FADD.FTZ R24, R24, R71 ;  /* 0x0000004718187221 */ /* 0x000fe20000010000 */
[----:B------:R-:W-:Y:S01]  /*6500*/  FADD.FTZ R25, R25, R72 ;  /* 0x0000004819197221 */ /* 0x000fe20000010000 */
[----:B------:R-:W-:Y:S01]  /*6510*/  FADD.FTZ R26, R26, R27 ;  /* 0x0000001b1a1a7221 */ /* 0x000fe20000010000 */
[----:B------:R-:W-:Y:S01]  /*6520*/  FADD.FTZ R69, R76, R69 ;  /* 0x000000454c457221 */ /* 0x000fe20000010000 */
[----:B------:R-:W-:Y:S01]  /*6530*/  FADD.FTZ R20, R20, R47 ;  /* 0x0000002f14147221 */ /* 0x000fe20000010000 */
[----:B------:R-:W-:Y:S01]  /*6540*/  FADD.FTZ R21, R21, R28 ;  /* 0x0000001c15157221 */ /* 0x000fe20000010000 */
[----:B------:R-:W-:Y:S01]  /*6550*/  FADD.FTZ R22, R22, R23 ;  /* 0x0000001716167221 */ /* 0x000fe20000010000 */
[----:B------:R-:W-:-:S02]  /*6560*/  UIADD3 UR5, UPT, UPT, UR5, 0x40, URZ ;  /* 0x0000004005057890 */ /* 0x000fc4000fffe0ff */
[----:B------:R-:W-:Y:S01]  /*6570*/  UIADD3 UR4, UPT, UPT, UR4, 0x20, URZ ;  /* 0x0000002004047890 */ /* 0x000fe2000fffe0ff */
[----:B------:R-:W-:Y:S01]  /*6580*/  FFMA.FTZ R52, R5, R67, R52 ;  /* 0x0000004305347223 */ /* 0x000fe20000010034 */
[----:B------:R-:W-:Y:S01]  /*6590*/  FFMA.FTZ R68, R17, R24, R68 ;  /* 0x0000001811447223 */ /* 0x000fe20000010044 */
[C---:B------:R-:W-:Y:S01]  /*65a0*/  FFMA.FTZ R73, R18.reuse, R25, R73 ;  /* 0x0000001912497223 */ /* 0x040fe20000010049 */
[----:B------:R-:W-:Y:S01]  /*65b0*/  FFMA.FTZ R78, R19, R26, R86 ;  /* 0x0000001a134e7223 */ /* 0x000fe20000010056 */
[C---:B------:R-:W-:Y:S01]  /*65c0*/  FFMA.FTZ R80, R5.reuse, R69, R80 ;  /* 0x0000004505507223 */ /* 0x040fe20000010050 */
[----:B------:R-:W-:Y:S01]  /*65d0*/  FFMA.FTZ R32, R5, R32, R70 ;  /* 0x0000002005207223 */ /* 0x000fe20000010046 */
[----:B------:R-:W-:Y:S01]  /*65e0*/  FFMA.FTZ R84, R17, R20, R84 ;  /* 0x0000001411547223 */ /* 0x000fe20000010054 */
[----:B------:R-:W-:Y:S01]  /*65f0*/  FFMA.FTZ R75, R18, R21, R75 ;  /* 0x00000015124b7223 */ /* 0x000fe2000001004b */
[----:B------:R-:W-:Y:S01]  /*6600*/  FFMA.FTZ R82, R19, R22, R82 ;  /* 0x0000001613527223 */ /* 0x000fe20000010052 */
[----:B------:R-:W-:Y:S06]  /*6610*/  @!P0 BRA `(.L_x_533) ;  /* 0xffffffac00288947 */ /* 0x000fec000383ffff */
.L_x_531:
[----:B------:R-:W0:Y:S01]  /*6620*/  S2UR UR4, SR_CTAID.Y ;  /* 0x00000000000479c3 */ /* 0x000e220000002600 */
[----:B------:R-:W-:-:S07]  /*6630*/  F2FP.F16.F32.PACK_AB R33, R33, R74 ;  /* 0x0000004a2121723e */ /* 0x000fce00000000ff */
[----:B------:R-:W1:Y:S01]  /*6640*/  LDC.64 R4, c[0x0][0x3a0] ;  /* 0x0000e800ff047b82 */ /* 0x000e620000000a00 */
[----:B0-----:R-:W-:-:S06]  /*6650*/  UIMAD UR4, UR4, UR7, URZ ;  /* 0x00000007040472a4 */ /* 0x001fcc000f8e02ff */
[----:B------:R-:W-:-:S04]  /*6660*/  MOV R3, UR4 ;  /* 0x0000000400037c02 */ /* 0x000fc80008000f00 */
[----:B------:R-:W-:-:S05]  /*6670*/  LEA R3, R3, R2, 0x3 ;  /* 0x0000000203037211 */ /* 0x000fca00078e18ff */
[----:B-1----:R-:W-:-:S05]  /*6680*/  IMAD.WIDE R2, R3, 0x2, R4 ;  /* 0x0000000203027825 */ /* 0x002fca00078e0204 */
[----:B------:R0:W-:Y:S01]  /*6690*/  ATOM.E.ADD.F16x2.RN.STRONG.GPU P0, RZ, desc[UR10][R2.64], R33 ;  /* 0x8000002102ff79a2 */ /* 0x0001e2000c10e10a */
[----:B------:R-:W-:Y:S01]  /*66a0*/  BSSY.RECONVERGENT B0, `(.L_x_534) ;  /* 0x000000f000007945 */ /* 0x000fe20003800200 */
[----:B------:R-:W-:-:S03]  /*66b0*/  F2FP.F16.F32.PACK_AB R34, R36, R34 ;  /* 0x000000222422723e */ /* 0x000fc600000000ff */
[----:B0-----:R-:W-:Y:S05]  /*66c0*/  @P0 BRA `(.L_x_535) ;  /* 0x0000000000300947 */ /* 0x001fea0003800000 */
[----:B------:R-:W0:Y:S02]  /*66d0*/  QSPC.E.S P0, RZ, [R2] ;  /* 0x0000000002ff73aa */ /* 0x000e240000000500 */
[----:B0-----:R-:W-:Y:S05]  /*66e0*/  @!P0 BRA `(.L_x_536) ;  /* 0x00000000001c8947 */ /* 0x001fea0003800000 */
[----:B------:R-:W-:-:S04]  /*66f0*/  MOV R4, R2 ;  /* 0x0000000200047202 */ /* 0x000fc80000000f00 */
[----:B------:R-:W-:-:S07]  /*6700*/  MOV R0, R4 ;  /* 0x0000000400007202 */ /* 0x000fce0000000f00 */
.L_x_537:
[----:B------:R-:W0:Y:S02]  /*6710*/  LDS R4, [R0] ;  /* 0x0000000000047984 */ /* 0x000e240000000800 */
[----:B0-----:R-:W-:-:S05]  /*6720*/  HFMA2 R5, R4, 1, 1, R33 ;  /* 0x3c003c0004057831 */ /* 0x001fca0000000021 */
[----:B------:R-:W0:Y:S02]  /*6730*/  ATOMS.CAST.SPIN P0, [R0], R4, R5 ;  /* 0x000000040000758d */ /* 0x000e240001800005 */
[----:B0-----:R-:W-:Y:S05]  /*6740*/  @!P0 BRA `(.L_x_537) ;  /* 0xfffffffc00f08947 */ /* 0x001fea000383ffff */
[----:B------:R-:W-:Y:S05]  /*6750*/  BRA `(.L_x_535) ;  /* 0x00000000000c7947 */ /* 0x000fea0003800000 */
.L_x_536:
[----:B------:R-:W2:Y:S02]  /*6760*/  LD.E R0, desc[UR10][R2.64] ;  /* 0x0000000a02007980 */ /* 0x000ea4000c101900 */
[----:B--2---:R-:W-:-:S05]  /*6770*/  IADD3 R5, PT, PT, R33, R0, RZ ;  /* 0x0000000021057210 */ /* 0x004fca0007ffe0ff */
[----:B------:R0:W-:Y:S02]  /*6780*/  ST.E desc[UR10][R2.64], R5 ;  /* 0x0000000502007985 */ /* 0x0001e4000c10190a */
.L_x_535:
[----:B------:R-:W-:Y:S05]  /*6790*/  BSYNC.RECONVERGENT B0 ;  /* 0x0000000000007941 */ /* 0x000fea0003800200 */
.L_x_534:
[----:B------:R1:W-:Y:S01]  /*67a0*/  ATOM.E.ADD.F16x2.RN.STRONG.GPU P0, RZ, desc[UR10][R2.64+0x4], R34 ;  /* 0x8000042202ff79a2 */ /* 0x0003e2000c10e10a */
[----:B------:R-:W-:Y:S04]  /*67b0*/  BSSY.RECONVERGENT B0, `(.L_x_538) ;  /* 0x000000e000007945 */ /* 0x000fe80003800200 */
[----:B-1----:R-:W-:Y:S05]  /*67c0*/  @P0 BRA `(.L_x_539) ;  /* 0x0000000000300947 */ /* 0x002fea0003800000 */
[----:B------:R-:W1:Y:S02]  /*67d0*/  QSPC.E.S P0, RZ, [R2+0x4] ;  /* 0x0000040002ff73aa */ /* 0x000e640000000500 */
[----:B-1----:R-:W-:Y:S05]  /*67e0*/  @!P0 BRA `(.L_x_540) ;  /* 0x00000000001c8947 */ /* 0x002fea0003800000 */
[----:B------:R-:W-:-:S04]  /*67f0*/  MOV R4, R2 ;  /* 0x0000000200047202 */ /* 0x000fc80000000f00 */
[----:B------:R-:W-:-:S07]  /*6800*/  MOV R0, R4 ;  /* 0x0000000400007202 */ /* 0x000fce0000000f00 */
.L_x_541:
[----:B------:R-:W0:Y:S02]  /*6810*/  LDS R4, [R0+0x4] ;  /* 0x0000040000047984 */ /* 0x000e240000000800 */
[----:B0-----:R-:W-:-:S05]  /*6820*/  HADD2 R5, R4, R34 ;  /* 0x0000002204057230 */ /* 0x001fca0000000000 */
[----:B------:R-:W0:Y:S02]  /*6830*/  ATOMS.CAST.SPIN P0, [R0+0x4], R4, R5 ;  /* 0x000004040000758d */ /* 0x000e240001800005 */
[----:B0-----:R-:W-:Y:S05]  /*6840*/  @!P0 BRA `(.L_x_541) ;  /* 0xfffffffc00f08947 */ /* 0x001fea000383ffff */
[----:B------:R-:W-:Y:S05]  /*6850*/  BRA `(.L_x_539) ;  /* 0x00000000000c7947 */ /* 0x000fea0003800000 */
.L_x_540:
[----:B------:R-:W0:Y:S02]  /*6860*/  LD.E R0, desc[UR10][R2.64+0x4] ;  /* 0x0000040a02007980 */ /* 0x000e24000c101900 */
[----:B0-----:R-:W-:-:S05]  /*6870*/  IADD3 R5, PT, PT, R34, R0, RZ ;  /* 0x0000000022057210 */ /* 0x001fca0007ffe0ff */
[----:B------:R1:W-:Y:S02]  /*6880*/  ST.E desc[UR10][R2.64+0x4], R5 ;  /* 0x0000040502007985 */ /* 0x0003e4000c10190a */
.L_x_539:
[----:B------:R-:W-:Y:S05]  /*6890*/  BSYNC.RECONVERGENT B0 ;  /* 0x0000000000007941 */ /* 0x000fea0003800200 */
.L_x_538:
[----:B01----:R-:W-:Y:S02]  /*68a0*/  MOV R5, UR7 ;  /* 0x0000000700057c02 */ /* 0x003fe40008000f00 */
[----:B------:R-:W-:-:S03]  /*68b0*/  F2FP.F16.F32.PACK_AB R39, R39, R54 ;  /* 0x000000362727723e */ /* 0x000fc600000000ff */
[----:B------:R-:W-:-:S05]  /*68c0*/  IMAD.WIDE R4, R5, 0x2, R2 ;  /* 0x0000000205047825 */ /* 0x000fca00078e0202 */
        /* <DEDUP_REMOVED lines=8> */
.L_x_545:
[----:B------:R-:W0:Y:S02]  /*6950*/  LDS R2, [R0] ;  /* 0x0000000000027984 */ /* 0x000e240000000800 */
[----:B0-----:R-:W-:-:S05]  /*6960*/  HFMA2 R3, R2, 1, 1, R39 ;  /* 0x3c003c0002037831 */ /* 0x001fca0000000027 */
[----:B------:R-:W0:Y:S02]  /*6970*/  ATOMS.CAST.SPIN P0, [R0], R2, R3 ;  /* 0x000000020000758d */ /* 0x000e240001800003 */
[----:B0-----:R-:W-:Y:S05]  /*6980*/  @!P0 BRA `(.L_x_545) ;  /* 0xfffffffc00f08947 */ /* 0x001fea000383ffff */
[----:B------:R-:W-:Y:S05]  /*6990*/  BRA `(.L_x_543) ;  /* 0x00000000000c7947 */ /* 0x000fea0003800000 */
.L_x_544:
[----:B------:R-:W2:Y:S02]  /*69a0*/  LD.E R0, desc[UR10][R4.64] ;  /* 0x0000000a04007980 */ /* 0x000ea4000c101900 */
[----:B--2---:R-:W-:-:S05]  /*69b0*/  IADD3 R3, PT, PT, R39, R0, RZ ;  /* 0x0000000027037210 */ /* 0x004fca0007ffe0ff */
[----:B------:R0:W-:Y:S02]  /*69c0*/  ST.E desc[UR10][R4.64], R3 ;  /* 0x0000000304007985 */ /* 0x0001e4000c10190a */
.L_x_543:
[----:B------:R-:W-:Y:S05]  /*69d0*/  BSYNC.RECONVERGENT B0 ;  /* 0x0000000000007941 */ /* 0x000fea0003800200 */
.L_x_542:
[----:B------:R1:W-:Y:S01]  /*69e0*/  ATOM.E.ADD.F16x2.RN.STRONG.GPU P0, RZ, desc[UR10][R4.64+0x4], R38 ;  /* 0x8000042604ff79a2 */ /* 0x0003e2000c10e10a */
[----:B------:R-:W-:Y:S04]  /*69f0*/  BSSY.RECONVERGENT B0, `(.L_x_546) ;  /* 0x000000e000007945 */ /* 0x000fe80003800200 */
[----:B-1----:R-:W-:Y:S05]  /*6a00*/  @P0 BRA `(.L_x_547) ;  /* 0x0000000000300947 */ /* 0x002fea0003800000 */
[----:B------:R-:W1:Y:S02]  /*6a10*/  QSPC.E.S P0, RZ, [R4+0x4] ;  /* 0x0000040004ff73aa */ /* 0x000e640000000500 */
[----:B-1----:R-:W-:Y:S05]  /*6a20*/  @!P0 BRA `(.L_x_548) ;  /* 0x00000000001c8947 */ /* 0x002fea0003800000 */
[----:B------:R-:W-:-:S04]  /*6a30*/  MOV R2, R4 ;  /* 0x0000000400027202 */ /* 0x000fc80000000f00 */
[----:B------:R-:W-:-:S07]  /*6a40*/  MOV R0, R2 ;  /* 0x0000000200007202 */ /* 0x000fce0000000f00 */
.L_x_549:
[----:B------:R-:W0:Y:S02]  /*6a50*/  LDS R2, [R0+0x4] ;  /* 0x0000040000027984 */ /* 0x000e240000000800 */
[----:B0-----:R-:W-:-:S05]  /*6a60*/  HADD2 R3, R2, R38 ;  /* 0x0000002602037230 */ /* 0x001fca0000000000 */
[----:B------:R-:W0:Y:S02]  /*6a70*/  ATOMS.CAST.SPIN P0, [R0+0x4], R2, R3 ;  /* 0x000004020000758d */ /* 0x000e240001800003 */
[----:B0-----:R-:W-:Y:S05]  /*6a80*/  @!P0 BRA `(.L_x_549) ;  /* 0xfffffffc00f08947 */ /* 0x001fea000383ffff */
[----:B------:R-:W-:Y:S05]  /*6a90*/  BRA `(.L_x_547) ;  /* 0x00000000000c7947 */ /* 0x000fea0003800000 */
.L_x_548:
[----:B------:R-:W0:Y:S02]  /*6aa0*/  LD.E R0, desc[UR10][R4.64+0x4] ;  /* 0x0000040a04007980 */ /* 0x000e24000c101900 */
[----:B0-----:R-:W-:-:S05]  /*6ab0*/  IADD3 R3, PT, PT, R38, R0, RZ ;  /* 0x0000000026037210 */ /* 0x001fca0007ffe0ff */
[----:B------:R1:W-:Y:S02]  /*6ac0*/  ST.E desc[UR10][R4.64+0x4], R3 ;  /* 0x0000040304007985 */ /* 0x0003e4000c10190a */
.L_x_547:
[----:B------:R-:W-:Y:S05]  /*6ad0*/  BSYNC.RECONVERGENT B0 ;  /* 0x0000000000007941 */ /* 0x000fea0003800200 */
.L_x_546:
        /* <DEDUP_REMOVED lines=11> */
.L_x_553:
[----:B------:R-:W0:Y:S02]  /*6b90*/  LDS R2, [R0] ;  /* 0x0000000000027984 */ /* 0x000e240000000800 */
[----:B0-----:R-:W-:-:S05]  /*6ba0*/  HFMA2 R3, R2, 1, 1, R35 ;  /* 0x3c003c0002037831 */ /* 0x001fca0000000023 */
[----:B------:R-:W0:Y:S02]  /*6bb0*/  ATOMS.CAST.SPIN P0, [R0], R2, R3 ;  /* 0x000000020000758d */ /* 0x000e240001800003 */
[----:B0-----:R-:W-:Y:S05]  /*6bc0*/  @!P0 BRA `(.L_x_553) ;  /* 0xfffffffc00f08947 */ /* 0x001fea000383ffff */
[----:B------:R-:W-:Y:S05]  /*6bd0*/  BRA `(.L_x_551) ;  /* 0x00000000000c7947 */ /* 0x000fea0003800000 */
.L_x_552:
[----:B------:R-:W2:Y:S02]  /*6be0*/  LD.E R0, desc[UR10][R4.64] ;  /* 0x0000000a04007980 */ /* 0x000ea4000c101900 */
[----:B--2---:R-:W-:-:S05]  /*6bf0*/  IADD3 R3, PT, PT, R35, R0, RZ ;  /* 0x0000000023037210 */ /* 0x004fca0007ffe0ff */
[----:B------:R0:W-:Y:S02]  /*6c00*/  ST.E desc[UR10][R4.64], R3 ;  /* 0x0000000304007985 */ /* 0x0001e4000c10190a */
.L_x_551:
[----:B------:R-:W-:Y:S05]  /*6c10*/  BSYNC.RECONVERGENT B0 ;  /* 0x0000000000007941 */ /* 0x000fea0003800200 */
.L_x_550:
[----:B------:R1:W-:Y:S01]  /*6c20*/  ATOM.E.ADD.F16x2.RN.STRONG.GPU P0, RZ, desc[UR10][R4.64+0x4], R40 ;  /* 0x8000042804ff79a2 */ /* 0x0003e2000c10e10a */
[----:B------:R-:W-:Y:S04]  /*6c30*/  BSSY.RECONVERGENT B0, `(.L_x_554) ;  /* 0x000000e000007945 */ /* 0x000fe80003800200 */
[----:B-1----:R-:W-:Y:S05]  /*6c40*/  @P0 BRA `(.L_x_555) ;  /* 0x0000000000300947 */ /* 0x002fea0003800000 */
[----:B------:R-:W1:Y:S02]  /*6c50*/  QSPC.E.S P0, RZ, [R4+0x4] ;  /* 0x0000040004ff73aa */ /* 0x000e640000000500 */
[----:B-1----:R-:W-:Y:S05]  /*6c60*/  @!P0 BRA `(.L_x_556) ;  /* 0x00000000001c8947 */ /* 0x002fea0003800000 */
[----:B------:R-:W-:-:S04]  /*6c70*/  MOV R2, R4 ;  /* 0x0000000400027202 */ /* 0x000fc80000000f00 */
[----:B------:R-:W-:-:S07]  /*6c80*/  MOV R0, R2 ;  /* 0x0000000200007202 */ /* 0x000fce0000000f00 */
.L_x_557:
[----:B------:R-:W0:Y:S02]  /*6c90*/  LDS R2, [R0+0x4] ;  /* 0x0000040000027984 */ /* 0x000e240000000800 */
[----:B0-----:R-:W-:-:S05]  /*6ca0*/  HADD2 R3, R2, R40 ;  /* 0x0000002802037230 */ /* 0x001fca0000000000 */
[----:B------:R-:W0:Y:S02]  /*6cb0*/  ATOMS.CAST.SPIN P0, [R0+0x4], R2, R3 ;  /* 0x000004020000758d */ /* 0x000e240001800003 */
[----:B0-----:R-:W-:Y:S05]  /*6cc0*/  @!P0 BRA `(.L_x_557) ;  /* 0xfffffffc00f08947 */ /* 0x001fea000383ffff */
[----:B------:R-:W-:Y:S05]  /*6cd0*/  BRA `(.L_x_555) ;  /* 0x00000000000c7947 */ /* 0x000fea0003800000 */
.L_x_556:
[----:B------:R-:W0:Y:S02]  /*6ce0*/  LD.E R0, desc[UR10][R4.64+0x4] ;  /* 0x0000040a04007980 */ /* 0x000e24000c101900 */
[----:B0-----:R-:W-:-:S05]  /*6cf0*/  IADD3 R3, PT, PT, R40, R0, RZ ;  /* 0x0000000028037210 */ /* 0x001fca0007ffe0ff */
[----:B------:R1:W-:Y:S02]  /*6d00*/  ST.E desc[UR10][R4.64+0x4], R3 ;  /* 0x0000040304007985 */ /* 0x0003e4000c10190a */
.L_x_555:
[----:B------:R-:W-:Y:S05]  /*6d10*/  BSYNC.RECONVERGENT B0 ;  /* 0x0000000000007941 */ /* 0x000fea0003800200 */
.L_x_554:
        /* <DEDUP_REMOVED lines=11> */
.L_x_561:
[----:B------:R-:W0:Y:S02]  /*6dd0*/  LDS R2, [R0] ;  /* 0x0000000000027984 */ /* 0x000e240000000800 */
[----:B0-----:R-:W-:-:S05]  /*6de0*/  HFMA2 R3, R2, 1, 1, R41 ;  /* 0x3c003c0002037831 */ /* 0x001fca0000000029 */
[----:B------:R-:W0:Y:S02]  /*6df0*/  ATOMS.CAST.SPIN P0, [R0], R2, R3 ;  /* 0x000000020000758d */ /* 0x000e240001800003 */
[----:B0-----:R-:W-:Y:S05]  /*6e00*/  @!P0 BRA `(.L_x_561) ;  /* 0xfffffffc00f08947 */ /* 0x001fea000383ffff */
[----:B------:R-:W-:Y:S05]  /*6e10*/  BRA `(.L_x_559) ;  /* 0x00000000000c7947 */ /* 0x000fea0003800000 */
.L_x_560:
[----:B------:R-:W2:Y:S02]  /*6e20*/  LD.E R0, desc[UR10][R4.64] ;  /* 0x0000000a04007980 */ /* 0x000ea4000c101900 */
[----:B--2---:R-:W-:-:S05]  /*6e30*/  IADD3 R3, PT, PT, R41, R0, RZ ;  /* 0x0000000029037210 */ /* 0x004fca0007ffe0ff */
[----:B------:R0:W-:Y:S02]  /*6e40*/  ST.E desc[UR10][R4.64], R3 ;  /* 0x0000000304007985 */ /* 0x0001e4000c10190a */
.L_x_559:
[----:B------:R-:W-:Y:S05]  /*6e50*/  BSYNC.RECONVERGENT B0 ;  /* 0x0000000000007941 */ /* 0x000fea0003800200 */
.L_x_558:
[----:B------:R1:W-:Y:S01]  /*6e60*/  ATOM.E.ADD.F16x2.RN.STRONG.GPU P0, RZ, desc[UR10][R4.64+0x4], R44 ;  /* 0x8000042c04ff79a2 */ /* 0x0003e2000c10e10a */
[----:B------:R-:W-:Y:S04]  /*6e70*/  BSSY.RECONVERGENT B0, `(.L_x_562) ;  /* 0x000000e000007945 */ /* 0x000fe80003800200 */
[----:B-1----:R-:W-:Y:S05]  /*6e80*/  @P0 BRA `(.L_x_563) ;  /* 0x0000000000300947 */ /* 0x002fea0003800000 */
[----:B------:R-:W1:Y:S02]  /*6e90*/  QSPC.E.S P0, RZ, [R4+0x4] ;  /* 0x0000040004ff73aa */ /* 0x000e640000000500 */
[----:B-1----:R-:W-:Y:S05]  /*6ea0*/  @!P0 BRA `(.L_x_564) ;  /* 0x00000000001c8947 */ /* 0x002fea0003800000 */
[----:B------:R-:W-:-:S04]  /*6eb0*/  MOV R2, R4 ;  /* 0x0000000400027202 */ /* 0x000fc80000000f00 */
[----:B------:R-:W-:-:S07]  /*6ec0*/  MOV R0, R2 ;  /* 0x0000000200007202 */ /* 0x000fce0000000f00 */
.L_x_565:
[----:B------:R-:W0:Y:S02]  /*6ed0*/  LDS R2, [R0+0x4] ;  /* 0x0000040000027984 */ /* 0x000e240000000800 */
[----:B0-----:R-:W-:-:S05]  /*6ee0*/  HADD2 R3, R2, R44 ;  /* 0x0000002c02037230 */ /* 0x001fca0000000000 */
[----:B------:R-:W0:Y:S02]  /*6ef0*/  ATOMS.CAST.SPIN P0, [R0+0x4], R2, R3 ;  /* 0x000004020000758d */ /* 0x000e240001800003 */
[----:B0-----:R-:W-:Y:S05]  /*6f00*/  @!P0 BRA `(.L_x_565) ;  /* 0xfffffffc00f08947 */ /* 0x001fea000383ffff */
[----:B------:R-:W-:Y:S05]  /*6f10*/  BRA `(.L_x_563) ;  /* 0x00000000000c7947 */ /* 0x000fea0003800000 */
.L_x_564:
[----:B------:R-:W0:Y:S02]  /*6f20*/  LD.E R0, desc[UR10][R4.64+0x4] ;  /* 0x0000040a04007980 */ /* 0x000e24000c101900 */
[----:B0-----:R-:W-:-:S05]  /*6f30*/  IADD3 R3, PT, PT, R44, R0, RZ ;  /* 0x000000002c037210 */ /* 0x001fca0007ffe0ff */
[----:B------:R1:W-:Y:S02]  /*6f40*/  ST.E desc[UR10][R4.64+0x4], R3 ;  /* 0x0000040304007985 */ /* 0x0003e4000c10190a */
.L_x_563:
[----:B------:R-:W-:Y:S05]  /*6f50*/  BSYNC.RECONVERGENT B0 ;  /* 0x0000000000007941 */ /* 0x000fea0003800200 */
.L_x_562:
        /* <DEDUP_REMOVED lines=11> */
.L_x_569:
[----:B------:R-:W0:Y:S02]  /*7010*/  LDS R2, [R0] ;  /* 0x0000000000027984 */ /* 0x000e240000000800 */
[----:B0-----:R-:W-:-:S05]  /*7020*/  HFMA2 R3, R2, 1, 1, R43 ;  /* 0x3c003c0002037831 */ /* 0x001fca000000002b */
[----:B------:R-:W0:Y:S02]  /*7030*/  ATOMS.CAST.SPIN P0, [R0], R2, R3 ;  /* 0x000000020000758d */ /* 0x000e240001800003 */
[----:B0-----:R-:W-:Y:S05]  /*7040*/  @!P0 BRA `(.L_x_569) ;  /* 0xfffffffc00f08947 */ /* 0x001fea000383ffff */
[----:B------:R-:W-:Y:S05]  /*7050*/  BRA `(.L_x_567) ;  /* 0x00000000000c7947 */ /* 0x000fea0003800000 */
.L_x_568:
[----:B------:R-:W2:Y:S02]  /*7060*/  LD.E R0, desc[UR10][R4.64] ;  /* 0x0000000a04007980 */ /* 0x000ea4000c101900 */
[----:B--2---:R-:W-:-:S05]  /*7070*/  IADD3 R3, PT, PT, R43, R0, RZ ;  /* 0x000000002b037210 */ /* 0x004fca0007ffe0ff */
[----:B------:R0:W-:Y:S02]  /*7080*/  ST.E desc[UR10][R4.64], R3 ;  /* 0x0000000304007985 */ /* 0x0001e4000c10190a */
.L_x_567:
[----:B------:R-:W-:Y:S05]  /*7090*/  BSYNC.RECONVERGENT B0 ;  /* 0x0000000000007941 */ /* 0x000fea0003800200 */
.L_x_566:
[----:B------:R1:W-:Y:S01]  /*70a0*/  ATOM.E.ADD.F16x2.RN.STRONG.GPU P0, RZ, desc[UR10][R4.64+0x4], R46 ;  /* 0x8000042e04ff79a2 */ /* 0x0003e2000c10e10a */
[----:B------:R-:W-:Y:S04]  /*70b0*/  BSSY.RECONVERGENT B0, `(.L_x_570) ;  /* 0x000000e000007945 */ /* 0x000fe80003800200 */
[----:B-1----:R-:W-:Y:S05]  /*70c0*/  @P0 BRA `(.L_x_571) ;  /* 0x0000000000300947 */ /* 0x002fea0003800000 */
[----:B------:R-:W1:Y:S02]  /*70d0*/  QSPC.E.S P0, RZ, [R4+0x4] ;  /* 0x0000040004ff73aa */ /* 0x000e640000000500 */
[----:B-1----:R-:W-:Y:S05]  /*70e0*/  @!P0 BRA `(.L_x_572) ;  /* 0x00000000001c8947 */ /* 0x002fea0003800000 */
[----:B------:R-:W-:-:S04]  /*70f0*/  MOV R2, R4 ;  /* 0x0000000400027202 */ /* 0x000fc80000000f00 */
[----:B------:R-:W-:-:S07]  /*7100*/  MOV R0, R2 ;  /* 0x0000000200007202 */ /* 0x000fce0000000f00 */
.L_x_573:
[----:B------:R-:W0:Y:S02]  /*7110*/  LDS R2, [R0+0x4] ;  /* 0x0000040000027984 */ /* 0x000e240000000800 */
[----:B0-----:R-:W-:-:S05]  /*7120*/  HADD2 R3, R2, R46 ;  /* 0x0000002e02037230 */ /* 0x001fca0000000000 */
[----:B------:R-:W0:Y:S02]  /*7130*/  ATOMS.CAST.SPIN P0, [R0+0x4], R2, R3 ;  /* 0x000004020000758d */ /* 0x000e240001800003 */
[----:B0-----:R-:W-:Y:S05]  /*7140*/  @!P0 BRA `(.L_x_573) ;  /* 0xfffffffc00f08947 */ /* 0x001fea000383ffff */
[----:B------:R-:W-:Y:S05]  /*7150*/  BRA `(.L_x_571) ;  /* 0x00000000000c7947 */ /* 0x000fea0003800000 */
.L_x_572:
[----:B------:R-:W0:Y:S02]  /*7160*/  LD.E R0, desc[UR10][R4.64+0x4] ;  /* 0x0000040a04007980 */ /* 0x000e24000c101900 */
[----:B0-----:R-:W-:-:S05]  /*7170*/  IADD3 R3, PT, PT, R46, R0, RZ ;  /* 0x000000002e037210 */ /* 0x001fca0007ffe0ff */
[----:B------:R1:W-:Y:S02]  /*7180*/  ST.E desc[UR10][R4.64+0x4], R3 ;  /* 0x0000040304007985 */ /* 0x0003e4000c10190a */
.L_x_571:
[----:B------:R-:W-:Y:S05]  /*7190*/  BSYNC.RECONVERGENT B0 ;  /* 0x0000000000007941 */ /* 0x000fea0003800200 */
.L_x_570:
        /* <DEDUP_REMOVED lines=11> */
.L_x_577:
[----:B------:R-:W0:Y:S02]  /*7250*/  LDS R2, [R0] ;  /* 0x0000000000027984 */ /* 0x000e240000000800 */
[----:B0-----:R-:W-:-:S05]  /*7260*/  HFMA2 R3, R2, 1, 1, R37 ;  /* 0x3c003c0002037831 */ /* 0x001fca0000000025 */
[----:B------:R-:W0:Y:S02]  /*7270*/  ATOMS.CAST.SPIN P0, [R0], R2, R3 ;  /* 0x000000020000758d */ /* 0x000e240001800003 */
[----:B0-----:R-:W-:Y:S05]  /*7280*/  @!P0 BRA `(.L_x_577) ;  /* 0xfffffffc00f08947 */ /* 0x001fea000383ffff */
[----:B------:R-:W-:Y:S05]  /*7290*/  BRA `(.L_x_575) ;  /* 0x00000000000c7947 */ /* 0x000fea0003800000 */
.L_x_576:
[----:B------:R-:W2:Y:S02]  /*72a0*/  LD.E R0, desc[UR10][R4.64] ;  /* 0x0000000a04007980 */ /* 0x000ea4000c101900 */
[----:B--2---:R-:W-:-:S05]  /*72b0*/  IADD3 R3, PT, PT, R37, R0, RZ ;  /* 0x0000000025037210 */ /* 0x004fca0007ffe0ff */
[----:B------:R0:W-:Y:S02]  /*72c0*/  ST.E desc[UR10][R4.64], R3 ;  /* 0x0000000304007985 */ /* 0x0001e4000c10190a */
.L_x_575:
[----:B------:R-:W-:Y:S05]  /*72d0*/  BSYNC.RECONVERGENT B0 ;  /* 0x0000000000007941 */ /* 0x000fea0003800200 */
.L_x_574:
[----:B------:R1:W-:Y:S01]  /*72e0*/  ATOM.E.ADD.F16x2.RN.STRONG.GPU P0, RZ, desc[UR10][R4.64+0x4], R50 ;  /* 0x8000043204ff79a2 */ /* 0x0003e2000c10e10a */
[----:B------:R-:W-:Y:S04]  /*72f0*/  BSSY.RECONVERGENT B0, `(.L_x_578) ;  /* 0x000000e000007945 */ /* 0x000fe80003800200 */
[----:B-1----:R-:W-:Y:S05]  /*7300*/  @P0 BRA `(.L_x_579) ;  /* 0x0000000000300947 */ /* 0x002fea0003800000 */
[----:B------:R-:W1:Y:S02]  /*7310*/  QSPC.E.S P0, RZ, [R4+0x4] ;  /* 0x0000040004ff73aa */ /* 0x000e640000000500 */
[----:B-1----:R-:W-:Y:S05]  /*7320*/  @!P0 BRA `(.L_x_580) ;  /* 0x00000000001c8947 */ /* 0x002fea0003800000 */
[----:B------:R-:W-:-:S04]  /*7330*/  MOV R2, R4 ;  /* 0x0000000400027202 */ /* 0x000fc80000000f00 */
[----:B------:R-:W-:-:S07]  /*7340*/  MOV R0, R2 ;  /* 0x0000000200007202 */ /* 0x000fce0000000f00 */
.L_x_581:
[----:B------:R-:W0:Y:S02]  /*7350*/  LDS R2, [R0+0x4] ;  /* 0x0000040000027984 */ /* 0x000e240000000800 */
[----:B0-----:R-:W-:-:S05]  /*7360*/  HADD2 R3, R2, R50 ;  /* 0x0000003202037230 */ /* 0x001fca0000000000 */
[----:B------:R-:W0:Y:S02]  /*7370*/  ATOMS.CAST.SPIN P0, [R0+0x4], R2, R3 ;  /* 0x000004020000758d */ /* 0x000e240001800003 */
[----:B0-----:R-:W-:Y:S05]  /*7380*/  @!P0 BRA `(.L_x_581) ;  /* 0xfffffffc00f08947 */ /* 0x001fea000383ffff */
[----:B------:R-:W-:Y:S05]  /*7390*/  BRA `(.L_x_579) ;  /* 0x00000000000c7947 */ /* 0x000fea0003800000 */
.L_x_580:
[----:B------:R-:W0:Y:S02]  /*73a0*/  LD.E R0, desc[UR10][R4.64+0x4] ;  /* 0x0000040a04007980 */ /* 0x000e24000c101900 */
[----:B0-----:R-:W-:-:S05]  /*73b0*/  IADD3 R3, PT, PT, R50, R0, RZ ;  /* 0x0000000032037210 */ /* 0x001fca0007ffe0ff */
[----:B------:R1:W-:Y:S02]  /*73c0*/  ST.E desc[UR10][R4.64+0x4], R3 ;  /* 0x0000040304007985 */ /* 0x0003e4000c10190a */
.L_x_579:
[----:B------:R-:W-:Y:S05]  /*73d0*/  BSYNC.RECONVERGENT B0 ;  /* 0x0000000000007941 */ /* 0x000fea0003800200 */
.L_x_578:
        /* <DEDUP_REMOVED lines=11> */
.L_x_585:
[----:B------:R-:W0:Y:S02]  /*7490*/  LDS R2, [R0] ;  /* 0x0000000000027984 */ /* 0x000e240000000800 */
[----:B0-----:R-:W-:-:S05]  /*74a0*/  HFMA2 R3, R2, 1, 1, R68 ;  /* 0x3c003c0002037831 */ /* 0x001fca0000000044 */
[----:B------:R-:W0:Y:S02]  /*74b0*/  ATOMS.CAST.SPIN P0, [R0], R2, R3 ;  /* 0x000000020000758d */ /* 0x000e240001800003 */
[----:B0-----:R-:W-:Y:S05]  /*74c0*/  @!P0 BRA `(.L_x_585) ;  /* 0xfffffffc00f08947 */ /* 0x001fea000383ffff */
[----:B------:R-:W-:Y:S05]  /*74d0*/  BRA `(.L_x_583) ;  /* 0x00000000000c7947 */ /* 0x000fea0003800000 */
.L_x_584:
[----:B------:R-:W2:Y:S02]  /*74e0*/  LD.E R0, desc[UR10][R4.64] ;  /* 0x0000000a04007980 */ /* 0x000ea4000c101900 */
[----:B--2---:R-:W-:-:S05]  /*74f0*/  IADD3 R3, PT, PT, R68, R0, RZ ;  /* 0x0000000044037210 */ /* 0x004fca0007ffe0ff */
[----:B------:R0:W-:Y:S02]  /*7500*/  ST.E desc[UR10][R4.64], R3 ;  /* 0x0000000304007985 */ /* 0x0001e4000c10190a */
.L_x_583:
[----:B------:R-:W-:Y:S05]  /*7510*/  BSYNC.RECONVERGENT B0 ;  /* 0x0000000000007941 */ /* 0x000fea0003800200 */
.L_x_582:
[----:B------:R1:W-:Y:S01]  /*7520*/  ATOM.E.ADD.F16x2.RN.STRONG.GPU P0, RZ, desc[UR10][R4.64+0x4], R78 ;  /* 0x8000044e04ff79a2 */ /* 0x0003e2000c10e10a */
[----:B------:R-:W-:Y:S04]  /*7530*/  BSSY.RECONVERGENT B0, `(.L_x_586) ;  /* 0x0000010000007945 */ /* 0x000fe80003800200 */
[----:B-1----:R-:W-:Y:S05]  /*7540*/  @P0 BRA `(.L_x_587) ;  /* 0x0000000000380947 */ /* 0x002fea0003800000 */
[----:B------:R-:W1:Y:S02]  /*7550*/  QSPC.E.S P0, RZ, [R4+0x4] ;  /* 0x0000040004ff73aa */ /* 0x000e640000000500 */
[----:B-1----:R-:W-:Y:S05]  /*7560*/  @!P0 BRA `(.L_x_588) ;  /* 0x0000000000248947 */ /* 0x002fea0003800000 */
[----:B------:R-:W-:Y:S01]  /*7570*/  MOV R2, R4 ;  /* 0x0000000400027202 */ /* 0x000fe20000000f00 */
[----:B------:R-:W-:Y:S03]  /*7580*/  BSSY.RECONVERGENT B1, `(.L_x_589) ;  /* 0x0000006000017945 */ /* 0x000fe60003800200 */
[----:B------:R-:W-:-:S07]  /*7590*/  MOV R0, R2 ;  /* 0x0000000200007202 */ /* 0x000fce0000000f00 */
.L_x_590:
[----:B------:R-:W0:Y:S02]  /*75a0*/  LDS R2, [R0+0x4] ;  /* 0x0000040000027984 */ /* 0x000e240000000800 */
[----:B0-----:R-:W-:-:S05]  /*75b0*/  HADD2 R3, R2, R78 ;  /* 0x0000004e02037230 */ /* 0x001fca0000000000 */
[----:B------:R-:W0:Y:S02]  /*75c0*/  ATOMS.CAST.SPIN P0, [R0+0x4], R2, R3 ;  /* 0x000004020000758d */ /* 0x000e240001800003 */
[----:B0-----:R-:W-:Y:S05]  /*75d0*/  @!P0 BRA `(.L_x_590) ;  /* 0xfffffffc00f08947 */ /* 0x001fea000383ffff */
[----:B------:R-:W-:Y:S05]  /*75e0*/  BSYNC.RECONVERGENT B1 ;  /* 0x0000000000017941 */ /* 0x000fea0003800200 */
.L_x_589:
[----:B------:R-:W-:Y:S05]  /*75f0*/  BRA `(.L_x_587) ;  /* 0x00000000000c7947 */ /* 0x000fea0003800000 */
.L_x_588:
[----:B------:R-:W0:Y:S02]  /*7600*/  LD.E R0, desc[UR10][R4.64+0x4] ;  /* 0x0000040a04007980 */ /* 0x000e24000c101900 */
[----:B0-----:R-:W-:-:S05]  /*7610*/  IADD3 R3, PT, PT, R78, R0, RZ ;  /* 0x000000004e037210 */ /* 0x001fca0007ffe0ff */
[----:B------:R1:W-:Y:S02]  /*7620*/  ST.E desc[UR10][R4.64+0x4], R3 ;  /* 0x0000040304007985 */ /* 0x0003e4000c10190a */
.L_x_587:
[----:B------:R-:W-:Y:S05]  /*7630*/  BSYNC.RECONVERGENT B0 ;  /* 0x0000000000007941 */ /* 0x000fea0003800200 */
.L_x_586:
        /* <DEDUP_REMOVED lines=11> */
.L_x_594:
[----:B------:R-:W0:Y:S02]  /*76f0*/  LDS R2, [R0] ;  /* 0x0000000000027984 */ /* 0x000e240000000800 */
[----:B0-----:R-:W-:-:S05]  /*7700*/  HFMA2 R3, R2, 1, 1, R75 ;  /* 0x3c003c0002037831 */ /* 0x001fca000000004b */
[----:B------:R-:W0:Y:S02]  /*7710*/  ATOMS.CAST.SPIN P0, [R0], R2, R3 ;  /* 0x000000020000758d */ /* 0x000e240001800003 */
[----:B0-----:R-:W-:Y:S05]  /*7720*/  @!P0 BRA `(.L_x_594) ;  /* 0xfffffffc00f08947 */ /* 0x001fea000383ffff */
[----:B------:R-:W-:Y:S05]  /*7730*/  BRA `(.L_x_592) ;  /* 0x00000000000c7947 */ /* 0x000fea0003800000 */
.L_x_593:
[----:B------:R-:W2:Y:S02]  /*7740*/  LD.E R0, desc[UR10][R4.64] ;  /* 0x0000000a04007980 */ /* 0x000ea4000c101900 */
[----:B--2---:R-:W-:-:S05]  /*7750*/  IADD3 R3, PT, PT, R75, R0, RZ ;  /* 0x000000004b037210 */ /* 0x004fca0007ffe0ff */
[----:B------:R0:W-:Y:S02]  /*7760*/  ST.E desc[UR10][R4.64], R3 ;  /* 0x0000000304007985 */ /* 0x0001e4000c10190a */
.L_x_592:
[----:B------:R-:W-:Y:S05]  /*7770*/  BSYNC.RECONVERGENT B0 ;  /* 0x0000000000007941 */ /* 0x000fea0003800200 */
.L_x_591:
[----:B------:R1:W-:Y:S02]  /*7780*/  ATOM.E.ADD.F16x2.RN.STRONG.GPU P0, RZ, desc[UR10][R4.64+0x4], R32 ;  /* 0x8000042004ff79a2 */ /* 0x0003e4000c10e10a */
[----:B-1----:R-:W-:Y:S05]  /*7790*/  @P0 EXIT ;  /* 0x000000000000094d */ /* 0x002fea0003800000 */
[----:B------:R-:W1:Y:S02]  /*77a0*/  QSPC.E.S P0, RZ, [R4+0x4] ;  /* 0x0000040004ff73aa */ /* 0x000e640000000500 */
[----:B-1----:R-:W-:Y:S05]  /*77b0*/  @!P0 BRA `(.L_x_595) ;  /* 0x00000000001c8947 */ /* 0x002fea0003800000 */
[----:B------:R-:W-:-:S04]  /*77c0*/  MOV R2, R4 ;  /* 0x0000000400027202 */ /* 0x000fc80000000f00 */
[----:B------:R-:W-:-:S07]  /*77d0*/  MOV R0, R2 ;  /* 0x0000000200007202 */ /* 0x000fce0000000f00 */
.L_x_596:
[----:B------:R-:W0:Y:S02]  /*77e0*/  LDS R2, [R0+0x4] ;  /* 0x0000040000027984 */ /* 0x000e240000000800 */
[----:B0-----:R-:W-:-:S05]  /*77f0*/  HADD2 R3, R2, R32 ;  /* 0x0000002002037230 */ /* 0x001fca0000000000 */
[----:B------:R-:W0:Y:S02]  /*7800*/  ATOMS.CAST.SPIN P0, [R0+0x4], R2, R3 ;  /* 0x000004020000758d */ /* 0x000e240001800003 */
[----:B0-----:R-:W-:Y:S05]  /*7810*/  @!P0 BRA `(.L_x_596) ;  /* 0xfffffffc00f08947 */ /* 0x001fea000383ffff */
[----:B------:R-:W-:Y:S05]  /*7820*/  EXIT ;  /* 0x000000000000794d */ /* 0x000fea0003800000 */
.L_x_595:
[----:B------:R-:W0:Y:S02]  /*7830*/  LD.E R0, desc[UR10][R4.64+0x4] ;  /* 0x0000040a04007980 */ /* 0x000e24000c101900 */
[----:B0-----:R-:W-:-:S05]  /*7840*/  IADD3 R3, PT, PT, R32, R0, RZ ;  /* 0x0000000020037210 */ /* 0x001fca0007ffe0ff */
[----:B------:R-:W-:Y:S01]  /*7850*/  ST.E desc[UR10][R4.64+0x4], R3 ;  /* 0x0000040304007985 */ /* 0x000fe2000c10190a */
[----:B------:R-:W-:Y:S05]  /*7860*/  EXIT ;  /* 0x000000000000794d */ /* 0x000fea0003800000 */
.L_x_597:
        /* <DEDUP_REMOVED lines=9> */
.L_x_1858:


//--------------------- .text._ZN4vllm4gptq33gemm_half_q_half_gptq_3bit_kernelILb1ELi8EEEvPK6__halfPKjS6_S4_PS2_iiiibPKi --------------------------
	.section	.text._ZN4vllm4gptq33gemm_half_q_half_gptq_3bit_kernelILb1ELi8EEEvPK6__halfPKjS6_S4_PS2_iiiibPKi,"ax",@progbits
	.align	128
        .global         _ZN4vllm4gptq33gemm_half_q_half_gptq_3bit_kernelILb1ELi8EEEvPK6__halfPKjS6_S4_PS2_iiiibPKi
        .type           _ZN4vllm4gptq33gemm_half_q_half_gptq_3bit_kernelILb1ELi8EEEvPK6__halfPKjS6_S4_PS2_iiiibPKi,@function
        .size           _ZN4vllm4gptq33gemm_half_q_half_gptq_3bit_kernelILb1ELi8EEEvPK6__halfPKjS6_S4_PS2_iiiibPKi,(.L_x_1859 - _ZN4vllm4gptq33gemm_half_q_half_gptq_3bit_kernelILb1ELi8EEEvPK6__halfPKjS6_S4_PS2_iiiibPKi)
        .other          _ZN4vllm4gptq33gemm_half_q_half_gptq_3bit_kernelILb1ELi8EEEvPK6__halfPKjS6_S4_PS2_iiiibPKi,@"STO_CUDA_ENTRY STV_DEFAULT"
_ZN4vllm4gptq33gemm_half_q_half_gptq_3bit_kernelILb1ELi8EEEvPK6__halfPKjS6_S4_PS2_iiiibPKi:
.text._ZN4vllm4gptq33gemm_half_q_half_gptq_3bit_kernelILb1ELi8EEEvPK6__halfPKjS6_S4_PS2_iiiibPKi:
        /* <DEDUP_REMOVED lines=9> */
[----:B-1----:R-:W-:Y:S02]  /*0090*/  VIADDMNMX.U32 R112, R107, 0x80, R0, PT ;  /* 0x000000806b707846 */ /* 0x002fe40003800000 */
[----:B------:R-:W-:Y:S02]  /*00a0*/  SHF.L.U32 R105, R16, 0x2, RZ ;  /* 0x0000000210697819 */ /* 0x000fe400000006ff */
[----:B------:R-:W-:Y:S02]  /*00b0*/  ISETP.GE.U32.AND P0, PT, R3, R112, PT ;  /* 0x000000700300720c */ /* 0x000fe40003f06070 */
[----:B----4-:R-:W-:-:S11]  /*00c0*/  LEA R108, R108, R105, 0x9 ;  /* 0x000000696c6c7211 */ /* 0x010fd600078e48ff */
        /* <DEDUP_REMOVED lines=37> */
[CC--:B------:R-:W-:Y:S02]  /*0320*/  IADD3 R14, PT, PT, R13.reuse, R0.reuse, RZ ;  /* 0x000000000d0e7210 */ /* 0x0c0fe40007ffe0ff */
[----:B------:R-:W-:Y:S02]  /*0330*/  LEA.HI.X.SX32 R21, R13, RZ, 0x1, P1 ;  /* 0x000000ff0d157211 */ /* 0x000fe400008f0eff */
[----:B------:R-:W-:Y:S01]  /*0340*/  LEA R12, P0, R18, UR6, 0x1 ;  /* 0x00000006120c7c11 */ /* 0x000fe2000f8008ff */
[----:B------:R-:W5:Y:S01]  /*0350*/  LDG.E.U16.CONSTANT R11, desc[UR8][R10.64] ;  /* 0x000000080a0b7981 */ /* 0x000f62000c1e9500 */
[----:B0-----:R-:W-:-:S02]  /*0360*/  IADD3 R5, PT, PT, R14, R0, RZ ;  /* 0x000000000e057210 */ /* 0x001fc40007ffe0ff */
[----:B------:R-:W-:Y:S02]  /*0370*/  LEA.HI.X R13, R18, UR7, R21, 0x1, P0 ;  /* 0x00000007120d7c11 */ /* 0x000fe400080f0c15 */
[----:B------:R-:W-:Y:S02]  /*0380*/  IADD3 R20, P0, PT, R3, R14, RZ ;  /* 0x0000000e03147210 */ /* 0x000fe40007f1e0ff */
[----:B------:R-:W-:Y:S02]  /*0390*/  IADD3 R18, PT, PT, R5, R0, RZ ;  /* 0x0000000005127210 */ /* 0x000fe40007ffe0ff */
[----:B-1----:R-:W-:Y:S01]  /*03a0*/  IADD3 R7, P1, PT, R3, R5, RZ ;  /* 0x0000000503077210 */ /* 0x002fe20007f3e0ff */
[----:B------:R-:W5:Y:S01]  /*03b0*/  LDG.E.U16.CONSTANT R13, desc[UR8][R12.64] ;  /* 0x000000080c0d7981 */ /* 0x000f62000c1e9500 */
[----:B------:R-:W-:Y:S02]  /*03c0*/  LEA.HI.X.SX32 R21, R14, RZ, 0x1, P0 ;  /* 0x000000ff0e157211 */ /* 0x000fe400000f0eff */
[----:B------:R-:W-:-:S02]  /*03d0*/  LEA R4, P0, R20, UR6, 0x1 ;  /* 0x0000000614047c11 */ /* 0x000fc4000f8008ff */
[----:B------:R-:W-:Y:S02]  /*03e0*/  IADD3 R3, P2, PT, R3, R18, RZ ;  /* 0x0000001203037210 */ /* 0x000fe40007f5e0ff */
[----:B------:R-:W-:Y:S02]  /*03f0*/  LEA.HI.X.SX32 R14, R5, RZ, 0x1, P1 ;  /* 0x000000ff050e7211 */ /* 0x000fe400008f0eff */
[----:B------:R-:W-:Y:S02]  /*0400*/  LEA.HI.X R5, R20, UR7, R21, 0x1, P0 ;  /* 0x0000000714057c11 */ /* 0x000fe400080f0c15 */
[----:B------:R-:W-:Y:S02]  /*0410*/  LEA R6, P1, R7, UR6, 0x1 ;  /* 0x0000000607067c11 */ /* 0x000fe4000f8208ff */
[----:B------:R-:W-:Y:S02]  /*0420*/  LEA.HI.X.SX32 R18, R18, RZ, 0x1, P2 ;  /* 0x000000ff12127211 */ /* 0x000fe400010f0eff */
[----:B----4-:R-:W-:Y:S01]  /*0430*/  LEA R8, P0, R3, UR6, 0x1 ;  /* 0x0000000603087c11 */ /* 0x010fe2000f8008ff */
[----:B------:R-:W4:Y:S01]  /*0440*/  LDG.E.U16.CONSTANT R5, desc[UR8][R4.64] ;  /* 0x0000000804057981 */ /* 0x000f22000c1e9500 */
[----:B------:R-:W-:-:S02]  /*0450*/  LEA.HI.X R7, R7, UR7, R14, 0x1, P1 ;  /* 0x0000000707077c11 */ /* 0x000fc400088f0c0e */
[----:B------:R-:W-:-:S04]  /*0460*/  LEA.HI.X R9, R3, UR7, R18, 0x1, P0 ;  /* 0x0000000703097c11 */ /* 0x000fc800080f0c12 */
[----:B------:R-:W4:Y:S04]  /*0470*/  LDG.E.U16.CONSTANT R7, desc[UR8][R6.64] ;  /* 0x0000000806077981 */ /* 0x000f28000c1e9500 */
[----:B------:R-:W4:Y:S04]  /*0480*/  LDG.E.U16.CONSTANT R9, desc[UR8][R8.64] ;  /* 0x0000000808097981 */ /* 0x000f28000c1e9500 */
[----:B--2---:R0:W-:Y:S04]  /*0490*/  STS.U16 [R16], R15 ;  /* 0x0000000f10007388 */ /* 0x0041e80000000400 */
[----:B---3--:R0:W-:Y:S04]  /*04a0*/  STS.U16 [R16+0x100], R17 ;  /* 0x0001001110007388 */ /* 0x0081e80000000400 */
[----:B-----5:R0:W-:Y:S04]  /*04b0*/  STS.U16 [R16+0x200], R19 ;  /* 0x0002001310007388 */ /* 0x0201e80000000400 */
[----:B------:R0:W-:Y:S04]  /*04c0*/  STS.U16 [R16+0x300], R11 ;  /* 0x0003000b10007388 */ /* 0x0001e80000000400 */
[----:B------:R0:W-:Y:S04]  /*04d0*/  STS.U16 [R16+0x400], R13 ;  /* 0x0004000d10007388 */ /* 0x0001e80000000400 */
[----:B----4-:R0:W-:Y:S04]  /*04e0*/  STS.U16 [R16+0x500], R5 ;  /* 0x0005000510007388 */ /* 0x0101e80000000400 */
[----:B------:R0:W-:Y:S04]  /*04f0*/  STS.U16 [R16+0x600], R7 ;  /* 0x0006000710007388 */ /* 0x0001e80000000400 */
[----:B------:R0:W-:Y:S01]  /*0500*/  STS.U16 [R16+0x700], R9 ;  /* 0x0007000910007388 */ /* 0x0001e20000000400 */
[----:B------:R-:W-:Y:S05]  /*0510*/  BRA `(.L_x_599) ;  /* 0x0000000000f47947 */ /* 0x000fea0003800000 */
.L_x_600:
        /* <DEDUP_REMOVED lines=14> */
[-C--:B------:R-:W-:Y:S02]  /*0600*/  LEA.HI.X.SX32 R24, R13, R18.reuse, 0x1, P1 ;  /* 0x000000120d187211 */ /* 0x080fe400008f0eff */
[----:B------:R-:W-:Y:S02]  /*0610*/  LEA.HI.X R7, R7, UR7, R8, 0x1, P0 ;  /* 0x0000000707077c11 */ /* 0x000fe400080f0c08 */
[-C--:B------:R-:W-:Y:S02]  /*0620*/  IADD3 R13, P3, PT, R21, R3.reuse, RZ ;  /* 0x00000003150d7210 */ /* 0x080fe40007f7e0ff */
[-C--:B------:R-:W-:Y:S02]  /*0630*/  IADD3 R9, P0, PT, R17, R3.reuse, RZ ;  /* 0x0000000311097210 */ /* 0x080fe40007f1e0ff */
[----:B------:R-:W-:Y:S02]  /*0640*/  IADD3 R11, P2, PT, R19, R3, RZ ;  /* 0x00000003130b7210 */ /* 0x000fe40007f5e0ff */
[----:B------:R-:W-:-:S02]  /*0650*/  LEA.HI.X.SX32 R14, R21, R18, 0x1, P3 ;  /* 0x00000012150e7211 */ /* 0x000fc400018f0eff */
[-C--:B------:R-:W-:Y:S02]  /*0660*/  LEA.HI.X.SX32 R22, R17, R18.reuse, 0x1, P0 ;  /* 0x0000001211167211 */ /* 0x080fe400000f0eff */
[----:B------:R-:W-:Y:S01]  /*0670*/  LEA.HI.X.SX32 R20, R19, R18, 0x1, P2 ;  /* 0x0000001213147211 */ /* 0x000fe200010f0eff */
[----:B------:R0:W2:Y:S01]  /*0680*/  LDG.E.U16.CONSTANT R17, desc[UR8][R6.64] ;  /* 0x0000000806117981 */ /* 0x0000a2000c1e9500 */
[-C--:B------:R-:W-:Y:S02]  /*0690*/  IADD3 R21, PT, PT, R21, R0.reuse, RZ ;  /* 0x0000000015157210 */ /* 0x080fe40007ffe0ff */
[----:B------:R-:W-:Y:S02]  /*06a0*/  LEA R4, P2, R15, UR6, 0x1 ;  /* 0x000000060f047c11 */ /* 0x000fe4000f8408ff */
[----:B------:R-:W-:Y:S02]  /*06b0*/  LEA R10, P0, R11, UR6, 0x1 ;  /* 0x000000060b0a7c11 */ /* 0x000fe4000f8008ff */
[----:B------:R-:W-:-:S02]  /*06c0*/  IADD3 R23, PT, PT, R21, R0, RZ ;  /* 0x0000000015177210 */ /* 0x000fc40007ffe0ff */
[----:B------:R-:W-:Y:S02]  /*06d0*/  LEA R8, P1, R9, UR6, 0x1 ;  /* 0x0000000609087c11 */ /* 0x000fe4000f8208ff */
[----:B------:R-:W-:Y:S02]  /*06e0*/  LEA.HI.X R5, R15, UR7, R24, 0x1, P2 ;  /* 0x000000070f057c11 */ /* 0x000fe400090f0c18 */
[----:B------:R-:W-:Y:S02]  /*06f0*/  LEA.HI.X R11, R11, UR7, R20, 0x1, P0 ;  /* 0x000000070b0b7c11 */ /* 0x000fe400080f0c14 */
[----:B------:R-:W-:Y:S01]  /*0700*/  LEA R12, P3, R13, UR6, 0x1 ;  /* 0x000000060d0c7c11 */ /* 0x000fe2000f8608ff */
[----:B------:R1:W3:Y:S01]  /*0710*/  LDG.E.U16.CONSTANT R19, desc[UR8][R4.64] ;  /* 0x0000000804137981 */ /* 0x0002e2000c1e9500 */
[----:B------:R-:W-:Y:S02]  /*0720*/  IADD3 R15, P0, PT, R21, R3, RZ ;  /* 0x00000003150f7210 */ /* 0x000fe40007f1e0ff */
[----:B------:R-:W-:Y:S01]  /*0730*/  IADD3 R24, PT, PT, R23, R0, RZ ;  /* 0x0000000017187210 */ /* 0x000fe20007ffe0ff */
[----:B------:R-:W4:Y:S01]  /*0740*/  LDG.E.U16.CONSTANT R11, desc[UR8][R10.64] ;  /* 0x000000080a0b7981 */ /* 0x000f22000c1e9500 */
[----:B------:R-:W-:-:S02]  /*0750*/  LEA.HI.X R9, R9, UR7, R22, 0x1, P1 ;  /* 0x0000000709097c11 */ /* 0x000fc400088f0c16 */
[----:B------:R-:W-:Y:S02]  /*0760*/  LEA.HI.X R13, R13, UR7, R14, 0x1, P3 ;  /* 0x000000070d0d7c11 */ /* 0x000fe400098f0c0e */
[-C--:B------:R-:W-:Y:S02]  /*0770*/  IADD3 R20, P1, PT, R23, R3.reuse, RZ ;  /* 0x0000000317147210 */ /* 0x080fe40007f3e0ff */
[-C--:B------:R-:W-:Y:S01]  /*0780*/  LEA.HI.X.SX32 R22, R21, R18.reuse, 0x1, P0 ;  /* 0x0000001215167211 */ /* 0x080fe200000f0eff */
[----:B------:R-:W5:Y:S01]  /*0790*/  LDG.E.U16.CONSTANT R9, desc[UR8][R8.64] ;  /* 0x0000000808097981 */ /* 0x000f62000c1e9500 */
[----:B------:R-:W-:Y:S02]  /*07a0*/  LEA R14, P0, R15, UR6, 0x1 ;  /* 0x000000060f0e7c11 */ /* 0x000fe4000f8008ff */
[----:B------:R-:W-:Y:S01]  /*07b0*/  IADD3 R3, P2, PT, R24, R3, RZ ;  /* 0x0000000318037210 */ /* 0x000fe20007f5e0ff */
[----:B------:R-:W5:Y:S01]  /*07c0*/  LDG.E.U16.CONSTANT R13, desc[UR8][R12.64] ;  /* 0x000000080c0d7981 */ /* 0x000f62000c1e9500 */
[----:B0-----:R-:W-:-:S02]  /*07d0*/  LEA.HI.X.SX32 R7, R23, R18, 0x1, P1 ;  /* 0x0000001217077211 */ /* 0x001fc400008f0eff */
[----:B-1----:R-:W-:Y:S02]  /*07e0*/  LEA R4, P1, R20, UR6, 0x1 ;  /* 0x0000000614047c11 */ /* 0x002fe4000f8208ff */
[----:B------:R-:W-:Y:S02]  /*07f0*/  LEA.HI.X R15, R15, UR7, R22, 0x1, P0 ;  /* 0x000000070f0f7c11 */ /* 0x000fe400080f0c16 */
[----:B------:R-:W-:Y:S02]  /*0800*/  LEA.HI.X.SX32 R18, R24, R18, 0x1, P2 ;  /* 0x0000001218127211 */ /* 0x000fe400010f0eff */
[C---:B------:R-:W-:Y:S02]  /*0810*/  LEA R6, P0, R3.reuse, UR6, 0x1 ;  /* 0x0000000603067c11 */ /* 0x040fe4000f8008ff */
[----:B------:R-:W-:Y:S01]  /*0820*/  LEA.HI.X R5, R20, UR7, R7, 0x1, P1 ;  /* 0x0000000714057c11 */ /* 0x000fe200088f0c07 */
[----:B------:R-:W5:Y:S01]  /*0830*/  LDG.E.U16.CONSTANT R15, desc[UR8][R14.64] ;  /* 0x000000080e0f7981 */ /* 0x000f62000c1e9500 */
[----:B------:R-:W-:-:S04]  /*0840*/  LEA.HI.X R7, R3, UR7, R18, 0x1, P0 ;  /* 0x0000000703077c11 */ /* 0x000fc800080f0c12 */
        /* <DEDUP_REMOVED lines=10> */
.L_x_599:
[----:B------:R-:W-:Y:S05]  /*08f0*/  BSYNC.RECONVERGENT B0 ;  /* 0x0000000000007941 */ /* 0x000fea0003800200 */
.L_x_598:
[----:B------:R-:W2:Y:S02]  /*0900*/  LDCU UR4, c[0x0][0x3ac] ;  /* 0x00007580ff0477ac */ /* 0x000ea40008000800 */
[----:B--2---:R-:W-:-:S04]  /*0910*/  MOV R95, UR4 ;  /* 0x00000004005f7c02 */ /* 0x004fc80008000f00 */
[----:B------:R-:W-:-:S13]  /*0920*/  ISETP.GE.AND P0, PT, R108, R95, PT ;  /* 0x0000005f6c00720c */ /* 0x000fda0003f06270 */
[----:B------:R-:W-:Y:S05]  /*0930*/  @P0 EXIT ;  /* 0x000000000000094d */ /* 0x000fea0003800000 */
[----:B01----:R-:W0:Y:S01]  /*0940*/  LDC R7, c[0x0][0x3b4] ;  /* 0x0000ed00ff077b82 */ /* 0x003e220000000800 */
[----:B------:R-:W-:Y:S01]  /*0950*/  IABS R8, R0 ;  /* 0x0000000000087213 */ /* 0x000fe20000000000 */
[----:B------:R-:W1:Y:S01]  /*0960*/  LDCU.64 UR4, c[0x0][0x388] ;  /* 0x00007100ff0477ac */ /* 0x000e620008000a00 */
[----:B------:R-:W-:Y:S02]  /*0970*/  LOP3.LUT R105, R105, 0x1c, RZ, 0xc0, !PT ;  /* 0x0000001c69697812 */ /* 0x000fe400078ec0ff */
[----:B0-----:R-:W-:-:S04]  /*0980*/  IABS R6, R7 ;  /* 0x0000000700067213 */ /* 0x001fc80000000000 */
[----:B------:R-:W0:Y:S08]  /*0990*/  I2F.RP R3, R6 ;  /* 0x0000000600037306 */ /* 0x000e300000209400 */
[----:B0-----:R-:W0:Y:S02]  /*09a0*/  MUFU.RCP R3, R3 ;  /* 0x0000000300037308 */ /* 0x001e240000001000 */
[----:B0-----:R-:W-:-:S06]  /*09b0*/  IADD3 R4, PT, PT, R3, 0xffffffe, RZ ;  /* 0x0ffffffe03047810 */ /* 0x001fcc0007ffe0ff */
[----:B------:R0:W2:Y:S02]  /*09c0*/  F2I.FTZ.U32.TRUNC.NTZ R5, R4 ;  /* 0x0000000400057305 */ /* 0x0000a4000021f000 */
[----:B0-----:R-:W-:Y:S01]  /*09d0*/  HFMA2 R4, -RZ, RZ, 0, 0 ;  /* 0x00000000ff047431 */ /* 0x001fe200000001ff */
[----:B--2---:R-:W-:-:S05]  /*09e0*/  IADD3 R9, PT, PT, RZ, -R5, RZ ;  /* 0x80000005ff097210 */ /* 0x004fca0007ffe0ff */
[----:B------:R-:W-:-:S04]  /*09f0*/  IMAD R9, R9, R6, RZ ;  /* 0x0000000609097224 */ /* 0x000fc800078e02ff */
[----:B------:R-:W-:-:S06]  /*0a00*/  IMAD.HI.U32 R5, R5, R9, R4 ;  /* 0x0000000905057227 */ /* 0x000fcc00078e0004 */
[----:B------:R-:W-:-:S05]  /*0a10*/  IMAD.HI.U32 R14, R5, R8, RZ ;  /* 0x00000008050e7227 */ /* 0x000fca00078e00ff */
[----:B------:R-:W-:-:S05]  /*0a20*/  IADD3 R3, PT, PT, RZ, -R14, RZ ;  /* 0x8000000eff037210 */ /* 0x000fca0007ffe0ff */
[C---:B------:R-:W-:Y:S01]  /*0a30*/  IMAD R3, R6.reuse, R3, R8 ;  /* 0x0000000306037224 */ /* 0x040fe200078e0208 */
[----:B------:R-:W-:Y:S04]  /*0a40*/  BAR.SYNC.DEFER_BLOCKING 0x0 ;  /* 0x0000000000007b1d */ /* 0x000fe80000010000 */
[----:B------:R-:W-:-:S13]  /*0a50*/  ISETP.GT.U32.AND P1, PT, R6, R3, PT ;  /* 0x000000030600720c */ /* 0x000fda0003f24070 */
[-C--:B------:R-:W-:Y:S02]  /*0a60*/  @!P1 IADD3 R3, PT, PT, R3, -R6.reuse, RZ ;  /* 0x8000000603039210 */ /* 0x080fe40007ffe0ff */
[----:B------:R-:W-:Y:S02]  /*0a70*/  @!P1 IADD3 R14, PT, PT, R14, 0x1, RZ ;  /* 0x000000010e0e9810 */ /* 0x000fe40007ffe0ff */
[----:B------:R-:W-:Y:S02]  /*0a80*/  ISETP.GE.U32.AND P0, PT, R3, R6, PT ;  /* 0x000000060300720c */ /* 0x000fe40003f06070 */
[----:B------:R-:W-:Y:S02]  /*0a90*/  LOP3.LUT R3, R0, R7, RZ, 0x3c, !PT ;  /* 0x0000000700037212 */ /* 0x000fe400078e3cff */
[----:B------:R-:W-:Y:S02]  /*0aa0*/  ISETP.NE.AND P1, PT, R7, RZ, PT ;  /* 0x000000ff0700720c */ /* 0x000fe40003f25270 */
[----:B------:R-:W-:-:S07]  /*0ab0*/  ISETP.GE.AND P2, PT, R3, RZ, PT ;  /* 0x000000ff0300720c */ /* 0x000fce0003f46270 */
[----:B------:R-:W-:-:S06]  /*0ac0*/  @P0 IADD3 R14, PT, PT, R14, 0x1, RZ ;  /* 0x000000010e0e0810 */ /* 0x000fcc0007ffe0ff */
[----:B------:R-:W-:Y:S02]  /*0ad0*/  @!P2 IADD3 R14, PT, PT, RZ, -R14, RZ ;  /* 0x8000000eff0ea210 */ /* 0x000fe40007ffe0ff */
[----:B------:R-:W-:-:S04]  /*0ae0*/  @!P1 LOP3.LUT R14, RZ, R7, RZ, 0x33, !PT ;  /* 0x00000007ff0e9212 */ /* 0x000fc800078e33ff */
[----:B------:R-:W0:Y:S01]  /*0af0*/  I2F.U32.RP R3, R14 ;  /* 0x0000000e00037306 */ /* 0x000e220000209000 */
[----:B------:R-:W-:Y:S02]  /*0b00*/  IADD3 R7, PT, PT, RZ, -R14, RZ ;  /* 0x8000000eff077210 */ /* 0x000fe40007ffe0ff */
[----:B------:R-:W-:-:S05]  /*0b10*/  ISETP.NE.U32.AND P2, PT, R14, RZ, PT ;  /* 0x000000ff0e00720c */ /* 0x000fca0003f45070 */
[----:B0-----:R-:W0:Y:S02]  /*0b20*/  MUFU.RCP R3, R3 ;  /* 0x0000000300037308 */ /* 0x001e240000001000 */
[----:B0-----:R-:W-:-:S06]  /*0b30*/  IADD3 R4, PT, PT, R3, 0xffffffe, RZ ;  /* 0x0ffffffe03047810 */ /* 0x001fcc0007ffe0ff */
[----:B------:R0:W2:Y:S02]  /*0b40*/  F2I.FTZ.U32.TRUNC.NTZ R5, R4 ;  /* 0x0000000400057305 */ /* 0x0000a4000021f000 */
[----:B0-----:R-:W-:Y:S01]  /*0b50*/  MOV R4, RZ ;  /* 0x000000ff00047202 */ /* 0x001fe20000000f00 */
[----:B--2---:R-:W-:-:S04]  /*0b60*/  IMAD R7, R7, R5, RZ ;  /* 0x0000000507077224 */ /* 0x004fc800078e02ff */
[----:B------:R-:W-:-:S06]  /*0b70*/  IMAD.HI.U32 R6, R5, R7, R4 ;  /* 0x0000000705067227 */ /* 0x000fcc00078e0004 */
[----:B------:R-:W-:-:S05]  /*0b80*/  IMAD.HI.U32 R106, R6, R107, RZ ;  /* 0x0000006b066a7227 */ /* 0x000fca00078e00ff */
[----:B------:R-:W-:-:S05]  /*0b90*/  IADD3 R5, PT, PT, RZ, -R106, RZ ;  /* 0x8000006aff057210 */ /* 0x000fca0007ffe0ff */
[----:B------:R-:W-:-:S05]  /*0ba0*/  IMAD R5, R14, R5, R107 ;  /* 0x000000050e057224 */ /* 0x000fca00078e026b */
[----:B------:R-:W-:-:S13]  /*0bb0*/  ISETP.GE.U32.AND P0, PT, R5, R14, PT ;  /* 0x0000000e0500720c */ /* 0x000fda0003f06070 */
[----:B------:R-:W-:Y:S02]  /*0bc0*/  @P0 IADD3 R5, PT, PT, -R14, R5, RZ ;  /* 0x000000050e050210 */ /* 0x000fe40007ffe1ff */
[----:B------:R-:W-:Y:S02]  /*0bd0*/  @P0 IADD3 R106, PT, PT, R106, 0x1, RZ ;  /* 0x000000016a6a0810 */ /* 0x000fe40007ffe0ff */
[----:B------:R-:W-:Y:S02]  /*0be0*/  ISETP.GE.U32.AND P1, PT, R5, R14, PT ;  /* 0x0000000e0500720c */ /* 0x000fe40003f26070 */
[----:B------:R-:W-:-:S11]  /*0bf0*/  ISETP.GT.U32.AND P0, PT, R105, 0x4, PT ;  /* 0x000000046900780c */ /* 0x000fd60003f04070 */
[----:B------:R-:W-:Y:S02]  /*0c00*/  @P1 IADD3 R106, PT, PT, R106, 0x1, RZ ;  /* 0x000000016a6a1810 */ /* 0x000fe40007ffe0ff */
[----:B------:R-:W-:Y:S01]  /*0c10*/  @!P2 LOP3.LUT R106, RZ, R14, RZ, 0x33, !PT ;  /* 0x0000000eff6aa212 */ /* 0x000fe200078e33ff */
[----:B------:R-:W0:Y:S01]  /*0c20*/  @!P0 LDC.64 R4, c[0x0][0x390] ;  /* 0x0000e400ff048b82 */ /* 0x000e220000000a00 */
[----:B------:R-:W-:-:S03]  /*0c30*/  @!P0 LEA R7, R108, R108, 0x1 ;  /* 0x0000006c6c078211 */ /* 0x000fc600078e08ff */
[----:B------:R-:W-:Y:S01]  /*0c40*/  @!P0 IMAD R3, R106, R95, RZ ;  /* 0x0000005f6a038224 */ /* 0x000fe200078e02ff */
[----:B------:R-:W-:-:S04]  /*0c50*/  @!P0 SHF.R.S32.HI R8, RZ, 0x1f, R7 ;  /* 0x0000001fff088819 */ /* 0x000fc80000011407 */
[----:B------:R-:W-:Y:S02]  /*0c60*/  @!P0 SHF.R.S32.HI R6, RZ, 0x1f, R3 ;  /* 0x0000001fff068819 */ /* 0x000fe40000011403 */
[----:B------:R-:W-:Y:S02]  /*0c70*/  @!P0 LEA.HI R8, R8, R7, RZ, 0x5 ;  /* 0x0000000708088211 */ /* 0x000fe400078f28ff */
[----:B------:R-:W-:Y:S02]  /*0c80*/  @!P0 LEA.HI R6, R6, R3, RZ, 0x5 ;  /* 0x0000000306068211 */ /* 0x000fe400078f28ff */
[----:B------:R-:W-:Y:S02]  /*0c90*/  @!P0 SHF.R.S32.HI R104, RZ, 0x5, R8 ;  /* 0x00000005ff688819 */ /* 0x000fe40000011408 */
[----:B------:R-:W-:-:S05]  /*0ca0*/  @!P0 SHF.R.S32.HI R3, RZ, 0x5, R6 ;  /* 0x00000005ff038819 */ /* 0x000fca0000011406 */
[----:B------:R-:W-:-:S04]  /*0cb0*/  @!P0 IMAD R3, R3, 0x3, R104 ;  /* 0x0000000303038824 */ /* 0x000fc800078e0268 */
[----:B0-----:R-:W-:-:S06]  /*0cc0*/  @!P0 IMAD.WIDE R4, R3, 0x4, R4 ;  /* 0x0000000403048825 */ /* 0x001fcc00078e0204 */
[----:B------:R-:W2:Y:S01]  /*0cd0*/  @!P0 LDG.E.CONSTANT R4, desc[UR8][R4.64] ;  /* 0x0000000804048981 */ /* 0x000ea2000c1e9900 */
[----:B------:R-:W-:Y:S01]  /*0ce0*/  IMAD R2, R2, R95, RZ ;  /* 0x0000005f02027224 */ /* 0x000fe200078e02ff */
[----:B------:R-:W-:Y:S03]  /*0cf0*/  BSSY.RECONVERGENT B0, `(.L_x_601) ;  /* 0x0000044000007945 */ /* 0x000fe60003800200 */
[----:B------:R-:W-:Y:S01]  /*0d00*/  IMAD R3, R2, 0xc, RZ ;  /* 0x0000000c02037824 */ /* 0x000fe200078e02ff */
[----:B------:R-:W-:-:S04]  /*0d10*/  SHF.R.S32.HI R2, RZ, 0x1f, R108 ;  /* 0x0000001fff027819 */ /* 0x000fc8000001146c */
[----:B------:R-:W-:-:S04]  /*0d20*/  IADD3 R113, P1, PT, R108, R3, RZ ;  /* 0x000000036c717210 */ /* 0x000fc80007f3e0ff */
[----:B------:R-:W-:Y:S02]  /*0d30*/  LEA.HI.X.SX32 R2, R3, R2, 0x1, P1 ;  /* 0x0000000203027211 */ /* 0x000fe400008f0eff */
[----:B-1----:R-:W-:Y:S02]  /*0d40*/  LEA R114, P1, R113, UR4, 0x2 ;  /* 0x0000000471727c11 */ /* 0x002fe4000f8210ff */
[----:B------:R-:W-:Y:S02]  /*0d50*/  @!P0 LEA R3, R105, R105, 0x1 ;  /* 0x0000006969038211 */ /* 0x000fe400078e08ff */
[----:B------:R-:W-:Y:S02]  /*0d60*/  LEA.HI.X R113, R113, UR5, R2, 0x2, P1 ;  /* 0x0000000571717c11 */ /* 0x000fe400088f1402 */
[----:B--2---:R-:W-:Y:S01]  /*0d70*/  @!P0 SHF.R.U32.HI R97, RZ, R3, R4 ;  /* 0x00000003ff618219 */ /* 0x004fe20000011604 */
[----:B------:R-:W-:Y:S06]  /*0d80*/  @!P0 BRA `(.L_x_602) ;  /* 0x0000000000e88947 */ /* 0x000fec0003800000 */
[----:B------:R-:W-:-:S13]  /*0d90*/  ISETP.NE.AND P0, PT, R105, 0x8, PT ;  /* 0x000000086900780c */ /* 0x000fda0003f05270 */
[----:B------:R-:W-:Y:S05]  /*0da0*/  @P0 BRA `(.L_x_603) ;  /* 0x0000000000400947 */ /* 0x000fea0003800000 */
[----:B------:R-:W0:Y:S01]  /*0db0*/  LDC.64 R2, c[0x0][0x390] ;  /* 0x0000e400ff027b82 */ /* 0x000e220000000a00 */
[----:B------:R-:W-:Y:S01]  /*0dc0*/  IMAD R4, R106, R95, RZ ;  /* 0x0000005f6a047224 */ /* 0x000fe200078e02ff */
[----:B------:R-:W-:-:S04]  /*0dd0*/  LEA R6, R108, R108, 0x1 ;  /* 0x0000006c6c067211 */ /* 0x000fc800078e08ff */
        /* <DEDUP_REMOVED lines=13> */
.L_x_603:
[----:B------:R-:W-:-:S13]  /*0eb0*/  ISETP.GT.U32.AND P0, PT, R105, 0x10, PT ;  /* 0x000000106900780c */ /* 0x000fda0003f04070 */
        /* <DEDUP_REMOVED lines=13> */
[----:B------:R-:W-:-:S05]  /*0f90*/  HFMA2 R4, -RZ, RZ, 0, 1.78813934326171875e-07 ;  /* 0x00000003ff047431 */ /* 0x000fca00000001ff */
[----:B------:R-:W-:-:S05]  /*0fa0*/  IMAD R97, R105, R4, -0x20 ;  /* 0xffffffe069617424 */ /* 0x000fca00078e0204 */
[----:B--2---:R-:W-:Y:S01]  /*0fb0*/  SHF.R.U32.HI R97, RZ, R97, R2 ;  /* 0x00000061ff617219 */ /* 0x004fe20000011602 */
[----:B------:R-:W-:Y:S06]  /*0fc0*/  BRA `(.L_x_602) ;  /* 0x0000000000587947 */ /* 0x000fec0003800000 */
.L_x_604:
[----:B------:R-:W0:Y:S01]  /*0fd0*/  LDC.64 R2, c[0x0][0x390] ;  /* 0x0000e400ff027b82 */ /* 0x000e220000000a00 */
[----:B------:R-:W-:Y:S01]  /*0fe0*/  LEA R6, R108, R108, 0x1 ;  /* 0x0000006c6c067211 */ /* 0x000fe200078e08ff */
[----:B------:R-:W-:Y:S01]  /*0ff0*/  IMAD R4, R106, R95, RZ ;  /* 0x0000005f6a047224 */ /* 0x000fe200078e02ff */
[----:B------:R-:W-:Y:S02]  /*1000*/  ISETP.NE.AND P0, PT, R105, 0x14, PT ;  /* 0x000000146900780c */ /* 0x000fe40003f05270 */
[----:B------:R-:W-:Y:S02]  /*1010*/  SHF.R.S32.HI R7, RZ, 0x1f, R6 ;  /* 0x0000001fff077819 */ /* 0x000fe40000011406 */
[----:B------:R-:W-:Y:S02]  /*1020*/  SHF.R.S32.HI R5, RZ, 0x1f, R4 ;  /* 0x0000001fff057819 */ /* 0x000fe40000011404 */
[----:B------:R-:W-:Y:S02]  /*1030*/  LEA.HI R7, R7, R6, RZ, 0x5 ;  /* 0x0000000607077211 */ /* 0x000fe400078f28ff */
[----:B------:R-:W-:-:S02]  /*1040*/  LEA.HI R5, R5, R4, RZ, 0x5 ;  /* 0x0000000405057211 */ /* 0x000fc400078f28ff */
        /* <DEDUP_REMOVED lines=9> */
[----:B------:R-:W-:-:S02]  /*10e0*/  @P0 MOV R8, 0x3 ;  /* 0x0000000300080802 */ /* 0x000fc40000000f00 */
[----:B--2---:R-:W-:-:S03]  /*10f0*/  @!P0 SHF.L.W.U32.HI R97, R97, 0x4, R6 ;  /* 0x0000000461618819 */ /* 0x004fc60000010e06 */
[----:B------:R-:W-:Y:S01]  /*1100*/  @P0 IMAD R6, R105, R8, -0x40 ;  /* 0xffffffc069060424 */ /* 0x000fe200078e0208 */
[----:B------:R-:W-:-:S04]  /*1110*/  @!P0 LOP3.LUT R97, R97, 0xfff, RZ, 0xc0, !PT ;  /* 0x00000fff61618812 */ /* 0x000fc800078ec0ff */
[----:B---3--:R-:W-:-:S07]  /*1120*/  @P0 SHF.R.U32.HI R97, RZ, R6, R3 ;  /* 0x00000006ff610219 */ /* 0x008fce0000011603 */
.L_x_602:
[----:B------:R-:W-:Y:S05]  /*1130*/  BSYNC.RECONVERGENT B0 ;  /* 0x0000000000007941 */ /* 0x000fea0003800200 */
.L_x_601:
[----:B------:R-:W0:Y:S01]  /*1140*/  LDC.64 R18, c[0x0][0x398] ;  /* 0x0000e600ff127b82 */ /* 0x000e220000000a00 */
[----:B------:R-:W-:Y:S01]  /*1150*/  ISETP.GE.U32.AND P0, PT, R107, R0, PT ;  /* 0x000000006b00720c */ /* 0x000fe20003f06070 */
[----:B------:R-:W-:Y:S01]  /*1160*/  IMAD R3, R106, R95, R108 ;  /* 0x0000005f6a037224 */ /* 0x000fe200078e026c */
[----:B------:R-:W-:Y:S02]  /*1170*/  PRMT R27, RZ, 0x5410, RZ ;  /* 0x00005410ff1b7816 */ /* 0x000fe400000000ff */
[----:B------:R-:W-:Y:S02]  /*1180*/  PRMT R17, RZ, 0x5410, RZ ;  /* 0x00005410ff117816 */ /* 0x000fe400000000ff */
[----:B------:R-:W-:Y:S02]  /*1190*/  PRMT R0, RZ, 0x5410, RZ ;  /* 0x00005410ff007816 */ /* 0x000fe400000000ff */
[----:B------:R-:W-:Y:S02]  /*11a0*/  PRMT R26, RZ, 0x5410, RZ ;  /* 0x00005410ff1a7816 */ /* 0x000fe400000000ff */
[----:B------:R-:W-:-:S02]  /*11b0*/  PRMT R2, RZ, 0x5410, RZ ;  /* 0x00005410ff027816 */ /* 0x000fc400000000ff */
[----:B------:R-:W-:Y:S02]  /*11c0*/  PRMT R4, RZ, 0x5410, RZ ;  /* 0x00005410ff047816 */ /* 0x000fe400000000ff */
[----:B------:R-:W-:Y:S02]  /*11d0*/  PRMT R5, RZ, 0x5410, RZ ;  /* 0x00005410ff057816 */ /* 0x000fe400000000ff */
[----:B------:R-:W-:Y:S02]  /*11e0*/  PRMT R6, RZ, 0x5410, RZ ;  /* 0x00005410ff067816 */ /* 0x000fe400000000ff */
[----:B------:R-:W-:Y:S02]  /*11f0*/  PRMT R7, RZ, 0x5410, RZ ;  /* 0x00005410ff077816 */ /* 0x000fe400000000ff */
[----:B------:R-:W-:Y:S02]  /*1200*/  PRMT R8, RZ, 0x5410, RZ ;  /* 0x00005410ff087816 */ /* 0x000fe400000000ff */
[----:B------:R-:W-:Y:S01]  /*1210*/  PRMT R15, RZ, 0x5410, RZ ;  /* 0x00005410ff0f7816 */ /* 0x000fe200000000ff */
[----:B0-----:R-:W-:Y:S01]  /*1220*/  IMAD.WIDE R18, R3, 0x2, R18 ;  /* 0x0000000203127825 */ /* 0x001fe200078e0212 */
[----:B------:R-:W-:-:S02]  /*1230*/  PRMT R3, RZ, 0x5410, RZ ;  /* 0x00005410ff037816 */ /* 0x000fc400000000ff */
[----:B------:R-:W-:Y:S02]  /*1240*/  PRMT R12, RZ, 0x5410, RZ ;  /* 0x00005410ff0c7816 */ /* 0x000fe400000000ff */
[----:B------:R-:W-:Y:S02]  /*1250*/  PRMT R11, RZ, 0x5410, RZ ;  /* 0x00005410ff0b7816 */ /* 0x000fe400000000ff */
[----:B------:R-:W-:Y:S02]  /*1260*/  PRMT R10, RZ, 0x5410, RZ ;  /* 0x00005410ff0a7816 */ /* 0x000fe400000000ff */
[----:B------:R-:W-:Y:S01]  /*1270*/  PRMT R9, RZ, 0x5410, RZ ;  /* 0x00005410ff097816 */ /* 0x000fe200000000ff */
[----:B------:R-:W-:Y:S06]  /*1280*/  @P0 BRA `(.L_x_605) ;  /* 0x0000003c00380947 */ /* 0x000fec0003800000 */
[----:B------:R0:W5:Y:S04]  /*1290*/  LDG.E.CONSTANT R94, desc[UR8][R18.64] ;  /* 0x00000008125e7981 */ /* 0x000168000c1e9900 */
[----:B------:R0:W5:Y:S01]  /*12a0*/  LDG.E.CONSTANT R93, desc[UR8][R18.64+0x4] ;  /* 0x00000408125d7981 */ /* 0x000162000c1e9900 */
[----:B------:R-:W1:Y:S01]  /*12b0*/  S2UR UR5, SR_CgaCtaId ;  /* 0x00000000000579c3 */ /* 0x000e620000008800 */
[----:B------:R-:W2:Y:S01]  /*12c0*/  I2F.F16 R103, -0x80 ;  /* 0xffffff8000677906 */ /* 0x000ea20000200c00 */
[----:B------:R-:W-:Y:S01]  /*12d0*/  IADD3 R101, PT, PT, R107, R14, RZ ;  /* 0x0000000e6b657210 */ /* 0x000fe20007ffe0ff */
[----:B------:R-:W-:Y:S01]  /*12e0*/  UMOV UR4, 0x400 ;  /* 0x0000040000047882 */ /* 0x000fe20000000000 */
[--C-:B------:R-:W-:Y:S01]  /*12f0*/  SHF.R.U32.HI R100, RZ, 0x9, R97.reuse ;  /* 0x00000009ff647819 */ /* 0x100fe20000011661 */
[----:B------:R-:W3:Y:S01]  /*1300*/  LDCU UR7, c[0x0][0x3ac] ;  /* 0x00007580ff0777ac */ /* 0x000ee20008000800 */
[----:B------:R-:W-:-:S02]  /*1310*/  SHF.R.U32.HI R99, RZ, 0x6, R97 ;  /* 0x00000006ff637819 */ /* 0x000fc40000011661 */
[----:B------:R-:W-:Y:S01]  /*1320*/  SHF.R.U32.HI R98, RZ, 0x3, R97 ;  /* 0x00000003ff627819 */ /* 0x000fe20000011661 */
[----:B------:R-:W4:Y:S01]  /*1330*/  I2F.F16 R102, -0x10 ;  /* 0xfffffff000667906 */ /* 0x000f220000200c00 */
[----:B------:R-:W-:Y:S01]  /*1340*/  LOP3.LUT R97, R97, 0x7, RZ, 0xc0, !PT ;  /* 0x0000000761617812 */ /* 0x000fe200078ec0ff */
[----:B------:R-:W0:Y:S01]  /*1350*/  LDCU.U8 UR6, c[0x0][0x3b8] ;  /* 0x00007700ff0677ac */ /* 0x000e220008000000 */
[----:B------:R-:W-:Y:S02]  /*1360*/  PRMT R27, RZ, 0x7610, R27 ;  /* 0x00007610ff1b7816 */ /* 0x000fe4000000001b */
[----:B------:R-:W-:Y:S02]  /*1370*/  LOP3.LUT R100, R100, 0x7, RZ, 0xc0, !PT ;  /* 0x0000000764647812 */ /* 0x000fe400078ec0ff */
[----:B------:R-:W-:Y:S02]  /*1380*/  LOP3.LUT R99, R99, 0x7, RZ, 0xc0, !PT ;  /* 0x0000000763637812 */ /* 0x000fe400078ec0ff */
[----:B------:R-:W-:-:S02]  /*1390*/  LOP3.LUT R98, R98, 0x7, RZ, 0xc0, !PT ;  /* 0x0000000762627812 */ /* 0x000fc400078ec0ff */
[----:B------:R-:W-:Y:S01]  /*13a0*/  MOV R96, R101 ;  /* 0x0000006500607202 */ /* 0x000fe20000000f00 */
[----:B-1234-:R-:W-:-:S12]  /*13b0*/  ULEA UR4, UR5, UR4, 0x18 ;  /* 0x0000000405047291 */ /* 0x01efd8000f8ec0ff */
.L_x_612:
[----:B------:R-:W-:Y:S02]  /*13c0*/  ISETP.NE.AND P0, PT, R107, R96, PT ;  /* 0x000000606b00720c */ /* 0x000fe40003f05270 */
[----:B------:R-:W-:-:S11]  /*13d0*/  MOV R115, R113 ;  /* 0x0000007100737202 */ /* 0x000fd60000000f00 */
[----:B------:R-:W-:Y:S05]  /*13e0*/  @P0 BRA `(.L_x_606) ;  /* 0x0000000400480947 */ /* 0x000fea0003800000 */
[C---:B------:R-:W-:Y:S01]  /*13f0*/  ISETP.GT.U32.AND P0, PT, R105.reuse, 0x4, PT ;  /* 0x000000046900780c */ /* 0x040fe20003f04070 */
[----:B------:R-:W-:Y:S01]  /*1400*/  BSSY.RECONVERGENT B0, `(.L_x_607) ;  /* 0x0000043000007945 */ /* 0x000fe20003800200 */
[----:B------:R-:W-:Y:S02]  /*1410*/  IADD3 R106, PT, PT, R106, 0x1, RZ ;  /* 0x000000016a6a7810 */ /* 0x000fe40007ffe0ff */
[----:B------:R-:W-:-:S09]  /*1420*/  LEA R13, R105, R105, 0x1 ;  /* 0x00000069690d7211 */ /* 0x000fd200078e08ff */
[----:B------:R-:W-:Y:S05]  /*1430*/  @P0 BRA `(.L_x_608) ;  /* 0x00000000002c0947 */ /* 0x000fea0003800000 */
[----:B------:R-:W-:Y:S01]  /*1440*/  MOV R23, UR7 ;  /* 0x0000000700177c02 */ /* 0x000fe20008000f00 */
[----:B0-----:R-:W0:Y:S04]  /*1450*/  LDC.64 R18, c[0x0][0x390] ;  /* 0x0000e400ff127b82 */ /* 0x001e280000000a00 */
[----:B------:R-:W-:-:S05]  /*1460*/  IMAD R14, R106, R23, RZ ;  /* 0x000000176a0e7224 */ /* 0x000fca00078e02ff */
[----:B------:R-:W-:-:S04]  /*1470*/  SHF.R.S32.HI R21, RZ, 0x1f, R14 ;  /* 0x0000001fff157819 */ /* 0x000fc8000001140e */
[----:B------:R-:W-:-:S04]  /*1480*/  LEA.HI R21, R21, R14, RZ, 0x5 ;  /* 0x0000000e15157211 */ /* 0x000fc800078f28ff */
[----:B------:R-:W-:-:S05]  /*1490*/  SHF.R.S32.HI R21, RZ, 0x5, R21 ;  /* 0x00000005ff157819 */ /* 0x000fca0000011415 */
[----:B------:R-:W-:-:S04]  /*14a0*/  IMAD R21, R21, 0x3, R104 ;  /* 0x0000000315157824 */ /* 0x000fc800078e0268 */
[----:B0-----:R-:W-:-:S06]  /*14b0*/  IMAD.WIDE R18, R21, 0x4, R18 ;  /* 0x0000000415127825 */ /* 0x001fcc00078e0212 */
[----:B------:R-:W2:Y:S02]  /*14c0*/  LDG.E.CONSTANT R18, desc[UR8][R18.64] ;  /* 0x0000000812127981 */ /* 0x000ea4000c1e9900 */
[----:B--2---:R-:W-:Y:S01]  /*14d0*/  SHF.R.U32.HI R13, RZ, R13, R18 ;  /* 0x0000000dff0d7219 */ /* 0x004fe20000011612 */
[----:B------:R-:W-:Y:S06]  /*14e0*/  BRA `(.L_x_609) ;  /* 0x0000000000d07947 */ /* 0x000fec0003800000 */
.L_x_608:
[----:B------:R-:W-:-:S13]  /*14f0*/  ISETP.NE.AND P0, PT, R105, 0x8, PT ;  /* 0x000000086900780c */ /* 0x000fda0003f05270 */
        /* <DEDUP_REMOVED lines=14> */
.L_x_610:
[----:B------:R-:W-:-:S13]  /*15e0*/  ISETP.GT.U32.AND P0, PT, R105, 0x10, PT ;  /* 0x000000106900780c */ /* 0x000fda0003f04070 */
        /* <DEDUP_REMOVED lines=9> */
[----:B------:R-:W2:Y:S01]  /*1680*/  LDG.E.CONSTANT R18, desc[UR8][R18.64] ;  /* 0x0000000812127981 */ /* 0x000ea2000c1e9900 */
[----:B------:R-:W-:-:S04]  /*1690*/  IADD3 R13, PT, PT, R13, -0x20, RZ ;  /* 0xffffffe00d0d7810 */ /* 0x000fc80007ffe0ff */
[----:B--2---:R-:W-:Y:S01]  /*16a0*/  SHF.R.U32.HI R13, RZ, R13, R18 ;  /* 0x0000000dff0d7219 */ /* 0x004fe20000011612 */
[----:B------:R-:W-:Y:S06]  /*16b0*/  BRA `(.L_x_609) ;  /* 0x00000000005c7947 */ /* 0x000fec0003800000 */
.L_x_611:
[----:B------:R-:W-:Y:S01]  /*16c0*/  ISETP.NE.AND P0, PT, R105, 0x14, PT ;  /* 0x000000146900780c */ /* 0x000fe20003f05270 */
[----:B------:R-:W1:-:S12]  /*16d0*/  LDC.64 R20, c[0x0][0x390] ;  /* 0x0000e400ff147b82 */ /* 0x000e580000000a00 */
[----:B------:R-:W-:-:S05]  /*16e0*/  @!P0 MOV R23, UR7 ;  /* 0x0000000700178c02 */ /* 0x000fca0008000f00 */
[----:B------:R-:W-:Y:S01]  /*16f0*/  @!P0 IMAD R14, R106, R23, RZ ;  /* 0x000000176a0e8224 */ /* 0x000fe200078e02ff */
[----:B------:R-:W-:-:S04]  /*1700*/  @P0 MOV R23, UR7 ;  /* 0x0000000700170c02 */ /* 0x000fc80008000f00 */
[----:B0-----:R-:W-:-:S04]  /*1710*/  @!P0 SHF.R.S32.HI R19, RZ, 0x1f, R14 ;  /* 0x0000001fff138819 */ /* 0x001fc8000001140e */
[----:B------:R-:W-:Y:S01]  /*1720*/  @!P0 LEA.HI R19, R19, R14, RZ, 0x5 ;  /* 0x0000000e13138211 */ /* 0x000fe200078f28ff */
[----:B------:R-:W-:-:S03]  /*1730*/  @P0 IMAD R14, R106, R23, RZ ;  /* 0x000000176a0e0224 */ /* 0x000fc600078e02ff */
[----:B------:R-:W-:Y:S02]  /*1740*/  @!P0 SHF.R.S32.HI R19, RZ, 0x5, R19 ;  /* 0x00000005ff138819 */ /* 0x000fe40000011413 */
[----:B------:R-:W-:-:S03]  /*1750*/  @P0 SHF.R.S32.HI R25, RZ, 0x1f, R14 ;  /* 0x0000001fff190819 */ /* 0x000fc6000001140e */
[----:B------:R-:W-:Y:S01]  /*1760*/  @!P0 IMAD R19, R19, 0x3, R104 ;  /* 0x0000000313138824 */ /* 0x000fe200078e0268 */
[----:B------:R-:W-:-:S03]  /*1770*/  @P0 LEA.HI R25, R25, R14, RZ, 0x5 ;  /* 0x0000000e19190211 */ /* 0x000fc600078f28ff */
[----:B-1----:R-:W-:Y:S01]  /*1780*/  @!P0 IMAD.WIDE R18, R19, 0x4, R20 ;  /* 0x0000000413128825 */ /* 0x002fe200078e0214 */
[----:B------:R-:W-:-:S04]  /*1790*/  @P0 SHF.R.S32.HI R25, RZ, 0x5, R25 ;  /* 0x00000005ff190819 */ /* 0x000fc80000011419 */
[----:B------:R-:W2:Y:S01]  /*17a0*/  @!P0 LDG.E.CONSTANT R14, desc[UR8][R18.64] ;  /* 0x00000008120e8981 */ /* 0x000ea2000c1e9900 */
[----:B------:R-:W-:-:S03]  /*17b0*/  @P0 IMAD R29, R25, 0x3, R104 ;  /* 0x00000003191d0824 */ /* 0x000fc600078e0268 */
[----:B------:R-:W2:Y:S01]  /*17c0*/  @!P0 LDG.E.CONSTANT R25, desc[UR8][R18.64+0x4] ;  /* 0x0000040812198981 */ /* 0x000ea2000c1e9900 */
[----:B------:R-:W-:-:S06]  /*17d0*/  @P0 IMAD.WIDE R20, R29, 0x4, R20 ;  /* 0x000000041d140825 */ /* 0x000fcc00078e0214 */
[----:B------:R-:W3:Y:S01]  /*17e0*/  @P0 LDG.E.CONSTANT R21, desc[UR8][R20.64] ;  /* 0x0000000814150981 */ /* 0x000ee2000c1e9900 */
[----:B--2---:R-:W-:Y:S02]  /*17f0*/  @!P0 SHF.L.W.U32.HI R25, R14, 0x4, R25 ;  /* 0x000000040e198819 */ /* 0x004fe40000010e19 */
[----:B------:R-:W-:Y:S02]  /*1800*/  @P0 IADD3 R14, PT, PT, R13, -0x40, RZ ;  /* 0xffffffc00d0e0810 */ /* 0x000fe40007ffe0ff */
[----:B------:R-:W-:Y:S02]  /*1810*/  @!P0 LOP3.LUT R13, R25, 0xfff, RZ, 0xc0, !PT ;  /* 0x00000fff190d8812 */ /* 0x000fe400078ec0ff */
[----:B---3--:R-:W-:-:S07]  /*1820*/  @P0 SHF.R.U32.HI R13, RZ, R14, R21 ;  /* 0x0000000eff0d0219 */ /* 0x008fce0000011615 */
.L_x_609:
[----:B------:R-:W-:Y:S05]  /*1830*/  BSYNC.RECONVERGENT B0 ;  /* 0x0000000000007941 */ /* 0x000fea0003800200 */
.L_x_607:
[----:B------:R-:W0:Y:S01]  /*1840*/  LDC.64 R18, c[0x0][0x398] ;  /* 0x0000e600ff127b82 */ /* 0x000e220000000a00 */
[----:B------:R-:W-:-:S04]  /*1850*/  IMAD R23, R106, R23, R108 ;  /* 0x000000176a177224 */ /* 0x000fc800078e026c */
[----:B0-----:R-:W-:-:S05]  /*1860*/  IMAD.WIDE R18, R23, 0x2, R18 ;  /* 0x0000000217127825 */ /* 0x001fca00078e0212 */
[----:B-----5:R1:W5:Y:S04]  /*1870*/  LDG.E.CONSTANT R94, desc[UR8][R18.64] ;  /* 0x00000008125e7981 */ /* 0x020368000c1e9900 */
[----:B------:R1:W5:Y:S01]  /*1880*/  LDG.E.CONSTANT R93, desc[UR8][R18.64+0x4] ;  /* 0x00000408125d7981 */ /* 0x000362000c1e9900 */
[--C-:B------:R-:W-:Y:S02]  /*1890*/  SHF.R.U32.HI R98, RZ, 0x3, R13.reuse ;  /* 0x00000003ff627819 */ /* 0x100fe4000001160d */
[--C-:B------:R-:W-:Y:S02]  /*18a0*/  SHF.R.U32.HI R99, RZ, 0x6, R13.reuse ;  /* 0x00000006ff637819 */ /* 0x100fe4000001160d */
[----:B------:R-:W-:Y:S02]  /*18b0*/  LOP3.LUT R97, R13, 0x7, RZ, 0xc0, !PT ;  /* 0x000000070d617812 */ /* 0x000fe400078ec0ff */
[----:B------:R-:W-:-:S02]  /*18c0*/  SHF.R.U32.HI R13, RZ, 0x9, R13 ;  /* 0x00000009ff0d7819 */ /* 0x000fc4000001160d */
[----:B------:R-:W-:Y:S02]  /*18d0*/  MOV R96, R101 ;  /* 0x0000006500607202 */ /* 0x000fe40000000f00 */
[----:B------:R-:W-:Y:S02]  /*18e0*/  LOP3.LUT R98, R98, 0x7, RZ, 0xc0, !PT ;  /* 0x0000000762627812 */ /* 0x000fe400078ec0ff */
[----:B------:R-:W-:Y:S02]  /*18f0*/  LOP3.LUT R99, R99, 0x7, RZ, 0xc0, !PT ;  /* 0x0000000763637812 */ /* 0x000fe400078ec0ff */
[----:B-1----:R-:W-:-:S07]  /*1900*/  LOP3.LUT R100, R13, 0x7, RZ, 0xc0, !PT ;  /* 0x000000070d647812 */ /* 0x002fce00078ec0ff */
.L_x_606:
[----:B------:R-:W0:Y:S01]  /*1910*/  LDC R95, c[0x0][0x3ac] ;  /* 0x0000eb00ff5f7b82 */ /* 0x000e220000000800 */
[----:B------:R-:W2:Y:S01]  /*1920*/  LDG.E.128.CONSTANT R32, desc[UR8][R114.64] ;  /* 0x0000000872207981 */ /* 0x000ea2000c1e9d00 */
[----:B0-----:R-:W-:-:S05]  /*1930*/  IMAD.WIDE R18, R95, 0x4, R114 ;  /* 0x000000045f127825 */ /* 0x001fca00078e0272 */
[----:B------:R0:W3:Y:S01]  /*1940*/  LDG.E.128.CONSTANT R20, desc[UR8][R18.64] ;  /* 0x0000000812147981 */ /* 0x0000e2000c1e9d00 */
[----:B------:R-:W-:-:S05]  /*1950*/  IMAD.WIDE R110, R95, 0x4, R18 ;  /* 0x000000045f6e7825 */ /* 0x000fca00078e0212 */
[----:B------:R-:W4:Y:S01]  /*1960*/  LDG.E.128.CONSTANT R28, desc[UR8][R110.64] ;  /* 0x000000086e1c7981 */ /* 0x000f22000c1e9d00 */
[----:B------:R-:W-:Y:S01]  /*1970*/  UPRMT UR5, UR6, 0x8880, URZ ;  /* 0x0000888006057896 */ /* 0x000fe200080000ff */
[----:B------:R-:W-:Y:S02]  /*1980*/  IADD3 R107, PT, PT, R107, 0x20, RZ ;  /* 0x000000206b6b7810 */ /* 0x000fe40007ffe0ff */
[----:B------:R-:W-:Y:S01]  /*1990*/  IADD3 R101, PT, PT, R101, 0x20, RZ ;  /* 0x0000002065657810 */ /* 0x000fe20007ffe0ff */
[----:B------:R-:W-:Y:S01]  /*19a0*/  UISETP.NE.AND UP0, UPT, UR5, URZ, UPT ;  /* 0x000000ff0500728c */ /* 0x000fe2000bf05270 */
[----:B------:R-:W-:-:S03]  /*19b0*/  ISETP.GE.U32.AND P0, PT, R107, R112, PT ;  /* 0x000000706b00720c */ /* 0x000fc60003f06070 */
[----:B------:R-:W-:-:S06]  /*19c0*/  USEL UR5, URZ, 0x1, UP0 ;  /* 0x00000001ff057887 */ /* 0x000fcc0008000000 */
[----:B------:R-:W-:Y:S02]  /*19d0*/  IADD3 R75, PT, PT, R99, UR5, RZ ;  /* 0x00000005634b7c10 */ /* 0x000fe4000fffe0ff */
[----:B------:R-:W-:Y:S02]  /*19e0*/  IADD3 R87, PT, PT, R97, UR5, RZ ;  /* 0x0000000561577c10 */ /* 0x000fe4000fffe0ff */
[----:B------:R1:W3:Y:S01]  /*19f0*/  I2F.F16 R71, R75 ;  /* 0x0000004b00477306 */ /* 0x0002e20000200c00 */
[----:B------:R-:W-:Y:S02]  /*1a00*/  IADD3 R81, PT, PT, R98, UR5, RZ ;  /* 0x0000000562517c10 */ /* 0x000fe4000fffe0ff */
[----:B------:R-:W-:-:S05]  /*1a10*/  IADD3 R69, PT, PT, R100, UR5, RZ ;  /* 0x0000000564457c10 */ /* 0x000fca000fffe0ff */
[----:B------:R0:W3:Y:S01]  /*1a20*/  I2F.F16 R76, R87 ;  /* 0x00000057004c7306 */ /* 0x0000e20000200c00 */
[----:B-1----:R-:W-:-:S07]  /*1a30*/  LOP3.LUT R75, R75, 0xe400, RZ, 0xfc, !PT ;  /* 0x0000e4004b4b7812 */ /* 0x002fce00078efcff */
[----:B------:R1:W3:Y:S01]  /*1a40*/  I2F.F16 R73, R81 ;  /* 0x0000005100497306 */ /* 0x0002e20000200c00 */
[----:B0-----:R-:W-:-:S07]  /*1a50*/  LOP3.LUT R87, R87, 0xe400, RZ, 0xfc, !PT ;  /* 0x0000e40057577812 */ /* 0x001fce00078efcff */
[----:B------:R0:W3:Y:S01]  /*1a60*/  I2F.F16 R70, R69 ;  /* 0x0000004500467306 */ /* 0x0000e20000200c00 */
[----:B-1----:R-:W-:Y:S02]  /*1a70*/  LOP3.LUT R81, R81, 0xe400, RZ, 0xfc, !PT ;  /* 0x0000e40051517812 */ /* 0x002fe400078efcff */
[----:B0-----:R-:W-:Y:S02]  /*1a80*/  LOP3.LUT R69, R69, 0xe400, RZ, 0xfc, !PT ;  /* 0x0000e40045457812 */ /* 0x001fe400078efcff */
[C---:B--2---:R-:W-:Y:S02]  /*1a90*/  LOP3.LUT R13, R32.reuse, 0x70007, RZ, 0xc0, !PT ;  /* 0x00070007200d7812 */ /* 0x044fe400078ec0ff */
[----:B------:R-:W-:Y:S02]  /*1aa0*/  LOP3.LUT R24, R32, 0x380038, RZ, 0xc0, !PT ;  /* 0x0038003820187812 */ /* 0x000fe400078ec0ff */
[--C-:B------:R-:W-:Y:S02]  /*1ab0*/  SHF.R.U32.HI R44, RZ, 0x6, R32.reuse ;  /* 0x00000006ff2c7819 */ /* 0x100fe40000011620 */
[----:B------:R-:W-:-:S02]  /*1ac0*/  SHF.R.U32.HI R14, RZ, 0xf, R32 ;  /* 0x0000000fff0e7819 */ /* 0x000fc40000011620 */
[C---:B------:R-:W-:Y:S02]  /*1ad0*/  LOP3.LUT R36, R33.reuse, 0x70007, RZ, 0xc0, !PT ;  /* 0x0007000721247812 */ /* 0x040fe400078ec0ff */
[----:B------:R-:W-:Y:S02]  /*1ae0*/  LOP3.LUT R37, R33, 0x380038, RZ, 0xc0, !PT ;  /* 0x0038003821257812 */ /* 0x000fe400078ec0ff */
[--C-:B------:R-:W-:Y:S02]  /*1af0*/  SHF.R.U32.HI R18, RZ, 0x6, R33.reuse ;  /* 0x00000006ff127819 */ /* 0x100fe40000011621 */
[----:B------:R-:W-:Y:S02]  /*1b00*/  SHF.R.U32.HI R38, RZ, 0xf, R33 ;  /* 0x0000000fff267819 */ /* 0x000fe40000011621 */
[C---:B------:R-:W-:Y:S02]  /*1b10*/  LOP3.LUT R39, R34.reuse, 0x70007, RZ, 0xc0, !PT ;  /* 0x0007000722277812 */ /* 0x040fe400078ec0ff */
[----:B------:R-:W-:-:S02]  /*1b20*/  LOP3.LUT R40, R34, 0x380038, RZ, 0xc0, !PT ;  /* 0x0038003822287812 */ /* 0x000fc400078ec0ff */
[--C-:B------:R-:W-:Y:S02]  /*1b30*/  SHF.R.U32.HI R46, RZ, 0x6, R34.reuse ;  /* 0x00000006ff2e7819 */ /* 0x100fe40000011622 */
[----:B------:R-:W-:Y:S02]  /*1b40*/  SHF.R.U32.HI R41, RZ, 0xf, R34 ;  /* 0x0000000fff297819 */ /* 0x000fe40000011622 */
[C---:B------:R-:W-:Y:S02]  /*1b50*/  LOP3.LUT R42, R35.reuse, 0x70007, RZ, 0xc0, !PT ;  /* 0x00070007232a7812 */ /* 0x040fe400078ec0ff */
[----:B------:R-:W-:Y:S02]  /*1b60*/  LOP3.LUT R43, R35, 0x380038, RZ, 0xc0, !PT ;  /* 0x00380038232b7812 */ /* 0x000fe400078ec0ff */
[--C-:B------:R-:W-:Y:S02]  /*1b70*/  SHF.R.U32.HI R48, RZ, 0x6, R35.reuse ;  /* 0x00000006ff307819 */ /* 0x100fe40000011623 */
[----:B------:R-:W-:-:S02]  /*1b80*/  SHF.R.U32.HI R45, RZ, 0xf, R35 ;  /* 0x0000000fff2d7819 */ /* 0x000fc40000011623 */
[----:B------:R-:W0:Y:S01]  /*1b90*/  LDS.128 R32, [UR4] ;  /* 0x00000004ff207984 */ /* 0x000e220008000c00 */
[----:B---3--:R-:W-:Y:S02]  /*1ba0*/  SHF.R.U32.HI R25, RZ, 0xe, R20 ;  /* 0x0000000eff197819 */ /* 0x008fe40000011614 */
[----:B------:R-:W-:Y:S02]  /*1bb0*/  LOP3.LUT R14, R14, 0x10001, RZ, 0xc0, !PT ;  /* 0x000100010e0e7812 */ /* 0x000fe400078ec0ff */
[C---:B------:R-:W-:Y:S02]  /*1bc0*/  LOP3.LUT R16, R21.reuse, 0x70007, RZ, 0xc0, !PT ;  /* 0x0007000715107812 */ /* 0x040fe400078ec0ff */
[----:B------:R-:W-:Y:S02]  /*1bd0*/  LOP3.LUT R53, R21, 0x380038, RZ, 0xc0, !PT ;  /* 0x0038003815357812 */ /* 0x000fe400078ec0ff */
[--C-:B------:R-:W-:Y:S02]  /*1be0*/  SHF.R.U32.HI R62, RZ, 0x6, R21.reuse ;  /* 0x00000006ff3e7819 */ /* 0x100fe40000011615 */
[----:B------:R-:W-:-:S02]  /*1bf0*/  SHF.R.U32.HI R21, RZ, 0xe, R21 ;  /* 0x0000000eff157819 */ /* 0x000fc40000011615 */
[----:B------:R-:W-:Y:S02]  /*1c00*/  LOP3.LUT R38, R38, 0x10001, RZ, 0xc0, !PT ;  /* 0x0001000126267812 */ /* 0x000fe400078ec0ff */
[----:B------:R-:W-:Y:S02]  /*1c10*/  LOP3.LUT R72, R14, 0x20002, R25, 0xf8, !PT ;  /* 0x000200020e487812 */ /* 0x000fe400078ef819 */
[----:B------:R-:W-:Y:S02]  /*1c20*/  PRMT R14, R103, 0x5410, R102 ;  /* 0x00005410670e7816 */ /* 0x000fe40000000066 */
[----:B------:R-:W-:Y:S02]  /*1c30*/  LOP3.LUT R74, R38, 0x20002, R21, 0xf8, !PT ;  /* 0x00020002264a7812 */ /* 0x000fe400078ef815 */
[----:B------:R-:W-:Y:S01]  /*1c40*/  LOP3.LUT R36, R36, 0x64006400, RZ, 0xfc, !PT ;  /* 0x6400640024247812 */ /* 0x000fe200078efcff */
[C---:B------:R-:W-:Y:S01]  /*1c50*/  HADD2 R71, R14.reuse, -R71.H0_H0 ;  /* 0xa00000470e477230 */ /* 0x040fe20000000000 */
[----:B------:R-:W-:Y:S01]  /*1c60*/  LOP3.LUT R38, R40, 0x64006400, RZ, 0xfc, !PT ;  /* 0x6400640028267812 */ /* 0x000fe200078efcff */
[C---:B------:R-:W-:Y:S01]  /*1c70*/  HADD2 R76, R14.reuse, -R76.H0_H0 ;  /* 0xa000004c0e4c7230 */ /* 0x040fe20000000000 */
[C---:B------:R-:W-:Y:S01]  /*1c80*/  LOP3.LUT R19, R20.reuse, 0x70007, RZ, 0xc0, !PT ;  /* 0x0007000714137812 */ /* 0x040fe200078ec0ff */
[----:B------:R-:W-:Y:S01]  /*1c90*/  HADD2 R73, R14, -R73.H0_H0 ;  /* 0xa00000490e497230 */ /* 0x000fe20000000000 */
[----:B------:R-:W-:Y:S01]  /*1ca0*/  LOP3.LUT R52, R20, 0x380038, RZ, 0xc0, !PT ;  /* 0x0038003814347812 */ /* 0x000fe200078ec0ff */
[----:B------:R-:W-:Y:S01]  /*1cb0*/  HFMA2 R47, R38, 0.125, 0.125, R71.H0_H0 ;  /* 0x30003000262f7831 */ /* 0x000fe20000040047 */
[----:B------:R-:W-:Y:S01]  /*1cc0*/  SHF.R.U32.HI R61, RZ, 0x6, R20 ;  /* 0x00000006ff3d7819 */ /* 0x000fe20000011614 */
[----:B------:R-:W-:Y:S01]  /*1cd0*/  HADD2 R70, R14, -R70.H0_H0 ;  /* 0xa00000460e467230 */ /* 0x000fe20000000000 */
[----:B------:R-:W-:-:S02]  /*1ce0*/  LOP3.LUT R20, R22, 0x70007, RZ, 0xc0, !PT ;  /* 0x0007000716147812 */ /* 0x000fc400078ec0ff */
[----:B------:R-:W-:Y:S02]  /*1cf0*/  LOP3.LUT R54, R22, 0x380038, RZ, 0xc0, !PT ;  /* 0x0038003816367812 */ /* 0x000fe400078ec0ff */
[--C-:B------:R-:W-:Y:S02]  /*1d00*/  SHF.R.U32.HI R63, RZ, 0x6, R22.reuse ;  /* 0x00000006ff3f7819 */ /* 0x100fe40000011616 */
[----:B------:R-:W-:Y:S02]  /*1d10*/  SHF.R.U32.HI R78, RZ, 0xe, R22 ;  /* 0x0000000eff4e7819 */ /* 0x000fe40000011616 */
[----:B------:R-:W-:Y:S02]  /*1d20*/  LOP3.LUT R51, R24, 0x64006400, RZ, 0xfc, !PT ;  /* 0x6400640018337812 */ /* 0x000fe400078efcff */
[----:B------:R-:W-:Y:S01]  /*1d30*/  LOP3.LUT R40, R42, 0x64006400, RZ, 0xfc, !PT ;  /* 0x640064002a287812 */ /* 0x000fe200078efcff */
[----:B------:R-:W-:Y:S01]  /*1d40*/  HADD2 R42, R36, R81.H0_H0 ;  /* 0x20000051242a7230 */ /* 0x000fe20000000000 */
[----:B------:R-:W-:Y:S01]  /*1d50*/  LOP3.LUT R22, R37, 0x64006400, RZ, 0xfc, !PT ;  /* 0x6400640025167812 */ /* 0x000fe200078efcff */
[----:B------:R-:W-:Y:S01]  /*1d60*/  HFMA2 R51, R51, 0.125, 0.125, R76.H0_H0 ;  /* 0x3000300033337831 */ /* 0x000fe2000004004c */
[----:B------:R-:W-:Y:S01]  /*1d70*/  LOP3.LUT R24, R39, 0x64006400, RZ, 0xfc, !PT ;  /* 0x6400640027187812 */ /* 0x000fe200078efcff */
[----:B------:R-:W-:Y:S01]  /*1d80*/  HADD2 R40, R40, R69.H0_H0 ;  /* 0x2000004528287230 */ /* 0x000fe20000000000 */
[----:B------:R-:W-:Y:S01]  /*1d90*/  SHF.R.U32.HI R80, RZ, 0xe, R23 ;  /* 0x0000000eff507819 */ /* 0x000fe20000011617 */
[----:B------:R-:W1:Y:S01]  /*1da0*/  LDS.128 R36, [UR4+0x10] ;  /* 0x00001004ff247984 */ /* 0x000e620008000c00 */
[----:B------:R-:W-:Y:S01]  /*1db0*/  LOP3.LUT R45, R45, 0x10001, RZ, 0xc0, !PT ;  /* 0x000100012d2d7812 */ /* 0x000fe200078ec0ff */
[----:B------:R-:W-:Y:S01]  /*1dc0*/  HFMA2 R49, R22, 0.125, 0.125, R73.H0_H0 ;  /* 0x3000300016317831 */ /* 0x000fe20000040049 */
[----:B------:R-:W-:-:S02]  /*1dd0*/  LOP3.LUT R41, R41, 0x10001, RZ, 0xc0, !PT ;  /* 0x0001000129297812 */ /* 0x000fc400078ec0ff */
[----:B------:R-:W-:Y:S02]  /*1de0*/  LOP3.LUT R14, R13, 0x64006400, RZ, 0xfc, !PT ;  /* 0x640064000d0e7812 */ /* 0x000fe400078efcff */
[----:B------:R-:W-:Y:S02]  /*1df0*/  LOP3.LUT R80, R45, 0x20002, R80, 0xf8, !PT ;  /* 0x000200022d507812 */ /* 0x000fe400078ef850 */
[----:B------:R-:W-:Y:S01]  /*1e00*/  LOP3.LUT R78, R41, 0x20002, R78, 0xf8, !PT ;  /* 0x00020002294e7812 */ /* 0x000fe200078ef84e */
[----:B------:R-:W-:Y:S01]  /*1e10*/  HADD2 R41, R24, R75.H0_H0 ;  /* 0x2000004b18297230 */ /* 0x000fe20000000000 */
[----:B------:R-:W-:Y:S01]  /*1e20*/  LOP3.LUT R45, R43, 0x64006400, RZ, 0xfc, !PT ;  /* 0x640064002b2d7812 */ /* 0x000fe200078efcff */
[----:B------:R-:W-:Y:S01]  /*1e30*/  HADD2 R43, R14, R87.H0_H0 ;  /* 0x200000570e2b7230 */ /* 0x000fe20000000000 */
[----:B------:R-:W-:Y:S01]  /*1e40*/  LOP3.LUT R24, R46, 0x70007, RZ, 0xc0, !PT ;  /* 0x000700072e187812 */ /* 0x000fe200078ec0ff */
[-C--:B0-----:R-:W-:Y:S02]  /*1e50*/  HFMA2 R14, R42, R32.reuse, RZ.H0_H0 ;  /* 0x000000202a0e7231 */ /* 0x081fe400000400ff */
[----:B------:R-:W-:-:S02]  /*1e60*/  HFMA2 R21, R41, R32, RZ ;  /* 0x0000002029157231 */ /* 0x000fc400000000ff */
[----:B------:R-:W-:Y:S02]  /*1e70*/  HFMA2 R45, R45, 0.125, 0.125, R70.H0_H0 ;  /* 0x300030002d2d7831 */ /* 0x000fe40000040046 */
[-C--:B------:R-:W-:Y:S02]  /*1e80*/  HFMA2 R13, R43, R32.reuse, RZ ;  /* 0x000000202b0d7231 */ /* 0x080fe400000000ff */
[----:B------:R-:W-:Y:S02]  /*1e90*/  HFMA2 R32, R40, R32, RZ.H0_H0 ;  /* 0x0000002028207231 */ /* 0x000fe400000400ff */
[-C--:B------:R-:W-:Y:S01]  /*1ea0*/  HFMA2 R65, R47, R33.reuse, R21 ;  /* 0x000000212f417231 */ /* 0x080fe20000000015 */
[----:B------:R-:W-:Y:S01]  /*1eb0*/  LOP3.LUT R21, R18, 0x70007, RZ, 0xc0, !PT ;  /* 0x0007000712157812 */ /* 0x000fe200078ec0ff */
[-C--:B------:R-:W-:Y:S02]  /*1ec0*/  HFMA2 R57, R51, R33.reuse, R13 ;  /* 0x0000002133397231 */ /* 0x080fe4000000000d */
[-C--:B------:R-:W-:Y:S01]  /*1ed0*/  HFMA2 R66, R45, R33.reuse, R32 ;  /* 0x000000212d427231 */ /* 0x080fe20000000020 */
[----:B------:R-:W-:Y:S01]  /*1ee0*/  LOP3.LUT R13, R44, 0x70007, RZ, 0xc0, !PT ;  /* 0x000700072c0d7812 */ /* 0x000fe200078ec0ff */
[----:B------:R-:W-:Y:S01]  /*1ef0*/  HFMA2 R59, R49, R33, R14 ;  /* 0x00000021313b7231 */ /* 0x000fe2000000000e */
[----:B------:R-:W-:-:S02]  /*1f00*/  LOP3.LUT R32, R48, 0x70007, RZ, 0xc0, !PT ;  /* 0x0007000730207812 */ /* 0x000fc400078ec0ff */
[C---:B------:R-:W-:Y:S02]  /*1f10*/  LOP3.LUT R50, R23.reuse, 0x70007, RZ, 0xc0, !PT ;  /* 0x0007000717327812 */ /* 0x040fe400078ec0ff */
[----:B------:R-:W-:Y:S02]  /*1f20*/  LOP3.LUT R55, R23, 0x380038, RZ, 0xc0, !PT ;  /* 0x0038003817377812 */ /* 0x000fe400078ec0ff */
[----:B------:R-:W-:Y:S02]  /*1f30*/  SHF.R.U32.HI R64, RZ, 0x6, R23 ;  /* 0x00000006ff407819 */ /* 0x000fe40000011617 */
[----:B------:R-:W-:Y:S02]  /*1f40*/  LOP3.LUT R14, R44, 0x380038, RZ, 0xc0, !PT ;  /* 0x003800382c0e7812 */ /* 0x000fe400078ec0ff */
[----:B------:R-:W-:Y:S02]  /*1f50*/  LOP3.LUT R23, R18, 0x380038, RZ, 0xc0, !PT ;  /* 0x0038003812177812 */ /* 0x000fe400078ec0ff */
[----:B------:R-:W-:-:S02]  /*1f60*/  LOP3.LUT R25, R46, 0x380038, RZ, 0xc0, !PT ;  /* 0x003800382e197812 */ /* 0x000fc400078ec0ff */
[----:B------:R-:W-:Y:S02]  /*1f70*/  LOP3.LUT R33, R48, 0x380038, RZ, 0xc0, !PT ;  /* 0x0038003830217812 */ /* 0x000fe400078ec0ff */
[----:B------:R-:W-:Y:S02]  /*1f80*/  LOP3.LUT R56, R13, 0x64006400, RZ, 0xfc, !PT ;  /* 0x640064000d387812 */ /* 0x000fe400078efcff */
[----:B------:R-:W-:Y:S02]  /*1f90*/  LOP3.LUT R22, R21, 0x64006400, RZ, 0xfc, !PT ;  /* 0x6400640015167812 */ /* 0x000fe400078efcff */
[----:B------:R-:W-:Y:S01]  /*1fa0*/  LOP3.LUT R24, R24, 0x64006400, RZ, 0xfc, !PT ;  /* 0x6400640018187812 */ /* 0x000fe200078efcff */
[----:B------:R-:W-:Y:S01]  /*1fb0*/  HADD2 R56, R56, R87.H0_H0 ;  /* 0x2000005738387230 */ /* 0x000fe20000000000 */
[----:B------:R-:W-:Y:S02]  /*1fc0*/  LOP3.LUT R60, R32, 0x64006400, RZ, 0xfc, !PT ;  /* 0x64006400203c7812 */ /* 0x000fe400078efcff */
[----:B------:R-:W-:Y:S01]  /*1fd0*/  LOP3.LUT R21, R14, 0x64006400, RZ, 0xfc, !PT ;  /* 0x640064000e157812 */ /* 0x000fe200078efcff */
[----:B------:R-:W-:Y:S01]  /*1fe0*/  HADD2 R14, R22, R81.H0_H0 ;  /* 0x20000051160e7230 */ /* 0x000fe20000000000 */
[----:B------:R-:W-:Y:S01]  /*1ff0*/  LOP3.LUT R32, R23, 0x64006400, RZ, 0xfc, !PT ;  /* 0x6400640017207812 */ /* 0x000fe200078efcff */
[----:B------:R-:W-:Y:S01]  /*2000*/  HADD2 R13, R24, R75.H0_H0 ;  /* 0x2000004b180d7230 */ /* 0x000fe20000000000 */
[----:B------:R-:W-:Y:S01]  /*2010*/  LOP3.LUT R58, R25, 0x64006400, RZ, 0xfc, !PT ;  /* 0x64006400193a7812 */ /* 0x000fe200078efcff */
[----:B------:R-:W-:Y:S01]  /*2020*/  HADD2 R25, R60, R69.H0_H0 ;  /* 0x200000453c197230 */ /* 0x000fe20000000000 */
[----:B------:R-:W-:Y:S01]  /*2030*/  LOP3.LUT R33, R33, 0x64006400, RZ, 0xfc, !PT ;  /* 0x6400640021217812 */ /* 0x000fe200078efcff */
[----:B------:R-:W-:Y:S01]  /*2040*/  HFMA2 R24, R21, 0.125, 0.125, R76.H0_H0 ;  /* 0x3000300015187831 */ /* 0x000fe2000004004c */
[----:B------:R-:W-:Y:S01]  /*2050*/  LOP3.LUT R18, R18, 0x1c001c0, RZ, 0xc0, !PT ;  /* 0x01c001c012127812 */ /* 0x000fe200078ec0ff */
[-C--:B------:R-:W-:Y:S01]  /*2060*/  HFMA2 R57, R56, R34.reuse, R57 ;  /* 0x0000002238397231 */ /* 0x080fe20000000039 */
[----:B------:R-:W-:Y:S01]  /*2070*/  LOP3.LUT R46, R46, 0x1c001c0, RZ, 0xc0, !PT ;  /* 0x01c001c02e2e7812 */ /* 0x000fe200078ec0ff */
[----:B------:R-:W-:-:S02]  /*2080*/  HFMA2 R59, R14, R34, R59 ;  /* 0x000000220e3b7231 */ /* 0x000fc4000000003b */
[-C--:B------:R-:W-:Y:S02]  /*2090*/  HFMA2 R65, R13, R34.reuse, R65 ;  /* 0x000000220d417231 */ /* 0x080fe40000000041 */
[----:B------:R-:W-:Y:S01]  /*20a0*/  HFMA2 R66, R25, R34, R66 ;  /* 0x0000002219427231 */ /* 0x000fe20000000042 */
[----:B------:R-:W-:Y:S01]  /*20b0*/  LOP3.LUT R44, R44, 0x1c001c0, RZ, 0xc0, !PT ;  /* 0x01c001c02c2c7812 */ /* 0x000fe200078ec0ff */
[----:B------:R-:W-:Y:S01]  /*20c0*/  HFMA2 R23, R32, 0.125, 0.125, R73.H0_H0 ;  /* 0x3000300020177831 */ /* 0x000fe20000040049 */
[----:B------:R-:W-:Y:S01]  /*20d0*/  LOP3.LUT R48, R48, 0x1c001c0, RZ, 0xc0, !PT ;  /* 0x01c001c030307812 */ /* 0x000fe200078ec0ff */
[----:B------:R-:W-:Y:S01]  /*20e0*/  HFMA2 R22, R58, 0.125, 0.125, R71.H0_H0 ;  /* 0x300030003a167831 */ /* 0x000fe20000040047 */
[----:B------:R-:W-:Y:S01]  /*20f0*/  LOP3.LUT R18, R18, 0x64006400, RZ, 0xfc, !PT ;  /* 0x6400640012127812 */ /* 0x000fe200078efcff */
[----:B------:R-:W-:Y:S01]  /*2100*/  HFMA2 R21, R33, 0.125, 0.125, R70.H0_H0 ;  /* 0x3000300021157831 */ /* 0x000fe20000040046 */
[----:B------:R-:W-:Y:S01]  /*2110*/  LOP3.LUT R46, R46, 0x64006400, RZ, 0xfc, !PT ;  /* 0x640064002e2e7812 */ /* 0x000fe200078efcff */
[----:B------:R-:W-:-:S02]  /*2120*/  HFMA2 R57, R24, R35, R57 ;  /* 0x0000002318397231 */ /* 0x000fc40000000039 */
[-C--:B------:R-:W-:Y:S02]  /*2130*/  HFMA2 R59, R23, R35.reuse, R59 ;  /* 0x00000023173b7231 */ /* 0x080fe4000000003b */
[-C--:B------:R-:W-:Y:S02]  /*2140*/  HFMA2 R65, R22, R35.reuse, R65 ;  /* 0x0000002316417231 */ /* 0x080fe40000000041 */
[----:B------:R-:W-:Y:S01]  /*2150*/  HFMA2 R66, R21, R35, R66 ;  /* 0x0000002315427231 */ /* 0x000fe20000000042 */
[----:B------:R-:W-:Y:S02]  /*2160*/  LOP3.LUT R33, R44, 0x64006400, RZ, 0xfc, !PT ;  /* 0x640064002c217812 */ /* 0x000fe400078efcff */
[----:B------:R-:W-:Y:S02]  /*2170*/  LOP3.LUT R35, R48, 0x64006400, RZ, 0xfc, !PT ;  /* 0x6400640030237812 */ /* 0x000fe400078efcff */
[----:B------:R-:W-:Y:S01]  /*2180*/  LOP3.LUT R32, R19, 0x64006400, RZ, 0xfc, !PT ;  /* 0x6400640013207812 */ /* 0x000fe200078efcff */
[----:B------:R-:W-:Y:S01]  /*2190*/  HFMA2 R19, R18, 0.015625, 0.015625, R73.H1_H1 ;  /* 0x2400240012137831 */ /* 0x000fe20000060049 */
[----:B------:R-:W-:Y:S01]  /*21a0*/  LOP3.LUT R48, R16, 0x64006400, RZ, 0xfc, !PT ;  /* 0x6400640010307812 */ /* 0x000fe200078efcff */
[----:B------:R-:W-:Y:S01]  /*21b0*/  HFMA2 R18, R46, 0.015625, 0.015625, R71.H1_H1 ;  /* 0x240024002e127831 */ /* 0x000fe20000060047 */
[----:B------:R-:W-:Y:S01]  /*21c0*/  LOP3.LUT R34, R20, 0x64006400, RZ, 0xfc, !PT ;  /* 0x6400640014227812 */ /* 0x000fe200078efcff */
[----:B------:R-:W-:Y:S01]  /*21d0*/  HFMA2 R20, R33, 0.015625, 0.015625, R76.H1_H1 ;  /* 0x2400240021147831 */ /* 0x000fe2000006004c */
[----:B------:R-:W-:Y:S01]  /*21e0*/  LOP3.LUT R44, R50, 0x64006400, RZ, 0xfc, !PT ;  /* 0x64006400322c7812 */ /* 0x000fe200078efcff */
[----:B------:R-:W-:-:S02]  /*21f0*/  HFMA2 R16, R35, 0.015625, 0.015625, R70.H1_H1 ;  /* 0x2400240023107831 */ /* 0x000fc40000060046 */
[-C--:B-1----:R-:W-:Y:S02]  /*2200*/  HFMA2 R35, R18, R36.reuse, R65 ;  /* 0x0000002412237231 */ /* 0x082fe40000000041 */
[-C--:B------:R-:W-:Y:S02]  /*2210*/  HFMA2 R33, R19, R36.reuse, R59 ;  /* 0x0000002413217231 */ /* 0x080fe4000000003b */
[----:B------:R-:W-:Y:S02]  /*2220*/  HFMA2 R57, R20, R36, R57 ;  /* 0x0000002414397231 */ /* 0x000fe40000000039 */
[----:B------:R-:W-:Y:S01]  /*2230*/  HADD2 R48, R48, R81.H0_H0 ;  /* 0x2000005130307230 */ /* 0x000fe20000000000 */
[----:B------:R-:W-:Y:S01]  /*2240*/  LOP3.LUT R60, R54, 0x64006400, RZ, 0xfc, !PT ;  /* 0x64006400363c7812 */ /* 0x000fe200078efcff */
[----:B------:R-:W-:Y:S01]  /*2250*/  HADD2 R46, R34, R75.H0_H0 ;  /* 0x2000004b222e7230 */ /* 0x000fe20000000000 */
[----:B------:R-:W-:Y:S01]  /*2260*/  LOP3.LUT R54, R63, 0x70007, RZ, 0xc0, !PT ;  /* 0x000700073f367812 */ /* 0x000fe200078ec0ff */
[----:B------:R-:W-:Y:S01]  /*2270*/  HADD2 R50, R32, R87.H0_H0 ;  /* 0x2000005720327230 */ /* 0x000fe20000000000 */
[----:B----4-:R-:W-:Y:S01]  /*2280*/  SHF.R.U32.HI R83, RZ, 0x6, R28 ;  /* 0x00000006ff537819 */ /* 0x010fe2000001161c */
[----:B------:R-:W-:-:S02]  /*2290*/  HFMA2 R65, R48, R37, R33 ;  /* 0x0000002530417231 */ /* 0x000fc40000000021 */
[-C--:B------:R-:W-:Y:S02]  /*22a0*/  HFMA2 R67, R46, R37.reuse, R35 ;  /* 0x000000252e437231 */ /* 0x080fe40000000023 */
[----:B------:R-:W-:Y:S01]  /*22b0*/  HFMA2 R66, R16, R36, R66 ;  /* 0x0000002410427231 */ /* 0x000fe20000000042 */
[----:B------:R-:W0:Y:S01]  /*22c0*/  LDS.128 R32, [UR4+0x20] ;  /* 0x00002004ff207984 */ /* 0x000e220008000c00 */
[----:B------:R-:W-:Y:S02]  /*22d0*/  HADD2 R44, R44, R69.H0_H0 ;  /* 0x200000452c2c7230 */ /* 0x000fe40000000000 */
[-C--:B------:R-:W-:Y:S01]  /*22e0*/  HFMA2 R59, R50, R37.reuse, R57 ;  /* 0x00000025323b7231 */ /* 0x080fe20000000039 */
[----:B------:R-:W-:Y:S01]  /*22f0*/  LOP3.LUT R57, R55, 0x64006400, RZ, 0xfc, !PT ;  /* 0x6400640037397812 */ /* 0x000fe200078efcff */
[----:B------:R-:W-:Y:S01]  /*2300*/  HFMA2 R77, R44, R37, R66 ;  /* 0x000000252c4d7231 */ /* 0x000fe20000000042 */
[----:B------:R-:W-:Y:S02]  /*2310*/  LOP3.LUT R37, R52, 0x64006400, RZ, 0xfc, !PT ;  /* 0x6400640034257812 */ /* 0x000fe400078efcff */
[----:B------:R-:W-:-:S02]  /*2320*/  LOP3.LUT R52, R53, 0x64006400, RZ, 0xfc, !PT ;  /* 0x6400640035347812 */ /* 0x000fc400078efcff */
[----:B------:R-:W-:Y:S02]  /*2330*/  LOP3.LUT R53, R62, 0x70007, RZ, 0xc0, !PT ;  /* 0x000700073e357812 */ /* 0x000fe400078ec0ff */
[----:B------:R-:W-:Y:S02]  /*2340*/  LOP3.LUT R55, R64, 0x70007, RZ, 0xc0, !PT ;  /* 0x0007000740377812 */ /* 0x000fe400078ec0ff */
[----:B------:R-:W-:Y:S01]  /*2350*/  LOP3.LUT R58, R53, 0x64006400, RZ, 0xfc, !PT ;  /* 0x64006400353a7812 */ /* 0x000fe200078efcff */
[----:B------:R-:W-:Y:S01]  /*2360*/  HFMA2 R53, R60, 0.125, 0.125, R71.H0_H0 ;  /* 0x300030003c357831 */ /* 0x000fe20000040047 */
[----:B------:R-:W-:Y:S01]  /*2370*/  LOP3.LUT R66, R54, 0x64006400, RZ, 0xfc, !PT ;  /* 0x6400640036427812 */ /* 0x000fe200078efcff */
[----:B------:R-:W-:Y:S01]  /*2380*/  HFMA2 R54, R52, 0.125, 0.125, R73.H0_H0 ;  /* 0x3000300034367831 */ /* 0x000fe20000040049 */
[----:B------:R-:W-:Y:S01]  /*2390*/  LOP3.LUT R68, R55, 0x64006400, RZ, 0xfc, !PT ;  /* 0x6400640037447812 */ /* 0x000fe200078efcff */
[----:B------:R-:W-:Y:S01]  /*23a0*/  HFMA2 R55, R37, 0.125, 0.125, R76.H0_H0 ;  /* 0x3000300025377831 */ /* 0x000fe2000004004c */
[----:B------:R-:W-:Y:S01]  /*23b0*/  LOP3.LUT R36, R61, 0x70007, RZ, 0xc0, !PT ;  /* 0x000700073d247812 */ /* 0x000fe200078ec0ff */
[----:B------:R-:W-:-:S02]  /*23c0*/  HFMA2 R52, R57, 0.125, 0.125, R70.H0_H0 ;  /* 0x3000300039347831 */ /* 0x000fc40000040046 */
[-C--:B------:R-:W-:Y:S02]  /*23d0*/  HFMA2 R67, R53, R38.reuse, R67 ;  /* 0x0000002635437231 */ /* 0x080fe40000000043 */
[-C--:B------:R-:W-:Y:S01]  /*23e0*/  HFMA2 R65, R54, R38.reuse, R65 ;  /* 0x0000002636417231 */ /* 0x080fe20000000041 */
[----:B------:R-:W-:Y:S01]  /*23f0*/  LOP3.LUT R36, R36, 0x64006400, RZ, 0xfc, !PT ;  /* 0x6400640024247812 */ /* 0x000fe200078efcff */
[-C--:B------:R-:W-:Y:S02]  /*2400*/  HFMA2 R37, R55, R38.reuse, R59 ;  /* 0x0000002637257231 */ /* 0x080fe4000000003b */
[----:B------:R-:W-:Y:S01]  /*2410*/  HFMA2 R38, R52, R38, R77 ;  /* 0x0000002634267231 */ /* 0x000fe2000000004d */
[----:B------:R-:W-:Y:S01]  /*2420*/  SHF.R.U32.HI R89, RZ, 0xd, R29 ;  /* 0x0000000dff597819 */ /* 0x000fe2000001161d */
[----:B------:R-:W-:Y:S01]  /*2430*/  HADD2 R57, R68, R69.H0_H0 ;  /* 0x2000004544397230 */ /* 0x000fe20000000000 */
[----:B------:R-:W-:Y:S01]  /*2440*/  LOP3.LUT R85, R28, 0x380038, RZ, 0xc0, !PT ;  /* 0x003800381c557812 */ /* 0x000fe200078ec0ff */
[----:B------:R-:W-:Y:S01]  /*2450*/  HADD2 R59, R58, R81.H0_H0 ;  /* 0x200000513a3b7230 */ /* 0x000fe20000000000 */
[----:B------:R-:W-:Y:S01]  /*2460*/  SHF.R.U32.HI R91, RZ, 0xd, R30 ;  /* 0x0000000dff5b7819 */ /* 0x000fe2000001161e */
[----:B------:R-:W-:Y:S01]  /*2470*/  HADD2 R58, R66, R75.H0_H0 ;  /* 0x2000004b423a7230 */ /* 0x000fe20000000000 */
[----:B------:R-:W-:Y:S01]  /*2480*/  LOP3.LUT R114, R31, 0x380038, RZ, 0xc0, !PT ;  /* 0x003800381f727812 */ /* 0x000fe200078ec0ff */
[----:B------:R-:W-:Y:S01]  /*2490*/  HADD2 R60, R36, R87.H0_H0 ;  /* 0x20000057243c7230 */ /* 0x000fe20000000000 */
[C---:B------:R-:W-:Y:S01]  /*24a0*/  LOP3.LUT R36, R61.reuse, 0x380038, RZ, 0xc0, !PT ;  /* 0x003800383d247812 */ /* 0x040fe200078ec0ff */
[-C--:B------:R-:W-:Y:S01]  /*24b0*/  HFMA2 R82, R57, R39.reuse, R38 ;  /* 0x0000002739527231 */ /* 0x080fe20000000026 */
[C---:B------:R-:W-:Y:S01]  /*24c0*/  LOP3.LUT R38, R62.reuse, 0x380038, RZ, 0xc0, !PT ;  /* 0x003800383e267812 */ /* 0x040fe200078ec0ff */
[-C--:B------:R-:W-:Y:S01]  /*24d0*/  HFMA2 R77, R59, R39.reuse, R65 ;  /* 0x000000273b4d7231 */ /* 0x080fe20000000041 */
[----:B------:R-:W-:Y:S01]  /*24e0*/  LOP3.LUT R62, R62, 0x1c001c0, RZ, 0xc0, !PT ;  /* 0x01c001c03e3e7812 */ /* 0x000fe200078ec0ff */
[-C--:B------:R-:W-:Y:S01]  /*24f0*/  HFMA2 R79, R58, R39.reuse, R67 ;  /* 0x000000273a4f7231 */ /* 0x080fe20000000043 */
[----:B------:R-:W-:Y:S01]  /*2500*/  LOP3.LUT R61, R61, 0x1c001c0, RZ, 0xc0, !PT ;  /* 0x01c001c03d3d7812 */ /* 0x000fe200078ec0ff */
[----:B------:R-:W-:Y:S01]  /*2510*/  HFMA2 R68, R60, R39, R37 ;  /* 0x000000273c447231 */ /* 0x000fe20000000025 */
        /* <DEDUP_REMOVED lines=10> */
[--C-:B------:R-:W-:Y:S01]  /*25c0*/  HFMA2 R67, R36, 0.015625, 0.015625, R73.reuse.H1_H1 ;  /* 0x2400240024437831 */ /* 0x100fe20000060049 */
[----:B------:R-:W-:Y:S01]  /*25d0*/  LOP3.LUT R65, R64, 0x64006400, RZ, 0xfc, !PT ;  /* 0x6400640040417812 */ /* 0x000fe200078efcff */
[----:B------:R-:W-:Y:S01]  /*25e0*/  HFMA2 R64, R37, 0.125, 0.125, R76.H0_H0 ;  /* 0x3000300025407831 */ /* 0x000fe2000004004c */
[----:B------:R-:W-:Y:S01]  /*25f0*/  LOP3.LUT R66, R63, 0x64006400, RZ, 0xfc, !PT ;  /* 0x640064003f427812 */ /* 0x000fe200078efcff */
[----:B------:R-:W-:Y:S01]  /*2600*/  HFMA2 R63, R38, 0.125, 0.125, R73.H0_H0 ;  /* 0x30003000263f7831 */ /* 0x000fe20000040049 */
[----:B------:R-:W-:Y:S01]  /*2610*/  LOP3.LUT R38, R28, 0x70007, RZ, 0xc0, !PT ;  /* 0x000700071c267812 */ /* 0x000fe200078ec0ff */
[----:B------:R-:W-:-:S02]  /*2620*/  HFMA2 R62, R62, 0.125, 0.125, R71.H0_H0 ;  /* 0x300030003e3e7831 */ /* 0x000fc40000040047 */
[-C--:B0-----:R-:W-:Y:S02]  /*2630*/  HFMA2 R37, R64, R32.reuse, R68 ;  /* 0x0000002040257231 */ /* 0x081fe40000000044 */
[----:B------:R-:W-:Y:S01]  /*2640*/  HFMA2 R61, R61, 0.125, 0.125, R70.H0_H0 ;  /* 0x300030003d3d7831 */ /* 0x000fe20000040046 */
[----:B------:R-:W-:Y:S01]  /*2650*/  LOP3.LUT R36, R29, 0x70007, RZ, 0xc0, !PT ;  /* 0x000700071d247812 */ /* 0x000fe200078ec0ff */
[-C--:B------:R-:W-:Y:S02]  /*2660*/  HFMA2 R77, R63, R32.reuse, R77 ;  /* 0x000000203f4d7231 */ /* 0x080fe4000000004d */
[-C--:B------:R-:W-:Y:S02]  /*2670*/  HFMA2 R79, R62, R32.reuse, R79 ;  /* 0x000000203e4f7231 */ /* 0x080fe4000000004f */
[----:B------:R-:W-:Y:S01]  /*2680*/  HFMA2 R68, R39, 0.015625, 0.015625, R76.H1_H1 ;  /* 0x2400240027447831 */ /* 0x000fe2000006004c */
[----:B------:R-:W-:Y:S01]  /*2690*/  SHF.R.U32.HI R39, RZ, 0xd, R28 ;  /* 0x0000000dff277819 */ /* 0x000fe2000001161c */
[----:B------:R-:W-:Y:S01]  /*26a0*/  HFMA2 R66, R66, 0.015625, 0.015625, R71.H1_H1 ;  /* 0x2400240042427831 */ /* 0x000fe20000060047 */
[----:B------:R-:W-:Y:S01]  /*26b0*/  LOP3.LUT R38, R38, 0x64006400, RZ, 0xfc, !PT ;  /* 0x6400640026267812 */ /* 0x000fe200078efcff */
[----:B------:R-:W-:-:S02]  /*26c0*/  HFMA2 R82, R61, R32, R82 ;  /* 0x000000203d527231 */ /* 0x000fc40000000052 */
[-C--:B------:R-:W-:Y:S02]  /*26d0*/  HFMA2 R32, R68, R33.reuse, R37 ;  /* 0x0000002144207231 */ /* 0x080fe40000000025 */
[----:B------:R-:W-:Y:S02]  /*26e0*/  HFMA2 R65, R65, 0.015625, 0.015625, R70.H1_H1 ;  /* 0x2400240041417831 */ /* 0x000fe40000060046 */
[-C--:B------:R-:W-:Y:S02]  /*26f0*/  HFMA2 R113, R66, R33.reuse, R79 ;  /* 0x0000002142717231 */ /* 0x080fe4000000004f */
[-C--:B------:R-:W-:Y:S01]  /*2700*/  HFMA2 R109, R67, R33.reuse, R77 ;  /* 0x00000021436d7231 */ /* 0x080fe2000000004d */
[----:B------:R-:W-:Y:S01]  /*2710*/  LOP3.LUT R77, R29, 0x380038, RZ, 0xc0, !PT ;  /* 0x003800381d4d7812 */ /* 0x000fe200078ec0ff */
[----:B------:R-:W-:Y:S01]  /*2720*/  HFMA2 R33, R65, R33, R82 ;  /* 0x0000002141217231 */ /* 0x000fe20000000052 */
[----:B------:R-:W-:Y:S01]  /*2730*/  SHF.R.U32.HI R79, RZ, 0x6, R29 ;  /* 0x00000006ff4f7819 */ /* 0x000fe2000001161d */
[----:B------:R-:W-:Y:S01]  /*2740*/  HADD2 R92, R38, R87.H0_H0 ;  /* 0x20000057265c7230 */ /* 0x000fe20000000000 */
[----:B------:R-:W-:-:S02]  /*2750*/  LOP3.LUT R37, R30, 0x70007, RZ, 0xc0, !PT ;  /* 0x000700071e257812 */ /* 0x000fc400078ec0ff */
[----:B------:R-:W-:Y:S01]  /*2760*/  LOP3.LUT R82, R30, 0x380038, RZ, 0xc0, !PT ;  /* 0x003800381e527812 */ /* 0x000fe200078ec0ff */
[----:B------:R-:W-:Y:S01]  /*2770*/  HFMA2 R32, R92, R34, R32 ;  /* 0x000000225c207231 */ /* 0x000fe20000000020 */
[----:B------:R-:W-:Y:S02]  /*2780*/  SHF.R.U32.HI R29, RZ, 0x6, R30 ;  /* 0x00000006ff1d7819 */ /* 0x000fe4000001161e */
[----:B------:R-:W-:Y:S02]  /*2790*/  LOP3.LUT R30, R31, 0x70007, RZ, 0xc0, !PT ;  /* 0x000700071f1e7812 */ /* 0x000fe400078ec0ff */
[--C-:B------:R-:W-:Y:S02]  /*27a0*/  SHF.R.U32.HI R28, RZ, 0x6, R31.reuse ;  /* 0x00000006ff1c7819 */ /* 0x100fe4000001161f */
[----:B------:R-:W-:Y:S02]  /*27b0*/  SHF.R.U32.HI R115, RZ, 0xd, R31 ;  /* 0x0000000dff737819 */ /* 0x000fe4000001161f */
[----:B------:R-:W-:-:S02]  /*27c0*/  LOP3.LUT R31, R83, 0x70007, RZ, 0xc0, !PT ;  /* 0x00070007531f7812 */ /* 0x000fc400078ec0ff */
[----:B------:R-:W-:Y:S02]  /*27d0*/  LOP3.LUT R39, R72, 0x40004, R39, 0xf8, !PT ;  /* 0x0004000448277812 */ /* 0x000fe400078ef827 */
[----:B------:R-:W-:Y:S02]  /*27e0*/  LOP3.LUT R90, R31, 0x64006400, RZ, 0xfc, !PT ;  /* 0x640064001f5a7812 */ /* 0x000fe400078efcff */
[----:B------:R-:W-:Y:S02]  /*27f0*/  LOP3.LUT R38, R79, 0x70007, RZ, 0xc0, !PT ;  /* 0x000700074f267812 */ /* 0x000fe400078ec0ff */
[----:B------:R-:W-:Y:S01]  /*2800*/  LOP3.LUT R72, R39, 0x64006400, RZ, 0xfc, !PT ;  /* 0x6400640027487812 */ /* 0x000fe200078efcff */
[--C-:B------:R-:W-:Y:S01]  /*2810*/  HADD2 R90, R90, R87.reuse.H0_H0 ;  /* 0x200000575a5a7230 */ /* 0x100fe20000000000 */
[----:B------:R-:W-:Y:S02]  /*2820*/  LOP3.LUT R31, R80, 0x40004, R115, 0xf8, !PT ;  /* 0x00040004501f7812 */ /* 0x000fe400078ef873 */
[----:B------:R-:W-:Y:S01]  /*2830*/  LOP3.LUT R78, R78, 0x40004, R91, 0xf8, !PT ;  /* 0x000400044e4e7812 */ /* 0x000fe200078ef85b */
[----:B------:R-:W-:Y:S01]  /*2840*/  HADD2 R87, R72, R87.H0_H0 ;  /* 0x2000005748577230 */ /* 0x000fe20000000000 */
[----:B------:R-:W-:-:S02]  /*2850*/  LOP3.LUT R80, R37, 0x64006400, RZ, 0xfc, !PT ;  /* 0x6400640025507812 */ /* 0x000fc400078efcff */
[----:B------:R-:W-:Y:S02]  /*2860*/  LOP3.LUT R36, R36, 0x64006400, RZ, 0xfc, !PT ;  /* 0x6400640024247812 */ /* 0x000fe400078efcff */
[----:B------:R-:W-:Y:S01]  /*2870*/  LOP3.LUT R37, R29, 0x70007, RZ, 0xc0, !PT ;  /* 0x000700071d257812 */ /* 0x000fe200078ec0ff */
[----:B------:R-:W-:Y:S01]  /*2880*/  HADD2 R80, R80, R75.H0_H0 ;  /* 0x2000004b50507230 */ /* 0x000fe20000000000 */
[----:B------:R-:W-:Y:S01]  /*2890*/  LOP3.LUT R38, R38, 0x64006400, RZ, 0xfc, !PT ;  /* 0x6400640026267812 */ /* 0x000fe200078efcff */
[----:B------:R-:W-:Y:S01]  /*28a0*/  HADD2 R86, R36, R81.H0_H0 ;  /* 0x2000005124567230 */ /* 0x000fe20000000000 */
[----:B------:R-:W-:Y:S01]  /*28b0*/  LOP3.LUT R74, R74, 0x40004, R89, 0xf8, !PT ;  /* 0x000400044a4a7812 */ /* 0x000fe200078ef859 */
[-C--:B------:R-:W-:Y:S01]  /*28c0*/  HFMA2 R113, R80, R34.reuse, R113 ;  /* 0x0000002250717231 */ /* 0x080fe20000000071 */
[----:B------:R-:W-:Y:S01]  /*28d0*/  LOP3.LUT R72, R78, 0x64006400, RZ, 0xfc, !PT ;  /* 0x640064004e487812 */ /* 0x000fe200078efcff */
[----:B------:R-:W-:Y:S01]  /*28e0*/  HADD2 R84, R38, R81.H0_H0 ;  /* 0x2000005126547230 */ /* 0x000fe20000000000 */
[----:B------:R-:W-:Y:S01]  /*28f0*/  LOP3.LUT R78, R37, 0x64006400, RZ, 0xfc, !PT ;  /* 0x64006400254e7812 */ /* 0x000fe200078efcff */
[----:B------:R-:W-:Y:S01]  /*2900*/  HFMA2 R109, R86, R34, R109 ;  /* 0x00000022566d7231 */ /* 0x000fe2000000006d */
[----:B------:R-:W-:Y:S01]  /*2910*/  LOP3.LUT R74, R74, 0x64006400, RZ, 0xfc, !PT ;  /* 0x640064004a4a7812 */ /* 0x000fe200078efcff */
[----:B------:R-:W0:Y:S01]  /*2920*/  LDS.128 R36, [UR4+0x30] ;  /* 0x00003004ff247984 */ /* 0x000e220008000c00 */
[----:B------:R-:W-:Y:S01]  /*2930*/  LOP3.LUT R30, R30, 0x64006400, RZ, 0xfc, !PT ;  /* 0x640064001e1e7812 */ /* 0x000fe200078efcff */
[----:B------:R-:W-:Y:S01]  /*2940*/  HADD2 R78, R78, R75.H0_H0 ;  /* 0x2000004b4e4e7230 */ /* 0x000fe20000000000 */
[----:B------:R-:W-:Y:S01]  /*2950*/  LOP3.LUT R85, R85, 0x64006400, RZ, 0xfc, !PT ;  /* 0x6400640055557812 */ /* 0x000fe200078efcff */
[----:B------:R-:W-:Y:S01]  /*2960*/  HADD2 R81, R74, R81.H0_H0 ;  /* 0x200000514a517230 */ /* 0x000fe20000000000 */
[----:B------:R-:W-:Y:S01]  /*2970*/  LOP3.LUT R74, R28, 0x70007, RZ, 0xc0, !PT ;  /* 0x000700071c4a7812 */ /* 0x000fe200078ec0ff */
[----:B------:R-:W-:Y:S01]  /*2980*/  HADD2 R75, R72, R75.H0_H0 ;  /* 0x2000004b484b7230 */ /* 0x000fe20000000000 */
[C---:B------:R-:W-:Y:S01]  /*2990*/  LOP3.LUT R72, R83.reuse, 0x380038, RZ, 0xc0, !PT ;  /* 0x0038003853487812 */ /* 0x040fe200078ec0ff */
[----:B------:R-:W-:Y:S01]  /*29a0*/  HFMA2 R91, R85, 0.125, 0.125, R76.H0_H0 ;  /* 0x30003000555b7831 */ /* 0x000fe2000004004c */
[----:B------:R-:W-:-:S02]  /*29b0*/  LOP3.LUT R83, R83, 0x1c001c0, RZ, 0xc0, !PT ;  /* 0x01c001c053537812 */ /* 0x000fc400078ec0ff */
[----:B------:R-:W-:Y:S01]  /*29c0*/  LOP3.LUT R88, R74, 0x64006400, RZ, 0xfc, !PT ;  /* 0x640064004a587812 */ /* 0x000fe200078efcff */
[--C-:B------:R-:W-:Y:S01]  /*29d0*/  HADD2 R74, R30, R69.reuse.H0_H0 ;  /* 0x200000451e4a7230 */ /* 0x100fe20000000000 */
[----:B------:R-:W-:Y:S01]  /*29e0*/  LOP3.LUT R89, R72, 0x64006400, RZ, 0xfc, !PT ;  /* 0x6400640048597812 */ /* 0x000fe200078efcff */
[-C--:B------:R-:W-:Y:S01]  /*29f0*/  HFMA2 R32, R91, R35.reuse, R32 ;  /* 0x000000235b207231 */ /* 0x080fe20000000020 */
[----:B------:R-:W-:Y:S01]  /*2a00*/  LOP3.LUT R83, R83, 0x64006400, RZ, 0xfc, !PT ;  /* 0x6400640053537812 */ /* 0x000fe200078efcff */
[--C-:B------:R-:W-:Y:S01]  /*2a10*/  HADD2 R72, R88, R69.reuse.H0_H0 ;  /* 0x2000004558487230 */ /* 0x100fe20000000000 */
[----:B------:R-:W-:Y:S01]  /*2a20*/  LOP3.LUT R116, R31, 0x64006400, RZ, 0xfc, !PT ;  /* 0x640064001f747812 */ /* 0x000fe200078efcff */
[--C-:B------:R-:W-:Y:S01]  /*2a30*/  HFMA2 R89, R89, 0.125, 0.125, R76.reuse.H0_H0 ;  /* 0x3000300059597831 */ /* 0x100fe2000004004c */
[----:B------:R-:W-:Y:S01]  /*2a40*/  LOP3.LUT R30, R77, 0x64006400, RZ, 0xfc, !PT ;  /* 0x640064004d1e7812 */ /* 0x000fe200078efcff */
[----:B------:R-:W-:Y:S01]  /*2a50*/  HFMA2 R88, R83, 0.015625, 0.015625, R76.H1_H1 ;  /* 0x2400240053587831 */ /* 0x000fe2000006004c */
[----:B------:R-:W-:Y:S01]  /*2a60*/  LOP3.LUT R31, R79, 0x380038, RZ, 0xc0, !PT ;  /* 0x003800384f1f7812 */ /* 0x000fe200078ec0ff */
[----:B------:R-:W-:Y:S01]  /*2a70*/  HADD2 R69, R116, R69.H0_H0 ;  /* 0x2000004574457230 */ /* 0x000fe20000000000 */
[C---:B------:R-:W-:Y:S01]  /*2a80*/  LOP3.LUT R77, R29.reuse, 0x380038, RZ, 0xc0, !PT ;  /* 0x003800381d4d7812 */ /* 0x040fe200078ec0ff */
[----:B------:R-:W-:Y:S01]  /*2a90*/  HFMA2 R85, R30, 0.125, 0.125, R73.H0_H0 ;  /* 0x300030001e557831 */ /* 0x000fe20000040049 */
[----:B------:R-:W-:Y:S01]  /*2aa0*/  LOP3.LUT R29, R29, 0x1c001c0, RZ, 0xc0, !PT ;  /* 0x01c001c01d1d7812 */ /* 0x000fe200078ec0ff */
[----:B------:R-:W-:Y:S01]  /*2ab0*/  HFMA2 R33, R74, R34, R33 ;  /* 0x000000224a217231 */ /* 0x000fe20000000021 */
[----:B------:R-:W-:Y:S01]  /*2ac0*/  LOP3.LUT R76, R31, 0x64006400, RZ, 0xfc, !PT ;  /* 0x640064001f4c7812 */ /* 0x000fe200078efcff */
[----:B------:R-:W-:Y:S01]  /*2ad0*/  HFMA2 R109, R85, R35, R109 ;  /* 0x00000023556d7231 */ /* 0x000fe2000000006d */
[----:B------:R-:W-:-:S02]  /*2ae0*/  LOP3.LUT R79, R79, 0x1c001c0, RZ, 0xc0, !PT ;  /* 0x01c001c04f4f7812 */ /* 0x000fc400078ec0ff */
[----:B------:R-:W-:Y:S01]  /*2af0*/  LOP3.LUT R116, R82, 0x64006400, RZ, 0xfc, !PT ;  /* 0x6400640052747812 */ /* 0x000fe200078efcff */
[----:B------:R-:W-:Y:S01]  /*2b00*/  HFMA2 R83, R76, 0.125, 0.125, R73.H0_H0 ;  /* 0x300030004c537831 */ /* 0x000fe20000040049 */
[----:B------:R-:W-:Y:S02]  /*2b10*/  LOP3.LUT R118, R77, 0x64006400, RZ, 0xfc, !PT ;  /* 0x640064004d767812 */ /* 0x000fe400078efcff */
[----:B------:R-:W-:Y:S02]  /*2b20*/  LOP3.LUT R120, R29, 0x64006400, RZ, 0xfc, !PT ;  /* 0x640064001d787812 */ /* 0x000fe400078efcff */
[----:B------:R-:W-:Y:S01]  /*2b30*/  LOP3.LUT R82, R79, 0x64006400, RZ, 0xfc, !PT ;  /* 0x640064004f527812 */ /* 0x000fe200078efcff */
[--C-:B------:R-:W-:Y:S01]  /*2b40*/  HFMA2 R79, R116, 0.125, 0.125, R71.reuse.H0_H0 ;  /* 0x30003000744f7831 */ /* 0x100fe20000040047 */
[----:B------:R-:W-:Y:S01]  /*2b50*/  LOP3.LUT R115, R28, 0x1c001c0, RZ, 0xc0, !PT ;  /* 0x01c001c01c737812 */ /* 0x000fe200078ec0ff */
[----:B------:R-:W-:Y:S02]  /*2b60*/  HFMA2 R77, R118, 0.125, 0.125, R71.H0_H0 ;  /* 0x30003000764d7831 */ /* 0x000fe40000040047 */
[----:B0-----:R-:W-:-:S02]  /*2b70*/  HFMA2 R32, R90, R36, R32 ;  /* 0x000000245a207231 */ /* 0x001fc40000000020 */
[----:B------:R-:W-:Y:S01]  /*2b80*/  HFMA2 R76, R120, 0.015625, 0.015625, R71.H1_H1 ;  /* 0x24002400784c7831 */ /* 0x000fe20000060047 */
[----:B------:R-:W-:Y:S01]  /*2b90*/  LOP3.LUT R71, R28, 0x380038, RZ, 0xc0, !PT ;  /* 0x003800381c477812 */ /* 0x000fe200078ec0ff */
[----:B------:R-:W-:Y:S01]  /*2ba0*/  HFMA2 R82, R82, 0.015625, 0.015625, R73.H1_H1 ;  /* 0x2400240052527831 */ /* 0x000fe20000060049 */
[----:B------:R-:W0:Y:S01]  /*2bb0*/  LDS.128 R28, [UR4+0x100] ;  /* 0x00010004ff1c7984 */ /* 0x000e220008000c00 */
[----:B------:R-:W-:Y:S01]  /*2bc0*/  LOP3.LUT R73, R114, 0x64006400, RZ, 0xfc, !PT ;  /* 0x6400640072497812 */ /* 0x000fe200078efcff */
[----:B------:R-:W-:Y:S02]  /*2bd0*/  HFMA2 R113, R79, R35, R113 ;  /* 0x000000234f717231 */ /* 0x000fe40000000071 */
[-C--:B------:R-:W-:Y:S01]  /*2be0*/  HFMA2 R109, R84, R36.reuse, R109 ;  /* 0x00000024546d7231 */ /* 0x080fe2000000006d */
[----:B------:R-:W-:Y:S01]  /*2bf0*/  LOP3.LUT R71, R71, 0x64006400, RZ, 0xfc, !PT ;  /* 0x6400640047477812 */ /* 0x000fe200078efcff */
[----:B------:R-:W-:Y:S02]  /*2c00*/  HFMA2 R73, R73, 0.125, 0.125, R70.H0_H0 ;  /* 0x3000300049497831 */ /* 0x000fe40000040046 */
[----:B------:R-:W-:-:S02]  /*2c10*/  HFMA2 R113, R78, R36, R113 ;  /* 0x000000244e717231 */ /* 0x000fc40000000071 */
[----:B------:R-:W-:Y:S01]  /*2c20*/  HFMA2 R109, R83, R37, R109 ;  /* 0x00000025536d7231 */ /* 0x000fe2000000006d */
[----:B------:R-:W-:Y:S01]  /*2c30*/  LOP3.LUT R115, R115, 0x64006400, RZ, 0xfc, !PT ;  /* 0x6400640073737812 */ /* 0x000fe200078efcff */
[----:B------:R-:W-:Y:S02]  /*2c40*/  HFMA2 R33, R73, R35, R33 ;  /* 0x0000002349217231 */ /* 0x000fe40000000021 */
[-C--:B------:R-:W-:Y:S02]  /*2c50*/  HFMA2 R113, R77, R37.reuse, R113 ;  /* 0x000000254d717231 */ /* 0x080fe40000000071 */
[----:B------:R-:W-:Y:S02]  /*2c60*/  HFMA2 R71, R71, 0.125, 0.125, R70.H0_H0 ;  /* 0x3000300047477831 */ /* 0x000fe40000040046 */
[----:B------:R-:W-:Y:S02]  /*2c70*/  HFMA2 R114, R72, R36, R33 ;  /* 0x0000002448727231 */ /* 0x000fe40000000021 */
[----:B------:R-:W-:-:S02]  /*2c80*/  HFMA2 R36, R89, R37, R32 ;  /* 0x0000002559247231 */ /* 0x000fc40000000020 */
[-C--:B------:R-:W-:Y:S01]  /*2c90*/  HFMA2 R109, R82, R38.reuse, R109 ;  /* 0x00000026526d7231 */ /* 0x080fe2000000006d */
[----:B------:R-:W1:Y:S01]  /*2ca0*/  LDS.128 R32, [UR4+0x110] ;  /* 0x00011004ff207984 */ /* 0x000e620008000c00 */
[----:B------:R-:W-:Y:S02]  /*2cb0*/  HFMA2 R116, R71, R37, R114 ;  /* 0x0000002547747231 */ /* 0x000fe40000000072 */
[----:B------:R-:W-:Y:S02]  /*2cc0*/  HFMA2 R36, R88, R38, R36 ;  /* 0x0000002658247231 */ /* 0x000fe40000000024 */
[----:B------:R-:W-:Y:S02]  /*2cd0*/  HFMA2 R70, R115, 0.015625, 0.015625, R70.H1_H1 ;  /* 0x2400240073467831 */ /* 0x000fe40000060046 */
[----:B------:R-:W-:Y:S02]  /*2ce0*/  HFMA2 R37, R81, R39, R109 ;  /* 0x0000002751257231 */ /* 0x000fe4000000006d */
[----:B------:R-:W-:-:S04]  /*2cf0*/  IMAD.WIDE R114, R95, 0x4, R110 ;  /* 0x000000045f727825 */ /* 0x000fc800078e026e */
[-C--:B------:R-:W-:Y:S02]  /*2d00*/  HFMA2 R36, R87, R39.reuse, R36 ;  /* 0x0000002757247231 */ /* 0x080fe40000000024 */
[-C--:B------:R-:W-:Y:S02]  /*2d10*/  HFMA2 R110, R76, R38.reuse, R113 ;  /* 0x000000264c6e7231 */ /* 0x080fe40000000071 */
[----:B------:R-:W-:Y:S01]  /*2d20*/  HFMA2 R116, R70, R38, R116 ;  /* 0x0000002646747231 */ /* 0x000fe20000000074 */
[----:B------:R-:W-:Y:S01]  /*2d30*/  MOV R113, R115 ;  /* 0x0000007300717202 */ /* 0x000fe20000000f00 */
[-C--:B------:R-:W-:Y:S01]  /*2d40*/  HFMA2 R109, R75, R39.reuse, R110 ;  /* 0x000000274b6d7231 */ /* 0x080fe2000000006e */
[C-C-:B------:R-:W-:Y:S01]  /*2d50*/  PRMT R111, R36.reuse, 0x5410, R37.reuse ;  /* 0x00005410246f7816 */ /* 0x140fe20000000025 */
[----:B------:R-:W-:Y:S01]  /*2d60*/  HFMA2 R110, R69, R39, R116 ;  /* 0x00000027456e7231 */ /* 0x000fe20000000074 */
[----:B------:R-:W-:-:S05]  /*2d70*/  PRMT R37, R36, 0x7632, R37 ;  /* 0x0000763224257816 */ /* 0x000fca0000000025 */
[----:B------:R-:W-:Y:S02]  /*2d80*/  HADD2 R111, R111, R37 ;  /* 0x000000256f6f7230 */ /* 0x000fe40000000000 */
[-C--:B0-----:R-:W-:Y:S02]  /*2d90*/  HFMA2 R36, R43, R28.reuse, RZ ;  /* 0x0000001c2b247231 */ /* 0x081fe400000000ff */
[-C--:B------:R-:W-:Y:S02]  /*2da0*/  HFMA2 R37, R42, R28.reuse, RZ.H0_H0 ;  /* 0x0000001c2a257231 */ /* 0x080fe400000400ff */
[-C--:B------:R-:W-:Y:S02]  /*2db0*/  HFMA2 R38, R41, R28.reuse, RZ ;  /* 0x0000001c29267231 */ /* 0x080fe400000000ff */
[----:B------:R-:W-:Y:S02]  /*2dc0*/  HFMA2 R39, R40, R28, RZ.H0_H0 ;  /* 0x0000001c28277231 */ /* 0x000fe400000400ff */
[----:B------:R-:W-:-:S02]  /*2dd0*/  HFMA2 R28, R51, R29, R36 ;  /* 0x0000001d331c7231 */ /* 0x000fc40000000024 */
[-C--:B------:R-:W-:Y:S02]  /*2de0*/  HFMA2 R115, R49, R29.reuse, R37 ;  /* 0x0000001d31737231 */ /* 0x080fe40000000025 */
[-C--:B------:R-:W-:Y:S02]  /*2df0*/  HFMA2 R116, R47, R29.reuse, R38 ;  /* 0x0000001d2f747231 */ /* 0x080fe40000000026 */
[----:B------:R-:W-:Y:S02]  /*2e00*/  HFMA2 R29, R45, R29, R39 ;  /* 0x0000001d2d1d7231 */ /* 0x000fe40000000027 */
[-C--:B------:R-:W-:Y:S01]  /*2e10*/  HFMA2 R28, R56, R30.reuse, R28 ;  /* 0x0000001e381c7231 */ /* 0x080fe2000000001c */
[----:B------:R-:W0:Y:S01]  /*2e20*/  LDS.128 R36, [UR4+0x120] ;  /* 0x00012004ff247984 */ /* 0x000e220008000c00 */
[-C--:B------:R-:W-:Y:S02]  /*2e30*/  HFMA2 R115, R14, R30.reuse, R115 ;  /* 0x0000001e0e737231 */ /* 0x080fe40000000073 */
[----:B------:R-:W-:-:S02]  /*2e40*/  HFMA2 R116, R13, R30, R116 ;  /* 0x0000001e0d747231 */ /* 0x000fc40000000074 */
[----:B------:R-:W-:Y:S02]  /*2e50*/  HFMA2 R117, R25, R30, R29 ;  /* 0x0000001e19757231 */ /* 0x000fe4000000001d */
[-C--:B------:R-:W-:Y:S02]  /*2e60*/  HFMA2 R28, R24, R31.reuse, R28 ;  /* 0x0000001f181c7231 */ /* 0x080fe4000000001c */
[-C--:B------:R-:W-:Y:S02]  /*2e70*/  HFMA2 R29, R23, R31.reuse, R115 ;  /* 0x0000001f171d7231 */ /* 0x080fe40000000073 */
[-C--:B------:R-:W-:Y:S02]  /*2e80*/  HFMA2 R30, R22, R31.reuse, R116 ;  /* 0x0000001f161e7231 */ /* 0x080fe40000000074 */
[----:B------:R-:W-:Y:S02]  /*2e90*/  HFMA2 R31, R21, R31, R117 ;  /* 0x0000001f151f7231 */ /* 0x000fe40000000075 */
[----:B-1----:R-:W-:-:S02]  /*2ea0*/  HFMA2 R115, R20, R32, R28 ;  /* 0x0000002014737231 */ /* 0x002fc4000000001c */
[-C--:B------:R-:W-:Y:S02]  /*2eb0*/  HFMA2 R116, R19, R32.reuse, R29 ;  /* 0x0000002013747231 */ /* 0x080fe4000000001d */
[-C--:B------:R-:W-:Y:S02]  /*2ec0*/  HFMA2 R117, R18, R32.reuse, R30 ;  /* 0x0000002012757231 */ /* 0x080fe4000000001e */
[----:B------:R-:W-:Y:S02]  /*2ed0*/  HFMA2 R32, R16, R32, R31 ;  /* 0x0000002010207231 */ /* 0x000fe4000000001f */
[-C--:B------:R-:W-:Y:S01]  /*2ee0*/  HFMA2 R115, R50, R33.reuse, R115 ;  /* 0x0000002132737231 */ /* 0x080fe20000000073 */
[----:B------:R-:W1:Y:S01]  /*2ef0*/  LDS.128 R28, [UR4+0x130] ;  /* 0x00013004ff1c7984 */ /* 0x000e620008000c00 */
[-C--:B------:R-:W-:Y:S02]  /*2f00*/  HFMA2 R116, R48, R33.reuse, R116 ;  /* 0x0000002130747231 */ /* 0x080fe40000000074 */
[----:B------:R-:W-:-:S02]  /*2f10*/  HFMA2 R117, R46, R33, R117 ;  /* 0x000000212e757231 */ /* 0x000fc40000000075 */
[----:B------:R-:W-:Y:S02]  /*2f20*/  HFMA2 R32, R44, R33, R32 ;  /* 0x000000212c207231 */ /* 0x000fe40000000020 */
        /* <DEDUP_REMOVED lines=8> */
[----:B-----5:R-:W-:Y:S02]  /*2fb0*/  HFMA2 R27, R111, R94, R27 ;  /* 0x0000005e6f1b7231 */ /* 0x020fe4000000001b */
[-C--:B0-----:R-:W-:Y:S02]  /*2fc0*/  HFMA2 R34, R64, R36.reuse, R32 ;  /* 0x0000002440227231 */ /* 0x081fe40000000020 */
        /* <DEDUP_REMOVED lines=12> */
[-C--:B------:R-:W-:Y:S01]  /*3090*/  HFMA2 R116, R85, R39.reuse, R116 ;  /* 0x0000002755747231 */ /* 0x080fe20000000074 */
[----:B------:R-:W0:Y:S01]  /*30a0*/  LDS.128 R32, [UR4+0x200] ;  /* 0x00020004ff207984 */ /* 0x000e220008000c00 */
[----:B------:R-:W-:-:S02]  /*30b0*/  HFMA2 R37, R79, R39, R37 ;  /* 0x000000274f257231 */ /* 0x000fc40000000025 */
[----:B------:R-:W-:Y:S02]  /*30c0*/  HFMA2 R38, R73, R39, R38 ;  /* 0x0000002749267231 */ /* 0x000fe40000000026 */
[-C--:B-1----:R-:W-:Y:S02]  /*30d0*/  HFMA2 R36, R90, R28.reuse, R36 ;  /* 0x0000001c5a247231 */ /* 0x082fe40000000024 */
        /* <DEDUP_REMOVED lines=11> */
[-C--:B------:R-:W-:Y:S02]  /*3190*/  HFMA2 R29, R87, R31.reuse, R36 ;  /* 0x0000001f571d7231 */ /* 0x080fe40000000024 */
[-C--:B------:R-:W-:Y:S02]  /*31a0*/  HFMA2 R116, R81, R31.reuse, R116 ;  /* 0x0000001f51747231 */ /* 0x080fe40000000074 */
[-C--:B------:R-:W-:Y:S02]  /*31b0*/  HFMA2 R28, R75, R31.reuse, R28 ;  /* 0x0000001f4b1c7231 */ /* 0x080fe4000000001c */
[----:B------:R-:W-:Y:S01]  /*31c0*/  HFMA2 R30, R69, R31, R30 ;  /* 0x0000001f451e7231 */ /* 0x000fe2000000001e */
[----:B------:R-:W1:Y:S01]  /*31d0*/  LDS.128 R36, [UR4+0x210] ;  /* 0x00021004ff247984 */ /* 0x000e620008000c00 */
[----:B------:R-:W-:-:S02]  /*31e0*/  PRMT R31, R29, 0x5410, R116 ;  /* 0x000054101d1f7816 */ /* 0x000fc40000000074 */
[----:B------:R-:W-:-:S05]  /*31f0*/  PRMT R116, R29, 0x7632, R116 ;  /* 0x000076321d747816 */ /* 0x000fca0000000074 */
[----:B------:R-:W-:Y:S01]  /*3200*/  HADD2 R29, R31, R116 ;  /* 0x000000741f1d7230 */ /* 0x000fe20000000000 */
[----:B------:R-:W-:Y:S02]  /*3210*/  MOV R116, R0 ;  /* 0x0000000000747202 */ /* 0x000fe40000000f00 */
[C-C-:B------:R-:W-:Y:S02]  /*3220*/  PRMT R0, R109.reuse, 0x5410, R110.reuse ;  /* 0x000054106d007816 */ /* 0x140fe4000000006e */
[----:B------:R-:W-:Y:S02]  /*3230*/  PRMT R110, R109, 0x7632, R110 ;  /* 0x000076326d6e7816 */ /* 0x000fe4000000006e */
[C-C-:B------:R-:W-:Y:S02]  /*3240*/  PRMT R109, R28.reuse, 0x5410, R30.reuse ;  /* 0x000054101c6d7816 */ /* 0x140fe4000000001e */
[----:B------:R-:W-:Y:S01]  /*3250*/  PRMT R30, R28, 0x7632, R30 ;  /* 0x000076321c1e7816 */ /* 0x000fe2000000001e */
[----:B------:R-:W-:-:S02]  /*3260*/  HADD2 R110, R0, R110 ;  /* 0x0000006e006e7230 */ /* 0x000fc40000000000 */
[----:B------:R-:W-:Y:S02]  /*3270*/  HFMA2 R0, R29, R94, R116 ;  /* 0x0000005e1d007231 */ /* 0x000fe40000000074 */
[-C--:B0-----:R-:W-:Y:S02]  /*3280*/  HFMA2 R28, R43, R32.reuse, RZ.H0_H0 ;  /* 0x000000202b1c7231 */ /* 0x081fe400000400ff */
[-C--:B------:R-:W-:Y:S02]  /*3290*/  HFMA2 R29, R42, R32.reuse, RZ ;  /* 0x000000202a1d7231 */ /* 0x080fe400000000ff */
[----:B------:R-:W-:Y:S02]  /*32a0*/  HFMA2 R17, R110, R93, R17 ;  /* 0x0000005d6e117231 */ /* 0x000fe40000000011 */
[----:B------:R-:W-:Y:S02]  /*32b0*/  HFMA2 R109, R109, 1, 1, R30 ;  /* 0x3c003c006d6d7831 */ /* 0x000fe4000000001e */
[----:B------:R-:W-:-:S02]  /*32c0*/  HFMA2 R30, R41, R32, RZ.H0_H0 ;  /* 0x00000020291e7231 */ /* 0x000fc400000400ff */
[----:B------:R-:W-:Y:S02]  /*32d0*/  HFMA2 R31, R40, R32, RZ ;  /* 0x00000020281f7231 */ /* 0x000fe400000000ff */
[-C--:B------:R-:W-:Y:S02]  /*32e0*/  HFMA2 R32, R51, R33.reuse, R28 ;  /* 0x0000002133207231 */ /* 0x080fe4000000001c */
[-C--:B------:R-:W-:Y:S02]  /*32f0*/  HFMA2 R111, R49, R33.reuse, R29 ;  /* 0x00000021316f7231 */ /* 0x080fe4000000001d */
[-C--:B------:R-:W-:Y:S02]  /*3300*/  HFMA2 R115, R47, R33.reuse, R30 ;  /* 0x000000212f737231 */ /* 0x080fe4000000001e */
[----:B------:R-:W-:Y:S02]  /*3310*/  HFMA2 R33, R45, R33, R31 ;  /* 0x000000212d217231 */ /* 0x000fe4000000001f */
[-C--:B------:R-:W-:Y:S01]  /*3320*/  HFMA2 R32, R56, R34.reuse, R32 ;  /* 0x0000002238207231 */ /* 0x080fe20000000020 */
[----:B------:R-:W0:Y:S01]  /*3330*/  LDS.128 R28, [UR4+0x220] ;  /* 0x00022004ff1c7984 */ /* 0x000e220008000c00 */
[----:B------:R-:W-:-:S02]  /*3340*/  HFMA2 R111, R14, R34, R111 ;  /* 0x000000220e6f7231 */ /* 0x000fc4000000006f */
[-C--:B------:R-:W-:Y:S02]  /*3350*/  HFMA2 R115, R13, R34.reuse, R115 ;  /* 0x000000220d737231 */ /* 0x080fe40000000073 */
[----:B------:R-:W-:Y:S02]  /*3360*/  HFMA2 R116, R25, R34, R33 ;  /* 0x0000002219747231 */ /* 0x000fe40000000021 */
[-C--:B------:R-:W-:Y:S02]  /*3370*/  HFMA2 R32, R24, R35.reuse, R32 ;  /* 0x0000002318207231 */ /* 0x080fe40000000020 */
[-C--:B------:R-:W-:Y:S02]  /*3380*/  HFMA2 R33, R23, R35.reuse, R111 ;  /* 0x0000002317217231 */ /* 0x080fe4000000006f */
[-C--:B------:R-:W-:Y:S02]  /*3390*/  HFMA2 R34, R22, R35.reuse, R115 ;  /* 0x0000002316227231 */ /* 0x080fe40000000073 */
[----:B------:R-:W-:-:S02]  /*33a0*/  HFMA2 R35, R21, R35, R116 ;  /* 0x0000002315237231 */ /* 0x000fc40000000074 */
[-C--:B-1----:R-:W-:Y:S02]  /*33b0*/  HFMA2 R111, R20, R36.reuse, R32 ;  /* 0x00000024146f7231 */ /* 0x082fe40000000020 */
[-C--:B------:R-:W-:Y:S02]  /*33c0*/  HFMA2 R115, R19, R36.reuse, R33 ;  /* 0x0000002413737231 */ /* 0x080fe40000000021 */
[-C--:B------:R-:W-:Y:S02]  /*33d0*/  HFMA2 R116, R18, R36.reuse, R34 ;  /* 0x0000002412747231 */ /* 0x080fe40000000022 */
[----:B------:R-:W-:Y:S02]  /*33e0*/  HFMA2 R36, R16, R36, R35 ;  /* 0x0000002410247231 */ /* 0x000fe40000000023 */
[----:B------:R-:W1:Y:S01]  /*33f0*/  LDS.128 R32, [UR4+0x230] ;  /* 0x00023004ff207984 */ /* 0x000e620008000c00 */
        /* <DEDUP_REMOVED lines=12> */
[----:B------:R-:W-:Y:S02]  /*34c0*/  HFMA2 R26, R109, R93, R26 ;  /* 0x0000005d6d1a7231 */ /* 0x000fe4000000001a */
[----:B0-----:R-:W-:-:S02]  /*34d0*/  HFMA2 R111, R64, R28, R111 ;  /* 0x0000001c406f7231 */ /* 0x001fc4000000006f */
[-C--:B------:R-:W-:Y:S02]  /*34e0*/  HFMA2 R115, R63, R28.reuse, R115 ;  /* 0x0000001c3f737231 */ /* 0x080fe40000000073 */
[-C--:B------:R-:W-:Y:S02]  /*34f0*/  HFMA2 R116, R62, R28.reuse, R116 ;  /* 0x0000001c3e747231 */ /* 0x080fe40000000074 */
[----:B------:R-:W-:Y:S02]  /*3500*/  HFMA2 R36, R61, R28, R36 ;  /* 0x0000001c3d247231 */ /* 0x000fe40000000024 */
[-C--:B------:R-:W-:Y:S02]  /*3510*/  HFMA2 R111, R68, R29.reuse, R111 ;  /* 0x0000001d446f7231 */ /* 0x080fe4000000006f */
[-C--:B------:R-:W-:Y:S02]  /*3520*/  HFMA2 R115, R67, R29.reuse, R115 ;  /* 0x0000001d43737231 */ /* 0x080fe40000000073 */
[----:B------:R-:W-:-:S02]  /*3530*/  HFMA2 R116, R66, R29, R116 ;  /* 0x0000001d42747231 */ /* 0x000fc40000000074 */
[----:B------:R-:W-:Y:S02]  /*3540*/  HFMA2 R29, R65, R29, R36 ;  /* 0x0000001d411d7231 */ /* 0x000fe40000000024 */
[-C--:B------:R-:W-:Y:S01]  /*3550*/  HFMA2 R111, R92, R30.reuse, R111 ;  /* 0x0000001e5c6f7231 */ /* 0x080fe2000000006f */
[----:B------:R-:W0:Y:S01]  /*3560*/  LDS.128 R36, [UR4+0x300] ;  /* 0x00030004ff247984 */ /* 0x000e220008000c00 */
[-C--:B------:R-:W-:Y:S02]  /*3570*/  HFMA2 R115, R86, R30.reuse, R115 ;  /* 0x0000001e56737231 */ /* 0x080fe40000000073 */
[-C--:B------:R-:W-:Y:S02]  /*3580*/  HFMA2 R116, R80, R30.reuse, R116 ;  /* 0x0000001e50747231 */ /* 0x080fe40000000074 */
[----:B------:R-:W-:Y:S02]  /*3590*/  HFMA2 R29, R74, R30, R29 ;  /* 0x0000001e4a1d7231 */ /* 0x000fe4000000001d */
[----:B------:R-:W-:-:S02]  /*35a0*/  HFMA2 R111, R91, R31, R111 ;  /* 0x0000001f5b6f7231 */ /* 0x000fc4000000006f */
[-C--:B------:R-:W-:Y:S02]  /*35b0*/  HFMA2 R115, R85, R31.reuse, R115 ;  /* 0x0000001f55737231 */ /* 0x080fe40000000073 */
[-C--:B------:R-:W-:Y:S02]  /*35c0*/  HFMA2 R116, R79, R31.reuse, R116 ;  /* 0x0000001f4f747231 */ /* 0x080fe40000000074 */
[----:B------:R-:W-:Y:S02]  /*35d0*/  HFMA2 R29, R73, R31, R29 ;  /* 0x0000001f491d7231 */ /* 0x000fe4000000001d */
[-C--:B-1----:R-:W-:Y:S02]  /*35e0*/  HFMA2 R111, R90, R32.reuse, R111 ;  /* 0x000000205a6f7231 */ /* 0x082fe4000000006f */
        /* <DEDUP_REMOVED lines=11> */
[-C--:B------:R-:W-:Y:S01]  /*36a0*/  HFMA2 R111, R87, R35.reuse, R111 ;  /* 0x00000023576f7231 */ /* 0x080fe2000000006f */
[----:B------:R-:W1:Y:S01]  /*36b0*/  LDS.128 R28, [UR4+0x310] ;  /* 0x00031004ff1c7984 */ /* 0x000e620008000c00 */
[-C--:B------:R-:W-:Y:S01]  /*36c0*/  HFMA2 R115, R81, R35.reuse, R115 ;  /* 0x0000002351737231 */ /* 0x080fe20000000073 */
[----:B------:R-:W-:Y:S01]  /*36d0*/  MOV R33, R2 ;  /* 0x0000000200217202 */ /* 0x000fe20000000f00 */
[----:B------:R-:W-:-:S02]  /*36e0*/  HFMA2 R116, R75, R35, R116 ;  /* 0x000000234b747231 */ /* 0x000fc40000000074 */
[----:B------:R-:W-:Y:S01]  /*36f0*/  HFMA2 R34, R69, R35, R34 ;  /* 0x0000002345227231 */ /* 0x000fe20000000022 */
[C-C-:B------:R-:W-:Y:S02]  /*3700*/  PRMT R2, R111.reuse, 0x5410, R115.reuse ;  /* 0x000054106f027816 */ /* 0x140fe40000000073 */
[----:B------:R-:W-:Y:S02]  /*3710*/  PRMT R115, R111, 0x7632, R115 ;  /* 0x000076326f737816 */ /* 0x000fe40000000073 */
[C-C-:B------:R-:W-:Y:S02]  /*3720*/  PRMT R109, R116.reuse, 0x5410, R34.reuse ;  /* 0x00005410746d7816 */ /* 0x140fe40000000022 */
[----:B------:R-:W-:Y:S01]  /*3730*/  PRMT R34, R116, 0x7632, R34 ;  /* 0x0000763274227816 */ /* 0x000fe20000000022 */
[----:B------:R-:W-:-:S04]  /*3740*/  HADD2 R2, R2, R115 ;  /* 0x0000007302027230 */ /* 0x000fc80000000000 */
[----:B------:R-:W-:Y:S02]  /*3750*/  HFMA2 R2, R2, R94, R33 ;  /* 0x0000005e02027231 */ /* 0x000fe40000000021 */
[-C--:B0-----:R-:W-:Y:S02]  /*3760*/  HFMA2 R32, R43, R36.reuse, RZ.H0_H0 ;  /* 0x000000242b207231 */ /* 0x081fe400000400ff */
[-C--:B------:R-:W-:Y:S02]  /*3770*/  HFMA2 R33, R42, R36.reuse, RZ ;  /* 0x000000242a217231 */ /* 0x080fe400000000ff */
[-C--:B------:R-:W-:Y:S02]  /*3780*/  HFMA2 R111, R41, R36.reuse, RZ.H0_H0 ;  /* 0x00000024296f7231 */ /* 0x080fe400000400ff */
[----:B------:R-:W-:Y:S02]  /*3790*/  HFMA2 R115, R40, R36, RZ ;  /* 0x0000002428737231 */ /* 0x000fe400000000ff */
[----:B------:R-:W-:-:S02]  /*37a0*/  HFMA2 R36, R51, R37, R32 ;  /* 0x0000002533247231 */ /* 0x000fc40000000020 */
[----:B------:R-:W-:Y:S02]  /*37b0*/  HFMA2 R109, R109, 1, 1, R34 ;  /* 0x3c003c006d6d7831 */ /* 0x000fe40000000022 */
[-C--:B------:R-:W-:Y:S02]  /*37c0*/  HFMA2 R111, R47, R37.reuse, R111 ;  /* 0x000000252f6f7231 */ /* 0x080fe4000000006f */
[-C--:B------:R-:W-:Y:S02]  /*37d0*/  HFMA2 R110, R49, R37.reuse, R33 ;  /* 0x00000025316e7231 */ /* 0x080fe40000000021 */
[-C--:B------:R-:W-:Y:S01]  /*37e0*/  HFMA2 R36, R56, R38.reuse, R36 ;  /* 0x0000002638247231 */ /* 0x080fe20000000024 */
[----:B------:R-:W0:Y:S01]  /*37f0*/  LDS.128 R32, [UR4+0x320] ;  /* 0x00032004ff207984 */ /* 0x000e220008000c00 */
[----:B------:R-:W-:Y:S02]  /*3800*/  HFMA2 R115, R45, R37, R115 ;  /* 0x000000252d737231 */ /* 0x000fe40000000073 */
[----:B------:R-:W-:-:S02]  /*3810*/  HFMA2 R111, R13, R38, R111 ;  /* 0x000000260d6f7231 */ /* 0x000fc4000000006f */
[-C--:B------:R-:W-:Y:S02]  /*3820*/  HFMA2 R110, R14, R38.reuse, R110 ;  /* 0x000000260e6e7231 */ /* 0x080fe4000000006e */
[-C--:B------:R-:W-:Y:S02]  /*3830*/  HFMA2 R36, R24, R39.reuse, R36 ;  /* 0x0000002718247231 */ /* 0x080fe40000000024 */
[----:B------:R-:W-:Y:S02]  /*3840*/  HFMA2 R115, R25, R38, R115 ;  /* 0x0000002619737231 */ /* 0x000fe40000000073 */
[-C--:B------:R-:W-:Y:S02]  /*3850*/  HFMA2 R38, R22, R39.reuse, R111 ;  /* 0x0000002716267231 */ /* 0x080fe4000000006f */
[----:B------:R-:W-:Y:S02]  /*3860*/  HFMA2 R37, R23, R39, R110 ;  /* 0x0000002717257231 */ /* 0x000fe4000000006e */
[----:B------:R-:W-:-:S02]  /*3870*/  HFMA2 R3, R109, R93, R3 ;  /* 0x0000005d6d037231 */ /* 0x000fc40000000003 */
[----:B------:R-:W-:Y:S02]  /*3880*/  HFMA2 R39, R21, R39, R115 ;  /* 0x0000002715277231 */ /* 0x000fe40000000073 */
[-C--:B-1----:R-:W-:Y:S02]  /*3890*/  HFMA2 R110, R20, R28.reuse, R36 ;  /* 0x0000001c146e7231 */ /* 0x082fe40000000024 */
[-C--:B------:R-:W-:Y:S02]  /*38a0*/  HFMA2 R111, R19, R28.reuse, R37 ;  /* 0x0000001c136f7231 */ /* 0x080fe40000000025 */
[-C--:B------:R-:W-:Y:S02]  /*38b0*/  HFMA2 R115, R18, R28.reuse, R38 ;  /* 0x0000001c12737231 */ /* 0x080fe40000000026 */
[----:B------:R-:W-:Y:S02]  /*38c0*/  HFMA2 R28, R16, R28, R39 ;  /* 0x0000001c101c7231 */ /* 0x000fe40000000027 */
[-C--:B------:R-:W-:Y:S01]  /*38d0*/  HFMA2 R110, R50, R29.reuse, R110 ;  /* 0x0000001d326e7231 */ /* 0x080fe2000000006e */
[----:B------:R-:W1:Y:S01]  /*38e0*/  LDS.128 R36, [UR4+0x330] ;  /* 0x00033004ff247984 */ /* 0x000e620008000c00 */
        /* <DEDUP_REMOVED lines=19> */
[-C--:B------:R-:W-:Y:S01]  /*3a20*/  HFMA2 R110, R92, R34.reuse, R110 ;  /* 0x000000225c6e7231 */ /* 0x080fe2000000006e */
[----:B------:R-:W0:Y:S01]  /*3a30*/  LDS.128 R28, [UR4+0x400] ;  /* 0x00040004ff1c7984 */ /* 0x000e220008000c00 */
[-C--:B------:R-:W-:Y:S02]  /*3a40*/  HFMA2 R111, R86, R34.reuse, R111 ;  /* 0x00000022566f7231 */ /* 0x080fe4000000006f */
[-C--:B------:R-:W-:Y:S02]  /*3a50*/  HFMA2 R32, R80, R34.reuse, R32 ;  /* 0x0000002250207231 */ /* 0x080fe40000000020 */
[----:B------:R-:W-:Y:S02]  /*3a60*/  HFMA2 R33, R74, R34, R33 ;  /* 0x000000224a217231 */ /* 0x000fe40000000021 */
[-C--:B------:R-:W-:Y:S02]  /*3a70*/  HFMA2 R110, R91, R35.reuse, R110 ;  /* 0x000000235b6e7231 */ /* 0x080fe4000000006e */
[----:B------:R-:W-:-:S02]  /*3a80*/  HFMA2 R111, R85, R35, R111 ;  /* 0x00000023556f7231 */ /* 0x000fc4000000006f */
[-C--:B------:R-:W-:Y:S02]  /*3a90*/  HFMA2 R32, R79, R35.reuse, R32 ;  /* 0x000000234f207231 */ /* 0x080fe40000000020 */
[----:B------:R-:W-:Y:S02]  /*3aa0*/  HFMA2 R33, R73, R35, R33 ;  /* 0x0000002349217231 */ /* 0x000fe40000000021 */
[-C--:B-1----:R-:W-:Y:S02]  /*3ab0*/  HFMA2 R110, R90, R36.reuse, R110 ;  /* 0x000000245a6e7231 */ /* 0x082fe4000000006e */
        /* <DEDUP_REMOVED lines=12> */
[-C--:B------:R-:W-:Y:S01]  /*3b80*/  HFMA2 R111, R81, R39.reuse, R111 ;  /* 0x00000027516f7231 */ /* 0x080fe2000000006f */
[----:B------:R-:W1:Y:S01]  /*3b90*/  LDS.128 R32, [UR4+0x410] ;  /* 0x00041004ff207984 */ /* 0x000e620008000c00 */
[----:B------:R-:W-:Y:S01]  /*3ba0*/  MOV R37, R4 ;  /* 0x0000000400257202 */ /* 0x000fe20000000f00 */
[-C--:B------:R-:W-:Y:S02]  /*3bb0*/  HFMA2 R36, R75, R39.reuse, R36 ;  /* 0x000000274b247231 */ /* 0x080fe40000000024 */
[----:B------:R-:W-:Y:S01]  /*3bc0*/  HFMA2 R38, R69, R39, R38 ;  /* 0x0000002745267231 */ /* 0x000fe20000000026 */
[----:B------:R-:W-:-:S02]  /*3bd0*/  PRMT R4, R110, 0x5410, R111 ;  /* 0x000054106e047816 */ /* 0x000fc4000000006f */
[----:B------:R-:W-:Y:S02]  /*3be0*/  PRMT R111, R110, 0x7632, R111 ;  /* 0x000076326e6f7816 */ /* 0x000fe4000000006f */
[C-C-:B------:R-:W-:Y:S02]  /*3bf0*/  PRMT R109, R36.reuse, 0x5410, R38.reuse ;  /* 0x00005410246d7816 */ /* 0x140fe40000000026 */
[----:B------:R-:W-:Y:S01]  /*3c00*/  PRMT R38, R36, 0x7632, R38 ;  /* 0x0000763224267816 */ /* 0x000fe20000000026 */
[----:B------:R-:W-:-:S04]  /*3c10*/  HADD2 R4, R4, R111 ;  /* 0x0000006f04047230 */ /* 0x000fc80000000000 */
[----:B------:R-:W-:Y:S02]  /*3c20*/  HFMA2 R4, R4, R94, R37 ;  /* 0x0000005e04047231 */ /* 0x000fe40000000025 */
[----:B------:R-:W-:Y:S02]  /*3c30*/  HFMA2 R109, R109, 1, 1, R38 ;  /* 0x3c003c006d6d7831 */ /* 0x000fe40000000026 */
[-C--:B0-----:R-:W-:Y:S02]  /*3c40*/  HFMA2 R36, R43, R28.reuse, RZ.H0_H0 ;  /* 0x0000001c2b247231 */ /* 0x081fe400000400ff */
[-C--:B------:R-:W-:Y:S02]  /*3c50*/  HFMA2 R37, R42, R28.reuse, RZ ;  /* 0x0000001c2a257231 */ /* 0x080fe400000000ff */
[-C--:B------:R-:W-:Y:S02]  /*3c60*/  HFMA2 R111, R41, R28.reuse, RZ.H0_H0 ;  /* 0x0000001c296f7231 */ /* 0x080fe400000400ff */
[----:B------:R-:W-:-:S02]  /*3c70*/  HFMA2 R115, R40, R28, RZ ;  /* 0x0000001c28737231 */ /* 0x000fc400000000ff */
[-C--:B------:R-:W-:Y:S02]  /*3c80*/  HFMA2 R28, R51, R29.reuse, R36 ;  /* 0x0000001d331c7231 */ /* 0x080fe40000000024 */
[-C--:B------:R-:W-:Y:S02]  /*3c90*/  HFMA2 R110, R49, R29.reuse, R37 ;  /* 0x0000001d316e7231 */ /* 0x080fe40000000025 */
[-C--:B------:R-:W-:Y:S01]  /*3ca0*/  HFMA2 R111, R47, R29.reuse, R111 ;  /* 0x0000001d2f6f7231 */ /* 0x080fe2000000006f */
[----:B------:R-:W0:Y:S01]  /*3cb0*/  LDS.128 R36, [UR4+0x420] ;  /* 0x00042004ff247984 */ /* 0x000e220008000c00 */
[----:B------:R-:W-:Y:S02]  /*3cc0*/  HFMA2 R115, R45, R29, R115 ;  /* 0x0000001d2d737231 */ /* 0x000fe40000000073 */
        /* <DEDUP_REMOVED lines=35> */
[-C--:B------:R-:W-:Y:S01]  /*3f00*/  HFMA2 R111, R86, R38.reuse, R111 ;  /* 0x00000026566f7231 */ /* 0x080fe2000000006f */
[----:B------:R-:W0:Y:S01]  /*3f10*/  LDS.128 R32, [UR4+0x500] ;  /* 0x00050004ff207984 */ /* 0x000e220008000c00 */
        /* <DEDUP_REMOVED lines=18> */
[-C--:B------:R-:W-:Y:S01]  /*4040*/  HFMA2 R28, R87, R31.reuse, R28 ;  /* 0x0000001f571c7231 */ /* 0x080fe2000000001c */
[----:B------:R-:W1:Y:S01]  /*4050*/  LDS.128 R36, [UR4+0x510] ;  /* 0x00051004ff247984 */ /* 0x000e620008000c00 */
[-C--:B------:R-:W-:Y:S02]  /*4060*/  HFMA2 R111, R81, R31.reuse, R111 ;  /* 0x0000001f516f7231 */ /* 0x080fe4000000006f */
[-C--:B------:R-:W-:Y:S02]  /*4070*/  HFMA2 R29, R75, R31.reuse, R29 ;  /* 0x0000001f4b1d7231 */ /* 0x080fe4000000001d */
[----:B------:R-:W-:Y:S01]  /*4080*/  HFMA2 R30, R69, R31, R30 ;  /* 0x0000001f451e7231 */ /* 0x000fe2000000001e */
[----:B------:R-:W-:-:S02]  /*4090*/  MOV R31, R6 ;  /* 0x00000006001f7202 */ /* 0x000fc40000000f00 */
[C-C-:B------:R-:W-:Y:S02]  /*40a0*/  PRMT R6, R28.reuse, 0x5410, R111.reuse ;  /* 0x000054101c067816 */ /* 0x140fe4000000006f */
[----:B------:R-:W-:Y:S02]  /*40b0*/  PRMT R111, R28, 0x7632, R111 ;  /* 0x000076321c6f7816 */ /* 0x000fe4000000006f */
[C-C-:B------:R-:W-:Y:S02]  /*40c0*/  PRMT R109, R29.reuse, 0x5410, R30.reuse ;  /* 0x000054101d6d7816 */ /* 0x140fe4000000001e */
[----:B------:R-:W-:Y:S01]  /*40d0*/  PRMT R30, R29, 0x7632, R30 ;  /* 0x000076321d1e7816 */ /* 0x000fe2000000001e */
[----:B------:R-:W-:Y:S02]  /*40e0*/  HADD2 R6, R6, R111 ;  /* 0x0000006f06067230 */ /* 0x000fe40000000000 */
[-C--:B0-----:R-:W-:Y:S02]  /*40f0*/  HFMA2 R28, R43, R32.reuse, RZ.H0_H0 ;  /* 0x000000202b1c7231 */ /* 0x081fe400000400ff */
[----:B------:R-:W-:-:S02]  /*4100*/  HFMA2 R29, R42, R32, RZ ;  /* 0x000000202a1d7231 */ /* 0x000fc400000000ff */
[-C--:B------:R-:W-:Y:S02]  /*4110*/  HFMA2 R111, R41, R32.reuse, RZ.H0_H0 ;  /* 0x00000020296f7231 */ /* 0x080fe400000400ff */
[----:B------:R-:W-:Y:S02]  /*4120*/  HFMA2 R115, R40, R32, RZ ;  /* 0x0000002028737231 */ /* 0x000fe400000000ff */
[-C--:B------:R-:W-:Y:S02]  /*4130*/  HFMA2 R32, R51, R33.reuse, R28 ;  /* 0x0000002133207231 */ /* 0x080fe4000000001c */
[----:B------:R-:W-:Y:S02]  /*4140*/  HFMA2 R109, R109, 1, 1, R30 ;  /* 0x3c003c006d6d7831 */ /* 0x000fe4000000001e */
[----:B------:R-:W-:Y:S02]  /*4150*/  HFMA2 R111, R47, R33, R111 ;  /* 0x000000212f6f7231 */ /* 0x000fe4000000006f */
[----:B------:R-:W-:-:S02]  /*4160*/  HFMA2 R6, R6, R94, R31 ;  /* 0x0000005e06067231 */ /* 0x000fc4000000001f */
[-C--:B------:R-:W-:Y:S02]  /*4170*/  HFMA2 R32, R56, R34.reuse, R32 ;  /* 0x0000002238207231 */ /* 0x080fe40000000020 */
[-C--:B------:R-:W-:Y:S02]  /*4180*/  HFMA2 R110, R49, R33.reuse, R29 ;  /* 0x00000021316e7231 */ /* 0x080fe4000000001d */
[-C--:B------:R-:W-:Y:S01]  /*4190*/  HFMA2 R111, R13, R34.reuse, R111 ;  /* 0x000000220d6f7231 */ /* 0x080fe2000000006f */
[----:B------:R-:W0:Y:S01]  /*41a0*/  LDS.128 R28, [UR4+0x520] ;  /* 0x00052004ff1c7984 */ /* 0x000e220008000c00 */
[----:B------:R-:W-:Y:S02]  /*41b0*/  HFMA2 R115, R45, R33, R115 ;  /* 0x000000212d737231 */ /* 0x000fe40000000073 */
[----:B------:R-:W-:Y:S02]  /*41c0*/  HFMA2 R32, R24, R35, R32 ;  /* 0x0000002318207231 */ /* 0x000fe40000000020 */
[----:B------:R-:W-:-:S02]  /*41d0*/  HFMA2 R110, R14, R34, R110 ;  /* 0x000000220e6e7231 */ /* 0x000fc4000000006e */
[----:B------:R-:W-:Y:S02]  /*41e0*/  HFMA2 R7, R109, R93, R7 ;  /* 0x0000005d6d077231 */ /* 0x000fe40000000007 */
[----:B------:R-:W-:Y:S02]  /*41f0*/  HFMA2 R115, R25, R34, R115 ;  /* 0x0000002219737231 */ /* 0x000fe40000000073 */
        /* <DEDUP_REMOVED lines=20> */
[-C--:B0-----:R-:W-:Y:S02]  /*4340*/  HFMA2 R110, R64, R28.reuse, R110 ;  /* 0x0000001c406e7231 */ /* 0x081fe4000000006e */
[-C--:B------:R-:W-:Y:S02]  /*4350*/  HFMA2 R111, R63, R28.reuse, R111 ;  /* 0x0000001c3f6f7231 */ /* 0x080fe4000000006f */
[----:B------:R-:W-:-:S02]  /*4360*/  HFMA2 R115, R62, R28, R115 ;  /* 0x0000001c3e737231 */ /* 0x000fc40000000073 */
[----:B------:R-:W-:Y:S02]  /*4370*/  HFMA2 R36, R61, R28, R36 ;  /* 0x0000001c3d247231 */ /* 0x000fe40000000024 */
        /* <DEDUP_REMOVED lines=26> */
[----:B------:R-:W1:Y:S01]  /*4520*/  LDS.128 R28, [UR4+0x610] ;  /* 0x00061004ff1c7984 */ /* 0x000e620008000c00 */
[-C--:B------:R-:W-:Y:S02]  /*4530*/  HFMA2 R111, R81, R35.reuse, R111 ;  /* 0x00000023516f7231 */ /* 0x080fe4000000006f */
[-C--:B------:R-:W-:Y:S02]  /*4540*/  HFMA2 R115, R75, R35.reuse, R115 ;  /* 0x000000234b737231 */ /* 0x080fe40000000073 */
[----:B------:R-:W-:Y:S01]  /*4550*/  HFMA2 R34, R69, R35, R34 ;  /* 0x0000002345227231 */ /* 0x000fe20000000022 */
[----:B------:R-:W-:Y:S02]  /*4560*/  MOV R33, R8 ;  /* 0x0000000800217202 */ /* 0x000fe40000000f00 */
[C-C-:B------:R-:W-:Y:S02]  /*4570*/  PRMT R8, R110.reuse, 0x5410, R111.reuse ;  /* 0x000054106e087816 */ /* 0x140fe4000000006f */
[----:B------:R-:W-:-:S02]  /*4580*/  PRMT R111, R110, 0x7632, R111 ;  /* 0x000076326e6f7816 */ /* 0x000fc4000000006f */
[C-C-:B------:R-:W-:Y:S02]  /*4590*/  PRMT R109, R115.reuse, 0x5410, R34.reuse ;  /* 0x00005410736d7816 */ /* 0x140fe40000000022 */
[----:B------:R-:W-:Y:S01]  /*45a0*/  PRMT R34, R115, 0x7632, R34 ;  /* 0x0000763273227816 */ /* 0x000fe20000000022 */
[----:B------:R-:W-:-:S04]  /*45b0*/  HADD2 R8, R8, R111 ;  /* 0x0000006f08087230 */ /* 0x000fc80000000000 */
[----:B------:R-:W-:Y:S02]  /*45c0*/  HFMA2 R109, R109, 1, 1, R34 ;  /* 0x3c003c006d6d7831 */ /* 0x000fe40000000022 */
[----:B------:R-:W-:Y:S02]  /*45d0*/  HFMA2 R8, R8, R94, R33 ;  /* 0x0000005e08087231 */ /* 0x000fe40000000021 */
[-C--:B0-----:R-:W-:Y:S02]  /*45e0*/  HFMA2 R32, R43, R36.reuse, RZ.H0_H0 ;  /* 0x000000242b207231 */ /* 0x081fe400000400ff */
[-C--:B------:R-:W-:Y:S02]  /*45f0*/  HFMA2 R33, R42, R36.reuse, RZ ;  /* 0x000000242a217231 */ /* 0x080fe400000000ff */
[-C--:B------:R-:W-:Y:S02]  /*4600*/  HFMA2 R34, R41, R36.reuse, RZ.H0_H0 ;  /* 0x0000002429227231 */ /* 0x080fe400000400ff */
[----:B------:R-:W-:-:S02]  /*4610*/  HFMA2 R35, R40, R36, RZ ;  /* 0x0000002428237231 */ /* 0x000fc400000000ff */
        /* <DEDUP_REMOVED lines=65> */
[----:B------:R-:W-:-:S02]  /*4a30*/  PRMT R109, R36, 0x5410, R111 ;  /* 0x00005410246d7816 */ /* 0x000fc4000000006f */
[----:B------:R-:W-:Y:S02]  /*4a40*/  PRMT R111, R36, 0x7632, R111 ;  /* 0x00007632246f7816 */ /* 0x000fe4000000006f */
[----:B------:R-:W2:Y:S03]  /*4a50*/  LDS.128 R36, [UR4+0x720] ;  /* 0x00072004ff247984 */ /* 0x000ea60008000c00 */
[----:B------:R-:W-:Y:S01]  /*4a60*/  HADD2 R109, R109, R111 ;  /* 0x0000006f6d6d7230 */ /* 0x000fe20000000000 */
[C-C-:B------:R-:W-:Y:S02]  /*4a70*/  PRMT R111, R110.reuse, 0x5410, R115.reuse ;  /* 0x000054106e6f7816 */ /* 0x140fe40000000073 */
[----:B------:R-:W-:Y:S01]  /*4a80*/  PRMT R115, R110, 0x7632, R115 ;  /* 0x000076326e737816 */ /* 0x000fe20000000073 */
[----:B------:R-:W-:-:S04]  /*4a90*/  HFMA2 R12, R109, R94, R12 ;  /* 0x0000005e6d0c7231 */ /* 0x000fc8000000000c */
[----:B------:R-:W-:Y:S02]  /*4aa0*/  HFMA2 R110, R111, 1, 1, R115 ;  /* 0x3c003c006f6e7831 */ /* 0x000fe40000000073 */
        /* <DEDUP_REMOVED lines=33> */
[-C--:B--2---:R-:W-:Y:S02]  /*4cc0*/  HFMA2 R34, R64, R36.reuse, R32 ;  /* 0x0000002440227231 */ /* 0x084fe40000000020 */
        /* <DEDUP_REMOVED lines=15> */
[-C--:B0-----:R-:W-:Y:S02]  /*4dc0*/  HFMA2 R45, R90, R40.reuse, R45 ;  /* 0x000000285a2d7231 */ /* 0x081fe4000000002d */
        /* <DEDUP_REMOVED lines=12> */
[-C--:B------:R-:W-:Y:S01]  /*4e90*/  HFMA2 R22, R81, R43.reuse, R21 ;  /* 0x0000002b51167231 */ /* 0x080fe20000000015 */
[----:B------:R-:W-:Y:S01]  /*4ea0*/  UIADD3 UR4, UPT, UPT, UR4, 0x40, URZ ;  /* 0x0000004004047890 */ /* 0x000fe2000fffe0ff */
[-C--:B------:R-:W-:Y:S02]  /*4eb0*/  HFMA2 R38, R75, R43.reuse, R38 ;  /* 0x0000002b4b267231 */ /* 0x080fe40000000026 */
[----:B------:R-:W-:Y:S02]  /*4ec0*/  HFMA2 R19, R69, R43, R35 ;  /* 0x0000002b45137231 */ /* 0x000fe40000000023 */
[----:B------:R-:W-:Y:S01]  /*4ed0*/  HFMA2 R11, R110, R93, R11 ;  /* 0x0000005d6e0b7231 */ /* 0x000fe2000000000b */
[----:B------:R-:W-:-:S02]  /*4ee0*/  PRMT R47, R44, 0x5410, R22 ;  /* 0x000054102c2f7816 */ /* 0x000fc40000000016 */
[----:B------:R-:W-:Y:S02]  /*4ef0*/  PRMT R22, R44, 0x7632, R22 ;  /* 0x000076322c167816 */ /* 0x000fe40000000016 */
[C-C-:B------:R-:W-:Y:S02]  /*4f00*/  PRMT R13, R38.reuse, 0x5410, R19.reuse ;  /* 0x00005410260d7816 */ /* 0x140fe40000000013 */
[----:B------:R-:W-:Y:S01]  /*4f10*/  PRMT R19, R38, 0x7632, R19 ;  /* 0x0000763226137816 */ /* 0x000fe20000000013 */
[----:B------:R-:W-:-:S04]  /*4f20*/  HADD2 R47, R47, R22 ;  /* 0x000000162f2f7230 */ /* 0x000fc80000000000 */
[----:B------:R-:W-:Y:S02]  /*4f30*/  HFMA2 R13, R13, 1, 1, R19 ;  /* 0x3c003c000d0d7831 */ /* 0x000fe40000000013 */
[----:B------:R-:W-:Y:S02]  /*4f40*/  HFMA2 R10, R47, R94, R10 ;  /* 0x0000005e2f0a7231 */ /* 0x000fe4000000000a */
[----:B------:R-:W-:Y:S01]  /*4f50*/  HFMA2 R9, R13, R93, R9 ;  /* 0x0000005d0d097231 */ /* 0x000fe20000000009 */
[----:B------:R-:W-:Y:S06]  /*4f60*/  @!P0 BRA `(.L_x_612) ;  /* 0xffffffc400148947 */ /* 0x000fec000383ffff */
.L_x_605:
[----:B------:R-:W0:Y:S08]  /*4f70*/  S2UR UR4, SR_CTAID.Y ;  /* 0x00000000000479c3 */ /* 0x000e300000002600 */
[----:B------:R-:W1:Y:S01]  /*4f80*/  LDC.64 R18, c[0x0][0x3a0] ;  /* 0x0000e800ff127b82 */ /* 0x000e620000000a00 */
[----:B0-----:R-:W-:-:S05]  /*4f90*/  IMAD R13, R95, UR4, RZ ;  /* 0x000000045f0d7c24 */ /* 0x001fca000f8e02ff */
[----:B------:R-:W-:-:S05]  /*4fa0*/  LEA R13, R13, R108, 0x3 ;  /* 0x0000006c0d0d7211 */ /* 0x000fca00078e18ff */
[----:B-1----:R-:W-:-:S05]  /*4fb0*/  IMAD.WIDE R20, R13, 0x2, R18 ;  /* 0x000000020d147825 */ /* 0x002fca00078e0212 */
[----:B------:R0:W-:Y:S01]  /*4fc0*/  ATOM.E.ADD.F16x2.RN.STRONG.GPU P0, RZ, desc[UR8][R20.64], R27 ;  /* 0x8000001b14ff79a2 */ /* 0x0001e2000c10e108 */
[----:B------:R-:W-:Y:S04]  /*4fd0*/  BSSY.RECONVERGENT B0, `(.L_x_613) ;  /* 0x000000e000007945 */ /* 0x000fe80003800200 */
[----:B0-----:R-:W-:Y:S05]  /*4fe0*/  @P0 BRA `(.L_x_614) ;  /* 0x0000000000300947 */ /* 0x001fea0003800000 */
[----:B------:R-:W0:Y:S02]  /*4ff0*/  QSPC.E.S P0, RZ, [R20] ;  /* 0x0000000014ff73aa */ /* 0x000e240000000500 */
[----:B0-----:R-:W-:Y:S05]  /*5000*/  @!P0 BRA `(.L_x_615) ;  /* 0x00000000001c8947 */ /* 0x001fea0003800000 */
[----:B------:R-:W-:-:S04]  /*5010*/  MOV R18, R20 ;  /* 0x0000001400127202 */ /* 0x000fc80000000f00 */
[----:B------:R-:W-:-:S07]  /*5020*/  MOV R13, R18 ;  /* 0x00000012000d7202 */ /* 0x000fce0000000f00 */
.L_x_616:
[----:B------:R-:W0:Y:S02]  /*5030*/  LDS R18, [R13] ;  /* 0x000000000d127984 */ /* 0x000e240000000800 */
[----:B0-----:R-:W-:-:S05]  /*5040*/  HADD2 R19, R18, R27 ;  /* 0x0000001b12137230 */ /* 0x001fca0000000000 */
[----:B------:R-:W0:Y:S02]  /*5050*/  ATOMS.CAST.SPIN P0, [R13], R18, R19 ;  /* 0x000000120d00758d */ /* 0x000e240001800013 */
[----:B0-----:R-:W-:Y:S05]  /*5060*/  @!P0 BRA `(.L_x_616) ;  /* 0xfffffffc00f08947 */ /* 0x001fea000383ffff */
[----:B------:R-:W-:Y:S05]  /*5070*/  BRA `(.L_x_614) ;  /* 0x00000000000c7947 */ /* 0x000fea0003800000 */
.L_x_615:
[----:B------:R-:W2:Y:S02]  /*5080*/  LD.E R13, desc[UR8][R20.64] ;  /* 0x00000008140d7980 */ /* 0x000ea4000c101900 */
[----:B--2---:R-:W-:-:S05]  /*5090*/  IADD3 R13, PT, PT, R27, R13, RZ ;  /* 0x0000000d1b0d7210 */ /* 0x004fca0007ffe0ff */
[----:B------:R0:W-:Y:S02]  /*50a0*/  ST.E desc[UR8][R20.64], R13 ;  /* 0x0000000d14007985 */ /* 0x0001e4000c101908 */
.L_x_614:
[----:B------:R-:W-:Y:S05]  /*50b0*/  BSYNC.RECONVERGENT B0 ;  /* 0x0000000000007941 */ /* 0x000fea0003800200 */
.L_x_613:
[----:B------:R1:W-:Y:S01]  /*50c0*/  ATOM.E.ADD.F16x2.RN.STRONG.GPU P0, RZ, desc[UR8][R20.64+0x4], R17 ;  /* 0x8000041114ff79a2 */ /* 0x0003e2000c10e108 */
[----:B------:R-:W-:Y:S04]  /*50d0*/  BSSY.RECONVERGENT B0, `(.L_x_617) ;  /* 0x000000f000007945 */ /* 0x000fe80003800200 */
[----:B-1----:R-:W-:Y:S05]  /*50e0*/  @P0 BRA `(.L_x_618) ;  /* 0x0000000000340947 */ /* 0x002fea0003800000 */
[----:B------:R-:W1:Y:S02]  /*50f0*/  QSPC.E.S P0, RZ, [R20+0x4] ;  /* 0x0000040014ff73aa */ /* 0x000e640000000500 */
[----:B-1----:R-:W-:Y:S05]  /*5100*/  @!P0 BRA `(.L_x_619) ;  /* 0x0000000000208947 */ /* 0x002fea0003800000 */
[----:B------:R-:W-:Y:S02]  /*5110*/  MOV R18, R20 ;  /* 0x0000001400127202 */ /* 0x000fe40000000f00 */
[----:B0-----:R-:W-:Y:S02]  /*5120*/  MOV R13, R17 ;  /* 0x00000011000d7202 */ /* 0x001fe40000000f00 */
[----:B------:R-:W-:-:S07]  /*5130*/  MOV R18, R18 ;  /* 0x0000001200127202 */ /* 0x000fce0000000f00 */
.L_x_620:
[----:B------:R-:W0:Y:S02]  /*5140*/  LDS R16, [R18+0x4] ;  /* 0x0000040012107984 */ /* 0x000e240000000800 */
[----:B0-----:R-:W-:-:S05]  /*5150*/  HFMA2 R17, R16, 1, 1, R13 ;  /* 0x3c003c0010117831 */ /* 0x001fca000000000d */
[----:B------:R-:W0:Y:S02]  /*5160*/  ATOMS.CAST.SPIN P0, [R18+0x4], R16, R17 ;  /* 0x000004101200758d */ /* 0x000e240001800011 */
[----:B0-----:R-:W-:Y:S05]  /*5170*/  @!P0 BRA `(.L_x_620) ;  /* 0xfffffffc00f08947 */ /* 0x001fea000383ffff */
[----:B------:R-:W-:Y:S05]  /*5180*/  BRA `(.L_x_618) ;  /* 0x00000000000c7947 */ /* 0x000fea0003800000 */
.L_x_619:
[----:B0-----:R-:W2:Y:S02]  /*5190*/  LD.E R13, desc[UR8][R20.64+0x4] ;  /* 0x00000408140d7980 */ /* 0x001ea4000c101900 */
[----:B--2---:R-:W-:-:S05]  /*51a0*/  IADD3 R13, PT, PT, R17, R13, RZ ;  /* 0x0000000d110d7210 */ /* 0x004fca0007ffe0ff */
[----:B------:R1:W-:Y:S02]  /*51b0*/  ST.E desc[UR8][R20.64+0x4], R13 ;  /* 0x0000040d14007985 */ /* 0x0003e4000c101908 */
.L_x_618:
[----:B------:R-:W-:Y:S05]  /*51c0*/  BSYNC.RECONVERGENT B0 ;  /* 0x0000000000007941 */ /* 0x000fea0003800200 */
.L_x_617:
[----:B01----:R-:W-:Y:S01]  /*51d0*/  IMAD.WIDE R20, R95, 0x2, R20 ;  /* 0x000000025f147825 */ /* 0x003fe200078e0214 */
[----:B------:R-:W-:-:S05]  /*51e0*/  MOV R13, R0 ;  /* 0x00000000000d7202 */ /* 0x000fca0000000f00 */
[----:B------:R0:W-:Y:S01]  /*51f0*/  ATOM.E.ADD.F16x2.RN.STRONG.GPU P0, RZ, desc[UR8][R20.64], R13 ;  /* 0x8000000d14ff79a2 */ /* 0x0001e2000c10e108 */
[----:B------:R-:W-:Y:S04]  /*5200*/  BSSY.RECONVERGENT B0, `(.L_x_621) ;  /* 0x000000e000007945 */ /* 0x000fe80003800200 */
[----:B0-----:R-:W-:Y:S05]  /*5210*/  @P0 BRA `(.L_x_622) ;  /* 0x0000000000300947 */ /* 0x001fea0003800000 */
[----:B------:R-:W0:Y:S02]  /*5220*/  QSPC.E.S P0, RZ, [R20] ;  /* 0x0000000014ff73aa */ /* 0x000e240000000500 */
[----:B0-----:R-:W-:Y:S05]  /*5230*/  @!P0 BRA `(.L_x_623) ;  /* 0x00000000001c8947 */ /* 0x001fea0003800000 */
[----:B------:R-:W-:-:S04]  /*5240*/  MOV R16, R20 ;  /* 0x0000001400107202 */ /* 0x000fc80000000f00 */
[----:B------:R-:W-:-:S07]  /*5250*/  MOV R13, R16 ;  /* 0x00000010000d7202 */ /* 0x000fce0000000f00 */
.L_x_624:
[----:B------:R-:W0:Y:S02]  /*5260*/  LDS R16, [R13] ;  /* 0x000000000d107984 */ /* 0x000e240000000800 */
[----:B0-----:R-:W-:-:S05]  /*5270*/  HADD2 R17, R16, R0 ;  /* 0x0000000010117230 */ /* 0x001fca0000000000 */
[----:B------:R-:W0:Y:S02]  /*5280*/  ATOMS.CAST.SPIN P0, [R13], R16, R17 ;  /* 0x000000100d00758d */ /* 0x000e240001800011 */
[----:B0-----:R-:W-:Y:S05]  /*5290*/  @!P0 BRA `(.L_x_624) ;  /* 0xfffffffc00f08947 */ /* 0x001fea000383ffff */
[----:B------:R-:W-:Y:S05]  /*52a0*/  BRA `(.L_x_622) ;  /* 0x00000000000c7947 */ /* 0x000fea0003800000 */
.L_x_623:
[----:B------:R-:W2:Y:S02]  /*52b0*/  LD.E R0, desc[UR8][R20.64] ;  /* 0x0000000814007980 */ /* 0x000ea4000c101900 */
[----:B--2---:R-:W-:-:S05]  /*52c0*/  IADD3 R13, PT, PT, R13, R0, RZ ;  /* 0x000000000d0d7210 */ /* 0x004fca0007ffe0ff */
[----:B------:R0:W-:Y:S02]  /*52d0*/  ST.E desc[UR8][R20.64], R13 ;  /* 0x0000000d14007985 */ /* 0x0001e4000c101908 */
.L_x_622:
[----:B------:R-:W-:Y:S05]  /*52e0*/  BSYNC.RECONVERGENT B0 ;  /* 0x0000000000007941 */ /* 0x000fea0003800200 */
.L_x_621:
[----:B------:R1:W-:Y:S01]  /*52f0*/  ATOM.E.ADD.F16x2.RN.STRONG.GPU P0, RZ, desc[UR8][R20.64+0x4], R26 ;  /* 0x8000041a14ff79a2 */ /* 0x0003e2000c10e108 */
[----:B------:R-:W-:Y:S04]  /*5300*/  BSSY.RECONVERGENT B0, `(.L_x_625) ;  /* 0x000000e000007945 */ /* 0x000fe80003800200 */
[----:B-1----:R-:W-:Y:S05]  /*5310*/  @P0 BRA `(.L_x_626) ;  /* 0x0000000000300947 */ /* 0x002fea0003800000 */
[----:B------:R-:W1:Y:S02]  /*5320*/  QSPC.E.S P0, RZ, [R20+0x4] ;  /* 0x0000040014ff73aa */ /* 0x000e640000000500 */
[----:B-1----:R-:W-:Y:S05]  /*5330*/  @!P0 BRA `(.L_x_627) ;  /* 0x00000000001c8947 */ /* 0x002fea0003800000 */
[----:B------:R-:W-:-:S04]  /*5340*/  MOV R16, R20 ;  /* 0x0000001400107202 */ /* 0x000fc80000000f00 */
[----:B------:R-:W-:-:S07]  /*5350*/  MOV R0, R16 ;  /* 0x0000001000007202 */ /* 0x000fce0000000f00 */
.L_x_628:
[----:B------:R-:W1:Y:S02]  /*5360*/  LDS R16, [R0+0x4] ;  /* 0x0000040000107984 */ /* 0x000e640000000800 */
[----:B-1----:R-:W-:-:S05]  /*5370*/  HFMA2 R17, R16, 1, 1, R26 ;  /* 0x3c003c0010117831 */ /* 0x002fca000000001a */
[----:B------:R-:W1:Y:S02]  /*5380*/  ATOMS.CAST.SPIN P0, [R0+0x4], R16, R17 ;  /* 0x000004100000758d */ /* 0x000e640001800011 */
[----:B-1----:R-:W-:Y:S05]  /*5390*/  @!P0 BRA `(.L_x_628) ;  /* 0xfffffffc00f08947 */ /* 0x002fea000383ffff */
[----:B------:R-:W-:Y:S05]  /*53a0*/  BRA `(.L_x_626) ;  /* 0x00000000000c7947 */ /* 0x000fea0003800000 */
.L_x_627:
[----:B------:R-:W0:Y:S02]  /*53b0*/  LD.E R0, desc[UR8][R20.64+0x4] ;  /* 0x0000040814007980 */ /* 0x000e24000c101900 */
[----:B0-----:R-:W-:-:S05]  /*53c0*/  IADD3 R13, PT, PT, R26, R0, RZ ;  /* 0x000000001a0d7210 */ /* 0x001fca0007ffe0ff */
[----:B------:R1:W-:Y:S02]  /*53d0*/  ST.E desc[UR8][R20.64+0x4], R13 ;  /* 0x0000040d14007985 */ /* 0x0003e4000c101908 */
.L_x_626:
[----:B------:R-:W-:Y:S05]  /*53e0*/  BSYNC.RECONVERGENT B0 ;  /* 0x0000000000007941 */ /* 0x000fea0003800200 */
.L_x_625:
        /* <DEDUP_REMOVED lines=8> */
.L_x_632:
[----:B------:R-:W0:Y:S02]  /*5470*/  LDS R16, [R0] ;  /* 0x0000000000107984 */ /* 0x000e240000000800 */
[----:B0-----:R-:W-:-:S05]  /*5480*/  HADD2 R17, R16, R2 ;  /* 0x0000000210117230 */ /* 0x001fca0000000000 */
[----:B------:R-:W0:Y:S02]  /*5490*/  ATOMS.CAST.SPIN P0, [R0], R16, R17 ;  /* 0x000000100000758d */ /* 0x000e240001800011 */
[----:B0-----:R-:W-:Y:S05]  /*54a0*/  @!P0 BRA `(.L_x_632) ;  /* 0xfffffffc00f08947 */ /* 0x001fea000383ffff */
[----:B------:R-:W-:Y:S05]  /*54b0*/  BRA `(.L_x_630) ;  /* 0x00000000000c7947 */ /* 0x000fea0003800000 */
.L_x_631:
[----:B------:R-:W2:Y:S02]  /*54c0*/  LD.E R0, desc[UR8][R20.64] ;  /* 0x0000000814007980 */ /* 0x000ea4000c101900 */
[----:B--2---:R-:W-:-:S05]  /*54d0*/  IADD3 R13, PT, PT, R2, R0, RZ ;  /* 0x00000000020d7210 */ /* 0x004fca0007ffe0ff */
[----:B------:R0:W-:Y:S02]  /*54e0*/  ST.E desc[UR8][R20.64], R13 ;  /* 0x0000000d14007985 */ /* 0x0001e4000c101908 */
.L_x_630:
[----:B------:R-:W-:Y:S05]  /*54f0*/  BSYNC.RECONVERGENT B0 ;  /* 0x0000000000007941 */ /* 0x000fea0003800200 */
.L_x_629:
        /* <DEDUP_REMOVED lines=8> */
.L_x_636:
[----:B------:R-:W0:Y:S02]  /*5580*/  LDS R2, [R16+0x4] ;  /* 0x0000040010027984 */ /* 0x000e240000000800 */
[----:B0-----:R-:W-:-:S05]  /*5590*/  HFMA2 R3, R2, 1, 1, R13 ;  /* 0x3c003c0002037831 */ /* 0x001fca000000000d */
[----:B------:R-:W0:Y:S02]  /*55a0*/  ATOMS.CAST.SPIN P0, [R16+0x4], R2, R3 ;  /* 0x000004021000758d */ /* 0x000e240001800003 */
[----:B0-----:R-:W-:Y:S05]  /*55b0*/  @!P0 BRA `(.L_x_636) ;  /* 0xfffffffc00f08947 */ /* 0x001fea000383ffff */
[----:B------:R-:W-:Y:S05]  /*55c0*/  BRA `(.L_x_634) ;  /* 0x00000000000c7947 */ /* 0x000fea0003800000 */
.L_x_635:
[----:B------:R-:W2:Y:S02]  /*55d0*/  LD.E R0, desc[UR8][R20.64+0x4] ;  /* 0x0000040814007980 */ /* 0x000ea4000c101900 */
[----:B--2---:R-:W-:-:S05]  /*55e0*/  IADD3 R3, PT, PT, R3, R0, RZ ;  /* 0x0000000003037210 */ /* 0x004fca0007ffe0ff */
[----:B------:R1:W-:Y:S02]  /*55f0*/  ST.E desc[UR8][R20.64+0x4], R3 ;  /* 0x0000040314007985 */ /* 0x0003e4000c101908 */
.L_x_634:
[----:B------:R-:W-:Y:S05]  /*5600*/  BSYNC.RECONVERGENT B0 ;  /* 0x0000000000007941 */ /* 0x000fea0003800200 */
.L_x_633:
        /* <DEDUP_REMOVED lines=8> */
.L_x_640:
[----:B------:R-:W0:Y:S02]  /*5690*/  LDS R2, [R0] ;  /* 0x0000000000027984 */ /* 0x000e240000000800 */
[----:B0-----:R-:W-:-:S05]  /*56a0*/  HADD2 R3, R2, R4 ;  /* 0x0000000402037230 */ /* 0x001fca0000000000 */
[----:B------:R-:W0:Y:S02]  /*56b0*/  ATOMS.CAST.SPIN P0, [R0], R2, R3 ;  /* 0x000000020000758d */ /* 0x000e240001800003 */
[----:B0-----:R-:W-:Y:S05]  /*56c0*/  @!P0 BRA `(.L_x_640) ;  /* 0xfffffffc00f08947 */ /* 0x001fea000383ffff */
[----:B------:R-:W-:Y:S05]  /*56d0*/  BRA `(.L_x_638) ;  /* 0x00000000000c7947 */ /* 0x000fea0003800000 */
.L_x_639:
[----:B------:R-:W2:Y:S02]  /*56e0*/  LD.E R0, desc[UR8][R20.64] ;  /* 0x0000000814007980 */ /* 0x000ea4000c101900 */
[----:B--2---:R-:W-:-:S05]  /*56f0*/  IADD3 R3, PT, PT, R4, R0, RZ ;  /* 0x0000000004037210 */ /* 0x004fca0007ffe0ff */
[----:B------:R0:W-:Y:S02]  /*5700*/  ST.E desc[UR8][R20.64], R3 ;  /* 0x0000000314007985 */ /* 0x0001e4000c101908 */
.L_x_638:
[----:B------:R-:W-:Y:S05]  /*5710*/  BSYNC.RECONVERGENT B0 ;  /* 0x0000000000007941 */ /* 0x000fea0003800200 */
.L_x_637:
[----:B------:R1:W-:Y:S01]  /*5720*/  ATOM.E.ADD.F16x2.RN.STRONG.GPU P0, RZ, desc[UR8][R20.64+0x4], R5 ;  /* 0x8000040514ff79a2 */ /* 0x0003e2000c10e108 */
[----:B------:R-:W-:Y:S04]  /*5730*/  BSSY.RECONVERGENT B0, `(.L_x_641) ;  /* 0x000000e000007945 */ /* 0x000fe80003800200 */
[----:B-1----:R-:W-:Y:S05]  /*5740*/  @P0 BRA `(.L_x_642) ;  /* 0x0000000000300947 */ /* 0x002fea0003800000 */
[----:B------:R-:W1:Y:S02]  /*5750*/  QSPC.E.S P0, RZ, [R20+0x4] ;  /* 0x0000040014ff73aa */ /* 0x000e640000000500 */
[----:B-1----:R-:W-:Y:S05]  /*5760*/  @!P0 BRA `(.L_x_643) ;  /* 0x00000000001c8947 */ /* 0x002fea0003800000 */
[----:B------:R-:W-:-:S04]  /*5770*/  MOV R2, R20 ;  /* 0x0000001400027202 */ /* 0x000fc80000000f00 */
[----:B------:R-:W-:-:S07]  /*5780*/  MOV R0, R2 ;  /* 0x0000000200007202 */ /* 0x000fce0000000f00 */
.L_x_644:
[----:B------:R-:W0:Y:S02]  /*5790*/  LDS R2, [R0+0x4] ;  /* 0x0000040000027984 */ /* 0x000e240000000800 */
[----:B0-----:R-:W-:-:S05]  /*57a0*/  HFMA2 R3, R2, 1, 1, R5 ;  /* 0x3c003c0002037831 */ /* 0x001fca0000000005 */
[----:B------:R-:W0:Y:S02]  /*57b0*/  ATOMS.CAST.SPIN P0, [R0+0x4], R2, R3 ;  /* 0x000004020000758d */ /* 0x000e240001800003 */
[----:B0-----:R-:W-:Y:S05]  /*57c0*/  @!P0 BRA `(.L_x_644) ;  /* 0xfffffffc00f08947 */ /* 0x001fea000383ffff */
[----:B------:R-:W-:Y:S05]  /*57d0*/  BRA `(.L_x_642) ;  /* 0x00000000000c7947 */ /* 0x000fea0003800000 */
.L_x_643:
[----:B------:R-:W0:Y:S02]  /*57e0*/  LD.E R0, desc[UR8][R20.64+0x4] ;  /* 0x0000040814007980 */ /* 0x000e24000c101900 */
[----:B0-----:R-:W-:-:S05]  /*57f0*/  IADD3 R3, PT, PT, R5, R0, RZ ;  /* 0x0000000005037210 */ /* 0x001fca0007ffe0ff */
[----:B------:R1:W-:Y:S02]  /*5800*/  ST.E desc[UR8][R20.64+0x4], R3 ;  /* 0x0000040314007985 */ /* 0x0003e4000c101908 */
.L_x_642:
[----:B------:R-:W-:Y:S05]  /*5810*/  BSYNC.RECONVERGENT B0 ;  /* 0x0000000000007941 */ /* 0x000fea0003800200 */
.L_x_641:
        /* <DEDUP_REMOVED lines=8> */
.L_x_648:
[----:B------:R-:W0:Y:S02]  /*58a0*/  LDS R2, [R0] ;  /* 0x0000000000027984 */ /* 0x000e240000000800 */
[----:B0-----:R-:W-:-:S05]  /*58b0*/  HADD2 R3, R2, R6 ;  /* 0x0000000602037230 */ /* 0x001fca0000000000 */
[----:B------:R-:W0:Y:S02]  /*58c0*/  ATOMS.CAST.SPIN P0, [R0], R2, R3 ;  /* 0x000000020000758d */ /* 0x000e240001800003 */
[----:B0-----:R-:W-:Y:S05]  /*58d0*/  @!P0 BRA `(.L_x_648) ;  /* 0xfffffffc00f08947 */ /* 0x001fea000383ffff */
[----:B------:R-:W-:Y:S05]  /*58e0*/  BRA `(.L_x_646) ;  /* 0x00000000000c7947 */ /* 0x000fea0003800000 */
.L_x_647:
[----:B------:R-:W2:Y:S02]  /*58f0*/  LD.E R0, desc[UR8][R20.64] ;  /* 0x0000000814007980 */ /* 0x000ea4000c101900 */
[----:B--2---:R-:W-:-:S05]  /*5900*/  IADD3 R3, PT, PT, R6, R0, RZ ;  /* 0x0000000006037210 */ /* 0x004fca0007ffe0ff */
[----:B------:R0:W-:Y:S02]  /*5910*/  ST.E desc[UR8][R20.64], R3 ;  /* 0x0000000314007985 */ /* 0x0001e4000c101908 */
.L_x_646:
[----:B------:R-:W-:Y:S05]  /*5920*/  BSYNC.RECONVERGENT B0 ;  /* 0x0000000000007941 */ /* 0x000fea0003800200 */
.L_x_645:
[----:B------:R1:W-:Y:S01]  /*5930*/  ATOM.E.ADD.F16x2.RN.STRONG.GPU P0, RZ, desc[UR8][R20.64+0x4], R7 ;  /* 0x8000040714ff79a2 */ /* 0x0003e2000c10e108 */
[----:B------:R-:W-:Y:S04]  /*5940*/  BSSY.RECONVERGENT B0, `(.L_x_649) ;  /* 0x000000e000007945 */ /* 0x000fe80003800200 */
[----:B-1----:R-:W-:Y:S05]  /*5950*/  @P0 BRA `(.L_x_650) ;  /* 0x0000000000300947 */ /* 0x002fea0003800000 */
[----:B------:R-:W1:Y:S02]  /*5960*/  QSPC.E.S P0, RZ, [R20+0x4] ;  /* 0x0000040014ff73aa */ /* 0x000e640000000500 */
[----:B-1----:R-:W-:Y:S05]  /*5970*/  @!P0 BRA `(.L_x_651) ;  /* 0x00000000001c8947 */ /* 0x002fea0003800000 */
[----:B------:R-:W-:-:S04]  /*5980*/  MOV R2, R20 ;  /* 0x0000001400027202 */ /* 0x000fc80000000f00 */
[----:B------:R-:W-:-:S07]  /*5990*/  MOV R0, R2 ;  /* 0x0000000200007202 */ /* 0x000fce0000000f00 */
.L_x_652:
[----:B------:R-:W0:Y:S02]  /*59a0*/  LDS R2, [R0+0x4] ;  /* 0x0000040000027984 */ /* 0x000e240000000800 */
[----:B0-----:R-:W-:-:S05]  /*59b0*/  HFMA2 R3, R2, 1, 1, R7 ;  /* 0x3c003c0002037831 */ /* 0x001fca0000000007 */
[----:B------:R-:W0:Y:S02]  /*59c0*/  ATOMS.CAST.SPIN P0, [R0+0x4], R2, R3 ;  /* 0x000004020000758d */ /* 0x000e240001800003 */
[----:B0-----:R-:W-:Y:S05]  /*59d0*/  @!P0 BRA `(.L_x_652) ;  /* 0xfffffffc00f08947 */ /* 0x001fea000383ffff */
[----:B------:R-:W-:Y:S05]  /*59e0*/  BRA `(.L_x_650) ;  /* 0x00000000000c7947 */ /* 0x000fea0003800000 */
.L_x_651:
[----:B------:R-:W0:Y:S02]  /*59f0*/  LD.E R0, desc[UR8][R20.64+0x4] ;  /* 0x0000040814007980 */ /* 0x000e24000c101900 */
[----:B0-----:R-:W-:-:S05]  /*5a00*/  IADD3 R3, PT, PT, R7, R0, RZ ;  /* 0x0000000007037210 */ /* 0x001fca0007ffe0ff */
[----:B------:R1:W-:Y:S02]  /*5a10*/  ST.E desc[UR8][R20.64+0x4], R3 ;  /* 0x0000040314007985 */ /* 0x0003e4000c101908 */
.L_x_650:
[----:B------:R-:W-:Y:S05]  /*5a20*/  BSYNC.RECONVERGENT B0 ;  /* 0x0000000000007941 */ /* 0x000fea0003800200 */
.L_x_649:
        /* <DEDUP_REMOVED lines=8> */
.L_x_656:
[----:B------:R-:W0:Y:S02]  /*5ab0*/  LDS R2, [R0] ;  /* 0x0000000000027984 */ /* 0x000e240000000800 */
[----:B0-----:R-:W-:-:S05]  /*5ac0*/  HADD2 R3, R2, R8 ;  /* 0x0000000802037230 */ /* 0x001fca0000000000 */
[----:B------:R-:W0:Y:S02]  /*5ad0*/  ATOMS.CAST.SPIN P0, [R0], R2, R3 ;  /* 0x000000020000758d */ /* 0x000e240001800003 */
[----:B0-----:R-:W-:Y:S05]  /*5ae0*/  @!P0 BRA `(.L_x_656) ;  /* 0xfffffffc00f08947 */ /* 0x001fea000383ffff */
[----:B------:R-:W-:Y:S05]  /*5af0*/  BRA `(.L_x_654) ;  /* 0x00000000000c7947 */ /* 0x000fea0003800000 */
.L_x_655:
[----:B------:R-:W2:Y:S02]  /*5b00*/  LD.E R0, desc[UR8][R20.64] ;  /* 0x0000000814007980 */ /* 0x000ea4000c101900 */
[----:B--2---:R-:W-:-:S05]  /*5b10*/  IADD3 R3, PT, PT, R8, R0, RZ ;  /* 0x0000000008037210 */ /* 0x004fca0007ffe0ff */
[----:B------:R0:W-:Y:S02]  /*5b20*/  ST.E desc[UR8][R20.64], R3 ;  /* 0x0000000314007985 */ /* 0x0001e4000c101908 */
.L_x_654:
[----:B------:R-:W-:Y:S05]  /*5b30*/  BSYNC.RECONVERGENT B0 ;  /* 0x0000000000007941 */ /* 0x000fea0003800200 */
.L_x_653:
[----:B------:R1:W-:Y:S01]  /*5b40*/  ATOM.E.ADD.F16x2.RN.STRONG.GPU P0, RZ, desc[UR8][R20.64+0x4], R15 ;  /* 0x8000040f14ff79a2 */ /* 0x0003e2000c10e108 */
[----:B------:R-:W-:Y:S04]  /*5b50*/  BSSY.RECONVERGENT B0, `(.L_x_657) ;  /* 0x000000e000007945 */ /* 0x000fe80003800200 */
[----:B-1----:R-:W-:Y:S05]  /*5b60*/  @P0 BRA `(.L_x_658) ;  /* 0x0000000000300947 */ /* 0x002fea0003800000 */
[----:B------:R-:W1:Y:S02]  /*5b70*/  QSPC.E.S P0, RZ, [R20+0x4] ;  /* 0x0000040014ff73aa */ /* 0x000e640000000500 */
[----:B-1----:R-:W-:Y:S05]  /*5b80*/  @!P0 BRA `(.L_x_659) ;  /* 0x00000000001c8947 */ /* 0x002fea0003800000 */
[----:B------:R-:W-:-:S04]  /*5b90*/  MOV R2, R20 ;  /* 0x0000001400027202 */ /* 0x000fc80000000f00 */
[----:B------:R-:W-:-:S07]  /*5ba0*/  MOV R0, R2 ;  /* 0x0000000200007202 */ /* 0x000fce0000000f00 */
.L_x_660:
[----:B------:R-:W0:Y:S02]  /*5bb0*/  LDS R2, [R0+0x4] ;  /* 0x0000040000027984 */ /* 0x000e240000000800 */
[----:B0-----:R-:W-:-:S05]  /*5bc0*/  HFMA2 R3, R2, 1, 1, R15 ;  /* 0x3c003c0002037831 */ /* 0x001fca000000000f */
[----:B------:R-:W0:Y:S02]  /*5bd0*/  ATOMS.CAST.SPIN P0, [R0+0x4], R2, R3 ;  /* 0x000004020000758d */ /* 0x000e240001800003 */
[----:B0-----:R-:W-:Y:S05]  /*5be0*/  @!P0 BRA `(.L_x_660) ;  /* 0xfffffffc00f08947 */ /* 0x001fea000383ffff */
[----:B------:R-:W-:Y:S05]  /*5bf0*/  BRA `(.L_x_658) ;  /* 0x00000000000c7947 */ /* 0x000fea0003800000 */
.L_x_659:
[----:B------:R-:W0:Y:S02]  /*5c00*/  LD.E R0, desc[UR8][R20.64+0x4] ;  /* 0x0000040814007980 */ /* 0x000e24000c101900 */
[----:B0-----:R-:W-:-:S05]  /*5c10*/  IADD3 R3, PT, PT, R15, R0, RZ ;  /* 0x000000000f037210 */ /* 0x001fca0007ffe0ff */
[----:B------:R1:W-:Y:S02]  /*5c20*/  ST.E desc[UR8][R20.64+0x4], R3 ;  /* 0x0000040314007985 */ /* 0x0003e4000c101908 */
.L_x_658:
[----:B------:R-:W-:Y:S05]  /*5c30*/  BSYNC.RECONVERGENT B0 ;  /* 0x0000000000007941 */ /* 0x000fea0003800200 */
.L_x_657:
        /* <DEDUP_REMOVED lines=8> */
.L_x_664:
[----:B------:R-:W0:Y:S02]  /*5cc0*/  LDS R2, [R0] ;  /* 0x0000000000027984 */ /* 0x000e240000000800 */
[----:B0-----:R-:W-:-:S05]  /*5cd0*/  HADD2 R3, R2, R12 ;  /* 0x0000000c02037230 */ /* 0x001fca0000000000 */
[----:B------:R-:W0:Y:S02]  /*5ce0*/  ATOMS.CAST.SPIN P0, [R0], R2, R3 ;  /* 0x000000020000758d */ /* 0x000e240001800003 */
[----:B0-----:R-:W-:Y:S05]  /*5cf0*/  @!P0 BRA `(.L_x_664) ;  /* 0xfffffffc00f08947 */ /* 0x001fea000383ffff */
[----:B------:R-:W-:Y:S05]  /*5d00*/  BRA `(.L_x_662) ;  /* 0x00000000000c7947 */ /* 0x000fea0003800000 */
.L_x_663:
[----:B------:R-:W2:Y:S02]  /*5d10*/  LD.E R0, desc[UR8][R20.64] ;  /* 0x0000000814007980 */ /* 0x000ea4000c101900 */
[----:B--2---:R-:W-:-:S05]  /*5d20*/  IADD3 R3, PT, PT, R12, R0, RZ ;  /* 0x000000000c037210 */ /* 0x004fca0007ffe0ff */
[----:B------:R0:W-:Y:S02]  /*5d30*/  ST.E desc[UR8][R20.64], R3 ;  /* 0x0000000314007985 */ /* 0x0001e4000c101908 */
.L_x_662:
[----:B------:R-:W-:Y:S05]  /*5d40*/  BSYNC.RECONVERGENT B0 ;  /* 0x0000000000007941 */ /* 0x000fea0003800200 */
.L_x_661:
[----:B------:R1:W-:Y:S01]  /*5d50*/  ATOM.E.ADD.F16x2.RN.STRONG.GPU P0, RZ, desc[UR8][R20.64+0x4], R11 ;  /* 0x8000040b14ff79a2 */ /* 0x0003e2000c10e108 */
[----:B------:R-:W-:Y:S04]  /*5d60*/  BSSY.RECONVERGENT B0, `(.L_x_665) ;  /* 0x000000e000007945 */ /* 0x000fe80003800200 */
[----:B-1----:R-:W-:Y:S05]  /*5d70*/  @P0 BRA `(.L_x_666) ;  /* 0x0000000000300947 */ /* 0x002fea0003800000 */
[----:B------:R-:W1:Y:S02]  /*5d80*/  QSPC.E.S P0, RZ, [R20+0x4] ;  /* 0x0000040014ff73aa */ /* 0x000e640000000500 */
[----:B-1----:R-:W-:Y:S05]  /*5d90*/  @!P0 BRA `(.L_x_667) ;  /* 0x00000000001c8947 */ /* 0x002fea0003800000 */
[----:B------:R-:W-:-:S04]  /*5da0*/  MOV R2, R20 ;  /* 0x0000001400027202 */ /* 0x000fc80000000f00 */
[----:B------:R-:W-:-:S07]  /*5db0*/  MOV R0, R2 ;  /* 0x0000000200007202 */ /* 0x000fce0000000f00 */
.L_x_668:
[----:B------:R-:W0:Y:S02]  /*5dc0*/  LDS R2, [R0+0x4] ;  /* 0x0000040000027984 */ /* 0x000e240000000800 */
[----:B0-----:R-:W-:-:S05]  /*5dd0*/  HFMA2 R3, R2, 1, 1, R11 ;  /* 0x3c003c0002037831 */ /* 0x001fca000000000b */
[----:B------:R-:W0:Y:S02]  /*5de0*/  ATOMS.CAST.SPIN P0, [R0+0x4], R2, R3 ;  /* 0x000004020000758d */ /* 0x000e240001800003 */
[----:B0-----:R-:W-:Y:S05]  /*5df0*/  @!P0 BRA `(.L_x_668) ;  /* 0xfffffffc00f08947 */ /* 0x001fea000383ffff */
[----:B------:R-:W-:Y:S05]  /*5e00*/  BRA `(.L_x_666) ;  /* 0x00000000000c7947 */ /* 0x000fea0003800000 */
.L_x_667:
[----:B------:R-:W0:Y:S02]  /*5e10*/  LD.E R0, desc[UR8][R20.64+0x4] ;  /* 0x0000040814007980 */ /* 0x000e24000c101900 */
[----:B0-----:R-:W-:-:S05]  /*5e20*/  IADD3 R3, PT, PT, R11, R0, RZ ;  /* 0x000000000b037210 */ /* 0x001fca0007ffe0ff */
[----:B------:R1:W-:Y:S02]  /*5e30*/  ST.E desc[UR8][R20.64+0x4], R3 ;  /* 0x0000040314007985 */ /* 0x0003e4000c101908 */
.L_x_666:
[----:B------:R-:W-:Y:S05]  /*5e40*/  BSYNC.RECONVERGENT B0 ;  /* 0x0000000000007941 */ /* 0x000fea0003800200 */
.L_x_665:
        /* <DEDUP_REMOVED lines=8> */
.L_x_672:
[----:B------:R-:W0:Y:S02]  /*5ed0*/  LDS R2, [R0] ;  /* 0x0000000000027984 */ /* 0x000e240000000800 */
[----:B0-----:R-:W-:-:S05]  /*5ee0*/  HADD2 R3, R2, R10 ;  /* 0x0000000a02037230 */ /* 0x001fca0000000000 */
[----:B------:R-:W0:Y:S02]  /*5ef0*/  ATOMS.CAST.SPIN P0, [R0], R2, R3 ;  /* 0x000000020000758d */ /* 0x000e240001800003 */
[----:B0-----:R-:W-:Y:S05]  /*5f00*/  @!P0 BRA `(.L_x_672) ;  /* 0xfffffffc00f08947 */ /* 0x001fea000383ffff */
[----:B------:R-:W-:Y:S05]  /*5f10*/  BRA `(.L_x_670) ;  /* 0x00000000000c7947 */ /* 0x000fea0003800000 */
.L_x_671:
[----:B------:R-:W2:Y:S02]  /*5f20*/  LD.E R0, desc[UR8][R20.64] ;  /* 0x0000000814007980 */ /* 0x000ea4000c101900 */
[----:B--2---:R-:W-:-:S05]  /*5f30*/  IADD3 R3, PT, PT, R10, R0, RZ ;  /* 0x000000000a037210 */ /* 0x004fca0007ffe0ff */
[----:B------:R0:W-:Y:S02]  /*5f40*/  ST.E desc[UR8][R20.64], R3 ;  /* 0x0000000314007985 */ /* 0x0001e4000c101908 */
.L_x_670:
[----:B------:R-:W-:Y:S05]  /*5f50*/  BSYNC.RECONVERGENT B0 ;  /* 0x0000000000007941 */ /* 0x000fea0003800200 */
.L_x_669:
[----:B------:R1:W-:Y:S02]  /*5f60*/  ATOM.E.ADD.F16x2.RN.STRONG.GPU P0, RZ, desc[UR8][R20.64+0x4], R9 ;  /* 0x8000040914ff79a2 */ /* 0x0003e4000c10e108 */
[----:B-1----:R-:W-:Y:S05]  /*5f70*/  @P0 EXIT ;  /* 0x000000000000094d */ /* 0x002fea0003800000 */
[----:B------:R-:W1:Y:S02]  /*5f80*/  QSPC.E.S P0, RZ, [R20+0x4] ;  /* 0x0000040014ff73aa */ /* 0x000e640000000500 */
[----:B-1----:R-:W-:Y:S05]  /*5f90*/  @!P0 BRA `(.L_x_673) ;  /* 0x00000000001c8947 */ /* 0x002fea0003800000 */
[----:B------:R-:W-:-:S04]  /*5fa0*/  MOV R2, R20 ;  /* 0x0000001400027202 */ /* 0x000fc80000000f00 */
[----:B------:R-:W-:-:S07]  /*5fb0*/  MOV R0, R2 ;  /* 0x0000000200007202 */ /* 0x000fce0000000f00 */
.L_x_674:
[----:B------:R-:W0:Y:S02]  /*5fc0*/  LDS R2, [R0+0x4] ;  /* 0x0000040000027984 */ /* 0x000e240000000800 */
[----:B0-----:R-:W-:-:S05]  /*5fd0*/  HFMA2 R3, R2, 1, 1, R9 ;  /* 0x3c003c0002037831 */ /* 0x001fca0000000009 */
[----:B------:R-:W0:Y:S02]  /*5fe0*/  ATOMS.CAST.SPIN P0, [R0+0x4], R2, R3 ;  /* 0x000004020000758d */ /* 0x000e240001800003 */
[----:B0-----:R-:W-:Y:S05]  /*5ff0*/  @!P0 BRA `(.L_x_674) ;  /* 0xfffffffc00f08947 */ /* 0x001fea000383ffff */
[----:B------:R-:W-:Y:S05]  /*6000*/  EXIT ;  /* 0x000000000000794d */ /* 0x000fea0003800000 */
.L_x_673:
[----:B------:R-:W0:Y:S02]  /*6010*/  LD.E R0, desc[UR8][R20.64+0x4] ;  /* 0x0000040814007980 */ /* 0x000e24000c101900 */
[----:B0-----:R-:W-:-:S05]  /*6020*/  IADD3 R3, PT, PT, R9, R0, RZ ;  /* 0x0000000009037210 */ /* 0x001fca0007ffe0ff */
[----:B------:R-:W-:Y:S01]  /*6030*/  ST.E desc[UR8][R20.64+0x4], R3 ;  /* 0x0000040314007985 */ /* 0x000fe2000c101908 */
[----:B------:R-:W-:Y:S05]  /*6040*/  EXIT ;  /* 0x000000000000794d */ /* 0x000fea0003800000 */
.L_x_675:
        /* <DEDUP_REMOVED lines=11> */
.L_x_1859:


//--------------------- .text._ZN4vllm4gptq33gemm_half_q_half_gptq_2bit_kernelILb1ELi8EEEvPK6__halfPKjS6_S4_PS2_iiiibPKi --------------------------
	.section	.text._ZN4vllm4gptq33gemm_half_q_half_gptq_2bit_kernelILb1ELi8EEEvPK6__halfPKjS6_S4_PS2_iiiibPKi,"ax",@progbits
	.align	128
        .global         _ZN4vllm4gptq33gemm_half_q_half_gptq_2bit_kernelILb1ELi8EEEvPK6__halfPKjS6_S4_PS2_iiiibPKi
        .type           _ZN4vllm4gptq33gemm_half_q_half_gptq_2bit_kernelILb1ELi8EEEvPK6__halfPKjS6_S4_PS2_iiiibPKi,@function
        .size           _ZN4vllm4gptq33gemm_half_q_half_gptq_2bit_kernelILb1ELi8EEEvPK6__halfPKjS6_S4_PS2_iiiibPKi,(.L_x_1860 - _ZN4vllm4gptq33gemm_half_q_half_gptq_2bit_kernelILb1ELi8EEEvPK6__halfPKjS6_S4_PS2_iiiibPKi)
        .other          _ZN4vllm4gptq33gemm_half_q_half_gptq_2bit_kernelILb1ELi8EEEvPK6__halfPKjS6_S4_PS2_iiiibPKi,@"STO_CUDA_ENTRY STV_DEFAULT"
_ZN4vllm4gptq33gemm_half_q_half_gptq_2bit_kernelILb1ELi8EEEvPK6__halfPKjS6_S4_PS2_iiiibPKi:
.text._ZN4vllm4gptq33gemm_half_q_half_gptq_2bit_kernelILb1ELi8EEEvPK6__halfPKjS6_S4_PS2_iiiibPKi:
        /* <DEDUP_REMOVED lines=8> */
[CC--:B---3--:R-:W-:Y:S02]  /*0080*/  IADD3 R16, PT, PT, R74.reuse, R17.reuse, RZ ;  /* 0x000000114a107210 */ /* 0x0c8fe40007ffe0ff */
[----:B-1----:R-:W-:Y:S02]  /*0090*/  VIADDMNMX.U32 R89, R74, 0x80, R3, PT ;  /* 0x000000804a597846 */ /* 0x002fe40003800003 */
[----:B----4-:R-:W-:Y:S02]  /*00a0*/  LEA R0, R0, R17, 0x7 ;  /* 0x0000001100007211 */ /* 0x010fe400078e38ff */
        /* <DEDUP_REMOVED lines=25> */
[----:B------:R-:W-:Y:S02]  /*0240*/  IADD3 R12, PT, PT, R5, R3, RZ ;  /* 0x00000003050c7210 */ /* 0x000fe40007ffe0ff */
[----:B------:R-:W-:-:S02]  /*0250*/  LEA.HI.X R9, R9, UR7, R10, 0x1, P1 ;  /* 0x0000000709097c11 */ /* 0x000fc400088f0c0a */
[----:B------:R-:W-:Y:S02]  /*0260*/  LEA.HI.X.SX32 R14, R5, RZ, 0x1, P0 ;  /* 0x000000ff050e7211 */ /* 0x000fe400000f0eff */
[C---:B------:R-:W-:Y:S01]  /*0270*/  LEA R10, P0, R11.reuse, UR6, 0x1 ;  /* 0x000000060b0a7c11 */ /* 0x040fe2000f8008ff */
[----:B------:R0:W2:Y:S01]  /*0280*/  LDG.E.U16.CONSTANT R5, desc[UR8][R6.64] ;  /* 0x0000000806057981 */ /* 0x0000a2000c1e9500 */
[----:B------:R-:W-:Y:S02]  /*0290*/  IADD3 R13, P1, PT, R16, R12, RZ ;  /* 0x0000000c100d7210 */ /* 0x000fe40007f3e0ff */
[C---:B------:R-:W-:Y:S01]  /*02a0*/  IADD3 R15, PT, PT, R12.reuse, R3, RZ ;  /* 0x000000030c0f7210 */ /* 0x040fe20007ffe0ff */
[----:B------:R1:W3:Y:S01]  /*02b0*/  LDG.E.U16.CONSTANT R19, desc[UR8][R8.64] ;  /* 0x0000000808137981 */ /* 0x0002e2000c1e9500 */
[----:B------:R-:W-:Y:S02]  /*02c0*/  LEA.HI.X R11, R11, UR7, R14, 0x1, P0 ;  /* 0x000000070b0b7c11 */ /* 0x000fe400080f0c0e */
[----:B------:R-:W-:-:S02]  /*02d0*/  LEA.HI.X.SX32 R14, R12, RZ, 0x1, P1 ;  /* 0x000000ff0c0e7211 */ /* 0x000fc400008f0eff */
[C---:B------:R-:W-:Y:S01]  /*02e0*/  LEA R12, P0, R13.reuse, UR6, 0x1 ;  /* 0x000000060d0c7c11 */ /* 0x040fe2000f8008ff */
        /* <DEDUP_REMOVED lines=9> */
[C---:B------:R-:W-:Y:S02]  /*0380*/  IADD3 R20, P0, PT, R16.reuse, R18, RZ ;  /* 0x0000001210147210 */ /* 0x040fe40007f1e0ff */
        /* <DEDUP_REMOVED lines=25> */
.L_x_678:
        /* <DEDUP_REMOVED lines=14> */
[-C--:B------:R-:W-:Y:S02]  /*0600*/  IADD3 R13, P2, PT, R20, R5.reuse, RZ ;  /* 0x00000005140d7210 */ /* 0x080fe40007f5e0ff */
[----:B------:R-:W-:Y:S02]  /*0610*/  LEA.HI.X R9, R9, UR7, R10, 0x1, P0 ;  /* 0x0000000709097c11 */ /* 0x000fe400080f0c0a */
[----:B------:R-:W-:Y:S02]  /*0620*/  IADD3 R11, P0, PT, R22, R5, RZ ;  /* 0x00000005160b7210 */ /* 0x000fe40007f1e0ff */
[-C--:B------:R-:W-:Y:S01]  /*0630*/  LEA.HI.X.SX32 R24, R24, R16.reuse, 0x1, P1 ;  /* 0x0000001018187211 */ /* 0x080fe200008f0eff */
[----:B------:R0:W2:Y:S01]  /*0640*/  LDG.E.U16.CONSTANT R21, desc[UR8][R8.64] ;  /* 0x0000000808157981 */ /* 0x0000a2000c1e9500 */
[----:B------:R-:W-:Y:S02]  /*0650*/  LEA.HI.X.SX32 R22, R22, R16, 0x1, P0 ;  /* 0x0000001016167211 */ /* 0x000fe400000f0eff */
[----:B------:R-:W-:-:S02]  /*0660*/  LEA R10, P1, R11, UR6, 0x1 ;  /* 0x000000060b0a7c11 */ /* 0x000fc4000f8208ff */
[----:B------:R-:W-:Y:S02]  /*0670*/  LEA.HI.X.SX32 R20, R20, R16, 0x1, P2 ;  /* 0x0000001014147211 */ /* 0x000fe400010f0eff */
[----:B------:R-:W-:Y:S02]  /*0680*/  LEA R6, P2, R19, UR6, 0x1 ;  /* 0x0000000613067c11 */ /* 0x000fe4000f8408ff */
[----:B------:R-:W-:Y:S02]  /*0690*/  LEA.HI.X R11, R11, UR7, R22, 0x1, P1 ;  /* 0x000000070b0b7c11 */ /* 0x000fe400088f0c16 */
[C---:B------:R-:W-:Y:S02]  /*06a0*/  IADD3 R22, PT, PT, R26.reuse, R3, RZ ;  /* 0x000000031a167210 */ /* 0x040fe40007ffe0ff */
[----:B------:R-:W-:Y:S02]  /*06b0*/  IADD3 R15, P3, PT, R26, R5, RZ ;  /* 0x000000051a0f7210 */ /* 0x000fe40007f7e0ff */
[----:B------:R-:W-:Y:S01]  /*06c0*/  LEA R12, P0, R13, UR6, 0x1 ;  /* 0x000000060d0c7c11 */ /* 0x000fe2000f8008ff */
[----:B------:R-:W3:Y:S01]  /*06d0*/  LDG.E.U16.CONSTANT R11, desc[UR8][R10.64] ;  /* 0x000000080a0b7981 */ /* 0x000ee2000c1e9500 */
[----:B------:R-:W-:-:S02]  /*06e0*/  LEA.HI.X R7, R19, UR7, R24, 0x1, P2 ;  /* 0x0000000713077c11 */ /* 0x000fc400090f0c18 */
[----:B------:R-:W-:Y:S02]  /*06f0*/  IADD3 R24, PT, PT, R22, R3, RZ ;  /* 0x0000000316187210 */ /* 0x000fe40007ffe0ff */
[----:B------:R-:W-:Y:S01]  /*0700*/  LEA.HI.X.SX32 R18, R26, R16, 0x1, P3 ;  /* 0x000000101a127211 */ /* 0x000fe200018f0eff */
[----:B------:R1:W4:Y:S01]  /*0710*/  LDG.E.U16.CONSTANT R23, desc[UR8][R6.64] ;  /* 0x0000000806177981 */ /* 0x000322000c1e9500 */
[----:B------:R-:W-:Y:S02]  /*0720*/  LEA.HI.X R13, R13, UR7, R20, 0x1, P0 ;  /* 0x000000070d0d7c11 */ /* 0x000fe400080f0c14 */
[C---:B------:R-:W-:Y:S02]  /*0730*/  LEA R14, P3, R15.reuse, UR6, 0x1 ;  /* 0x000000060f0e7c11 */ /* 0x040fe4000f8608ff */
[----:B------:R-:W-:Y:S02]  /*0740*/  IADD3 R19, P0, PT, R22, R5, RZ ;  /* 0x0000000516137210 */ /* 0x000fe40007f1e0ff */
[----:B------:R-:W-:Y:S01]  /*0750*/  IADD3 R25, PT, PT, R24, R3, RZ ;  /* 0x0000000318197210 */ /* 0x000fe20007ffe0ff */
[----:B------:R-:W5:Y:S01]  /*0760*/  LDG.E.U16.CONSTANT R13, desc[UR8][R12.64] ;  /* 0x000000080c0d7981 */ /* 0x000f62000c1e9500 */
[----:B------:R-:W-:-:S02]  /*0770*/  LEA.HI.X R15, R15, UR7, R18, 0x1, P3 ;  /* 0x000000070f0f7c11 */ /* 0x000fc400098f0c12 */
[-C--:B------:R-:W-:Y:S02]  /*0780*/  IADD3 R20, P1, PT, R24, R5.reuse, RZ ;  /* 0x0000000518147210 */ /* 0x080fe40007f3e0ff */
[-C--:B------:R-:W-:Y:S02]  /*0790*/  LEA.HI.X.SX32 R22, R22, R16.reuse, 0x1, P0 ;  /* 0x0000001016167211 */ /* 0x080fe400000f0eff */
[----:B------:R-:W-:Y:S01]  /*07a0*/  LEA R18, P0, R19, UR6, 0x1 ;  /* 0x0000000613127c11 */ /* 0x000fe2000f8008ff */
[----:B------:R-:W5:Y:S01]  /*07b0*/  LDG.E.U16.CONSTANT R15, desc[UR8][R14.64] ;  /* 0x000000080e0f7981 */ /* 0x000f62000c1e9500 */
[----:B------:R-:W-:Y:S02]  /*07c0*/  IADD3 R5, P2, PT, R25, R5, RZ ;  /* 0x0000000519057210 */ /* 0x000fe40007f5e0ff */
[----:B0-----:R-:W-:Y:S02]  /*07d0*/  LEA.HI.X.SX32 R9, R24, R16, 0x1, P1 ;  /* 0x0000001018097211 */ /* 0x001fe400008f0eff */
[----:B-1----:R-:W-:-:S02]  /*07e0*/  LEA R6, P1, R20, UR6, 0x1 ;  /* 0x0000000614067c11 */ /* 0x002fc4000f8208ff */
        /* <DEDUP_REMOVED lines=16> */
.L_x_677:
[----:B------:R-:W-:Y:S05]  /*08f0*/  BSYNC.RECONVERGENT B0 ;  /* 0x0000000000007941 */ /* 0x000fea0003800200 */
.L_x_676:
[----:B------:R-:W0:Y:S02]  /*0900*/  LDCU UR4, c[0x0][0x3ac] ;  /* 0x00007580ff0477ac */ /* 0x000e240008000800 */
[----:B01----:R-:W-:-:S04]  /*0910*/  MOV R15, UR4 ;  /* 0x00000004000f7c02 */ /* 0x003fc80008000f00 */
[----:B------:R-:W-:-:S13]  /*0920*/  ISETP.GE.AND P0, PT, R0, R15, PT ;  /* 0x0000000f0000720c */ /* 0x000fda0003f06270 */
[----:B------:R-:W-:Y:S05]  /*0930*/  @P0 EXIT ;  /* 0x000000000000094d */ /* 0x000fea0003800000 */
[----:B------:R-:W0:Y:S01]  /*0940*/  LDC R8, c[0x0][0x3b4] ;  /* 0x0000ed00ff087b82 */ /* 0x000e220000000800 */
[----:B------:R-:W-:Y:S01]  /*0950*/  IMAD R2, R2, R15, RZ ;  /* 0x0000000f02027224 */ /* 0x000fe200078e02ff */
[----:B------:R-:W1:Y:S01]  /*0960*/  LDCU.64 UR4, c[0x0][0x388] ;  /* 0x00007100ff0477ac */ /* 0x000e620008000a00 */
[----:B------:R-:W-:Y:S02]  /*0970*/  PRMT R48, RZ, 0x5410, RZ ;  /* 0x00005410ff307816 */ /* 0x000fe400000000ff */
[----:B------:R-:W-:Y:S02]  /*0980*/  PRMT R47, RZ, 0x5410, RZ ;  /* 0x00005410ff2f7816 */ /* 0x000fe400000000ff */
[----:B------:R-:W-:Y:S01]  /*0990*/  PRMT R46, RZ, 0x5410, RZ ;  /* 0x00005410ff2e7816 */ /* 0x000fe200000000ff */
[----:B------:R-:W2:Y:S01]  /*09a0*/  LDC.64 R18, c[0x0][0x390] ;  /* 0x0000e400ff127b82 */ /* 0x000ea20000000a00 */
[----:B------:R-:W-:Y:S02]  /*09b0*/  PRMT R11, RZ, 0x5410, RZ ;  /* 0x00005410ff0b7816 */ /* 0x000fe400000000ff */
[----:B------:R-:W-:-:S02]  /*09c0*/  PRMT R12, RZ, 0x5410, RZ ;  /* 0x00005410ff0c7816 */ /* 0x000fc400000000ff */
[----:B------:R-:W-:-:S03]  /*09d0*/  PRMT R13, RZ, 0x5410, RZ ;  /* 0x00005410ff0d7816 */ /* 0x000fc600000000ff */
[----:B------:R-:W3:Y:S01]  /*09e0*/  LDC.64 R20, c[0x0][0x398] ;  /* 0x0000e600ff147b82 */ /* 0x000ee20000000a00 */
[----:B0-----:R-:W-:-:S04]  /*09f0*/  IABS R7, R8 ;  /* 0x0000000800077213 */ /* 0x001fc80000000000 */
[----:B------:R-:W0:Y:S08]  /*0a00*/  I2F.RP R6, R7 ;  /* 0x0000000700067306 */ /* 0x000e300000209400 */
[----:B0-----:R-:W0:Y:S02]  /*0a10*/  MUFU.RCP R6, R6 ;  /* 0x0000000600067308 */ /* 0x001e240000001000 */
[----:B0-----:R-:W-:-:S06]  /*0a20*/  IADD3 R4, PT, PT, R6, 0xffffffe, RZ ;  /* 0x0ffffffe06047810 */ /* 0x001fcc0007ffe0ff */
[----:B------:R0:W4:Y:S02]  /*0a30*/  F2I.FTZ.U32.TRUNC.NTZ R5, R4 ;  /* 0x0000000400057305 */ /* 0x000124000021f000 */
[----:B0-----:R-:W-:Y:S01]  /*0a40*/  HFMA2 R4, -RZ, RZ, 0, 0 ;  /* 0x00000000ff047431 */ /* 0x001fe200000001ff */
[----:B----4-:R-:W-:-:S05]  /*0a50*/  IADD3 R10, PT, PT, RZ, -R5, RZ ;  /* 0x80000005ff0a7210 */ /* 0x010fca0007ffe0ff */
[----:B------:R-:W-:Y:S01]  /*0a60*/  IMAD R9, R10, R7, RZ ;  /* 0x000000070a097224 */ /* 0x000fe200078e02ff */
[----:B------:R-:W-:-:S03]  /*0a70*/  IABS R10, R3 ;  /* 0x00000003000a7213 */ /* 0x000fc60000000000 */
[----:B------:R-:W-:Y:S01]  /*0a80*/  IMAD.HI.U32 R5, R5, R9, R4 ;  /* 0x0000000905057227 */ /* 0x000fe200078e0004 */
[----:B------:R-:W-:Y:S02]  /*0a90*/  LOP3.LUT R4, R3, R8, RZ, 0x3c, !PT ;  /* 0x0000000803047212 */ /* 0x000fe400078e3cff */
[----:B------:R-:W-:Y:S01]  /*0aa0*/  SHF.R.S32.HI R9, RZ, 0x1f, R0 ;  /* 0x0000001fff097819 */ /* 0x000fe20000011400 */
[----:B------:R-:W-:Y:S01]  /*0ab0*/  BAR.SYNC.DEFER_BLOCKING 0x0 ;  /* 0x0000000000007b1d */ /* 0x000fe20000010000 */
[----:B------:R-:W-:Y:S01]  /*0ac0*/  ISETP.GE.AND P2, PT, R4, RZ, PT ;  /* 0x000000ff0400720c */ /* 0x000fe20003f46270 */
[----:B------:R-:W-:Y:S01]  /*0ad0*/  IMAD.HI.U32 R5, R5, R10, RZ ;  /* 0x0000000a05057227 */ /* 0x000fe200078e00ff */
[----:B------:R-:W-:-:S04]  /*0ae0*/  LEA.HI R9, R9, R0, RZ, 0x4 ;  /* 0x0000000009097211 */ /* 0x000fc800078f20ff */
[----:B------:R-:W-:Y:S02]  /*0af0*/  IADD3 R6, PT, PT, RZ, -R5, RZ ;  /* 0x80000005ff067210 */ /* 0x000fe40007ffe0ff */
[----:B------:R-:W-:-:S03]  /*0b00*/  SHF.R.S32.HI R72, RZ, 0x4, R9 ;  /* 0x00000004ff487819 */ /* 0x000fc60000011409 */
[----:B------:R-:W-:Y:S01]  /*0b10*/  IMAD R6, R7, R6, R10 ;  /* 0x0000000607067224 */ /* 0x000fe200078e020a */
[----:B------:R-:W-:-:S04]  /*0b20*/  PRMT R10, RZ, 0x5410, RZ ;  /* 0x00005410ff0a7816 */ /* 0x000fc800000000ff */
[----:B------:R-:W-:-:S13]  /*0b30*/  ISETP.GT.U32.AND P1, PT, R7, R6, PT ;  /* 0x000000060700720c */ /* 0x000fda0003f24070 */
[-C--:B------:R-:W-:Y:S02]  /*0b40*/  @!P1 IADD3 R6, PT, PT, R6, -R7.reuse, RZ ;  /* 0x8000000706069210 */ /* 0x080fe40007ffe0ff */
[----:B------:R-:W-:Y:S02]  /*0b50*/  @!P1 IADD3 R5, PT, PT, R5, 0x1, RZ ;  /* 0x0000000105059810 */ /* 0x000fe40007ffe0ff */
[----:B------:R-:W-:Y:S02]  /*0b60*/  ISETP.GE.U32.AND P0, PT, R6, R7, PT ;  /* 0x000000070600720c */ /* 0x000fe40003f06070 */
[----:B------:R-:W-:-:S11]  /*0b70*/  ISETP.NE.AND P1, PT, R8, RZ, PT ;  /* 0x000000ff0800720c */ /* 0x000fd60003f25270 */
[----:B------:R-:W-:-:S04]  /*0b80*/  @P0 IADD3 R5, PT, PT, R5, 0x1, RZ ;  /* 0x0000000105050810 */ /* 0x000fc80007ffe0ff */
[----:B------:R-:W-:-:S04]  /*0b90*/  MOV R70, R5 ;  /* 0x0000000500467202 */ /* 0x000fc80000000f00 */
[----:B------:R-:W-:Y:S02]  /*0ba0*/  @!P2 IADD3 R70, PT, PT, RZ, -R70, RZ ;  /* 0x80000046ff46a210 */ /* 0x000fe40007ffe0ff */
[----:B------:R-:W-:Y:S02]  /*0bb0*/  @!P1 LOP3.LUT R70, RZ, R8, RZ, 0x33, !PT ;  /* 0x00000008ff469212 */ /* 0x000fe400078e33ff */
[----:B------:R-:W-:Y:S02]  /*0bc0*/  PRMT R8, RZ, 0x5410, RZ ;  /* 0x00005410ff087816 */ /* 0x000fe400000000ff */
[----:B------:R-:W0:Y:S01]  /*0bd0*/  I2F.U32.RP R6, R70 ;  /* 0x0000004600067306 */ /* 0x000e220000209000 */
[----:B------:R-:W-:Y:S02]  /*0be0*/  IADD3 R7, PT, PT, RZ, -R70, RZ ;  /* 0x80000046ff077210 */ /* 0x000fe40007ffe0ff */
[----:B------:R-:W-:-:S05]  /*0bf0*/  ISETP.NE.U32.AND P2, PT, R70, RZ, PT ;  /* 0x000000ff4600720c */ /* 0x000fca0003f45070 */
[----:B0-----:R-:W0:Y:S02]  /*0c00*/  MUFU.RCP R6, R6 ;  /* 0x0000000600067308 */ /* 0x001e240000001000 */
[----:B0-----:R-:W-:Y:S02]  /*0c10*/  IADD3 R4, PT, PT, R6, 0xffffffe, RZ ;  /* 0x0ffffffe06047810 */ /* 0x001fe40007ffe0ff */
[----:B------:R-:W-:-:S04]  /*0c20*/  PRMT R6, RZ, 0x5410, RZ ;  /* 0x00005410ff067816 */ /* 0x000fc800000000ff */
[----:B------:R0:W4:Y:S02]  /*0c30*/  F2I.FTZ.U32.TRUNC.NTZ R5, R4 ;  /* 0x0000000400057305 */ /* 0x000124000021f000 */
[----:B0-----:R-:W-:Y:S02]  /*0c40*/  HFMA2 R4, -RZ, RZ, 0, 0 ;  /* 0x00000000ff047431 */ /* 0x001fe400000001ff */
[----:B----4-:R-:W-:-:S04]  /*0c50*/  IMAD R7, R7, R5, RZ ;  /* 0x0000000507077224 */ /* 0x010fc800078e02ff */
[----:B------:R-:W-:Y:S01]  /*0c60*/  IMAD.HI.U32 R5, R5, R7, R4 ;  /* 0x0000000705057227 */ /* 0x000fe200078e0004 */
[----:B------:R-:W-:-:S05]  /*0c70*/  SHF.R.S32.HI R4, RZ, 0x1f, R0 ;  /* 0x0000001fff047819 */ /* 0x000fca0000011400 */
[----:B------:R-:W-:-:S05]  /*0c80*/  IMAD.HI.U32 R71, R5, R74, RZ ;  /* 0x0000004a05477227 */ /* 0x000fca00078e00ff */
[----:B------:R-:W-:-:S05]  /*0c90*/  IADD3 R5, PT, PT, RZ, -R71, RZ ;  /* 0x80000047ff057210 */ /* 0x000fca0007ffe0ff */
[----:B------:R-:W-:-:S05]  /*0ca0*/  IMAD R5, R70, R5, R74 ;  /* 0x0000000546057224 */ /* 0x000fca00078e024a */
[----:B------:R-:W-:-:S13]  /*0cb0*/  ISETP.GE.U32.AND P0, PT, R5, R70, PT ;  /* 0x000000460500720c */ /* 0x000fda0003f06070 */
[----:B------:R-:W-:Y:S02]  /*0cc0*/  @P0 IADD3 R5, PT, PT, -R70, R5, RZ ;  /* 0x0000000546050210 */ /* 0x000fe40007ffe1ff */
[----:B------:R-:W-:Y:S02]  /*0cd0*/  @P0 IADD3 R71, PT, PT, R71, 0x1, RZ ;  /* 0x0000000147470810 */ /* 0x000fe40007ffe0ff */
[----:B------:R-:W-:Y:S02]  /*0ce0*/  ISETP.GE.U32.AND P1, PT, R5, R70, PT ;  /* 0x000000460500720c */ /* 0x000fe40003f26070 */
[----:B------:R-:W-:-:S04]  /*0cf0*/  SHF.L.U32 R5, R2, 0x3, RZ ;  /* 0x0000000302057819 */ /* 0x000fc800000006ff */
[----:B------:R-:W-:-:S04]  /*0d00*/  IADD3 R91, P0, PT, R0, R5, RZ ;  /* 0x00000005005b7210 */ /* 0x000fc80007f1e0ff */
[----:B------:R-:W-:Y:S02]  /*0d10*/  LEA.HI.X.SX32 R4, R5, R4, 0x1, P0 ;  /* 0x0000000405047211 */ /* 0x000fe400000f0eff */
[----:B------:R-:W-:Y:S02]  /*0d20*/  ISETP.GE.U32.AND P0, PT, R74, R3, PT ;  /* 0x000000034a00720c */ /* 0x000fe40003f06070 */
[----:B------:R-:W-:Y:S02]  /*0d30*/  @P1 IADD3 R71, PT, PT, R71, 0x1, RZ ;  /* 0x0000000147471810 */ /* 0x000fe40007ffe0ff */
[----:B------:R-:W-:Y:S02]  /*0d40*/  @!P2 LOP3.LUT R71, RZ, R70, RZ, 0x33, !PT ;  /* 0x00000046ff47a212 */ /* 0x000fe400078e33ff */
[----:B-1----:R-:W-:Y:S02]  /*0d50*/  LEA R90, P1, R91, UR4, 0x2 ;  /* 0x000000045b5a7c11 */ /* 0x002fe4000f8210ff */
[----:B------:R-:W-:Y:S01]  /*0d60*/  PRMT R3, RZ, 0x5410, RZ ;  /* 0x00005410ff037816 */ /* 0x000fe200000000ff */
[----:B------:R-:W-:Y:S01]  /*0d70*/  IMAD R7, R15, R71, RZ ;  /* 0x000000470f077224 */ /* 0x000fe200078e02ff */
[----:B------:R-:W-:-:S02]  /*0d80*/  LEA.HI.X R91, R91, UR5, R4, 0x2, P1 ;  /* 0x000000055b5b7c11 */ /* 0x000fc400088f1404 */
[----:B------:R-:W-:Y:S02]  /*0d90*/  PRMT R4, RZ, 0x5410, RZ ;  /* 0x00005410ff047816 */ /* 0x000fe400000000ff */
[----:B------:R-:W-:Y:S02]  /*0da0*/  SHF.R.S32.HI R2, RZ, 0x1f, R7 ;  /* 0x0000001fff027819 */ /* 0x000fe40000011407 */
[----:B------:R-:W-:Y:S02]  /*0db0*/  PRMT R5, RZ, 0x5410, RZ ;  /* 0x00005410ff057816 */ /* 0x000fe400000000ff */
[-C--:B------:R-:W-:Y:S02]  /*0dc0*/  LEA.HI R9, R2, R7.reuse, RZ, 0x4 ;  /* 0x0000000702097211 */ /* 0x080fe400078f20ff */
[----:B------:R-:W-:Y:S02]  /*0dd0*/  IADD3 R7, PT, PT, R0, R7, RZ ;  /* 0x0000000700077210 */ /* 0x000fe40007ffe0ff */
[----:B------:R-:W-:-:S02]  /*0de0*/  LEA.HI.SX32 R9, R9, R72, 0x1c ;  /* 0x0000004809097211 */ /* 0x000fc400078fe2ff */
[----:B------:R-:W-:Y:S01]  /*0df0*/  PRMT R0, RZ, 0x5410, RZ ;  /* 0x00005410ff007816 */ /* 0x000fe200000000ff */
[----:B---3--:R-:W-:Y:S01]  /*0e00*/  IMAD.WIDE R20, R7, 0x2, R20 ;  /* 0x0000000207147825 */ /* 0x008fe200078e0214 */
[----:B------:R-:W-:Y:S02]  /*0e10*/  PRMT R2, RZ, 0x5410, RZ ;  /* 0x00005410ff027816 */ /* 0x000fe400000000ff */
[----:B------:R-:W-:Y:S01]  /*0e20*/  PRMT R7, RZ, 0x5410, RZ ;  /* 0x00005410ff077816 */ /* 0x000fe200000000ff */
[----:B--2---:R-:W-:Y:S01]  /*0e30*/  IMAD.WIDE R18, R9, 0x4, R18 ;  /* 0x0000000409127825 */ /* 0x004fe200078e0212 */
[----:B------:R-:W-:Y:S01]  /*0e40*/  PRMT R9, RZ, 0x5410, RZ ;  /* 0x00005410ff097816 */ /* 0x000fe200000000ff */
[----:B------:R-:W-:Y:S06]  /*0e50*/  @P0 BRA `(.L_x_679) ;  /* 0x0000002000380947 */ /* 0x000fec0003800000 */
[----:B------:R-:W2:Y:S04]  /*0e60*/  LDG.E.CONSTANT R18, desc[UR8][R18.64] ;  /* 0x0000000812127981 */ /* 0x000ea8000c1e9900 */
[----:B------:R0:W5:Y:S04]  /*0e70*/  LDG.E.CONSTANT R73, desc[UR8][R20.64] ;  /* 0x0000000814497981 */ /* 0x000168000c1e9900 */
[----:B------:R0:W5:Y:S01]  /*0e80*/  LDG.E.CONSTANT R75, desc[UR8][R20.64+0x4] ;  /* 0x00000408144b7981 */ /* 0x000162000c1e9900 */
[----:B------:R-:W1:Y:S01]  /*0e90*/  S2UR UR5, SR_CgaCtaId ;  /* 0x00000000000579c3 */ /* 0x000e620000008800 */
[----:B------:R-:W-:Y:S01]  /*0ea0*/  SHF.L.U32 R17, R17, 0x3, RZ ;  /* 0x0000000311117819 */ /* 0x000fe200000006ff */
[----:B------:R-:W-:Y:S01]  /*0eb0*/  UMOV UR4, 0x400 ;  /* 0x0000040000047882 */ /* 0x000fe20000000000 */
[----:B------:R-:W-:Y:S01]  /*0ec0*/  IADD3 R70, PT, PT, R74, R70, RZ ;  /* 0x000000464a467210 */ /* 0x000fe20007ffe0ff */
[----:B------:R-:W3:Y:S01]  /*0ed0*/  LDCU.U8 UR6, c[0x0][0x3b8] ;  /* 0x00007700ff0677ac */ /* 0x000ee20008000000 */
[----:B------:R-:W-:-:S02]  /*0ee0*/  LOP3.LUT R17, R17, 0x18, RZ, 0xc0, !PT ;  /* 0x0000001811117812 */ /* 0x000fc400078ec0ff */
[----:B------:R-:W-:Y:S02]  /*0ef0*/  PRMT R48, RZ, 0x7610, R48 ;  /* 0x00007610ff307816 */ /* 0x000fe40000000030 */
[----:B------:R-:W-:Y:S01]  /*0f00*/  MOV R65, R70 ;  /* 0x0000004600417202 */ /* 0x000fe20000000f00 */
[----:B-1----:R-:W-:Y:S01]  /*0f10*/  ULEA UR4, UR5, UR4, 0x18 ;  /* 0x0000000405047291 */ /* 0x002fe2000f8ec0ff */
[----:B--2---:R-:W-:-:S04]  /*0f20*/  SHF.R.U32.HI R17, RZ, R17, R18 ;  /* 0x00000011ff117219 */ /* 0x004fc80000011612 */
[--C-:B------:R-:W-:Y:S02]  /*0f30*/  SHF.R.U32.HI R69, RZ, 0x6, R17.reuse ;  /* 0x00000006ff457819 */ /* 0x100fe40000011611 */
[--C-:B------:R-:W-:Y:S02]  /*0f40*/  SHF.R.U32.HI R68, RZ, 0x4, R17.reuse ;  /* 0x00000004ff447819 */ /* 0x100fe40000011611 */
[----:B------:R-:W-:Y:S02]  /*0f50*/  SHF.R.U32.HI R67, RZ, 0x2, R17 ;  /* 0x00000002ff437819 */ /* 0x000fe40000011611 */
[----:B------:R-:W-:Y:S02]  /*0f60*/  LOP3.LUT R66, R17, 0x3, RZ, 0xc0, !PT ;  /* 0x0000000311427812 */ /* 0x000fe400078ec0ff */
[----:B------:R-:W-:Y:S02]  /*0f70*/  LOP3.LUT R69, R69, 0x3, RZ, 0xc0, !PT ;  /* 0x0000000345457812 */ /* 0x000fe400078ec0ff */
[----:B------:R-:W-:-:S02]  /*0f80*/  LOP3.LUT R68, R68, 0x3, RZ, 0xc0, !PT ;  /* 0x0000000344447812 */ /* 0x000fc400078ec0ff */
[----:B0--3--:R-:W-:-:S07]  /*0f90*/  LOP3.LUT R67, R67, 0x3, RZ, 0xc0, !PT ;  /* 0x0000000343437812 */ /* 0x009fce00078ec0ff */
.L_x_681:
[----:B-----5:R0:W5:Y:S01]  /*0fa0*/  LDG.E.128.CONSTANT R16, desc[UR8][R90.64] ;  /* 0x000000085a107981 */ /* 0x020162000c1e9d00 */
[----:B------:R-:W-:Y:S01]  /*0fb0*/  ISETP.NE.AND P0, PT, R74, R65, PT ;  /* 0x000000414a00720c */ /* 0x000fe20003f05270 */
[----:B------:R-:W1:Y:S01]  /*0fc0*/  I2F.F16 R31, -0x100 ;  /* 0xffffff00001f7906 */ /* 0x000e620000200c00 */
[----:B------:R-:W-:-:S04]  /*0fd0*/  UPRMT UR5, UR6, 0x8880, URZ ;  /* 0x0000888006057896 */ /* 0x000fc800080000ff */
[----:B------:R-:W-:-:S03]  /*0fe0*/  UISETP.NE.AND UP0, UPT, UR5, URZ, UPT ;  /* 0x000000ff0500728c */ /* 0x000fc6000bf05270 */
[----:B------:R-:W2:Y:S01]  /*0ff0*/  I2F.F16 R26, -0x40 ;  /* 0xffffffc0001a7906 */ /* 0x000ea20000200c00 */
[----:B------:R-:W-:-:S07]  /*1000*/  USEL UR5, URZ, 0x1, UP0 ;  /* 0x00000001ff057887 */ /* 0x000fce0008000000 */
[----:B------:R-:W3:Y:S01]  /*1010*/  I2F.F16 R45, -0x10 ;  /* 0xfffffff0002d7906 */ /* 0x000ee20000200c00 */
[----:B01----:R-:W-:Y:S05]  /*1020*/  @P0 BRA `(.L_x_680) ;  /* 0x0000000000700947 */ /* 0x003fea0003800000 */
[----:B------:R-:W0:Y:S01]  /*1030*/  LDC R22, c[0x0][0x3ac] ;  /* 0x0000eb00ff167b82 */ /* 0x000e220000000800 */
[----:B------:R-:W1:Y:S01]  /*1040*/  S2R R24, SR_TID.X ;  /* 0x0000000000187919 */ /* 0x000e620000002100 */
[----:B------:R-:W1:Y:S06]  /*1050*/  S2R R25, SR_CTAID.X ;  /* 0x0000000000197919 */ /* 0x000e6c0000002500 */
[----:B------:R-:W4:Y:S08]  /*1060*/  LDC.64 R14, c[0x0][0x390] ;  /* 0x0000e400ff0e7b82 */ /* 0x000f300000000a00 */
[----:B------:R-:W2:Y:S01]  /*1070*/  LDC.64 R20, c[0x0][0x398] ;  /* 0x0000e600ff147b82 */ /* 0x000ea20000000a00 */
[----:B0-----:R-:W-:-:S05]  /*1080*/  IMAD R22, R71, R22, R22 ;  /* 0x0000001647167224 */ /* 0x001fca00078e0216 */
[----:B------:R-:W-:-:S04]  /*1090*/  SHF.R.S32.HI R23, RZ, 0x1f, R22 ;  /* 0x0000001fff177819 */ /* 0x000fc80000011416 */
[----:B------:R-:W-:-:S04]  /*10a0*/  LEA.HI R23, R23, R22, RZ, 0x4 ;  /* 0x0000001617177211 */ /* 0x000fc800078f20ff */
[----:B------:R-:W-:Y:S02]  /*10b0*/  LEA.HI.SX32 R23, R23, R72, 0x1c ;  /* 0x0000004817177211 */ /* 0x000fe400078fe2ff */
[----:B-1----:R-:W-:-:S03]  /*10c0*/  LEA R25, R25, R24, 0x7 ;  /* 0x0000001819197211 */ /* 0x002fc600078e38ff */
[----:B----4-:R-:W-:Y:S01]  /*10d0*/  IMAD.WIDE R14, R23, 0x4, R14 ;  /* 0x00000004170e7825 */ /* 0x010fe200078e020e */
[----:B------:R-:W-:-:S05]  /*10e0*/  LEA R25, R25, R22, 0x2 ;  /* 0x0000001619197211 */ /* 0x000fca00078e10ff */
[----:B------:R-:W4:Y:S01]  /*10f0*/  LDG.E.CONSTANT R14, desc[UR8][R14.64] ;  /* 0x000000080e0e7981 */ /* 0x000f22000c1e9900 */
[----:B--2---:R-:W-:-:S05]  /*1100*/  IMAD.WIDE R20, R25, 0x2, R20 ;  /* 0x0000000219147825 */ /* 0x004fca00078e0214 */
[----:B------:R0:W5:Y:S04]  /*1110*/  LDG.E.CONSTANT R73, desc[UR8][R20.64] ;  /* 0x0000000814497981 */ /* 0x000168000c1e9900 */
[----:B------:R0:W5:Y:S01]  /*1120*/  LDG.E.CONSTANT R75, desc[UR8][R20.64+0x4] ;  /* 0x00000408144b7981 */ /* 0x000162000c1e9900 */
[----:B------:R-:W-:-:S04]  /*1130*/  SHF.L.U32 R24, R24, 0x3, RZ ;  /* 0x0000000318187819 */ /* 0x000fc800000006ff */
[----:B------:R-:W-:Y:S02]  /*1140*/  LOP3.LUT R23, R24, 0x18, RZ, 0xc0, !PT ;  /* 0x0000001818177812 */ /* 0x000fe400078ec0ff */
[----:B------:R-:W-:Y:S02]  /*1150*/  IADD3 R71, PT, PT, R71, 0x1, RZ ;  /* 0x0000000147477810 */ /* 0x000fe40007ffe0ff */
[----:B------:R-:W-:Y:S02]  /*1160*/  MOV R65, R70 ;  /* 0x0000004600417202 */ /* 0x000fe40000000f00 */
[----:B----4-:R-:W-:-:S04]  /*1170*/  SHF.R.U32.HI R66, RZ, R23, R14 ;  /* 0x00000017ff427219 */ /* 0x010fc8000001160e */
[--C-:B------:R-:W-:Y:S02]  /*1180*/  SHF.R.U32.HI R67, RZ, 0x2, R66.reuse ;  /* 0x00000002ff437819 */ /* 0x100fe40000011642 */
[--C-:B------:R-:W-:Y:S02]  /*1190*/  SHF.R.U32.HI R68, RZ, 0x4, R66.reuse ;  /* 0x00000004ff447819 */ /* 0x100fe40000011642 */
[----:B------:R-:W-:Y:S02]  /*11a0*/  SHF.R.U32.HI R69, RZ, 0x6, R66 ;  /* 0x00000006ff457819 */ /* 0x000fe40000011642 */
[----:B------:R-:W-:Y:S02]  /*11b0*/  LOP3.LUT R66, R66, 0x3, RZ, 0xc0, !PT ;  /* 0x0000000342427812 */ /* 0x000fe400078ec0ff */
[----:B------:R-:W-:Y:S02]  /*11c0*/  LOP3.LUT R67, R67, 0x3, RZ, 0xc0, !PT ;  /* 0x0000000343437812 */ /* 0x000fe400078ec0ff */
[----:B------:R-:W-:-:S02]  /*11d0*/  LOP3.LUT R68, R68, 0x3, RZ, 0xc0, !PT ;  /* 0x0000000344447812 */ /* 0x000fc400078ec0ff */
[----:B0-----:R-:W-:-:S07]  /*11e0*/  LOP3.LUT R69, R69, 0x3, RZ, 0xc0, !PT ;  /* 0x0000000345457812 */ /* 0x001fce00078ec0ff */
.L_x_680:
[----:B------:R-:W-:Y:S02]  /*11f0*/  IADD3 R14, PT, PT, R66, UR5, RZ ;  /* 0x00000005420e7c10 */ /* 0x000fe4000fffe0ff */
[----:B------:R-:W-:Y:S02]  /*1200*/  IADD3 R37, PT, PT, R67, UR5, RZ ;  /* 0x0000000543257c10 */ /* 0x000fe4000fffe0ff */
[----:B------:R-:W3:Y:S01]  /*1210*/  I2F.F16 R38, R14 ;  /* 0x0000000e00267306 */ /* 0x000ee20000200c00 */
[----:B-----5:R-:W-:Y:S02]  /*1220*/  SHF.R.U32.HI R25, RZ, 0x8, R16 ;  /* 0x00000008ff197819 */ /* 0x020fe40000011610 */
[C---:B------:R-:W-:Y:S02]  /*1230*/  LOP3.LUT R15, R16.reuse, 0x30003, RZ, 0xc0, !PT ;  /* 0x00030003100f7812 */ /* 0x040fe400078ec0ff */
[----:B--2---:R-:W-:Y:S02]  /*1240*/  PRMT R31, R31, 0x5410, R26 ;  /* 0x000054101f1f7816 */ /* 0x004fe4000000001a */
[C---:B------:R-:W-:Y:S01]  /*1250*/  LOP3.LUT R27, R16.reuse, 0xc000c, RZ, 0xc0, !PT ;  /* 0x000c000c101b7812 */ /* 0x040fe200078ec0ff */
[----:B------:R-:W0:Y:S01]  /*1260*/  I2F.F16 R44, R37 ;  /* 0x00000025002c7306 */ /* 0x000e220000200c00 */
[----:B------:R-:W-:-:S02]  /*1270*/  LOP3.LUT R26, R16, 0x300030, RZ, 0xc0, !PT ;  /* 0x00300030101a7812 */ /* 0x000fc400078ec0ff */
[----:B------:R-:W-:Y:S02]  /*1280*/  LOP3.LUT R24, R16, 0xc000c0, RZ, 0xc0, !PT ;  /* 0x00c000c010187812 */ /* 0x000fe400078ec0ff */
[----:B------:R-:W-:Y:S02]  /*1290*/  LOP3.LUT R16, R25, 0x30003, RZ, 0xc0, !PT ;  /* 0x0003000319107812 */ /* 0x000fe400078ec0ff */
[----:B------:R-:W-:Y:S01]  /*12a0*/  LOP3.LUT R15, R15, 0x64006400, RZ, 0xfc, !PT ;  /* 0x640064000f0f7812 */ /* 0x000fe200078efcff */
[----:B---3--:R-:W-:Y:S01]  /*12b0*/  HADD2 R36, R45.H0_H0, -R38.H0_H0 ;  /* 0xa00000262d247230 */ /* 0x008fe20000000800 */
[----:B------:R-:W-:Y:S02]  /*12c0*/  LOP3.LUT R14, R14, 0xe400, RZ, 0xfc, !PT ;  /* 0x0000e4000e0e7812 */ /* 0x000fe400078efcff */
[C---:B------:R-:W-:Y:S02]  /*12d0*/  LOP3.LUT R43, R17.reuse, 0x30003, RZ, 0xc0, !PT ;  /* 0x00030003112b7812 */ /* 0x040fe400078ec0ff */
[C---:B------:R-:W-:Y:S01]  /*12e0*/  LOP3.LUT R21, R17.reuse, 0xc000c, RZ, 0xc0, !PT ;  /* 0x000c000c11157812 */ /* 0x040fe200078ec0ff */
[----:B------:R-:W-:Y:S01]  /*12f0*/  HADD2 R64, R15, R14.H0_H0 ;  /* 0x2000000e0f407230 */ /* 0x000fe20000000000 */
[C---:B------:R-:W-:Y:S01]  /*1300*/  LOP3.LUT R20, R17.reuse, 0x300030, RZ, 0xc0, !PT ;  /* 0x0030003011147812 */ /* 0x040fe200078ec0ff */
[----:B0-----:R-:W-:Y:S01]  /*1310*/  HADD2 R39, R45.H0_H0, -R44.H0_H0 ;  /* 0xa000002c2d277230 */ /* 0x001fe20000000800 */
[----:B------:R-:W-:-:S02]  /*1320*/  LOP3.LUT R22, R17, 0xc000c0, RZ, 0xc0, !PT ;  /* 0x00c000c011167812 */ /* 0x000fc400078ec0ff */
[----:B------:R-:W-:Y:S02]  /*1330*/  SHF.R.U32.HI R23, RZ, 0x8, R17 ;  /* 0x00000008ff177819 */ /* 0x000fe40000011611 */
[----:B------:R-:W-:Y:S02]  /*1340*/  LOP3.LUT R17, R16, 0x64006400, RZ, 0xfc, !PT ;  /* 0x6400640010117812 */ /* 0x000fe400078efcff */
[----:B------:R-:W-:Y:S02]  /*1350*/  SHF.R.U32.HI R40, RZ, 0x8, R18 ;  /* 0x00000008ff287819 */ /* 0x000fe40000011612 */
[----:B------:R-:W-:Y:S01]  /*1360*/  LOP3.LUT R15, R23, 0x30003, RZ, 0xc0, !PT ;  /* 0x00030003170f7812 */ /* 0x000fe200078ec0ff */
[----:B------:R-:W-:Y:S01]  /*1370*/  HADD2 R14, R17, R14.H0_H0 ;  /* 0x2000000e110e7230 */ /* 0x000fe20000000000 */
[C---:B------:R-:W-:Y:S02]  /*1380*/  LOP3.LUT R51, R18.reuse, 0x30003, RZ, 0xc0, !PT ;  /* 0x0003000312337812 */ /* 0x040fe400078ec0ff */
[----:B------:R-:W-:-:S02]  /*1390*/  LOP3.LUT R33, R18, 0xc000c, RZ, 0xc0, !PT ;  /* 0x000c000c12217812 */ /* 0x000fc400078ec0ff */
[C---:B------:R-:W-:Y:S02]  /*13a0*/  LOP3.LUT R35, R18.reuse, 0x300030, RZ, 0xc0, !PT ;  /* 0x0030003012237812 */ /* 0x040fe400078ec0ff */
[----:B------:R-:W-:Y:S02]  /*13b0*/  LOP3.LUT R34, R18, 0xc000c0, RZ, 0xc0, !PT ;  /* 0x00c000c012227812 */ /* 0x000fe400078ec0ff */
[----:B------:R-:W-:Y:S02]  /*13c0*/  IADD3 R49, PT, PT, R68, UR5, RZ ;  /* 0x0000000544317c10 */ /* 0x000fe4000fffe0ff */
[C---:B------:R-:W-:Y:S02]  /*13d0*/  LOP3.LUT R18, R19.reuse, 0x30003, RZ, 0xc0, !PT ;  /* 0x0003000313127812 */ /* 0x040fe400078ec0ff */
[C---:B------:R-:W-:Y:S01]  /*13e0*/  LOP3.LUT R29, R19.reuse, 0xc000c, RZ, 0xc0, !PT ;  /* 0x000c000c131d7812 */ /* 0x040fe200078ec0ff */
[----:B------:R-:W0:Y:S01]  /*13f0*/  I2F.F16 R50, R49 ;  /* 0x0000003100327306 */ /* 0x000e220000200c00 */
[----:B------:R-:W-:-:S02]  /*1400*/  LOP3.LUT R28, R19, 0x300030, RZ, 0xc0, !PT ;  /* 0x00300030131c7812 */ /* 0x000fc400078ec0ff */
[----:B------:R-:W-:Y:S02]  /*1410*/  LOP3.LUT R30, R19, 0xc000c0, RZ, 0xc0, !PT ;  /* 0x00c000c0131e7812 */ /* 0x000fe400078ec0ff */
[----:B------:R-:W-:Y:S01]  /*1420*/  SHF.R.U32.HI R32, RZ, 0x8, R19 ;  /* 0x00000008ff207819 */ /* 0x000fe20000011613 */
[C---:B------:R-:W-:Y:S01]  /*1430*/  HADD2 R19, R31.reuse, -R38.H0_H0 ;  /* 0xa00000261f137230 */ /* 0x040fe20000000000 */
[----:B------:R-:W-:Y:S01]  /*1440*/  LOP3.LUT R17, R40, 0x30003, RZ, 0xc0, !PT ;  /* 0x0003000328117812 */ /* 0x000fe200078ec0ff */
[----:B------:R-:W-:Y:S01]  /*1450*/  HADD2 R38, R31, -R44.H0_H0 ;  /* 0xa000002c1f267230 */ /* 0x000fe20000000000 */
[----:B------:R-:W-:Y:S02]  /*1460*/  LOP3.LUT R16, R15, 0x64006400, RZ, 0xfc, !PT ;  /* 0x640064000f107812 */ /* 0x000fe400078efcff */
[----:B------:R-:W-:Y:S02]  /*1470*/  LOP3.LUT R60, R43, 0x64006400, RZ, 0xfc, !PT ;  /* 0x640064002b3c7812 */ /* 0x000fe400078efcff */
[----:B------:R-:W-:-:S02]  /*1480*/  LOP3.LUT R15, R37, 0xe400, RZ, 0xfc, !PT ;  /* 0x0000e400250f7812 */ /* 0x000fc400078efcff */
[----:B------:R-:W-:Y:S01]  /*1490*/  LOP3.LUT R44, R18, 0x64006400, RZ, 0xfc, !PT ;  /* 0x64006400122c7812 */ /* 0x000fe200078efcff */
[--C-:B0-----:R-:W-:Y:S01]  /*14a0*/  HADD2 R42, R45.H0_H0, -R50.reuse.H0_H0 ;  /* 0xa00000322d2a7230 */ /* 0x101fe20000000800 */
[----:B------:R-:W-:Y:S01]  /*14b0*/  LOP3.LUT R18, R17, 0x64006400, RZ, 0xfc, !PT ;  /* 0x6400640011127812 */ /* 0x000fe200078efcff */
[--C-:B------:R-:W-:Y:S01]  /*14c0*/  HADD2 R60, R60, R15.reuse.H0_H0 ;  /* 0x2000000f3c3c7230 */ /* 0x100fe20000000000 */
[----:B------:R-:W-:Y:S01]  /*14d0*/  LOP3.LUT R49, R49, 0xe400, RZ, 0xfc, !PT ;  /* 0x0000e40031317812 */ /* 0x000fe200078efcff */
[----:B------:R-:W-:Y:S01]  /*14e0*/  HADD2 R15, R16, R15.H0_H0 ;  /* 0x2000000f100f7230 */ /* 0x000fe20000000000 */
[----:B------:R-:W-:Y:S01]  /*14f0*/  IADD3 R52, PT, PT, R69, UR5, RZ ;  /* 0x0000000545347c10 */ /* 0x000fe2000fffe0ff */
[----:B------:R-:W-:Y:S01]  /*1500*/  HADD2 R41, R31, -R50.H0_H0 ;  /* 0xa00000321f297230 */ /* 0x000fe20000000000 */
[----:B------:R-:W-:Y:S01]  /*1510*/  LOP3.LUT R37, R25, 0x300030, RZ, 0xc0, !PT ;  /* 0x0030003019257812 */ /* 0x000fe200078ec0ff */
[----:B------:R-:W-:Y:S01]  /*1520*/  HADD2 R16, R18, R49.H0_H0 ;  /* 0x2000003112107230 */ /* 0x000fe20000000000 */
[----:B------:R-:W-:Y:S01]  /*1530*/  LOP3.LUT R17, R52, 0xe400, RZ, 0xfc, !PT ;  /* 0x0000e40034117812 */ /* 0x000fe200078efcff */
[----:B------:R-:W0:Y:S01]  /*1540*/  I2F.F16 R54, R52 ;  /* 0x0000003400367306 */ /* 0x000e220000200c00 */
[----:B------:R-:W-:-:S02]  /*1550*/  LOP3.LUT R18, R27, 0x64006400, RZ, 0xfc, !PT ;  /* 0x640064001b127812 */ /* 0x000fc400078efcff */
[C---:B------:R-:W-:Y:S02]  /*1560*/  LOP3.LUT R27, R25.reuse, 0xc000c, RZ, 0xc0, !PT ;  /* 0x000c000c191b7812 */ /* 0x040fe400078ec0ff */
[----:B------:R-:W-:Y:S01]  /*1570*/  LOP3.LUT R25, R25, 0xc000c0, RZ, 0xc0, !PT ;  /* 0x00c000c019197812 */ /* 0x000fe200078ec0ff */
[----:B------:R-:W-:Y:S01]  /*1580*/  HFMA2 R63, R18, 0.25, 0.25, R19.H0_H0 ;  /* 0x34003400123f7831 */ /* 0x000fe20000040013 */
[----:B------:R-:W-:Y:S01]  /*1590*/  LOP3.LUT R56, R51, 0x64006400, RZ, 0xfc, !PT ;  /* 0x6400640033387812 */ /* 0x000fe200078efcff */
[----:B------:R-:W-:Y:S01]  /*15a0*/  HADD2 R51, R44, R17.H0_H0 ;  /* 0x200000112c337230 */ /* 0x000fe20000000000 */
[----:B------:R-:W-:Y:S02]  /*15b0*/  LOP3.LUT R26, R26, 0x64006400, RZ, 0xfc, !PT ;  /* 0x640064001a1a7812 */ /* 0x000fe400078efcff */
[----:B------:R-:W-:Y:S01]  /*15c0*/  LOP3.LUT R44, R27, 0x64006400, RZ, 0xfc, !PT ;  /* 0x640064001b2c7812 */ /* 0x000fe200078efcff */
[----:B------:R-:W-:Y:S01]  /*15d0*/  HADD2 R56, R56, R49.H0_H0 ;  /* 0x2000003138387230 */ /* 0x000fe20000000000 */
[----:B------:R-:W-:Y:S01]  /*15e0*/  LOP3.LUT R61, R24, 0x64006400, RZ, 0xfc, !PT ;  /* 0x64006400183d7812 */ /* 0x000fe200078efcff */
[--C-:B------:R-:W-:Y:S01]  /*15f0*/  HFMA2 R62, R26, 0.0625, 0.0625, R19.reuse.H1_H1 ;  /* 0x2c002c001a3e7831 */ /* 0x100fe20000060013 */
[----:B------:R-:W-:Y:S01]  /*1600*/  LOP3.LUT R24, R37, 0x64006400, RZ, 0xfc, !PT ;  /* 0x6400640025187812 */ /* 0x000fe200078efcff */
[--C-:B------:R-:W-:Y:S01]  /*1610*/  HFMA2 R18, R44, 0.25, 0.25, R19.reuse.H0_H0 ;  /* 0x340034002c127831 */ /* 0x100fe20000040013 */
[----:B------:R-:W-:Y:S01]  /*1620*/  LOP3.LUT R25, R25, 0x64006400, RZ, 0xfc, !PT ;  /* 0x6400640019197812 */ /* 0x000fe200078efcff */
[--C-:B------:R-:W-:Y:S01]  /*1630*/  HFMA2 R61, R61, 0.015625, 0.015625, R36.reuse.H0_H0 ;  /* 0x240024003d3d7831 */ /* 0x100fe20000040024 */
[----:B------:R-:W-:Y:S01]  /*1640*/  LOP3.LUT R43, R32, 0x30003, RZ, 0xc0, !PT ;  /* 0x00030003202b7812 */ /* 0x000fe200078ec0ff */
[----:B------:R-:W-:Y:S01]  /*1650*/  HFMA2 R19, R24, 0.0625, 0.0625, R19.H1_H1 ;  /* 0x2c002c0018137831 */ /* 0x000fe20000060013 */
[----:B------:R-:W-:Y:S01]  /*1660*/  LOP3.LUT R37, R23, 0xc000c, RZ, 0xc0, !PT ;  /* 0x000c000c17257812 */ /* 0x000fe200078ec0ff */
[----:B------:R-:W-:Y:S01]  /*1670*/  HFMA2 R36, R25, 0.015625, 0.015625, R36.H0_H0 ;  /* 0x2400240019247831 */ /* 0x000fe20000040024 */
[----:B------:R-:W-:Y:S01]  /*1680*/  LOP3.LUT R50, R43, 0x64006400, RZ, 0xfc, !PT ;  /* 0x640064002b327812 */ /* 0x000fe200078efcff */
[----:B------:R-:W1:Y:S01]  /*1690*/  LDS.128 R24, [UR4] ;  /* 0x00000004ff187984 */ /* 0x000e620008000c00 */
[----:B------:R-:W-:Y:S01]  /*16a0*/  LOP3.LUT R43, R20, 0x64006400, RZ, 0xfc, !PT ;  /* 0x64006400142b7812 */ /* 0x000fe200078efcff */
[--C-:B0-----:R-:W-:Y:S01]  /*16b0*/  HADD2 R45, R45.H0_H0, -R54.reuse.H0_H0 ;  /* 0xa00000362d2d7230 */ /* 0x101fe20000000800 */
[C---:B------:R-:W-:Y:S01]  /*16c0*/  LOP3.LUT R20, R23.reuse, 0x300030, RZ, 0xc0, !PT ;  /* 0x0030003017147812 */ /* 0x040fe200078ec0ff */
[----:B------:R-:W-:Y:S01]  /*16d0*/  HADD2 R31, R31, -R54.H0_H0 ;  /* 0xa00000361f1f7230 */ /* 0x000fe20000000000 */
[----:B------:R-:W-:Y:S01]  /*16e0*/  LOP3.LUT R44, R23, 0xc000c0, RZ, 0xc0, !PT ;  /* 0x00c000c0172c7812 */ /* 0x000fe200078ec0ff */
[----:B------:R-:W-:Y:S01]  /*16f0*/  HFMA2 R58, R43, 0.0625, 0.0625, R38.H1_H1 ;  /* 0x2c002c002b3a7831 */ /* 0x000fe20000060026 */
[----:B------:R-:W-:Y:S01]  /*1700*/  LOP3.LUT R21, R21, 0x64006400, RZ, 0xfc, !PT ;  /* 0x6400640015157812 */ /* 0x000fe200078efcff */
[----:B------:R-:W-:Y:S01]  /*1710*/  HADD2 R17, R50, R17.H0_H0 ;  /* 0x2000001132117230 */ /* 0x000fe20000000000 */
[----:B------:R-:W-:-:S02]  /*1720*/  LOP3.LUT R37, R37, 0x64006400, RZ, 0xfc, !PT ;  /* 0x6400640025257812 */ /* 0x000fc400078efcff */
[----:B------:R-:W-:Y:S01]  /*1730*/  LOP3.LUT R22, R22, 0x64006400, RZ, 0xfc, !PT ;  /* 0x6400640016167812 */ /* 0x000fe200078efcff */
[--C-:B------:R-:W-:Y:S01]  /*1740*/  HFMA2 R59, R21, 0.25, 0.25, R38.reuse.H0_H0 ;  /* 0x34003400153b7831 */ /* 0x100fe20000040026 */
[----:B------:R-:W-:Y:S01]  /*1750*/  LOP3.LUT R23, R20, 0x64006400, RZ, 0xfc, !PT ;  /* 0x6400640014177812 */ /* 0x000fe200078efcff */
[--C-:B------:R-:W-:Y:S01]  /*1760*/  HFMA2 R37, R37, 0.25, 0.25, R38.reuse.H0_H0 ;  /* 0x3400340025257831 */ /* 0x100fe20000040026 */
[----:B------:R-:W-:Y:S01]  /*1770*/  LOP3.LUT R44, R44, 0x64006400, RZ, 0xfc, !PT ;  /* 0x640064002c2c7812 */ /* 0x000fe200078efcff */
[--C-:B------:R-:W-:Y:S01]  /*1780*/  HFMA2 R57, R22, 0.015625, 0.015625, R39.reuse.H0_H0 ;  /* 0x2400240016397831 */ /* 0x100fe20000040027 */
[----:B------:R-:W-:Y:S01]  /*1790*/  LOP3.LUT R54, R35, 0x64006400, RZ, 0xfc, !PT ;  /* 0x6400640023367812 */ /* 0x000fe200078efcff */
[----:B------:R-:W-:Y:S01]  /*17a0*/  HFMA2 R38, R23, 0.0625, 0.0625, R38.H1_H1 ;  /* 0x2c002c0017267831 */ /* 0x000fe20000060026 */
[C---:B------:R-:W-:Y:S01]  /*17b0*/  LOP3.LUT R35, R40.reuse, 0x300030, RZ, 0xc0, !PT ;  /* 0x0030003028237812 */ /* 0x040fe200078ec0ff */
[----:B------:R-:W0:Y:S01]  /*17c0*/  LDS.128 R20, [UR4+0x10] ;  /* 0x00001004ff147984 */ /* 0x000e220008000c00 */
[----:B------:R-:W-:Y:S01]  /*17d0*/  HFMA2 R39, R44, 0.015625, 0.015625, R39.H0_H0 ;  /* 0x240024002c277831 */ /* 0x000fe20000040027 */
[----:B------:R-:W-:Y:S01]  /*17e0*/  LOP3.LUT R44, R33, 0x64006400, RZ, 0xfc, !PT ;  /* 0x64006400212c7812 */ /* 0x000fe200078efcff */
[----:B------:R-:W-:Y:S01]  /*17f0*/  HFMA2 R54, R54, 0.0625, 0.0625, R41.H1_H1 ;  /* 0x2c002c0036367831 */ /* 0x000fe20000060029 */
[----:B------:R-:W-:-:S02]  /*1800*/  LOP3.LUT R33, R40, 0xc000c, RZ, 0xc0, !PT ;  /* 0x000c000c28217812 */ /* 0x000fc400078ec0ff */
[----:B------:R-:W-:Y:S01]  /*1810*/  LOP3.LUT R43, R40, 0xc000c0, RZ, 0xc0, !PT ;  /* 0x00c000c0282b7812 */ /* 0x000fe200078ec0ff */
[--C-:B------:R-:W-:Y:S01]  /*1820*/  HFMA2 R55, R44, 0.25, 0.25, R41.reuse.H0_H0 ;  /* 0x340034002c377831 */ /* 0x100fe20000040029 */
[----:B------:R-:W-:Y:S02]  /*1830*/  LOP3.LUT R40, R33, 0x64006400, RZ, 0xfc, !PT ;  /* 0x6400640021287812 */ /* 0x000fe400078efcff */
[----:B------:R-:W-:Y:S02]  /*1840*/  LOP3.LUT R33, R34, 0x64006400, RZ, 0xfc, !PT ;  /* 0x6400640022217812 */ /* 0x000fe400078efcff */
[----:B------:R-:W-:Y:S01]  /*1850*/  LOP3.LUT R34, R35, 0x64006400, RZ, 0xfc, !PT ;  /* 0x6400640023227812 */ /* 0x000fe200078efcff */
[--C-:B------:R-:W-:Y:S01]  /*1860*/  HFMA2 R40, R40, 0.25, 0.25, R41.reuse.H0_H0 ;  /* 0x3400340028287831 */ /* 0x100fe20000040029 */
[----:B------:R-:W-:Y:S01]  /*1870*/  LOP3.LUT R52, R29, 0x64006400, RZ, 0xfc, !PT ;  /* 0x640064001d347812 */ /* 0x000fe200078efcff */
[----:B------:R-:W-:Y:S01]  /*1880*/  HFMA2 R50, R33, 0.015625, 0.015625, R42.H0_H0 ;  /* 0x2400240021327831 */ /* 0x000fe2000004002a */
[C---:B------:R-:W-:Y:S01]  /*1890*/  LOP3.LUT R29, R32.reuse, 0xc000c, RZ, 0xc0, !PT ;  /* 0x000c000c201d7812 */ /* 0x040fe200078ec0ff */
[----:B------:R-:W-:Y:S01]  /*18a0*/  HFMA2 R41, R34, 0.0625, 0.0625, R41.H1_H1 ;  /* 0x2c002c0022297831 */ /* 0x000fe20000060029 */
[----:B------:R-:W-:Y:S01]  /*18b0*/  LOP3.LUT R34, R32, 0xc000c0, RZ, 0xc0, !PT ;  /* 0x00c000c020227812 */ /* 0x000fe200078ec0ff */
[----:B------:R-:W-:Y:S01]  /*18c0*/  HFMA2 R52, R52, 0.25, 0.25, R31.H0_H0 ;  /* 0x3400340034347831 */ /* 0x000fe2000004001f */
[----:B------:R-:W-:-:S02]  /*18d0*/  LOP3.LUT R43, R43, 0x64006400, RZ, 0xfc, !PT ;  /* 0x640064002b2b7812 */ /* 0x000fc400078efcff */
[----:B------:R-:W-:Y:S02]  /*18e0*/  LOP3.LUT R33, R32, 0x300030, RZ, 0xc0, !PT ;  /* 0x0030003020217812 */ /* 0x000fe400078ec0ff */
[----:B------:R-:W-:Y:S01]  /*18f0*/  LOP3.LUT R32, R29, 0x64006400, RZ, 0xfc, !PT ;  /* 0x640064001d207812 */ /* 0x000fe200078efcff */
[----:B------:R-:W-:Y:S01]  /*1900*/  HFMA2 R42, R43, 0.015625, 0.015625, R42.H0_H0 ;  /* 0x240024002b2a7831 */ /* 0x000fe2000004002a */
[----:B------:R-:W-:Y:S02]  /*1910*/  LOP3.LUT R30, R30, 0x64006400, RZ, 0xfc, !PT ;  /* 0x640064001e1e7812 */ /* 0x000fe400078efcff */
[----:B------:R-:W-:Y:S01]  /*1920*/  LOP3.LUT R34, R34, 0x64006400, RZ, 0xfc, !PT ;  /* 0x6400640022227812 */ /* 0x000fe200078efcff */
[----:B------:R-:W-:Y:S01]  /*1930*/  HFMA2 R43, R32, 0.25, 0.25, R31.H0_H0 ;  /* 0x34003400202b7831 */ /* 0x000fe2000004001f */
[----:B------:R-:W-:Y:S01]  /*1940*/  LOP3.LUT R28, R28, 0x64006400, RZ, 0xfc, !PT ;  /* 0x640064001c1c7812 */ /* 0x000fe200078efcff */
[--C-:B------:R-:W-:Y:S01]  /*1950*/  HFMA2 R49, R30, 0.015625, 0.015625, R45.reuse.H0_H0 ;  /* 0x240024001e317831 */ /* 0x100fe2000004002d */
[----:B------:R-:W-:Y:S01]  /*1960*/  LOP3.LUT R44, R33, 0x64006400, RZ, 0xfc, !PT ;  /* 0x64006400212c7812 */ /* 0x000fe200078efcff */
[----:B------:R-:W-:-:S02]  /*1970*/  HFMA2 R45, R34, 0.015625, 0.015625, R45.H0_H0 ;  /* 0x24002400222d7831 */ /* 0x000fc4000004002d */
[-C--:B-1----:R-:W-:Y:S02]  /*1980*/  HFMA2 R32, R64, R24.reuse, RZ ;  /* 0x0000001840207231 */ /* 0x082fe400000000ff */
[-C--:B------:R-:W-:Y:S02]  /*1990*/  HFMA2 R33, R60, R24.reuse, RZ.H0_H0 ;  /* 0x000000183c217231 */ /* 0x080fe400000400ff */
[----:B------:R-:W-:Y:S02]  /*19a0*/  HFMA2 R34, R56, R24, RZ ;  /* 0x0000001838227231 */ /* 0x000fe400000000ff */
[--C-:B------:R-:W-:Y:S02]  /*19b0*/  HFMA2 R53, R28, 0.0625, 0.0625, R31.reuse.H1_H1 ;  /* 0x2c002c001c357831 */ /* 0x100fe4000006001f */
[----:B------:R-:W-:Y:S02]  /*19c0*/  HFMA2 R32, R63, R25, R32 ;  /* 0x000000193f207231 */ /* 0x000fe40000000020 */
[----:B------:R-:W-:-:S02]  /*19d0*/  HFMA2 R44, R44, 0.0625, 0.0625, R31.H1_H1 ;  /* 0x2c002c002c2c7831 */ /* 0x000fc4000006001f */
[-C--:B------:R-:W-:Y:S02]  /*19e0*/  HFMA2 R34, R55, R25.reuse, R34 ;  /* 0x0000001937227231 */ /* 0x080fe40000000022 */
[----:B------:R-:W-:Y:S01]  /*19f0*/  HFMA2 R24, R51, R24, RZ.H0_H0 ;  /* 0x0000001833187231 */ /* 0x000fe200000400ff */
[----:B------:R-:W1:Y:S01]  /*1a00*/  LDS.128 R28, [UR4+0x100] ;  /* 0x00010004ff1c7984 */ /* 0x000e620008000c00 */
        /* <DEDUP_REMOVED lines=8> */
[----:B------:R-:W-:Y:S02]  /*1a90*/  HFMA2 R33, R57, R27, R33 ;  /* 0x0000001b39217231 */ /* 0x000fe40000000021 */
[----:B0-----:R-:W-:-:S02]  /*1aa0*/  HFMA2 R32, R14, R20, R32 ;  /* 0x000000140e207231 */ /* 0x001fc40000000020 */
        /* <DEDUP_REMOVED lines=12> */
[----:B------:R-:W-:Y:S02]  /*1b70*/  HFMA2 R32, R36, R23, R32 ;  /* 0x0000001724207231 */ /* 0x000fe40000000020 */
[----:B------:R-:W-:-:S02]  /*1b80*/  HFMA2 R20, R44, R22, R20 ;  /* 0x000000162c147231 */ /* 0x000fc40000000014 */
[-C--:B------:R-:W-:Y:S02]  /*1b90*/  HFMA2 R21, R42, R23.reuse, R21 ;  /* 0x000000172a157231 */ /* 0x080fe40000000015 */
[-C--:B------:R-:W-:Y:S01]  /*1ba0*/  HFMA2 R33, R39, R23.reuse, R33 ;  /* 0x0000001727217231 */ /* 0x080fe20000000021 */
[----:B------:R-:W-:Y:S01]  /*1bb0*/  IADD3 R74, PT, PT, R74, 0x10, RZ ;  /* 0x000000104a4a7810 */ /* 0x000fe20007ffe0ff */
[----:B------:R-:W-:Y:S01]  /*1bc0*/  HFMA2 R20, R45, R23, R20 ;  /* 0x000000172d147231 */ /* 0x000fe20000000014 */
[----:B------:R-:W-:Y:S02]  /*1bd0*/  MOV R23, R48 ;  /* 0x0000003000177202 */ /* 0x000fe40000000f00 */
[C-C-:B------:R-:W-:Y:S02]  /*1be0*/  PRMT R48, R32.reuse, 0x5410, R33.reuse ;  /* 0x0000541020307816 */ /* 0x140fe40000000021 */
[----:B------:R-:W-:Y:S02]  /*1bf0*/  PRMT R33, R32, 0x7632, R33 ;  /* 0x0000763220217816 */ /* 0x000fe40000000021 */
[----:B------:R-:W-:-:S02]  /*1c00*/  PRMT R32, R21, 0x5410, R20 ;  /* 0x0000541015207816 */ /* 0x000fc40000000014 */
[----:B------:R-:W-:Y:S01]  /*1c10*/  PRMT R20, R21, 0x7632, R20 ;  /* 0x0000763215147816 */ /* 0x000fe20000000014 */
[----:B------:R-:W-:Y:S01]  /*1c20*/  HADD2 R48, R48, R33 ;  /* 0x0000002130307230 */ /* 0x000fe20000000000 */
[----:B------:R-:W-:Y:S01]  /*1c30*/  ISETP.GE.U32.AND P0, PT, R74, R89, PT ;  /* 0x000000594a00720c */ /* 0x000fe20003f06070 */
[-C--:B-1----:R-:W-:Y:S02]  /*1c40*/  HFMA2 R33, R64, R28.reuse, RZ.H0_H0 ;  /* 0x0000001c40217231 */ /* 0x082fe400000400ff */
[-C--:B------:R-:W-:Y:S02]  /*1c50*/  HFMA2 R34, R60, R28.reuse, RZ ;  /* 0x0000001c3c227231 */ /* 0x080fe400000000ff */
[----:B------:R-:W-:Y:S02]  /*1c60*/  HFMA2 R35, R56, R28, RZ.H0_H0 ;  /* 0x0000001c38237231 */ /* 0x000fe400000400ff */
[----:B------:R-:W-:Y:S02]  /*1c70*/  HFMA2 R32, R32, 1, 1, R20 ;  /* 0x3c003c0020207831 */ /* 0x000fe40000000014 */
[----:B------:R-:W-:-:S02]  /*1c80*/  HFMA2 R33, R63, R29, R33 ;  /* 0x0000001d3f217231 */ /* 0x000fc40000000021 */
[----:B------:R-:W-:Y:S02]  /*1c90*/  HFMA2 R48, R48, R73, R23 ;  /* 0x0000004930307231 */ /* 0x000fe40000000017 */
[-C--:B------:R-:W-:Y:S01]  /*1ca0*/  HFMA2 R35, R55, R29.reuse, R35 ;  /* 0x0000001d37237231 */ /* 0x080fe20000000023 */
[----:B------:R-:W1:Y:S01]  /*1cb0*/  LDS.128 R20, [UR4+0x200] ;  /* 0x00020004ff147984 */ /* 0x000e620008000c00 */
[----:B------:R-:W-:Y:S02]  /*1cc0*/  HFMA2 R28, R51, R28, RZ ;  /* 0x0000001c331c7231 */ /* 0x000fe400000000ff */
[-C--:B------:R-:W-:Y:S02]  /*1cd0*/  HFMA2 R33, R62, R30.reuse, R33 ;  /* 0x0000001e3e217231 */ /* 0x080fe40000000021 */
[----:B------:R-:W-:Y:S02]  /*1ce0*/  HFMA2 R34, R59, R29, R34 ;  /* 0x0000001d3b227231 */ /* 0x000fe40000000022 */
[----:B------:R-:W-:-:S02]  /*1cf0*/  HFMA2 R35, R54, R30, R35 ;  /* 0x0000001e36237231 */ /* 0x000fc40000000023 */
[----:B------:R-:W-:Y:S02]  /*1d00*/  HFMA2 R28, R52, R29, R28 ;  /* 0x0000001d341c7231 */ /* 0x000fe4000000001c */
        /* <DEDUP_REMOVED lines=8> */
[----:B------:R-:W-:Y:S02]  /*1d90*/  HFMA2 R33, R18, R25, R33 ;  /* 0x0000001912217231 */ /* 0x000fe40000000021 */
[-C--:B------:R-:W-:Y:S01]  /*1da0*/  HFMA2 R34, R15, R24.reuse, R34 ;  /* 0x000000180f227231 */ /* 0x080fe20000000022 */
[----:B------:R-:W0:Y:S01]  /*1db0*/  LDS.128 R28, [UR4+0x210] ;  /* 0x00021004ff1c7984 */ /* 0x000e220008000c00 */
        /* <DEDUP_REMOVED lines=10> */
[----:B------:R-:W-:Y:S02]  /*1e60*/  HFMA2 R34, R39, R27, R34 ;  /* 0x0000001b27227231 */ /* 0x000fe40000000022 */
[----:B------:R-:W-:Y:S02]  /*1e70*/  HFMA2 R47, R32, R75, R47 ;  /* 0x0000004b202f7231 */ /* 0x000fe4000000002f */
[----:B------:R-:W-:Y:S01]  /*1e80*/  HFMA2 R76, R45, R27, R76 ;  /* 0x0000001b2d4c7231 */ /* 0x000fe2000000004c */
[----:B------:R-:W-:-:S02]  /*1e90*/  IADD3 R70, PT, PT, R70, 0x10, RZ ;  /* 0x0000001046467810 */ /* 0x000fc40007ffe0ff */
[----:B------:R-:W-:Y:S02]  /*1ea0*/  PRMT R24, R33, 0x5410, R34 ;  /* 0x0000541021187816 */ /* 0x000fe40000000022 */
[----:B------:R-:W-:Y:S02]  /*1eb0*/  PRMT R32, R35, 0x5410, R76 ;  /* 0x0000541023207816 */ /* 0x000fe4000000004c */
[----:B------:R-:W-:Y:S02]  /*1ec0*/  PRMT R34, R33, 0x7632, R34 ;  /* 0x0000763221227816 */ /* 0x000fe40000000022 */
[----:B------:R-:W-:Y:S01]  /*1ed0*/  PRMT R76, R35, 0x7632, R76 ;  /* 0x00007632234c7816 */ /* 0x000fe2000000004c */
[-C--:B-1----:R-:W-:Y:S02]  /*1ee0*/  HFMA2 R35, R60, R20.reuse, RZ.H0_H0 ;  /* 0x000000143c237231 */ /* 0x082fe400000400ff */
[----:B------:R-:W-:Y:S02]  /*1ef0*/  HADD2 R33, R24, R34 ;  /* 0x0000002218217230 */ /* 0x000fe40000000000 */
[----:B------:R-:W-:Y:S01]  /*1f00*/  HFMA2 R32, R32, 1, 1, R76 ;  /* 0x3c003c0020207831 */ /* 0x000fe2000000004c */
[----:B------:R-:W1:Y:S01]  /*1f10*/  LDS.128 R24, [UR4+0x300] ;  /* 0x00030004ff187984 */ /* 0x000e620008000c00 */
[----:B------:R-:W-:-:S02]  /*1f20*/  HFMA2 R34, R64, R20, RZ ;  /* 0x0000001440227231 */ /* 0x000fc400000000ff */
[-C--:B------:R-:W-:Y:S02]  /*1f30*/  HFMA2 R35, R59, R21.reuse, R35 ;  /* 0x000000153b237231 */ /* 0x080fe40000000023 */
[-C--:B------:R-:W-:Y:S02]  /*1f40*/  HFMA2 R76, R56, R20.reuse, RZ ;  /* 0x00000014384c7231 */ /* 0x080fe400000000ff */
[----:B------:R-:W-:Y:S02]  /*1f50*/  HFMA2 R20, R51, R20, RZ.H0_H0 ;  /* 0x0000001433147231 */ /* 0x000fe400000400ff */
[-C--:B------:R-:W-:Y:S02]  /*1f60*/  HFMA2 R34, R63, R21.reuse, R34 ;  /* 0x000000153f227231 */ /* 0x080fe40000000022 */
        /* <DEDUP_REMOVED lines=8> */
[-C--:B0-----:R-:W-:Y:S02]  /*1ff0*/  HFMA2 R35, R15, R28.reuse, R35 ;  /* 0x0000001c0f237231 */ /* 0x081fe40000000023 */
[-C--:B------:R-:W-:Y:S02]  /*2000*/  HFMA2 R76, R50, R23.reuse, R76 ;  /* 0x00000017324c7231 */ /* 0x080fe4000000004c */
[----:B------:R-:W-:Y:S02]  /*2010*/  HFMA2 R20, R49, R23, R20 ;  /* 0x0000001731147231 */ /* 0x000fe40000000014 */
[-C--:B------:R-:W-:Y:S02]  /*2020*/  HFMA2 R34, R14, R28.reuse, R34 ;  /* 0x0000001c0e227231 */ /* 0x080fe40000000022 */
[----:B------:R-:W-:Y:S02]  /*2030*/  HFMA2 R35, R37, R29, R35 ;  /* 0x0000001d25237231 */ /* 0x000fe40000000023 */
[----:B------:R-:W-:-:S02]  /*2040*/  HFMA2 R76, R16, R28, R76 ;  /* 0x0000001c104c7231 */ /* 0x000fc4000000004c */
[----:B------:R-:W-:Y:S02]  /*2050*/  HFMA2 R28, R17, R28, R20 ;  /* 0x0000001c111c7231 */ /* 0x000fe40000000014 */
        /* <DEDUP_REMOVED lines=13> */
[----:B------:R-:W-:Y:S01]  /*2130*/  HFMA2 R0, R32, R75, R0 ;  /* 0x0000004b20007231 */ /* 0x000fe20000000000 */
[C-C-:B------:R-:W-:Y:S02]  /*2140*/  PRMT R29, R34.reuse, 0x5410, R35.reuse ;  /* 0x00005410221d7816 */ /* 0x140fe40000000023 */
[----:B------:R-:W-:Y:S02]  /*2150*/  PRMT R35, R34, 0x7632, R35 ;  /* 0x0000763222237816 */ /* 0x000fe40000000023 */
[C-C-:B------:R-:W-:Y:S01]  /*2160*/  PRMT R30, R76.reuse, 0x5410, R28.reuse ;  /* 0x000054104c1e7816 */ /* 0x140fe2000000001c */
[----:B-1----:R-:W-:Y:S01]  /*2170*/  HFMA2 R32, R60, R24, RZ.H0_H0 ;  /* 0x000000183c207231 */ /* 0x002fe200000400ff */
[----:B------:R-:W-:Y:S01]  /*2180*/  PRMT R31, R76, 0x7632, R28 ;  /* 0x000076324c1f7816 */ /* 0x000fe2000000001c */
[----:B------:R-:W-:-:S02]  /*2190*/  HADD2 R28, R29, R35 ;  /* 0x000000231d1c7230 */ /* 0x000fc40000000000 */
[-C--:B------:R-:W-:Y:S02]  /*21a0*/  HFMA2 R33, R56, R24.reuse, RZ ;  /* 0x0000001838217231 */ /* 0x080fe400000000ff */
[-C--:B------:R-:W-:Y:S02]  /*21b0*/  HFMA2 R34, R51, R24.reuse, RZ.H0_H0 ;  /* 0x0000001833227231 */ /* 0x080fe400000400ff */
[----:B------:R-:W-:Y:S02]  /*21c0*/  HFMA2 R29, R30, 1, 1, R31 ;  /* 0x3c003c001e1d7831 */ /* 0x000fe4000000001f */
[----:B------:R-:W-:Y:S02]  /*21d0*/  HFMA2 R30, R64, R24, RZ ;  /* 0x00000018401e7231 */ /* 0x000fe400000000ff */
[----:B------:R-:W-:Y:S02]  /*21e0*/  HFMA2 R24, R59, R25, R32 ;  /* 0x000000193b187231 */ /* 0x000fe40000000020 */
[----:B------:R-:W-:-:S02]  /*21f0*/  HFMA2 R2, R28, R73, R2 ;  /* 0x000000491c027231 */ /* 0x000fc40000000002 */
[-C--:B------:R-:W-:Y:S02]  /*2200*/  HFMA2 R76, R52, R25.reuse, R34 ;  /* 0x00000019344c7231 */ /* 0x080fe40000000022 */
[-C--:B------:R-:W-:Y:S02]  /*2210*/  HFMA2 R31, R63, R25.reuse, R30 ;  /* 0x000000193f1f7231 */ /* 0x080fe4000000001e */
[-C--:B------:R-:W-:Y:S02]  /*2220*/  HFMA2 R24, R58, R26.reuse, R24 ;  /* 0x0000001a3a187231 */ /* 0x080fe40000000018 */
[----:B------:R-:W-:Y:S02]  /*2230*/  HFMA2 R30, R55, R25, R33 ;  /* 0x00000019371e7231 */ /* 0x000fe40000000021 */
[-C--:B------:R-:W-:Y:S02]  /*2240*/  HFMA2 R76, R53, R26.reuse, R76 ;  /* 0x0000001a354c7231 */ /* 0x080fe4000000004c */
[-C--:B------:R-:W-:Y:S01]  /*2250*/  HFMA2 R31, R62, R26.reuse, R31 ;  /* 0x0000001a3e1f7231 */ /* 0x080fe2000000001f */
[----:B------:R-:W1:Y:S01]  /*2260*/  LDS.128 R32, [UR4+0x400] ;  /* 0x00040004ff207984 */ /* 0x000e620008000c00 */
        /* <DEDUP_REMOVED lines=20> */
[----:B------:R-:W-:Y:S02]  /*23b0*/  HFMA2 R3, R29, R75, R3 ;  /* 0x0000004b1d037231 */ /* 0x000fe40000000003 */
[-C--:B------:R-:W-:Y:S02]  /*23c0*/  HFMA2 R21, R42, R23.reuse, R21 ;  /* 0x000000172a157231 */ /* 0x080fe40000000015 */
[----:B------:R-:W-:Y:S01]  /*23d0*/  HFMA2 R76, R45, R23, R76 ;  /* 0x000000172d4c7231 */ /* 0x000fe2000000004c */
[C-C-:B------:R-:W-:Y:S02]  /*23e0*/  PRMT R22, R31.reuse, 0x5410, R20.reuse ;  /* 0x000054101f167816 */ /* 0x140fe40000000014 */
[----:B------:R-:W-:Y:S02]  /*23f0*/  PRMT R20, R31, 0x7632, R20 ;  /* 0x000076321f147816 */ /* 0x000fe40000000014 */
[----:B------:R-:W2:Y:S01]  /*2400*/  LDS.128 R28, [UR4+0x600] ;  /* 0x00060004ff1c7984 */ /* 0x000ea20008000c00 */
[----:B------:R-:W-:-:S02]  /*2410*/  PRMT R23, R21, 0x5410, R76 ;  /* 0x0000541015177816 */ /* 0x000fc4000000004c */
[----:B------:R-:W-:Y:S01]  /*2420*/  PRMT R76, R21, 0x7632, R76 ;  /* 0x00007632154c7816 */ /* 0x000fe2000000004c */
[----:B------:R-:W-:-:S04]  /*2430*/  HADD2 R20, R22, R20 ;  /* 0x0000001416147230 */ /* 0x000fc80000000000 */
[----:B------:R-:W-:Y:S02]  /*2440*/  HFMA2 R21, R23, 1, 1, R76 ;  /* 0x3c003c0017157831 */ /* 0x000fe4000000004c */
[----:B------:R-:W-:Y:S02]  /*2450*/  HFMA2 R4, R20, R73, R4 ;  /* 0x0000004914047231 */ /* 0x000fe40000000004 */
[-C--:B-1----:R-:W-:Y:S02]  /*2460*/  HFMA2 R23, R51, R32.reuse, RZ.H0_H0 ;  /* 0x0000002033177231 */ /* 0x082fe400000400ff */
[-C--:B------:R-:W-:Y:S02]  /*2470*/  HFMA2 R20, R64, R32.reuse, RZ ;  /* 0x0000002040147231 */ /* 0x080fe400000000ff */
[----:B------:R-:W-:Y:S02]  /*2480*/  HFMA2 R5, R21, R75, R5 ;  /* 0x0000004b15057231 */ /* 0x000fe40000000005 */
        /* <DEDUP_REMOVED lines=11> */
[----:B0-----:R-:W-:Y:S02]  /*2540*/  HFMA2 R32, R64, R24, RZ ;  /* 0x0000001840207231 */ /* 0x001fe400000000ff */
[----:B------:R-:W-:-:S02]  /*2550*/  HFMA2 R84, R57, R35, R76 ;  /* 0x0000002339547231 */ /* 0x000fc4000000004c */
[-C--:B------:R-:W-:Y:S02]  /*2560*/  HFMA2 R34, R56, R24.reuse, RZ ;  /* 0x0000001838227231 */ /* 0x080fe400000000ff */
[-C--:B------:R-:W-:Y:S02]  /*2570*/  HFMA2 R85, R49, R35.reuse, R33 ;  /* 0x0000002331557231 */ /* 0x080fe40000000021 */
[----:B------:R-:W-:Y:S02]  /*2580*/  HFMA2 R78, R50, R35, R77 ;  /* 0x00000023324e7231 */ /* 0x000fe4000000004d */
[-C--:B------:R-:W-:Y:S02]  /*2590*/  HFMA2 R33, R60, R24.reuse, RZ.H0_H0 ;  /* 0x000000183c217231 */ /* 0x080fe400000400ff */
[----:B------:R-:W-:Y:S02]  /*25a0*/  HFMA2 R77, R55, R25, R34 ;  /* 0x00000019374d7231 */ /* 0x000fe40000000022 */
[----:B------:R-:W-:-:S02]  /*25b0*/  HFMA2 R35, R51, R24, RZ.H0_H0 ;  /* 0x0000001833237231 */ /* 0x000fc400000400ff */
[-C--:B------:R-:W-:Y:S02]  /*25c0*/  HFMA2 R24, R63, R25.reuse, R32 ;  /* 0x000000193f187231 */ /* 0x080fe40000000020 */
[-C--:B------:R-:W-:Y:S01]  /*25d0*/  HFMA2 R76, R59, R25.reuse, R33 ;  /* 0x000000193b4c7231 */ /* 0x080fe20000000021 */
[----:B------:R-:W0:Y:S01]  /*25e0*/  LDS.128 R20, [UR4+0x700] ;  /* 0x00070004ff147984 */ /* 0x000e220008000c00 */
[----:B------:R-:W-:Y:S02]  /*25f0*/  HFMA2 R80, R52, R25, R35 ;  /* 0x0000001934507231 */ /* 0x000fe40000000023 */
[-C--:B------:R-:W-:Y:S02]  /*2600*/  HFMA2 R24, R62, R26.reuse, R24 ;  /* 0x0000001a3e187231 */ /* 0x080fe40000000018 */
[-C--:B------:R-:W-:Y:S02]  /*2610*/  HFMA2 R83, R58, R26.reuse, R76 ;  /* 0x0000001a3a537231 */ /* 0x080fe4000000004c */
[-C--:B------:R-:W-:Y:S01]  /*2620*/  HFMA2 R25, R54, R26.reuse, R77 ;  /* 0x0000001a36197231 */ /* 0x080fe2000000004d */
[----:B------:R-:W1:Y:S01]  /*2630*/  LDS.128 R32, [UR4+0x410] ;  /* 0x00041004ff207984 */ /* 0x000e620008000c00 */
[----:B------:R-:W-:-:S02]  /*2640*/  HFMA2 R80, R53, R26, R80 ;  /* 0x0000001a35507231 */ /* 0x000fc40000000050 */
[-C--:B------:R-:W-:Y:S02]  /*2650*/  HFMA2 R76, R61, R27.reuse, R24 ;  /* 0x0000001b3d4c7231 */ /* 0x080fe40000000018 */
[-C--:B------:R-:W-:Y:S02]  /*2660*/  HFMA2 R83, R57, R27.reuse, R83 ;  /* 0x0000001b39537231 */ /* 0x080fe40000000053 */
[-C--:B------:R-:W-:Y:S02]  /*2670*/  HFMA2 R82, R50, R27.reuse, R25 ;  /* 0x0000001b32527231 */ /* 0x080fe40000000019 */
[-C--:B--2---:R-:W-:Y:S02]  /*2680*/  HFMA2 R25, R60, R28.reuse, RZ.H0_H0 ;  /* 0x0000001c3c197231 */ /* 0x084fe400000400ff */
[----:B------:R-:W-:Y:S02]  /*2690*/  HFMA2 R24, R64, R28, RZ ;  /* 0x0000001c40187231 */ /* 0x000fe400000000ff */
[----:B------:R-:W-:-:S02]  /*26a0*/  HFMA2 R86, R49, R27, R80 ;  /* 0x0000001b31567231 */ /* 0x000fc40000000050 */
[-C--:B------:R-:W-:Y:S02]  /*26b0*/  HFMA2 R26, R56, R28.reuse, RZ ;  /* 0x0000001c381a7231 */ /* 0x080fe400000000ff */
[-C--:B------:R-:W-:Y:S02]  /*26c0*/  HFMA2 R25, R59, R29.reuse, R25 ;  /* 0x0000001d3b197231 */ /* 0x080fe40000000019 */
[-C--:B------:R-:W-:Y:S02]  /*26d0*/  HFMA2 R24, R63, R29.reuse, R24 ;  /* 0x0000001d3f187231 */ /* 0x080fe40000000018 */
[----:B------:R-:W-:Y:S02]  /*26e0*/  HFMA2 R28, R51, R28, RZ.H0_H0 ;  /* 0x0000001c331c7231 */ /* 0x000fe400000400ff */
[----:B------:R-:W-:Y:S02]  /*26f0*/  HFMA2 R27, R55, R29, R26 ;  /* 0x0000001d371b7231 */ /* 0x000fe4000000001a */
        /* <DEDUP_REMOVED lines=8> */
[----:B------:R-:W2:Y:S01]  /*2780*/  LDS.128 R24, [UR4+0x510] ;  /* 0x00051004ff187984 */ /* 0x000ea20008000c00 */
[----:B------:R-:W-:Y:S02]  /*2790*/  HFMA2 R87, R49, R31, R28 ;  /* 0x0000001f31577231 */ /* 0x000fe4000000001c */
[-C--:B0-----:R-:W-:Y:S02]  /*27a0*/  HFMA2 R64, R64, R20.reuse, RZ ;  /* 0x0000001440407231 */ /* 0x081fe400000000ff */
[-C--:B------:R-:W-:Y:S02]  /*27b0*/  HFMA2 R60, R60, R20.reuse, RZ.H0_H0 ;  /* 0x000000143c3c7231 */ /* 0x080fe400000400ff */
[-C--:B------:R-:W-:Y:S02]  /*27c0*/  HFMA2 R56, R56, R20.reuse, RZ ;  /* 0x0000001438387231 */ /* 0x080fe400000000ff */
[----:B------:R-:W-:-:S02]  /*27d0*/  HFMA2 R20, R51, R20, RZ.H0_H0 ;  /* 0x0000001433147231 */ /* 0x000fc400000400ff */
[-C--:B------:R-:W-:Y:S02]  /*27e0*/  HFMA2 R31, R63, R21.reuse, R64 ;  /* 0x000000153f1f7231 */ /* 0x080fe40000000040 */
[-C--:B-1----:R-:W-:Y:S02]  /*27f0*/  HFMA2 R84, R15, R32.reuse, R84 ;  /* 0x000000200f547231 */ /* 0x082fe40000000054 */
[----:B------:R-:W-:Y:S02]  /*2800*/  HFMA2 R79, R14, R32, R79 ;  /* 0x000000200e4f7231 */ /* 0x000fe4000000004f */
[-C--:B------:R-:W-:Y:S02]  /*2810*/  HFMA2 R29, R59, R21.reuse, R60 ;  /* 0x000000153b1d7231 */ /* 0x080fe4000000003c */
        /* <DEDUP_REMOVED lines=9> */
[----:B------:R-:W-:Y:S02]  /*28b0*/  HFMA2 R84, R38, R34, R84 ;  /* 0x0000002226547231 */ /* 0x000fe40000000054 */
        /* <DEDUP_REMOVED lines=9> */
[----:B------:R-:W-:Y:S01]  /*2950*/  HFMA2 R49, R49, R23, R22 ;  /* 0x0000001731317231 */ /* 0x000fe20000000016 */
[----:B------:R-:W-:Y:S01]  /*2960*/  MOV R23, R6 ;  /* 0x0000000600177202 */ /* 0x000fe20000000f00 */
[----:B------:R-:W-:-:S02]  /*2970*/  HFMA2 R21, R41, R34, R20 ;  /* 0x0000002229157231 */ /* 0x000fc40000000014 */
[----:B------:R-:W-:Y:S01]  /*2980*/  HFMA2 R85, R44, R34, R85 ;  /* 0x000000222c557231 */ /* 0x000fe20000000055 */
[C-C-:B------:R-:W-:Y:S01]  /*2990*/  PRMT R6, R79.reuse, 0x5410, R84.reuse ;  /* 0x000054104f067816 */ /* 0x140fe20000000054 */
[-C--:B--2---:R-:W-:Y:S01]  /*29a0*/  HFMA2 R76, R14, R24.reuse, R76 ;  /* 0x000000180e4c7231 */ /* 0x084fe2000000004c */
[----:B------:R-:W-:Y:S01]  /*29b0*/  PRMT R84, R79, 0x7632, R84 ;  /* 0x000076324f547816 */ /* 0x000fe20000000054 */
[-C--:B------:R-:W-:Y:S02]  /*29c0*/  HFMA2 R83, R15, R24.reuse, R83 ;  /* 0x000000180f537231 */ /* 0x080fe40000000053 */
        /* <DEDUP_REMOVED lines=8> */
[----:B------:R-:W-:Y:S01]  /*2a50*/  HADD2 R6, R6, R84 ;  /* 0x0000005406067230 */ /* 0x000fe20000000000 */
[----:B------:R-:W-:Y:S01]  /*2a60*/  PRMT R32, R21, 0x5410, R85 ;  /* 0x0000541015207816 */ /* 0x000fe20000000055 */
[----:B------:R-:W-:-:S02]  /*2a70*/  HFMA2 R76, R19, R26, R76 ;  /* 0x0000001a134c7231 */ /* 0x000fc4000000004c */
[-C--:B------:R-:W-:Y:S02]  /*2a80*/  HFMA2 R83, R38, R26.reuse, R83 ;  /* 0x0000001a26537231 */ /* 0x080fe40000000053 */
[-C--:B------:R-:W-:Y:S01]  /*2a90*/  HFMA2 R24, R41, R26.reuse, R20 ;  /* 0x0000001a29187231 */ /* 0x080fe20000000014 */
[----:B------:R-:W-:Y:S01]  /*2aa0*/  PRMT R85, R21, 0x7632, R85 ;  /* 0x0000763215557816 */ /* 0x000fe20000000055 */
[----:B------:R-:W-:Y:S01]  /*2ab0*/  HFMA2 R6, R6, R73, R23 ;  /* 0x0000004906067231 */ /* 0x000fe20000000017 */
[----:B------:R-:W0:Y:S01]  /*2ac0*/  LDS.128 R28, [UR4+0x610] ;  /* 0x00061004ff1c7984 */ /* 0x000e220008000c00 */
[----:B------:R-:W-:Y:S02]  /*2ad0*/  HFMA2 R26, R44, R26, R22 ;  /* 0x0000001a2c1a7231 */ /* 0x000fe40000000016 */
[-C--:B------:R-:W-:Y:S02]  /*2ae0*/  HFMA2 R76, R36, R27.reuse, R76 ;  /* 0x0000001b244c7231 */ /* 0x080fe4000000004c */
[-C--:B------:R-:W-:Y:S01]  /*2af0*/  HFMA2 R83, R39, R27.reuse, R83 ;  /* 0x0000001b27537231 */ /* 0x080fe20000000053 */
[----:B------:R-:W1:Y:S01]  /*2b00*/  LDS.128 R20, [UR4+0x710] ;  /* 0x00071004ff147984 */ /* 0x000e620008000c00 */
[----:B------:R-:W-:-:S02]  /*2b10*/  HFMA2 R24, R42, R27, R24 ;  /* 0x0000001b2a187231 */ /* 0x000fc40000000018 */
[----:B------:R-:W-:Y:S01]  /*2b20*/  HFMA2 R26, R45, R27, R26 ;  /* 0x0000001b2d1a7231 */ /* 0x000fe2000000001a */
[----:B------:R-:W-:Y:S01]  /*2b30*/  MOV R25, R8 ;  /* 0x0000000800197202 */ /* 0x000fe20000000f00 */
[----:B------:R-:W-:Y:S01]  /*2b40*/  HFMA2 R32, R32, 1, 1, R85 ;  /* 0x3c003c0020207831 */ /* 0x000fe20000000055 */
[C-C-:B------:R-:W-:Y:S01]  /*2b50*/  PRMT R8, R76.reuse, 0x5410, R83.reuse ;  /* 0x000054104c087816 */ /* 0x140fe20000000053 */
[----:B------:R-:W-:Y:S01]  /*2b60*/  UIADD3 UR4, UPT, UPT, UR4, 0x20, URZ ;  /* 0x0000002004047890 */ /* 0x000fe2000fffe0ff */
[----:B------:R-:W-:Y:S01]  /*2b70*/  PRMT R83, R76, 0x7632, R83 ;  /* 0x000076324c537816 */ /* 0x000fe20000000053 */
[----:B------:R-:W-:Y:S01]  /*2b80*/  HFMA2 R7, R32, R75, R7 ;  /* 0x0000004b20077231 */ /* 0x000fe20000000007 */
[C-C-:B------:R-:W-:Y:S02]  /*2b90*/  PRMT R27, R24.reuse, 0x5410, R26.reuse ;  /* 0x00005410181b7816 */ /* 0x140fe4000000001a */
[----:B------:R-:W-:Y:S01]  /*2ba0*/  PRMT R26, R24, 0x7632, R26 ;  /* 0x00007632181a7816 */ /* 0x000fe2000000001a */
[----:B------:R-:W-:-:S04]  /*2bb0*/  HADD2 R8, R8, R83 ;  /* 0x0000005308087230 */ /* 0x000fc80000000000 */
[----:B------:R-:W-:Y:S02]  /*2bc0*/  HFMA2 R24, R27, 1, 1, R26 ;  /* 0x3c003c001b187831 */ /* 0x000fe4000000001a */
[----:B------:R-:W-:Y:S01]  /*2bd0*/  HFMA2 R8, R8, R73, R25 ;  /* 0x0000004908087231 */ /* 0x000fe20000000019 */
[----:B------:R-:W-:Y:S01]  /*2be0*/  MOV R25, R10 ;  /* 0x0000000a00197202 */ /* 0x000fe20000000f00 */
[----:B------:R-:W-:Y:S02]  /*2bf0*/  HFMA2 R9, R24, R75, R9 ;  /* 0x0000004b18097231 */ /* 0x000fe40000000009 */
[-C--:B0-----:R-:W-:Y:S02]  /*2c00*/  HFMA2 R77, R14, R28.reuse, R77 ;  /* 0x0000001c0e4d7231 */ /* 0x081fe4000000004d */
[-C--:B------:R-:W-:Y:S02]  /*2c10*/  HFMA2 R81, R15, R28.reuse, R81 ;  /* 0x0000001c0f517231 */ /* 0x080fe40000000051 */
[----:B------:R-:W-:-:S02]  /*2c20*/  HFMA2 R80, R16, R28, R80 ;  /* 0x0000001c10507231 */ /* 0x000fc40000000050 */
[----:B------:R-:W-:Y:S02]  /*2c30*/  HFMA2 R87, R17, R28, R87 ;  /* 0x0000001c11577231 */ /* 0x000fe40000000057 */
[-C--:B-1----:R-:W-:Y:S02]  /*2c40*/  HFMA2 R61, R14, R20.reuse, R61 ;  /* 0x000000140e3d7231 */ /* 0x082fe4000000003d */
[-C--:B------:R-:W-:Y:S02]  /*2c50*/  HFMA2 R57, R15, R20.reuse, R57 ;  /* 0x000000140f397231 */ /* 0x080fe40000000039 */
[-C--:B------:R-:W-:Y:S02]  /*2c60*/  HFMA2 R54, R16, R20.reuse, R54 ;  /* 0x0000001410367231 */ /* 0x080fe40000000036 */
[----:B------:R-:W-:Y:S02]  /*2c70*/  HFMA2 R49, R17, R20, R49 ;  /* 0x0000001411317231 */ /* 0x000fe40000000031 */
[----:B------:R-:W-:-:S02]  /*2c80*/  HFMA2 R77, R18, R29, R77 ;  /* 0x0000001d124d7231 */ /* 0x000fc4000000004d */
[C---:B------:R-:W-:Y:S02]  /*2c90*/  HFMA2 R81, R37.reuse, R29, R81 ;  /* 0x0000001d25517231 */ /* 0x040fe40000000051 */
[-C--:B------:R-:W-:Y:S02]  /*2ca0*/  HFMA2 R61, R18, R21.reuse, R61 ;  /* 0x00000015123d7231 */ /* 0x080fe4000000003d */
[----:B------:R-:W-:Y:S01]  /*2cb0*/  HFMA2 R57, R37, R21, R57 ;  /* 0x0000001525397231 */ /* 0x000fe20000000039 */
[----:B------:R-:W0:Y:S01]  /*2cc0*/  LDC R15, c[0x0][0x3ac] ;  /* 0x0000eb00ff0f7b82 */ /* 0x000e220000000800 */
[CC--:B------:R-:W-:Y:S02]  /*2cd0*/  HFMA2 R80, R40.reuse, R29.reuse, R80 ;  /* 0x0000001d28507231 */ /* 0x0c0fe40000000050 */
[----:B------:R-:W-:Y:S02]  /*2ce0*/  HFMA2 R87, R43, R29, R87 ;  /* 0x0000001d2b577231 */ /* 0x000fe40000000057 */
[----:B------:R-:W-:-:S02]  /*2cf0*/  HFMA2 R54, R40, R21, R54 ;  /* 0x0000001528367231 */ /* 0x000fc40000000036 */
[----:B------:R-:W-:Y:S02]  /*2d00*/  HFMA2 R49, R43, R21, R49 ;  /* 0x000000152b317231 */ /* 0x000fe40000000031 */
[CC--:B------:R-:W-:Y:S02]  /*2d10*/  HFMA2 R77, R19.reuse, R30.reuse, R77 ;  /* 0x0000001e134d7231 */ /* 0x0c0fe4000000004d */
[C---:B------:R-:W-:Y:S02]  /*2d20*/  HFMA2 R81, R38.reuse, R30, R81 ;  /* 0x0000001e26517231 */ /* 0x040fe40000000051 */
[-C--:B------:R-:W-:Y:S02]  /*2d30*/  HFMA2 R18, R19, R22.reuse, R61 ;  /* 0x0000001613127231 */ /* 0x080fe4000000003d */
[----:B------:R-:W-:Y:S02]  /*2d40*/  HFMA2 R57, R38, R22, R57 ;  /* 0x0000001626397231 */ /* 0x000fe40000000039 */
[----:B------:R-:W-:-:S02]  /*2d50*/  HFMA2 R80, R41, R30, R80 ;  /* 0x0000001e29507231 */ /* 0x000fc40000000050 */
[C---:B------:R-:W-:Y:S02]  /*2d60*/  HFMA2 R87, R44.reuse, R30, R87 ;  /* 0x0000001e2c577231 */ /* 0x040fe40000000057 */
[-C--:B------:R-:W-:Y:S02]  /*2d70*/  HFMA2 R21, R41, R22.reuse, R54 ;  /* 0x0000001629157231 */ /* 0x080fe40000000036 */
[----:B------:R-:W-:Y:S02]  /*2d80*/  HFMA2 R49, R44, R22, R49 ;  /* 0x000000162c317231 */ /* 0x000fe40000000031 */
[CC--:B------:R-:W-:Y:S02]  /*2d90*/  HFMA2 R77, R36.reuse, R31.reuse, R77 ;  /* 0x0000001f244d7231 */ /* 0x0c0fe4000000004d */
[----:B------:R-:W-:Y:S02]  /*2da0*/  HFMA2 R81, R39, R31, R81 ;  /* 0x0000001f27517231 */ /* 0x000fe40000000051 */
[----:B------:R-:W-:-:S02]  /*2db0*/  HFMA2 R18, R36, R23, R18 ;  /* 0x0000001724127231 */ /* 0x000fc40000000012 */
[----:B------:R-:W-:Y:S02]  /*2dc0*/  HFMA2 R57, R39, R23, R57 ;  /* 0x0000001727397231 */ /* 0x000fe40000000039 */
[CC--:B------:R-:W-:Y:S02]  /*2dd0*/  HFMA2 R80, R42.reuse, R31.reuse, R80 ;  /* 0x0000001f2a507231 */ /* 0x0c0fe40000000050 */
[C---:B------:R-:W-:Y:S02]  /*2de0*/  HFMA2 R87, R45.reuse, R31, R87 ;  /* 0x0000001f2d577231 */ /* 0x040fe40000000057 */
[-C--:B------:R-:W-:Y:S02]  /*2df0*/  HFMA2 R21, R42, R23.reuse, R21 ;  /* 0x000000172a157231 */ /* 0x080fe40000000015 */
[----:B------:R-:W-:Y:S01]  /*2e00*/  HFMA2 R49, R45, R23, R49 ;  /* 0x000000172d317231 */ /* 0x000fe20000000031 */
[----:B------:R-:W-:Y:S02]  /*2e10*/  MOV R17, R12 ;  /* 0x0000000c00117202 */ /* 0x000fe40000000f00 */
[----:B------:R-:W-:Y:S01]  /*2e20*/  PRMT R10, R77, 0x5410, R81 ;  /* 0x000054104d0a7816 */ /* 0x000fe20000000051 */
[----:B0-----:R-:W-:Y:S01]  /*2e30*/  IMAD.WIDE R90, R15, 0x4, R90 ;  /* 0x000000040f5a7825 */ /* 0x001fe200078e025a */
[----:B------:R-:W-:-:S02]  /*2e40*/  PRMT R12, R18, 0x5410, R57 ;  /* 0x00005410120c7816 */ /* 0x000fc40000000039 */
[----:B------:R-:W-:Y:S02]  /*2e50*/  PRMT R81, R77, 0x7632, R81 ;  /* 0x000076324d517816 */ /* 0x000fe40000000051 */
[----:B------:R-:W-:Y:S02]  /*2e60*/  PRMT R57, R18, 0x7632, R57 ;  /* 0x0000763212397816 */ /* 0x000fe40000000039 */
[C---:B------:R-:W-:Y:S01]  /*2e70*/  PRMT R24, R80.reuse, 0x5410, R87 ;  /* 0x0000541050187816 */ /* 0x040fe20000000057 */
[----:B------:R-:W-:Y:S01]  /*2e80*/  HADD2 R10, R10, R81 ;  /* 0x000000510a0a7230 */ /* 0x000fe20000000000 */
[C---:B------:R-:W-:Y:S01]  /*2e90*/  PRMT R14, R21.reuse, 0x5410, R49 ;  /* 0x00005410150e7816 */ /* 0x040fe20000000031 */
[----:B------:R-:W-:Y:S01]  /*2ea0*/  HADD2 R12, R12, R57 ;  /* 0x000000390c0c7230 */ /* 0x000fe20000000000 */
[----:B------:R-:W-:Y:S01]  /*2eb0*/  PRMT R87, R80, 0x7632, R87 ;  /* 0x0000763250577816 */ /* 0x000fe20000000057 */
[-C--:B------:R-:W-:Y:S01]  /*2ec0*/  HFMA2 R10, R10, R73.reuse, R25 ;  /* 0x000000490a0a7231 */ /* 0x080fe20000000019 */
[----:B------:R-:W-:Y:S01]  /*2ed0*/  PRMT R49, R21, 0x7632, R49 ;  /* 0x0000763215317816 */ /* 0x000fe20000000031 */
[----:B------:R-:W-:-:S02]  /*2ee0*/  HFMA2 R12, R12, R73, R17 ;  /* 0x000000490c0c7231 */ /* 0x000fc40000000011 */
[----:B------:R-:W-:Y:S02]  /*2ef0*/  HFMA2 R24, R24, 1, 1, R87 ;  /* 0x3c003c0018187831 */ /* 0x000fe40000000057 */
[----:B------:R-:W-:Y:S02]  /*2f00*/  HFMA2 R14, R14, 1, 1, R49 ;  /* 0x3c003c000e0e7831 */ /* 0x000fe40000000031 */
[-C--:B------:R-:W-:Y:S02]  /*2f10*/  HFMA2 R11, R24, R75.reuse, R11 ;  /* 0x0000004b180b7231 */ /* 0x080fe4000000000b */
[----:B------:R-:W-:Y:S01]  /*2f20*/  HFMA2 R13, R14, R75, R13 ;  /* 0x0000004b0e0d7231 */ /* 0x000fe2000000000d */
[----:B------:R-:W-:Y:S06]  /*2f30*/  @!P0 BRA `(.L_x_681) ;  /* 0xffffffe000188947 */ /* 0x000fec000383ffff */
.L_x_679:
        /* <DEDUP_REMOVED lines=16> */
.L_x_685:
[----:B------:R-:W0:Y:S02]  /*3040*/  LDS R16, [R14] ;  /* 0x000000000e107984 */ /* 0x000e240000000800 */
[----:B0-----:R-:W-:-:S05]  /*3050*/  HADD2 R17, R16, R48 ;  /* 0x0000003010117230 */ /* 0x001fca0000000000 */
[----:B------:R-:W0:Y:S02]  /*3060*/  ATOMS.CAST.SPIN P0, [R14], R16, R17 ;  /* 0x000000100e00758d */ /* 0x000e240001800011 */
[----:B0-----:R-:W-:Y:S05]  /*3070*/  @!P0 BRA `(.L_x_685) ;  /* 0xfffffffc00f08947 */ /* 0x001fea000383ffff */
[----:B------:R-:W-:Y:S05]  /*3080*/  BRA `(.L_x_683) ;  /* 0x00000000000c7947 */ /* 0x000fea0003800000 */
.L_x_684:
[----:B------:R-:W2:Y:S02]  /*3090*/  LD.E R14, desc[UR8][R18.64] ;  /* 0x00000008120e7980 */ /* 0x000ea4000c101900 */
[----:B--2---:R-:W-:-:S05]  /*30a0*/  IADD3 R17, PT, PT, R48, R14, RZ ;  /* 0x0000000e30117210 */ /* 0x004fca0007ffe0ff */
[----:B------:R0:W-:Y:S02]  /*30b0*/  ST.E desc[UR8][R18.64], R17 ;  /* 0x0000001112007985 */ /* 0x0001e4000c101908 */
.L_x_683:
[----:B------:R-:W-:Y:S05]  /*30c0*/  BSYNC.RECONVERGENT B0 ;  /* 0x0000000000007941 */ /* 0x000fea0003800200 */
.L_x_682:
[----:B------:R1:W-:Y:S01]  /*30d0*/  ATOM.E.ADD.F16x2.RN.STRONG.GPU P0, RZ, desc[UR8][R18.64+0x4], R47 ;  /* 0x8000042f12ff79a2 */ /* 0x0003e2000c10e108 */
[----:B------:R-:W-:Y:S04]  /*30e0*/  BSSY.RECONVERGENT B0, `(.L_x_686) ;  /* 0x000000e000007945 */ /* 0x000fe80003800200 */
[----:B-1----:R-:W-:Y:S05]  /*30f0*/  @P0 BRA `(.L_x_687) ;  /* 0x0000000000300947 */ /* 0x002fea0003800000 */
[----:B------:R-:W1:Y:S02]  /*3100*/  QSPC.E.S P0, RZ, [R18+0x4] ;  /* 0x0000040012ff73aa */ /* 0x000e640000000500 */
[----:B-1----:R-:W-:Y:S05]  /*3110*/  @!P0 BRA `(.L_x_688) ;  /* 0x00000000001c8947 */ /* 0x002fea0003800000 */
[----:B------:R-:W-:-:S04]  /*3120*/  MOV R16, R18 ;  /* 0x0000001200107202 */ /* 0x000fc80000000f00 */
[----:B------:R-:W-:-:S07]  /*3130*/  MOV R14, R16 ;  /* 0x00000010000e7202 */ /* 0x000fce0000000f00 */
.L_x_689:
[----:B------:R-:W0:Y:S02]  /*3140*/  LDS R16, [R14+0x4] ;  /* 0x000004000e107984 */ /* 0x000e240000000800 */
[----:B0-----:R-:W-:-:S05]  /*3150*/  HFMA2 R17, R16, 1, 1, R47 ;  /* 0x3c003c0010117831 */ /* 0x001fca000000002f */
[----:B------:R-:W0:Y:S02]  /*3160*/  ATOMS.CAST.SPIN P0, [R14+0x4], R16, R17 ;  /* 0x000004100e00758d */ /* 0x000e240001800011 */
[----:B0-----:R-:W-:Y:S05]  /*3170*/  @!P0 BRA `(.L_x_689) ;  /* 0xfffffffc00f08947 */ /* 0x001fea000383ffff */
[----:B------:R-:W-:Y:S05]  /*3180*/  BRA `(.L_x_687) ;  /* 0x00000000000c7947 */ /* 0x000fea0003800000 */
.L_x_688:
[----:B------:R-:W0:Y:S02]  /*3190*/  LD.E R14, desc[UR8][R18.64+0x4] ;  /* 0x00000408120e7980 */ /* 0x000e24000c101900 */
[----:B0-----:R-:W-:-:S05]  /*31a0*/  IADD3 R17, PT, PT, R47, R14, RZ ;  /* 0x0000000e2f117210 */ /* 0x001fca0007ffe0ff */
[----:B------:R1:W-:Y:S02]  /*31b0*/  ST.E desc[UR8][R18.64+0x4], R17 ;  /* 0x0000041112007985 */ /* 0x0003e4000c101908 */
.L_x_687:
[----:B------:R-:W-:Y:S05]  /*31c0*/  BSYNC.RECONVERGENT B0 ;  /* 0x0000000000007941 */ /* 0x000fea0003800200 */
.L_x_686:
[----:B01----:R-:W-:-:S05]  /*31d0*/  IMAD.WIDE R18, R15, 0x2, R18 ;  /* 0x000000020f127825 */ /* 0x003fca00078e0212 */
[----:B------:R0:W-:Y:S01]  /*31e0*/  ATOM.E.ADD.F16x2.RN.STRONG.GPU P0, RZ, desc[UR8][R18.64], R46 ;  /* 0x8000002e12ff79a2 */ /* 0x0001e2000c10e108 */
[----:B------:R-:W-:Y:S01]  /*31f0*/  BSSY.RECONVERGENT B0, `(.L_x_690) ;  /* 0x000000f000007945 */ /* 0x000fe20003800200 */
[----:B------:R-:W-:-:S03]  /*3200*/  MOV R21, R0 ;  /* 0x0000000000157202 */ /* 0x000fc60000000f00 */
[----:B0-----:R-:W-:Y:S05]  /*3210*/  @P0 BRA `(.L_x_691) ;  /* 0x0000000000300947 */ /* 0x001fea0003800000 */
[----:B------:R-:W0:Y:S02]  /*3220*/  QSPC.E.S P0, RZ, [R18] ;  /* 0x0000000012ff73aa */ /* 0x000e240000000500 */
[----:B0-----:R-:W-:Y:S05]  /*3230*/  @!P0 BRA `(.L_x_692) ;  /* 0x00000000001c8947 */ /* 0x001fea0003800000 */
[----:B------:R-:W-:-:S04]  /*3240*/  MOV R16, R18 ;  /* 0x0000001200107202 */ /* 0x000fc80000000f00 */
[----:B------:R-:W-:-:S07]  /*3250*/  MOV R14, R16 ;  /* 0x00000010000e7202 */ /* 0x000fce0000000f00 */
.L_x_693:
[----:B------:R-:W0:Y:S02]  /*3260*/  LDS R16, [R14] ;  /* 0x000000000e107984 */ /* 0x000e240000000800 */
[----:B0-----:R-:W-:-:S05]  /*3270*/  HADD2 R17, R16, R46 ;  /* 0x0000002e10117230 */ /* 0x001fca0000000000 */
[----:B------:R-:W0:Y:S02]  /*3280*/  ATOMS.CAST.SPIN P0, [R14], R16, R17 ;  /* 0x000000100e00758d */ /* 0x000e240001800011 */
[----:B0-----:R-:W-:Y:S05]  /*3290*/  @!P0 BRA `(.L_x_693) ;  /* 0xfffffffc00f08947 */ /* 0x001fea000383ffff */
[----:B------:R-:W-:Y:S05]  /*32a0*/  BRA `(.L_x_691) ;  /* 0x00000000000c7947 */ /* 0x000fea0003800000 */
.L_x_692:
[----:B------:R-:W2:Y:S02]  /*32b0*/  LD.E R14, desc[UR8][R18.64] ;  /* 0x00000008120e7980 */ /* 0x000ea4000c101900 */
[----:B--2---:R-:W-:-:S05]  /*32c0*/  IADD3 R17, PT, PT, R46, R14, RZ ;  /* 0x0000000e2e117210 */ /* 0x004fca0007ffe0ff */
[----:B------:R0:W-:Y:S02]  /*32d0*/  ST.E desc[UR8][R18.64], R17 ;  /* 0x0000001112007985 */ /* 0x0001e4000c101908 */
.L_x_691:
[----:B------:R-:W-:Y:S05]  /*32e0*/  BSYNC.RECONVERGENT B0 ;  /* 0x0000000000007941 */ /* 0x000fea0003800200 */
.L_x_690:
[----:B------:R1:W-:Y:S01]  /*32f0*/  ATOM.E.ADD.F16x2.RN.STRONG.GPU P0, RZ, desc[UR8][R18.64+0x4], R21 ;  /* 0x8000041512ff79a2 */ /* 0x0003e2000c10e108 */
[----:B------:R-:W-:Y:S04]  /*3300*/  BSSY.RECONVERGENT B0, `(.L_x_694) ;  /* 0x000000e000007945 */ /* 0x000fe80003800200 */
[----:B-1----:R-:W-:Y:S05]  /*3310*/  @P0 BRA `(.L_x_695) ;  /* 0x0000000000300947 */ /* 0x002fea0003800000 */
[----:B------:R-:W1:Y:S02]  /*3320*/  QSPC.E.S P0, RZ, [R18+0x4] ;  /* 0x0000040012ff73aa */ /* 0x000e640000000500 */
[----:B-1----:R-:W-:Y:S05]  /*3330*/  @!P0 BRA `(.L_x_696) ;  /* 0x00000000001c8947 */ /* 0x002fea0003800000 */
[----:B------:R-:W-:-:S04]  /*3340*/  MOV R16, R18 ;  /* 0x0000001200107202 */ /* 0x000fc80000000f00 */
[----:B------:R-:W-:-:S07]  /*3350*/  MOV R14, R16 ;  /* 0x00000010000e7202 */ /* 0x000fce0000000f00 */
.L_x_697:
[----:B------:R-:W0:Y:S02]  /*3360*/  LDS R16, [R14+0x4] ;  /* 0x000004000e107984 */ /* 0x000e240000000800 */
[----:B0-----:R-:W-:-:S05]  /*3370*/  HFMA2 R17, R16, 1, 1, R0 ;  /* 0x3c003c0010117831 */ /* 0x001fca0000000000 */
[----:B------:R-:W0:Y:S02]  /*3380*/  ATOMS.CAST.SPIN P0, [R14+0x4], R16, R17 ;  /* 0x000004100e00758d */ /* 0x000e240001800011 */
[----:B0-----:R-:W-:Y:S05]  /*3390*/  @!P0 BRA `(.L_x_697) ;  /* 0xfffffffc00f08947 */ /* 0x001fea000383ffff */
[----:B------:R-:W-:Y:S05]  /*33a0*/  BRA `(.L_x_695) ;  /* 0x00000000000c7947 */ /* 0x000fea0003800000 */
.L_x_696:
[----:B------:R-:W0:Y:S02]  /*33b0*/  LD.E R0, desc[UR8][R18.64+0x4] ;  /* 0x0000040812007980 */ /* 0x000e24000c101900 */
[----:B0-----:R-:W-:-:S05]  /*33c0*/  IADD3 R17, PT, PT, R21, R0, RZ ;  /* 0x0000000015117210 */ /* 0x001fca0007ffe0ff */
[----:B------:R1:W-:Y:S02]  /*33d0*/  ST.E desc[UR8][R18.64+0x4], R17 ;  /* 0x0000041112007985 */ /* 0x0003e4000c101908 */
.L_x_695:
[----:B------:R-:W-:Y:S05]  /*33e0*/  BSYNC.RECONVERGENT B0 ;  /* 0x0000000000007941 */ /* 0x000fea0003800200 */
.L_x_694:
        /* <DEDUP_REMOVED lines=8> */
.L_x_701:
[----:B------:R-:W0:Y:S02]  /*3470*/  LDS R16, [R0] ;  /* 0x0000000000107984 */ /* 0x000e240000000800 */
[----:B0-----:R-:W-:-:S05]  /*3480*/  HADD2 R17, R16, R2 ;  /* 0x0000000210117230 */ /* 0x001fca0000000000 */
[----:B------:R-:W0:Y:S02]  /*3490*/  ATOMS.CAST.SPIN P0, [R0], R16, R17 ;  /* 0x000000100000758d */ /* 0x000e240001800011 */
[----:B0-----:R-:W-:Y:S05]  /*34a0*/  @!P0 BRA `(.L_x_701) ;  /* 0xfffffffc00f08947 */ /* 0x001fea000383ffff */
[----:B------:R-:W-:Y:S05]  /*34b0*/  BRA `(.L_x_699) ;  /* 0x00000000000c7947 */ /* 0x000fea0003800000 */
.L_x_700:
[----:B------:R-:W2:Y:S02]  /*34c0*/  LD.E R0, desc[UR8][R18.64] ;  /* 0x0000000812007980 */ /* 0x000ea4000c101900 */
[----:B--2---:R-:W-:-:S05]  /*34d0*/  IADD3 R17, PT, PT, R2, R0, RZ ;  /* 0x0000000002117210 */ /* 0x004fca0007ffe0ff */
[----:B------:R0:W-:Y:S02]  /*34e0*/  ST.E desc[UR8][R18.64], R17 ;  /* 0x0000001112007985 */ /* 0x0001e4000c101908 */
.L_x_699:
[----:B------:R-:W-:Y:S05]  /*34f0*/  BSYNC.RECONVERGENT B0 ;  /* 0x0000000000007941 */ /* 0x000fea0003800200 */
.L_x_698:
[----:B------:R1:W-:Y:S01]  /*3500*/  ATOM.E.ADD.F16x2.RN.STRONG.GPU P0, RZ, desc[UR8][R18.64+0x4], R3 ;  /* 0x8000040312ff79a2 */ /* 0x0003e2000c10e108 */
[----:B------:R-:W-:Y:S04]  /*3510*/  BSSY.RECONVERGENT B0, `(.L_x_702) ;  /* 0x000000f000007945 */ /* 0x000fe80003800200 */
[----:B-1----:R-:W-:Y:S05]  /*3520*/  @P0 BRA `(.L_x_703) ;  /* 0x0000000000340947 */ /* 0x002fea0003800000 */
[----:B------:R-:W1:Y:S02]  /*3530*/  QSPC.E.S P0, RZ, [R18+0x4] ;  /* 0x0000040012ff73aa */ /* 0x000e640000000500 */
[----:B-1----:R-:W-:Y:S05]  /*3540*/  @!P0 BRA `(.L_x_704) ;  /* 0x0000000000208947 */ /* 0x002fea0003800000 */
[----:B------:R-:W-:-:S04]  /*3550*/  MOV R16, R18 ;  /* 0x0000001200107202 */ /* 0x000fc80000000f00 */
[----:B------:R-:W-:Y:S02]  /*3560*/  MOV R16, R16 ;  /* 0x0000001000107202 */ /* 0x000fe40000000f00 */
[----:B0-----:R-:W-:-:S07]  /*3570*/  MOV R17, R3 ;  /* 0x0000000300117202 */ /* 0x001fce0000000f00 */
.L_x_705:
[----:B------:R-:W0:Y:S02]  /*3580*/  LDS R2, [R16+0x4] ;  /* 0x0000040010027984 */ /* 0x000e240000000800 */
[----:B0-----:R-:W-:-:S05]  /*3590*/  HFMA2 R3, R2, 1, 1, R17 ;  /* 0x3c003c0002037831 */ /* 0x001fca0000000011 */
[----:B------:R-:W0:Y:S02]  /*35a0*/  ATOMS.CAST.SPIN P0, [R16+0x4], R2, R3 ;  /* 0x000004021000758d */ /* 0x000e240001800003 */
[----:B0-----:R-:W-:Y:S05]  /*35b0*/  @!P0 BRA `(.L_x_705) ;  /* 0xfffffffc00f08947 */ /* 0x001fea000383ffff */
[----:B------:R-:W-:Y:S05]  /*35c0*/  BRA `(.L_x_703) ;  /* 0x00000000000c7947 */ /* 0x000fea0003800000 */
.L_x_704:
[----:B------:R-:W2:Y:S02]  /*35d0*/  LD.E R0, desc[UR8][R18.64+0x4] ;  /* 0x0000040812007980 */ /* 0x000ea4000c101900 */
[----:B--2---:R-:W-:-:S05]  /*35e0*/  IADD3 R3, PT, PT, R3, R0, RZ ;  /* 0x0000000003037210 */ /* 0x004fca0007ffe0ff */
[----:B------:R1:W-:Y:S02]  /*35f0*/  ST.E desc[UR8][R18.64+0x4], R3 ;  /* 0x0000040312007985 */ /* 0x0003e4000c101908 */
.L_x_703:
[----:B------:R-:W-:Y:S05]  /*3600*/  BSYNC.RECONVERGENT B0 ;  /* 0x0000000000007941 */ /* 0x000fea0003800200 */
.L_x_702:
        /* <DEDUP_REMOVED lines=8> */
.L_x_709:
[----:B------:R-:W0:Y:S02]  /*3690*/  LDS R2, [R0] ;  /* 0x0000000000027984 */ /* 0x000e240000000800 */
[----:B0-----:R-:W-:-:S05]  /*36a0*/  HADD2 R3, R2, R4 ;  /* 0x0000000402037230 */ /* 0x001fca0000000000 */
[----:B------:R-:W0:Y:S02]  /*36b0*/  ATOMS.CAST.SPIN P0, [R0], R2, R3 ;  /* 0x000000020000758d */ /* 0x000e240001800003 */
[----:B0-----:R-:W-:Y:S05]  /*36c0*/  @!P0 BRA `(.L_x_709) ;  /* 0xfffffffc00f08947 */ /* 0x001fea000383ffff */
[----:B------:R-:W-:Y:S05]  /*36d0*/  BRA `(.L_x_707) ;  /* 0x00000000000c7947 */ /* 0x000fea0003800000 */
.L_x_708:
[----:B------:R-:W2:Y:S02]  /*36e0*/  LD.E R0, desc[UR8][R18.64] ;  /* 0x0000000812007980 */ /* 0x000ea4000c101900 */
[----:B--2---:R-:W-:-:S05]  /*36f0*/  IADD3 R3, PT, PT, R4, R0, RZ ;  /* 0x0000000004037210 */ /* 0x004fca0007ffe0ff */
[----:B------:R0:W-:Y:S02]  /*3700*/  ST.E desc[UR8][R18.64], R3 ;  /* 0x0000000312007985 */ /* 0x0001e4000c101908 */
.L_x_707:
[----:B------:R-:W-:Y:S05]  /*3710*/  BSYNC.RECONVERGENT B0 ;  /* 0x0000000000007941 */ /* 0x000fea0003800200 */
.L_x_706:
[----:B------:R1:W-:Y:S01]  /*3720*/  ATOM.E.ADD.F16x2.RN.STRONG.GPU P0, RZ, desc[UR8][R18.64+0x4], R5 ;  /* 0x8000040512ff79a2 */ /* 0x0003e2000c10e108 */
[----:B------:R-:W-:Y:S04]  /*3730*/  BSSY.RECONVERGENT B0, `(.L_x_710) ;  /* 0x000000e000007945 */ /* 0x000fe80003800200 */
[----:B-1----:R-:W-:Y:S05]  /*3740*/  @P0 BRA `(.L_x_711) ;  /* 0x0000000000300947 */ /* 0x002fea0003800000 */
[----:B------:R-:W1:Y:S02]  /*3750*/  QSPC.E.S P0, RZ, [R18+0x4] ;  /* 0x0000040012ff73aa */ /* 0x000e640000000500 */
[----:B-1----:R-:W-:Y:S05]  /*3760*/  @!P0 BRA `(.L_x_712) ;  /* 0x00000000001c8947 */ /* 0x002fea0003800000 */
[----:B------:R-:W-:-:S04]  /*3770*/  MOV R2, R18 ;  /* 0x0000001200027202 */ /* 0x000fc80000000f00 */
[----:B------:R-:W-:-:S07]  /*3780*/  MOV R0, R2 ;  /* 0x0000000200007202 */ /* 0x000fce0000000f00 */
.L_x_713:
[----:B------:R-:W0:Y:S02]  /*3790*/  LDS R2, [R0+0x4] ;  /* 0x0000040000027984 */ /* 0x000e240000000800 */
[----:B0-----:R-:W-:-:S05]  /*37a0*/  HFMA2 R3, R2, 1, 1, R5 ;  /* 0x3c003c0002037831 */ /* 0x001fca0000000005 */
[----:B------:R-:W0:Y:S02]  /*37b0*/  ATOMS.CAST.SPIN P0, [R0+0x4], R2, R3 ;  /* 0x000004020000758d */ /* 0x000e240001800003 */
[----:B0-----:R-:W-:Y:S05]  /*37c0*/  @!P0 BRA `(.L_x_713) ;  /* 0xfffffffc00f08947 */ /* 0x001fea000383ffff */
[----:B------:R-:W-:Y:S05]  /*37d0*/  BRA `(.L_x_711) ;  /* 0x00000000000c7947 */ /* 0x000fea0003800000 */
.L_x_712:
[----:B------:R-:W0:Y:S02]  /*37e0*/  LD.E R0, desc[UR8][R18.64+0x4] ;  /* 0x0000040812007980 */ /* 0x000e24000c101900 */
[----:B0-----:R-:W-:-:S05]  /*37f0*/  IADD3 R3, PT, PT, R5, R0, RZ ;  /* 0x0000000005037210 */ /* 0x001fca0007ffe0ff */
[----:B------:R1:W-:Y:S02]  /*3800*/  ST.E desc[UR8][R18.64+0x4], R3 ;  /* 0x0000040312007985 */ /* 0x0003e4000c101908 */
.L_x_711:
[----:B------:R-:W-:Y:S05]  /*3810*/  BSYNC.RECONVERGENT B0 ;  /* 0x0000000000007941 */ /* 0x000fea0003800200 */
.L_x_710:
        /* <DEDUP_REMOVED lines=8> */
.L_x_717:
[----:B------:R-:W0:Y:S02]  /*38a0*/  LDS R2, [R0] ;  /* 0x0000000000027984 */ /* 0x000e240000000800 */
[----:B0-----:R-:W-:-:S05]  /*38b0*/  HADD2 R3, R2, R6 ;  /* 0x0000000602037230 */ /* 0x001fca0000000000 */
[----:B------:R-:W0:Y:S02]  /*38c0*/  ATOMS.CAST.SPIN P0, [R0], R2, R3 ;  /* 0x000000020000758d */ /* 0x000e240001800003 */
[----:B0-----:R-:W-:Y:S05]  /*38d0*/  @!P0 BRA `(.L_x_717) ;  /* 0xfffffffc00f08947 */ /* 0x001fea000383ffff */
[----:B------:R-:W-:Y:S05]  /*38e0*/  BRA `(.L_x_715) ;  /* 0x00000000000c7947 */ /* 0x000fea0003800000 */
.L_x_716:
[----:B------:R-:W2:Y:S02]  /*38f0*/  LD.E R0, desc[UR8][R18.64] ;  /* 0x0000000812007980 */ /* 0x000ea4000c101900 */
[----:B--2---:R-:W-:-:S05]  /*3900*/  IADD3 R3, PT, PT, R6, R0, RZ ;  /* 0x0000000006037210 */ /* 0x004fca0007ffe0ff */
[----:B------:R0:W-:Y:S02]  /*3910*/  ST.E desc[UR8][R18.64], R3 ;  /* 0x0000000312007985 */ /* 0x0001e4000c101908 */
.L_x_715:
[----:B------:R-:W-:Y:S05]  /*3920*/  BSYNC.RECONVERGENT B0 ;  /* 0x0000000000007941 */ /* 0x000fea0003800200 */
.L_x_714:
[----:B------:R1:W-:Y:S01]  /*3930*/  ATOM.E.ADD.F16x2.RN.STRONG.GPU P0, RZ, desc[UR8][R18.64+0x4], R7 ;  /* 0x8000040712ff79a2 */ /* 0x0003e2000c10e108 */
[----:B------:R-:W-:Y:S04]  /*3940*/  BSSY.RECONVERGENT B0, `(.L_x_718) ;  /* 0x000000e000007945 */ /* 0x000fe80003800200 */
[----:B-1----:R-:W-:Y:S05]  /*3950*/  @P0 BRA `(.L_x_719) ;  /* 0x0000000000300947 */ /* 0x002fea0003800000 */
[----:B------:R-:W1:Y:S02]  /*3960*/  QSPC.E.S P0, RZ, [R18+0x4] ;  /* 0x0000040012ff73aa */ /* 0x000e640000000500 */
[----:B-1----:R-:W-:Y:S05]  /*3970*/  @!P0 BRA `(.L_x_720) ;  /* 0x00000000001c8947 */ /* 0x002fea0003800000 */
[----:B------:R-:W-:-:S04]  /*3980*/  MOV R2, R18 ;  /* 0x0000001200027202 */ /* 0x000fc80000000f00 */
[----:B------:R-:W-:-:S07]  /*3990*/  MOV R0, R2 ;  /* 0x0000000200007202 */ /* 0x000fce0000000f00 */
.L_x_721:
[----:B------:R-:W0:Y:S02]  /*39a0*/  LDS R2, [R0+0x4] ;  /* 0x0000040000027984 */ /* 0x000e240000000800 */
[----:B0-----:R-:W-:-:S05]  /*39b0*/  HFMA2 R3, R2, 1, 1, R7 ;  /* 0x3c003c0002037831 */ /* 0x001fca0000000007 */
[----:B------:R-:W0:Y:S02]  /*39c0*/  ATOMS.CAST.SPIN P0, [R0+0x4], R2, R3 ;  /* 0x000004020000758d */ /* 0x000e240001800003 */
[----:B0-----:R-:W-:Y:S05]  /*39d0*/  @!P0 BRA `(.L_x_721) ;  /* 0xfffffffc00f08947 */ /* 0x001fea000383ffff */
[----:B------:R-:W-:Y:S05]  /*39e0*/  BRA `(.L_x_719) ;  /* 0x00000000000c7947 */ /* 0x000fea0003800000 */
.L_x_720:
[----:B------:R-:W0:Y:S02]  /*39f0*/  LD.E R0, desc[UR8][R18.64+0x4] ;  /* 0x0000040812007980 */ /* 0x000e24000c101900 */
[----:B0-----:R-:W-:-:S05]  /*3a00*/  IADD3 R3, PT, PT, R7, R0, RZ ;  /* 0x0000000007037210 */ /* 0x001fca0007ffe0ff */
[----:B------:R1:W-:Y:S02]  /*3a10*/  ST.E desc[UR8][R18.64+0x4], R3 ;  /* 0x0000040312007985 */ /* 0x0003e4000c101908 */
.L_x_719:
[----:B------:R-:W-:Y:S05]  /*3a20*/  BSYNC.RECONVERGENT B0 ;  /* 0x0000000000007941 */ /* 0x000fea0003800200 */
.L_x_718:
        /* <DEDUP_REMOVED lines=8> */
.L_x_725:
[----:B------:R-:W0:Y:S02]  /*3ab0*/  LDS R2, [R0] ;  /* 0x0000000000027984 */ /* 0x000e240000000800 */
[----:B0-----:R-:W-:-:S05]  /*3ac0*/  HADD2 R3, R2, R8 ;  /* 0x0000000802037230 */ /* 0x001fca0000000000 */
[----:B------:R-:W0:Y:S02]  /*3ad0*/  ATOMS.CAST.SPIN P0, [R0], R2, R3 ;  /* 0x000000020000758d */ /* 0x000e240001800003 */
[----:B0-----:R-:W-:Y:S05]  /*3ae0*/  @!P0 BRA `(.L_x_725) ;  /* 0xfffffffc00f08947 */ /* 0x001fea000383ffff */
[----:B------:R-:W-:Y:S05]  /*3af0*/  BRA `(.L_x_723) ;  /* 0x00000000000c7947 */ /* 0x000fea0003800000 */
.L_x_724:
[----:B------:R-:W2:Y:S02]  /*3b00*/  LD.E R0, desc[UR8][R18.64] ;  /* 0x0000000812007980 */ /* 0x000ea4000c101900 */
[----:B--2---:R-:W-:-:S05]  /*3b10*/  IADD3 R3, PT, PT, R8, R0, RZ ;  /* 0x0000000008037210 */ /* 0x004fca0007ffe0ff */
[----:B------:R0:W-:Y:S02]  /*3b20*/  ST.E desc[UR8][R18.64], R3 ;  /* 0x0000000312007985 */ /* 0x0001e4000c101908 */
.L_x_723:
[----:B------:R-:W-:Y:S05]  /*3b30*/  BSYNC.RECONVERGENT B0 ;  /* 0x0000000000007941 */ /* 0x000fea0003800200 */
.L_x_722:
[----:B------:R1:W-:Y:S01]  /*3b40*/  ATOM.E.ADD.F16x2.RN.STRONG.GPU P0, RZ, desc[UR8][R18.64+0x4], R9 ;  /* 0x8000040912ff79a2 */ /* 0x0003e2000c10e108 */
[----:B------:R-:W-:Y:S04]  /*3b50*/  BSSY.RECONVERGENT B0, `(.L_x_726) ;  /* 0x000000e000007945 */ /* 0x000fe80003800200 */
[----:B-1----:R-:W-:Y:S05]  /*3b60*/  @P0 BRA `(.L_x_727) ;  /* 0x0000000000300947 */ /* 0x002fea0003800000 */
[----:B------:R-:W1:Y:S02]  /*3b70*/  QSPC.E.S P0, RZ, [R18+0x4] ;  /* 0x0000040012ff73aa */ /* 0x000e640000000500 */
[----:B-1----:R-:W-:Y:S05]  /*3b80*/  @!P0 BRA `(.L_x_728) ;  /* 0x00000000001c8947 */ /* 0x002fea0003800000 */
[----:B------:R-:W-:-:S04]  /*3b90*/  MOV R2, R18 ;  /* 0x0000001200027202 */ /* 0x000fc80000000f00 */
[----:B------:R-:W-:-:S07]  /*3ba0*/  MOV R0, R2 ;  /* 0x0000000200007202 */ /* 0x000fce0000000f00 */
.L_x_729:
[----:B------:R-:W0:Y:S02]  /*3bb0*/  LDS R2, [R0+0x4] ;  /* 0x0000040000027984 */ /* 0x000e240000000800 */
[----:B0-----:R-:W-:-:S05]  /*3bc0*/  HFMA2 R3, R2, 1, 1, R9 ;  /* 0x3c003c0002037831 */ /* 0x001fca0000000009 */
[----:B------:R-:W0:Y:S02]  /*3bd0*/  ATOMS.CAST.SPIN P0, [R0+0x4], R2, R3 ;  /* 0x000004020000758d */ /* 0x000e240001800003 */
[----:B0-----:R-:W-:Y:S05]  /*3be0*/  @!P0 BRA `(.L_x_729) ;  /* 0xfffffffc00f08947 */ /* 0x001fea000383ffff */
[----:B------:R-:W-:Y:S05]  /*3bf0*/  BRA `(.L_x_727) ;  /* 0x00000000000c7947 */ /* 0x000fea0003800000 */
.L_x_728:
[----:B------:R-:W0:Y:S02]  /*3c00*/  LD.E R0, desc[UR8][R18.64+0x4] ;  /* 0x0000040812007980 */ /* 0x000e24000c101900 */
[----:B0-----:R-:W-:-:S05]  /*3c10*/  IADD3 R3, PT, PT, R9, R0, RZ ;  /* 0x0000000009037210 */ /* 0x001fca0007ffe0ff */
[----:B------:R1:W-:Y:S02]  /*3c20*/  ST.E desc[UR8][R18.64+0x4], R3 ;  /* 0x0000040312007985 */ /* 0x0003e4000c101908 */
.L_x_727:
[----:B------:R-:W-:Y:S05]  /*3c30*/  BSYNC.RECONVERGENT B0 ;  /* 0x0000000000007941 */ /* 0x000fea0003800200 */
.L_x_726:
        /* <DEDUP_REMOVED lines=8> */
.L_x_733:
[----:B------:R-:W0:Y:S02]  /*3cc0*/  LDS R2, [R0] ;  /* 0x0000000000027984 */ /* 0x000e240000000800 */
[----:B0-----:R-:W-:-:S05]  /*3cd0*/  HADD2 R3, R2, R10 ;  /* 0x0000000a02037230 */ /* 0x001fca0000000000 */
[----:B------:R-:W0:Y:S02]  /*3ce0*/  ATOMS.CAST.SPIN P0, [R0], R2, R3 ;  /* 0x000000020000758d */ /* 0x000e240001800003 */
[----:B0-----:R-:W-:Y:S05]  /*3cf0*/  @!P0 BRA `(.L_x_733) ;  /* 0xfffffffc00f08947 */ /* 0x001fea000383ffff */
[----:B------:R-:W-:Y:S05]  /*3d00*/  BRA `(.L_x_731) ;  /* 0x00000000000c7947 */ /* 0x000fea0003800000 */
.L_x_732:
[----:B------:R-:W2:Y:S02]  /*3d10*/  LD.E R0, desc[UR8][R18.64] ;  /* 0x0000000812007980 */ /* 0x000ea4000c101900 */
[----:B--2---:R-:W-:-:S05]  /*3d20*/  IADD3 R3, PT, PT, R10, R0, RZ ;  /* 0x000000000a037210 */ /* 0x004fca0007ffe0ff */
[----:B------:R0:W-:Y:S02]  /*3d30*/  ST.E desc[UR8][R18.64], R3 ;  /* 0x0000000312007985 */ /* 0x0001e4000c101908 */
.L_x_731:
[----:B------:R-:W-:Y:S05]  /*3d40*/  BSYNC.RECONVERGENT B0 ;  /* 0x0000000000007941 */ /* 0x000fea0003800200 */
.L_x_730:
[----:B------:R1:W-:Y:S01]  /*3d50*/  ATOM.E.ADD.F16x2.RN.STRONG.GPU P0, RZ, desc[UR8][R18.64+0x4], R11 ;  /* 0x8000040b12ff79a2 */ /* 0x0003e2000c10e108 */
[----:B------:R-:W-:Y:S04]  /*3d60*/  BSSY.RECONVERGENT B0, `(.L_x_734) ;  /* 0x000000e000007945 */ /* 0x000fe80003800200 */
[----:B-1----:R-:W-:Y:S05]  /*3d70*/  @P0 BRA `(.L_x_735) ;  /* 0x0000000000300947 */ /* 0x002fea0003800000 */
[----:B------:R-:W1:Y:S02]  /*3d80*/  QSPC.E.S P0, RZ, [R18+0x4] ;  /* 0x0000040012ff73aa */ /* 0x000e640000000500 */
[----:B-1----:R-:W-:Y:S05]  /*3d90*/  @!P0 BRA `(.L_x_736) ;  /* 0x00000000001c8947 */ /* 0x002fea0003800000 */
[----:B------:R-:W-:-:S04]  /*3da0*/  MOV R2, R18 ;  /* 0x0000001200027202 */ /* 0x000fc80000000f00 */
[----:B------:R-:W-:-:S07]  /*3db0*/  MOV R0, R2 ;  /* 0x0000000200007202 */ /* 0x000fce0000000f00 */
.L_x_737:
[----:B------:R-:W0:Y:S02]  /*3dc0*/  LDS R2, [R0+0x4] ;  /* 0x0000040000027984 */ /* 0x000e240000000800 */
[----:B0-----:R-:W-:-:S05]  /*3dd0*/  HFMA2 R3, R2, 1, 1, R11 ;  /* 0x3c003c0002037831 */ /* 0x001fca000000000b */
[----:B------:R-:W0:Y:S02]  /*3de0*/  ATOMS.CAST.SPIN P0, [R0+0x4], R2, R3 ;  /* 0x000004020000758d */ /* 0x000e240001800003 */
[----:B0-----:R-:W-:Y:S05]  /*3df0*/  @!P0 BRA `(.L_x_737) ;  /* 0xfffffffc00f08947 */ /* 0x001fea000383ffff */
[----:B------:R-:W-:Y:S05]  /*3e00*/  BRA `(.L_x_735) ;  /* 0x00000000000c7947 */ /* 0x000fea0003800000 */
.L_x_736:
[----:B------:R-:W0:Y:S02]  /*3e10*/  LD.E R0, desc[UR8][R18.64+0x4] ;  /* 0x0000040812007980 */ /* 0x000e24000c101900 */
[----:B0-----:R-:W-:-:S05]  /*3e20*/  IADD3 R3, PT, PT, R11, R0, RZ ;  /* 0x000000000b037210 */ /* 0x001fca0007ffe0ff */
[----:B------:R1:W-:Y:S02]  /*3e30*/  ST.E desc[UR8][R18.64+0x4], R3 ;  /* 0x0000040312007985 */ /* 0x0003e4000c101908 */
.L_x_735:
[----:B------:R-:W-:Y:S05]  /*3e40*/  BSYNC.RECONVERGENT B0 ;  /* 0x0000000000007941 */ /* 0x000fea0003800200 */
.L_x_734:
        /* <DEDUP_REMOVED lines=8> */
.L_x_741:
[----:B------:R-:W0:Y:S02]  /*3ed0*/  LDS R2, [R0] ;  /* 0x0000000000027984 */ /* 0x000e240000000800 */
[----:B0-----:R-:W-:-:S05]  /*3ee0*/  HADD2 R3, R2, R12 ;  /* 0x0000000c02037230 */ /* 0x001fca0000000000 */
[----:B------:R-:W0:Y:S02]  /*3ef0*/  ATOMS.CAST.SPIN P0, [R0], R2, R3 ;  /* 0x000000020000758d */ /* 0x000e240001800003 */
[----:B0-----:R-:W-:Y:S05]  /*3f00*/  @!P0 BRA `(.L_x_741) ;  /* 0xfffffffc00f08947 */ /* 0x001fea000383ffff */
[----:B------:R-:W-:Y:S05]  /*3f10*/  BRA `(.L_x_739) ;  /* 0x00000000000c7947 */ /* 0x000fea0003800000 */
.L_x_740:
[----:B------:R-:W2:Y:S02]  /*3f20*/  LD.E R0, desc[UR8][R18.64] ;  /* 0x0000000812007980 */ /* 0x000ea4000c101900 */
[----:B--2---:R-:W-:-:S05]  /*3f30*/  IADD3 R3, PT, PT, R12, R0, RZ ;  /* 0x000000000c037210 */ /* 0x004fca0007ffe0ff */
[----:B------:R0:W-:Y:S02]  /*3f40*/  ST.E desc[UR8][R18.64], R3 ;  /* 0x0000000312007985 */ /* 0x0001e4000c101908 */
.L_x_739:
[----:B------:R-:W-:Y:S05]  /*3f50*/  BSYNC.RECONVERGENT B0 ;  /* 0x0000000000007941 */ /* 0x000fea0003800200 */
.L_x_738:
[----:B------:R1:W-:Y:S02]  /*3f60*/  ATOM.E.ADD.F16x2.RN.STRONG.GPU P0, RZ, desc[UR8][R18.64+0x4], R13 ;  /* 0x8000040d12ff79a2 */ /* 0x0003e4000c10e108 */
[----:B-1----:R-:W-:Y:S05]  /*3f70*/  @P0 EXIT ;  /* 0x000000000000094d */ /* 0x002fea0003800000 */
[----:B------:R-:W1:Y:S02]  /*3f80*/  QSPC.E.S P0, RZ, [R18+0x4] ;  /* 0x0000040012ff73aa */ /* 0x000e640000000500 */
[----:B-1----:R-:W-:Y:S05]  /*3f90*/  @!P0 BRA `(.L_x_742) ;  /* 0x00000000001c8947 */ /* 0x002fea0003800000 */
[----:B------:R-:W-:-:S04]  /*3fa0*/  MOV R2, R18 ;  /* 0x0000001200027202 */ /* 0x000fc80000000f00 */
[----:B------:R-:W-:-:S07]  /*3fb0*/  MOV R0, R2 ;  /* 0x0000000200007202 */ /* 0x000fce0000000f00 */
.L_x_743:
[----:B------:R-:W0:Y:S02]  /*3fc0*/  LDS R2, [R0+0x4] ;  /* 0x0000040000027984 */ /* 0x000e240000000800 */
[----:B0-----:R-:W-:-:S05]  /*3fd0*/  HFMA2 R3, R2, 1, 1, R13 ;  /* 0x3c003c0002037831 */ /* 0x001fca000000000d */
[----:B------:R-:W0:Y:S02]  /*3fe0*/  ATOMS.CAST.SPIN P0, [R0+0x4], R2, R3 ;  /* 0x000004020000758d */ /* 0x000e240001800003 */
[----:B0-----:R-:W-:Y:S05]  /*3ff0*/  @!P0 BRA `(.L_x_743) ;  /* 0xfffffffc00f08947 */ /* 0x001fea000383ffff */
[----:B------:R-:W-:Y:S05]  /*4000*/  EXIT ;  /* 0x000000000000794d */ /* 0x000fea0003800000 */
.L_x_742:
[----:B------:R-:W0:Y:S02]  /*4010*/  LD.E R0, desc[UR8][R18.64+0x4] ;  /* 0x0000040812007980 */ /* 0x000e24000c101900 */
[----:B0-----:R-:W-:-:S05]  /*4020*/  IADD3 R3, PT, PT, R13, R0, RZ ;  /* 0x000000000d037210 */ /* 0x001fca0007ffe0ff */
[----:B------:R-:W-:Y:S01]  /*4030*/  ST.E desc[UR8][R18.64+0x4], R3 ;  /* 0x0000040312007985 */ /* 0x000fe2000c101908 */
[----:B------:R-:W-:Y:S05]  /*4040*/  EXIT ;  /* 0x000000000000794d */ /* 0x000fea0003800000 */
.L_x_744:
        /* <DEDUP_REMOVED lines=11> */
.L_x_1860:


//--------------------- .text._ZN4vllm4gptq33gemm_half_q_half_gptq_8bit_kernelILb1ELi7EEEvPK6__halfPKjS6_S4_PS2_iiiibPKi --------------------------
	.section	.text._ZN4vllm4gptq33gemm_half_q_half_gptq_8bit_kernelILb1ELi7EEEvPK6__halfPKjS6_S4_PS2_iiiibPKi,"ax",@progbits
	.align	128
        .global         _ZN4vllm4gptq33gemm_half_q_half_gptq_8bit_kernelILb1ELi7EEEvPK6__halfPKjS6_S4_PS2_iiiibPKi
        .type           _ZN4vllm4gptq33gemm_half_q_half_gptq_8bit_kernelILb1ELi7EEEvPK6__halfPKjS6_S4_PS2_iiiibPKi,@function
        .size           _ZN4vllm4gptq33gemm_half_q_half_gptq_8bit_kernelILb1ELi7EEEvPK6__halfPKjS6_S4_PS2_iiiibPKi,(.L_x_1861 - _ZN4vllm4gptq33gemm_half_q_half_gptq_8bit_kernelILb1ELi7EEEvPK6__halfPKjS6_S4_PS2_iiiibPKi)
        .other          _ZN4vllm4gptq33gemm_half_q_half_gptq_8bit_kernelILb1ELi7EEEvPK6__halfPKjS6_S4_PS2_iiiibPKi,@"STO_CUDA_ENTRY STV_DEFAULT"
_ZN4vllm4gptq33gemm_half_q_half_gptq_8bit_kernelILb1ELi7EEEvPK6__halfPKjS6_S4_PS2_iiiibPKi:
.text._ZN4vllm4gptq33gemm_half_q_half_gptq_8bit_kernelILb1ELi7EEEvPK6__halfPKjS6_S4_PS2_iiiibPKi:
        /* <DEDUP_REMOVED lines=23> */
[----:B--2---:R-:W-:Y:S01]  /*0170*/  UIMAD UR4, UR4, 0x7, URZ ;  /* 0x00000007040478a4 */ /* 0x004fe2000f8e02ff */
        /* <DEDUP_REMOVED lines=11> */
[----:B------:R-:W-:Y:S02]  /*0230*/  IADD3 R9, P2, PT, R13, R8, RZ ;  /* 0x000000080d097210 */ /* 0x000fe40007f5e0ff */
[----:B------:R-:W-:Y:S02]  /*0240*/  LEA.HI.X R5, R11, UR11, R12, 0x1, P0 ;  /* 0x0000000b0b057c11 */ /* 0x000fe400080f0c0c */
[C---:B------:R-:W-:Y:S02]  /*0250*/  IADD3 R11, PT, PT, R8.reuse, R0, RZ ;  /* 0x00000000080b7210 */ /* 0x040fe40007ffe0ff */
[----:B------:R-:W-:Y:S01]  /*0260*/  LEA.HI.X R7, R7, UR11, R10, 0x1, P1 ;  /* 0x0000000b07077c11 */ /* 0x000fe200088f0c0a */
[----:B------:R0:W2:Y:S01]  /*0270*/  LDG.E.U16.CONSTANT R14, desc[UR12][R4.64] ;  /* 0x0000000c040e7981 */ /* 0x0000a2000c1e9500 */
[----:B------:R-:W-:-:S02]  /*0280*/  LEA.HI.X.SX32 R10, R8, RZ, 0x1, P2 ;  /* 0x000000ff080a7211 */ /* 0x000fc400010f0eff */
[----:B------:R-:W-:Y:S01]  /*0290*/  LEA R8, P0, R9, UR10, 0x1 ;  /* 0x0000000a09087c11 */ /* 0x000fe2000f8008ff */
[----:B------:R1:W3:Y:S01]  /*02a0*/  LDG.E.U16.CONSTANT R18, desc[UR12][R6.64] ;  /* 0x0000000c06127981 */ /* 0x0002e2000c1e9500 */
[----:B------:R-:W-:Y:S02]  /*02b0*/  IADD3 R15, P1, PT, R13, R11, RZ ;  /* 0x0000000b0d0f7210 */ /* 0x000fe40007f3e0ff */
[----:B------:R-:W-:Y:S02]  /*02c0*/  LEA.HI.X R9, R9, UR11, R10, 0x1, P0 ;  /* 0x0000000b09097c11 */ /* 0x000fe400080f0c0a */
[----:B------:R-:W-:Y:S02]  /*02d0*/  LEA.HI.X.SX32 R20, R11, RZ, 0x1, P1 ;  /* 0x000000ff0b147211 */ /* 0x000fe400008f0eff */
[----:B------:R-:W-:Y:S01]  /*02e0*/  LEA R10, P0, R15, UR10, 0x1 ;  /* 0x0000000a0f0a7c11 */ /* 0x000fe2000f8008ff */
[----:B------:R-:W4:Y:S01]  /*02f0*/  LDG.E.U16.CONSTANT R8, desc[UR12][R8.64] ;  /* 0x0000000c08087981 */ /* 0x000f22000c1e9500 */
[----:B------:R-:W-:-:S02]  /*0300*/  IADD3 R12, PT, PT, R11, R0, RZ ;  /* 0x000000000b0c7210 */ /* 0x000fc40007ffe0ff */
[----:B------:R-:W-:Y:S02]  /*0310*/  LEA.HI.X R11, R15, UR11, R20, 0x1, P0 ;  /* 0x0000000b0f0b7c11 */ /* 0x000fe400080f0c14 */
[C---:B------:R-:W-:Y:S02]  /*0320*/  IADD3 R15, PT, PT, R12.reuse, R0, RZ ;  /* 0x000000000c0f7210 */ /* 0x040fe40007ffe0ff */
[----:B------:R-:W-:Y:S01]  /*0330*/  IADD3 R19, P0, PT, R13, R12, RZ ;  /* 0x0000000c0d137210 */ /* 0x000fe20007f1e0ff */
[----:B------:R-:W5:Y:S01]  /*0340*/  LDG.E.U16.CONSTANT R10, desc[UR12][R10.64] ;  /* 0x0000000c0a0a7981 */ /* 0x000f62000c1e9500 */
[----:B------:R-:W-:Y:S02]  /*0350*/  IADD3 R20, PT, PT, R15, R0, RZ ;  /* 0x000000000f147210 */ /* 0x000fe40007ffe0ff */
[----:B------:R-:W-:Y:S02]  /*0360*/  IADD3 R17, P2, PT, R13, R15, RZ ;  /* 0x0000000f0d117210 */ /* 0x000fe40007f5e0ff */
[----:B------:R-:W-:-:S02]  /*0370*/  LEA.HI.X.SX32 R12, R12, RZ, 0x1, P0 ;  /* 0x000000ff0c0c7211 */ /* 0x000fc400000f0eff */
[----:B0-----:R-:W-:Y:S02]  /*0380*/  LEA R4, P1, R19, UR10, 0x1 ;  /* 0x0000000a13047c11 */ /* 0x001fe4000f8208ff */
[----:B------:R-:W-:Y:S02]  /*0390*/  IADD3 R13, P0, PT, R13, R20, RZ ;  /* 0x000000140d0d7210 */ /* 0x000fe40007f1e0ff */
[----:B------:R-:W-:Y:S02]  /*03a0*/  LEA.HI.X.SX32 R22, R15, RZ, 0x1, P2 ;  /* 0x000000ff0f167211 */ /* 0x000fe400010f0eff */
[----:B------:R-:W-:Y:S02]  /*03b0*/  LEA.HI.X R5, R19, UR11, R12, 0x1, P1 ;  /* 0x0000000b13057c11 */ /* 0x000fe400088f0c0c */
[----:B------:R-:W-:Y:S02]  /*03c0*/  LEA.HI.X.SX32 R20, R20, RZ, 0x1, P0 ;  /* 0x000000ff14147211 */ /* 0x000fe400000f0eff */
[----:B-1----:R-:W-:Y:S01]  /*03d0*/  LEA R6, P2, R17, UR10, 0x1 ;  /* 0x0000000a11067c11 */ /* 0x002fe2000f8408ff */
[----:B------:R-:W5:Y:S01]  /*03e0*/  LDG.E.U16.CONSTANT R4, desc[UR12][R4.64] ;  /* 0x0000000c04047981 */ /* 0x000f62000c1e9500 */
[----:B------:R-:W-:-:S02]  /*03f0*/  LEA R12, P0, R13, UR10, 0x1 ;  /* 0x0000000a0d0c7c11 */ /* 0x000fc4000f8008ff */
        /* <DEDUP_REMOVED lines=10> */
[----:B------:R0:W-:Y:S01]  /*04a0*/  STS.U16 [R3+0x600], R12 ;  /* 0x0006000c03007388 */ /* 0x0001e20000000400 */
[----:B------:R-:W-:Y:S05]  /*04b0*/  BRA `(.L_x_746) ;  /* 0x0000000000d87947 */ /* 0x000fea0003800000 */
.L_x_747:
[----:B------:R-:W-:-:S04]  /*04c0*/  LEA R4, P0, R13, UR10, 0x2 ;  /* 0x0000000a0d047c11 */ /* 0x000fc8000f8010ff */
[----:B------:R-:W-:Y:S01]  /*04d0*/  LEA.HI.X R5, R13, UR11, RZ, 0x2, P0 ;  /* 0x0000000b0d057c11 */ /* 0x000fe200080f14ff */
[----:B------:R-:W0:Y:S04]  /*04e0*/  LDCU.64 UR10, c[0x0][0x380] ;  /* 0x00007000ff0a77ac */ /* 0x000e280008000a00 */
[----:B------:R-:W2:Y:S01]  /*04f0*/  LDG.E.CONSTANT R14, desc[UR12][R4.64] ;  /* 0x0000000c040e7981 */ /* 0x000ea2000c1e9900 */
[----:B------:R-:W-:-:S05]  /*0500*/  IMAD R9, R0, UR4, RZ ;  /* 0x0000000400097c24 */ /* 0x000fca000f8e02ff */
[----:B------:R-:W-:-:S04]  /*0510*/  IADD3 R11, PT, PT, R9, R0, RZ ;  /* 0x00000000090b7210 */ /* 0x000fc80007ffe0ff */
        /* <DEDUP_REMOVED lines=9> */
[----:B------:R-:W-:Y:S02]  /*05b0*/  LEA.HI.X.SX32 R5, R11, R15, 0x1, P1 ;  /* 0x0000000f0b057211 */ /* 0x000fe400008f0eff */
[----:B------:R-:W-:Y:S02]  /*05c0*/  LEA.HI.X R7, R7, UR11, R10, 0x1, P0 ;  /* 0x0000000b07077c11 */ /* 0x000fe400080f0c0a */
[C---:B------:R-:W-:Y:S02]  /*05d0*/  LEA R4, P0, R8.reuse, UR10, 0x1 ;  /* 0x0000000a08047c11 */ /* 0x040fe4000f8008ff */
[-C--:B------:R-:W-:Y:S01]  /*05e0*/  IADD3 R9, P2, PT, R13, R14.reuse, RZ ;  /* 0x0000000e0d097210 */ /* 0x080fe20007f5e0ff */
[----:B------:R-:W2:Y:S01]  /*05f0*/  LDG.E.U16.CONSTANT R6, desc[UR12][R6.64] ;  /* 0x0000000c06067981 */ /* 0x000ea2000c1e9500 */
[----:B------:R-:W-:Y:S02]  /*0600*/  IADD3 R11, P1, PT, R17, R14, RZ ;  /* 0x0000000e110b7210 */ /* 0x000fe40007f3e0ff */
[----:B------:R-:W-:-:S02]  /*0610*/  LEA.HI.X R5, R8, UR11, R5, 0x1, P0 ;  /* 0x0000000b08057c11 */ /* 0x000fc400080f0c05 */
[-C--:B------:R-:W-:Y:S02]  /*0620*/  LEA.HI.X.SX32 R22, R13, R15.reuse, 0x1, P2 ;  /* 0x0000000f0d167211 */ /* 0x080fe400010f0eff */
[----:B------:R-:W-:Y:S01]  /*0630*/  IADD3 R13, P0, PT, R19, R14, RZ ;  /* 0x0000000e130d7210 */ /* 0x000fe20007f1e0ff */
[----:B------:R-:W3:Y:S01]  /*0640*/  LDG.E.U16.CONSTANT R4, desc[UR12][R4.64] ;  /* 0x0000000c04047981 */ /* 0x000ee2000c1e9500 */
[-C--:B------:R-:W-:Y:S02]  /*0650*/  LEA.HI.X.SX32 R20, R17, R15.reuse, 0x1, P1 ;  /* 0x0000000f11147211 */ /* 0x080fe400008f0eff */
[----:B------:R-:W-:Y:S02]  /*0660*/  LEA R10, P1, R11, UR10, 0x1 ;  /* 0x0000000a0b0a7c11 */ /* 0x000fe4000f8208ff */
[----:B------:R-:W-:Y:S02]  /*0670*/  LEA.HI.X.SX32 R18, R19, R15, 0x1, P0 ;  /* 0x0000000f13127211 */ /* 0x000fe400000f0eff */
[----:B------:R-:W-:-:S02]  /*0680*/  LEA R12, P0, R13, UR10, 0x1 ;  /* 0x0000000a0d0c7c11 */ /* 0x000fc4000f8008ff */
[----:B------:R-:W-:Y:S02]  /*0690*/  LEA.HI.X R11, R11, UR11, R20, 0x1, P1 ;  /* 0x0000000b0b0b7c11 */ /* 0x000fe400088f0c14 */
[----:B------:R-:W-:Y:S02]  /*06a0*/  IADD3 R20, PT, PT, R21, R0, RZ ;  /* 0x0000000015147210 */ /* 0x000fe40007ffe0ff */
[----:B------:R-:W-:Y:S01]  /*06b0*/  LEA R8, P2, R9, UR10, 0x1 ;  /* 0x0000000a09087c11 */ /* 0x000fe2000f8408ff */
[----:B------:R-:W4:Y:S01]  /*06c0*/  LDG.E.U16.CONSTANT R10, desc[UR12][R10.64] ;  /* 0x0000000c0a0a7981 */ /* 0x000f22000c1e9500 */
[----:B------:R-:W-:Y:S02]  /*06d0*/  LEA.HI.X R13, R13, UR11, R18, 0x1, P0 ;  /* 0x0000000b0d0d7c11 */ /* 0x000fe400080f0c12 */
[-C--:B------:R-:W-:Y:S02]  /*06e0*/  IADD3 R19, P0, PT, R21, R14.reuse, RZ ;  /* 0x0000000e15137210 */ /* 0x080fe40007f1e0ff */
[----:B------:R-:W-:Y:S01]  /*06f0*/  IADD3 R17, P1, PT, R20, R14, RZ ;  /* 0x0000000e14117210 */ /* 0x000fe20007f3e0ff */
[----:B------:R-:W5:Y:S01]  /*0700*/  LDG.E.U16.CONSTANT R12, desc[UR12][R12.64] ;  /* 0x0000000c0c0c7981 */ /* 0x000f62000c1e9500 */
[----:B------:R-:W-:-:S02]  /*0710*/  LEA.HI.X R9, R9, UR11, R22, 0x1, P2 ;  /* 0x0000000b09097c11 */ /* 0x000fc400090f0c16 */
[-C--:B------:R-:W-:Y:S02]  /*0720*/  LEA.HI.X.SX32 R22, R21, R15.reuse, 0x1, P0 ;  /* 0x0000000f15167211 */ /* 0x080fe400000f0eff */
[----:B------:R-:W-:Y:S01]  /*0730*/  LEA R14, P0, R19, UR10, 0x1 ;  /* 0x0000000a130e7c11 */ /* 0x000fe2000f8008ff */
[----:B------:R-:W5:Y:S01]  /*0740*/  LDG.E.U16.CONSTANT R8, desc[UR12][R8.64] ;  /* 0x0000000c08087981 */ /* 0x000f62000c1e9500 */
[----:B------:R-:W-:Y:S02]  /*0750*/  LEA.HI.X.SX32 R20, R20, R15, 0x1, P1 ;  /* 0x0000000f14147211 */ /* 0x000fe400008f0eff */
        /* <DEDUP_REMOVED lines=11> */
[----:B------:R1:W-:Y:S02]  /*0810*/  STS.U16 [R3+0x600], R18 ;  /* 0x0006001203007388 */ /* 0x0003e40000000400 */
.L_x_746:
[----:B------:R-:W-:Y:S05]  /*0820*/  BSYNC.RECONVERGENT B0 ;  /* 0x0000000000007941 */ /* 0x000fea0003800200 */
.L_x_745:
[----:B------:R-:W2:Y:S02]  /*0830*/  LDCU UR6, c[0x0][0x3ac] ;  /* 0x00007580ff0677ac */ /* 0x000ea40008000800 */
[----:B--2---:R-:W-:-:S13]  /*0840*/  ISETP.GE.AND P0, PT, R2, UR6, PT ;  /* 0x0000000602007c0c */ /* 0x004fda000bf06270 */
        /* <DEDUP_REMOVED lines=22> */
[----:B------:R-:W-:Y:S01]  /*09b0*/  PRMT R54, RZ, 0x5410, RZ ;  /* 0x00005410ff367816 */ /* 0x000fe200000000ff */
[----:B-1----:R-:W1:Y:S02]  /*09c0*/  MUFU.RCP R3, R3 ;  /* 0x0000000300037308 */ /* 0x002e640000001000 */
[----:B-1----:R-:W-:-:S06]  /*09d0*/  IADD3 R4, PT, PT, R3, 0xffffffe, RZ ;  /* 0x0ffffffe03047810 */ /* 0x002fcc0007ffe0ff */
        /* <DEDUP_REMOVED lines=17> */
[----:B------:R-:W-:-:S04]  /*0af0*/  LOP3.LUT R3, R0, UR5, RZ, 0x3c, !PT ;  /* 0x0000000500037c12 */ /* 0x000fc8000f8e3cff */
[----:B------:R-:W-:-:S07]  /*0b00*/  ISETP.GE.AND P1, PT, R3, RZ, PT ;  /* 0x000000ff0300720c */ /* 0x000fce0003f26270 */
[----:B------:R-:W-:-:S05]  /*0b10*/  VOTEU.ANY UP0, P0 ;  /* 0x0000000000ff7886 */ /* 0x000fca0000000100 */
[----:B------:R-:W-:Y:S02]  /*0b20*/  @UP0 UIADD3 UR4, UPT, UPT, UR4, 0x1, URZ ;  /* 0x0000000104040890 */ /* 0x000fe4000fffe0ff */
[----:B------:R-:W-:Y:S01]  /*0b30*/  UISETP.NE.AND UP0, UPT, UR5, URZ, UPT ;  /* 0x000000ff0500728c */ /* 0x000fe2000bf05270 */
[----:B------:R-:W-:-:S04]  /*0b40*/  VOTEU.ANY UP1, P1 ;  /* 0x0000000000ff7886 */ /* 0x000fc80000820100 */
[----:B------:R-:W-:Y:S02]  /*0b50*/  UMOV UR8, UR4 ;  /* 0x0000000400087c82 */ /* 0x000fe40008000000 */
[----:B------:R-:W-:-:S04]  /*0b60*/  @!UP1 UIADD3 UR8, UPT, UPT, URZ, -UR8, URZ ;  /* 0x80000008ff089290 */ /* 0x000fc8000fffe0ff */
[----:B------:R-:W-:-:S06]  /*0b70*/  @!UP0 ULOP3.LUT UR8, URZ, UR5, URZ, 0x33, !UPT ;  /* 0x00000005ff088292 */ /* 0x000fcc000f8e33ff */
[----:B------:R-:W-:Y:S02]  /*0b80*/  IADD3 R7, PT, PT, RZ, -UR8, RZ ;  /* 0x80000008ff077c10 */ /* 0x000fe4000fffe0ff */
[----:B------:R-:W-:Y:S01]  /*0b90*/  ISETP.NE.U32.AND P1, PT, RZ, UR8, PT ;  /* 0x00000008ff007c0c */ /* 0x000fe2000bf25070 */
[----:B------:R-:W1:Y:S08]  /*0ba0*/  I2F.U32.RP R3, UR8 ;  /* 0x0000000800037d06 */ /* 0x000e700008209000 */
[----:B-1----:R-:W1:Y:S02]  /*0bb0*/  MUFU.RCP R3, R3 ;  /* 0x0000000300037308 */ /* 0x002e640000001000 */
[----:B-1----:R-:W-:-:S06]  /*0bc0*/  IADD3 R4, PT, PT, R3, 0xffffffe, RZ ;  /* 0x0ffffffe03047810 */ /* 0x002fcc0007ffe0ff */
[----:B------:R1:W2:Y:S02]  /*0bd0*/  F2I.FTZ.U32.TRUNC.NTZ R5, R4 ;  /* 0x0000000400057305 */ /* 0x0002a4000021f000 */
[----:B-1----:R-:W-:Y:S02]  /*0be0*/  HFMA2 R4, -RZ, RZ, 0, 0 ;  /* 0x00000000ff047431 */ /* 0x002fe400000001ff */
[----:B--2---:R-:W-:-:S04]  /*0bf0*/  IMAD R7, R7, R5, RZ ;  /* 0x0000000507077224 */ /* 0x004fc800078e02ff */
[----:B------:R-:W-:Y:S02]  /*0c00*/  IMAD.HI.U32 R5, R5, R7, R4 ;  /* 0x0000000705057227 */ /* 0x000fe400078e0004 */
[----:B------:R-:W1:Y:S04]  /*0c10*/  LDC.64 R6, c[0x0][0x398] ;  /* 0x0000e600ff067b82 */ /* 0x000e680000000a00 */
[----:B------:R-:W-:-:S05]  /*0c20*/  IMAD.HI.U32 R5, R5, UR9, RZ ;  /* 0x0000000905057c27 */ /* 0x000fca000f8e00ff */
[----:B------:R-:W-:-:S13]  /*0c30*/  R2UR UR10, R5 ;  /* 0x00000000050a72ca */ /* 0x000fda00000e0000 */
[----:B------:R-:W-:Y:S02]  /*0c40*/  UIADD3 UR4, UPT, UPT, URZ, -UR10, URZ ;  /* 0x8000000aff047290 */ /* 0x000fe4000fffe0ff */
[----:B------:R-:W-:Y:S02]  /*0c50*/  MOV R4, UR10 ;  /* 0x0000000a00047c02 */ /* 0x000fe40008000f00 */
[----:B------:R-:W-:-:S06]  /*0c60*/  UIMAD UR4, UR8, UR4, UR9 ;  /* 0x00000004080472a4 */ /* 0x000fcc000f8e0209 */
[----:B------:R-:W-:Y:S01]  /*0c70*/  MOV R3, UR4 ;  /* 0x0000000400037c02 */ /* 0x000fe20008000f00 */
[----:B------:R-:W-:-:S03]  /*0c80*/  UIMAD UR4, UR7, UR6, URZ ;  /* 0x00000006070472a4 */ /* 0x000fc6000f8e02ff */
[----:B------:R-:W-:Y:S01]  /*0c90*/  ISETP.GE.U32.AND P0, PT, R3, UR8, PT ;  /* 0x0000000803007c0c */ /* 0x000fe2000bf06070 */
[----:B------:R-:W-:-:S06]  /*0ca0*/  USHF.L.U32 UR4, UR4, 0x5, URZ ;  /* 0x0000000504047899 */ /* 0x000fcc00080006ff */
[----:B------:R-:W-:-:S06]  /*0cb0*/  MOV R11, UR4 ;  /* 0x00000004000b7c02 */ /* 0x000fcc0008000f00 */
[----:B------:R-:W-:Y:S02]  /*0cc0*/  @P0 IADD3 R4, PT, PT, R4, 0x1, RZ ;  /* 0x0000000104040810 */ /* 0x000fe40007ffe0ff */
[----:B------:R-:W-:Y:S02]  /*0cd0*/  @P0 IADD3 R3, PT, PT, R3, -UR8, RZ ;  /* 0x8000000803030c10 */ /* 0x000fe4000fffe0ff */
[----:B------:R-:W-:Y:S02]  /*0ce0*/  @P0 R2UR UR10, R4 ;  /* 0x00000000040a02ca */ /* 0x000fe400000e0000 */
[----:B------:R-:W-:Y:S02]  /*0cf0*/  ISETP.GE.U32.AND P0, PT, R3, UR8, PT ;  /* 0x0000000803007c0c */ /* 0x000fe4000bf06070 */
[----:B------:R-:W-:-:S09]  /*0d00*/  @!P1 LOP3.LUT R4, RZ, UR8, RZ, 0x33, !PT ;  /* 0x00000008ff049c12 */ /* 0x000fd2000f8e33ff */
[----:B------:R-:W-:-:S04]  /*0d10*/  MOV R3, UR10 ;  /* 0x0000000a00037c02 */ /* 0x000fc80008000f00 */
[----:B------:R-:W-:-:S04]  /*0d20*/  @P0 IADD3 R3, PT, PT, R3, 0x1, RZ ;  /* 0x0000000103030810 */ /* 0x000fc80007ffe0ff */
[----:B------:R-:W-:Y:S02]  /*0d30*/  @P0 R2UR UR10, R3 ;  /* 0x00000000030a02ca */ /* 0x000fe400000e0000 */
[----:B------:R-:W-:Y:S02]  /*0d40*/  @!P1 R2UR UR10, R4 ;  /* 0x00000000040a92ca */ /* 0x000fe400000e0000 */
[----:B------:R-:W2:Y:S01]  /*0d50*/  LDC.64 R4, c[0x0][0x390] ;  /* 0x0000e400ff047b82 */ /* 0x000ea20000000a00 */
[----:B------:R-:W-:-:S04]  /*0d60*/  IADD3 R69, P0, PT, R2, UR4, RZ ;  /* 0x0000000402457c10 */ /* 0x000fc8000ff1e0ff */
[----:B------:R-:W-:Y:S02]  /*0d70*/  LEA.HI.X.SX32 R10, R11, R10, 0x1, P0 ;  /* 0x0000000a0b0a7211 */ /* 0x000fe400000f0eff */
[----:B------:R-:W-:Y:S02]  /*0d80*/  ISETP.LE.U32.AND P0, PT, R0, UR9, PT ;  /* 0x0000000900007c0c */ /* 0x000fe4000bf03070 */
[C---:B0-----:R-:W-:Y:S02]  /*0d90*/  LEA R68, P1, R69.reuse, UR14, 0x2 ;  /* 0x0000000e45447c11 */ /* 0x041fe4000f8210ff */
[----:B------:R-:W-:Y:S02]  /*0da0*/  MOV R3, UR10 ;  /* 0x0000000a00037c02 */ /* 0x000fe40008000f00 */
[----:B------:R-:W-:-:S03]  /*0db0*/  LEA.HI.X R69, R69, UR15, R10, 0x2, P1 ;  /* 0x0000000f45457c11 */ /* 0x000fc600088f140a */
[----:B------:R-:W-:-:S05]  /*0dc0*/  IMAD R3, R3, UR6, RZ ;  /* 0x0000000603037c24 */ /* 0x000fca000f8e02ff */
[----:B------:R-:W-:Y:S02]  /*0dd0*/  SHF.R.S32.HI R8, RZ, 0x1f, R3 ;  /* 0x0000001fff087819 */ /* 0x000fe40000011403 */
[-C--:B------:R-:W-:Y:S02]  /*0de0*/  IADD3 R11, PT, PT, R2, R3.reuse, RZ ;  /* 0x00000003020b7210 */ /* 0x080fe40007ffe0ff */
[----:B------:R-:W-:-:S04]  /*0df0*/  LEA.HI R8, R8, R3, RZ, 0x2 ;  /* 0x0000000308087211 */ /* 0x000fc800078f10ff */
[----:B------:R-:W-:-:S05]  /*0e00*/  LEA.HI.SX32 R9, R8, R9, 0x1e ;  /* 0x0000000908097211 */ /* 0x000fca00078ff2ff */
[----:B--2---:R-:W-:-:S04]  /*0e10*/  IMAD.WIDE R2, R9, 0x4, R4 ;  /* 0x0000000409027825 */ /* 0x004fc800078e0204 */
[----:B-1----:R-:W-:Y:S01]  /*0e20*/  IMAD.WIDE R4, R11, 0x2, R6 ;  /* 0x000000020b047825 */ /* 0x002fe200078e0206 */
[----:B------:R-:W-:Y:S06]  /*0e30*/  @P0 BRA `(.L_x_748) ;  /* 0x0000008400700947 */ /* 0x000fec0003800000 */
[----:B------:R-:W2:Y:S04]  /*0e40*/  LDG.E.CONSTANT R2, desc[UR12][R2.64] ;  /* 0x0000000c02027981 */ /* 0x000ea8000c1e9900 */
[----:B------:R0:W5:Y:S04]  /*0e50*/  LDG.E.CONSTANT R0, desc[UR12][R4.64] ;  /* 0x0000000c04007981 */ /* 0x000168000c1e9900 */
[----:B------:R0:W5:Y:S01]  /*0e60*/  LDG.E.CONSTANT R61, desc[UR12][R4.64+0x4] ;  /* 0x0000040c043d7981 */ /* 0x000162000c1e9900 */
[----:B------:R-:W1:Y:S01]  /*0e70*/  S2UR UR5, SR_CgaCtaId ;  /* 0x00000000000579c3 */ /* 0x000e620000008800 */
[----:B------:R-:W-:Y:S01]  /*0e80*/  MOV R20, UR10 ;  /* 0x0000000a00147c02 */ /* 0x000fe20008000f00 */
[----:B------:R-:W-:Y:S01]  /*0e90*/  UMOV UR4, 0x400 ;  /* 0x0000040000047882 */ /* 0x000fe20000000000 */
[----:B------:R-:W-:Y:S01]  /*0ea0*/  PRMT R57, R57, 0x5410, RZ ;  /* 0x0000541039397816 */ /* 0x000fe200000000ff */
[----:B------:R-:W3:Y:S01]  /*0eb0*/  LDCU UR6, c[0x0][0x3ac] ;  /* 0x00007580ff0677ac */ /* 0x000ee20008000800 */
[----:B------:R-:W4:Y:S01]  /*0ec0*/  LDCU.U8 UR11, c[0x0][0x3b8] ;  /* 0x00007700ff0b77ac */ /* 0x000f220008000000 */
[----:B------:R-:W-:-:S02]  /*0ed0*/  UIADD3 UR7, UPT, UPT, UR9, UR8, URZ ;  /* 0x0000000809077290 */ /* 0x000fc4000fffe0ff */
[----:B-1----:R-:W-:Y:S01]  /*0ee0*/  ULEA UR4, UR5, UR4, 0x18 ;  /* 0x0000000405047291 */ /* 0x002fe2000f8ec0ff */
[--C-:B--2---:R-:W-:Y:S02]  /*0ef0*/  SHF.R.U32.HI R19, RZ, 0x10, R2.reuse ;  /* 0x00000010ff137819 */ /* 0x104fe40000011602 */
[--C-:B------:R-:W-:Y:S02]  /*0f00*/  SHF.R.U32.HI R17, RZ, 0x8, R2.reuse ;  /* 0x00000008ff117819 */ /* 0x100fe40000011602 */
[----:B------:R-:W-:Y:S02]  /*0f10*/  SHF.R.U32.HI R21, RZ, 0x18, R2 ;  /* 0x00000018ff157819 */ /* 0x000fe40000011602 */
[----:B------:R-:W-:Y:S02]  /*0f20*/  LOP3.LUT R22, R2, 0xff, RZ, 0xc0, !PT ;  /* 0x000000ff02167812 */ /* 0x000fe400078ec0ff */
[----:B------:R-:W-:Y:S02]  /*0f30*/  LOP3.LUT R19, R19, 0xff, RZ, 0xc0, !PT ;  /* 0x000000ff13137812 */ /* 0x000fe400078ec0ff */
[----:B0--34-:R-:W-:-:S07]  /*0f40*/  LOP3.LUT R17, R17, 0xff, RZ, 0xc0, !PT ;  /* 0x000000ff11117812 */ /* 0x019fce00078ec0ff */
.L_x_750:
[----:B------:R-:W-:Y:S01]  /*0f50*/  MOV R77, UR6 ;  /* 0x00000006004d7c02 */ /* 0x000fe20008000f00 */
[----:B------:R-:W2:Y:S04]  /*0f60*/  LDG.E.128.CONSTANT R4, desc[UR12][R68.64] ;  /* 0x0000000c44047981 */ /* 0x000ea8000c1e9d00 */
[----:B------:R-:W-:-:S05]  /*0f70*/  IMAD.WIDE R76, R77, 0x4, R68 ;  /* 0x000000044d4c7825 */ /* 0x000fca00078e0244 */
        /* <DEDUP_REMOVED lines=12> */
[----:B0-----:R-:W-:Y:S01]  /*1040*/  LEA R21, R0, R21, 0x7 ;  /* 0x0000001500157211 */ /* 0x001fe200078e38ff */
[----:B-1----:R-:W-:-:S03]  /*1050*/  IMAD R0, R20, R17, R17 ;  /* 0x0000001114007224 */ /* 0x002fc600078e0211 */
[----:B------:R-:W-:Y:S02]  /*1060*/  SHF.L.U32 R23, R21, 0x2, RZ ;  /* 0x0000000215177819 */ /* 0x000fe400000006ff */
[----:B------:R-:W-:Y:S02]  /*1070*/  SHF.R.S32.HI R17, RZ, 0x1f, R0 ;  /* 0x0000001fff117819 */ /* 0x000fe40000011400 */
[-C--:B------:R-:W-:Y:S02]  /*1080*/  IADD3 R21, PT, PT, R23, R0.reuse, RZ ;  /* 0x0000000017157210 */ /* 0x080fe40007ffe0ff */
[----:B------:R-:W-:Y:S02]  /*1090*/  LEA.HI R17, R17, R0, RZ, 0x2 ;  /* 0x0000000011117211 */ /* 0x000fe400078f10ff */
[----:B------:R-:W-:Y:S01]  /*10a0*/  SHF.R.S32.HI R0, RZ, 0x2, R23 ;  /* 0x00000002ff007819 */ /* 0x000fe20000011417 */
[----:B---3--:R-:W-:-:S03]  /*10b0*/  IMAD.WIDE R18, R21, 0x2, R18 ;  /* 0x0000000215127825 */ /* 0x008fc600078e0212 */
[----:B------:R-:W-:Y:S02]  /*10c0*/  LEA.HI.SX32 R17, R17, R0, 0x1e ;  /* 0x0000000011117211 */ /* 0x000fe400078ff2ff */
[----:B------:R-:W5:Y:S03]  /*10d0*/  LDG.E.CONSTANT R0, desc[UR12][R18.64] ;  /* 0x0000000c12007981 */ /* 0x000f66000c1e9900 */
[----:B--2---:R-:W-:Y:S01]  /*10e0*/  IMAD.WIDE R2, R17, 0x4, R2 ;  /* 0x0000000411027825 */ /* 0x004fe200078e0202 */
[----:B------:R0:W5:Y:S05]  /*10f0*/  LDG.E.CONSTANT R61, desc[UR12][R18.64+0x4] ;  /* 0x0000040c123d7981 */ /* 0x00016a000c1e9900 */
[----:B------:R-:W2:Y:S01]  /*1100*/  LDG.E.CONSTANT R2, desc[UR12][R2.64] ;  /* 0x0000000c02027981 */ /* 0x000ea2000c1e9900 */
[----:B------:R-:W-:Y:S01]  /*1110*/  IADD3 R20, PT, PT, R20, 0x1, RZ ;  /* 0x0000000114147810 */ /* 0x000fe20007ffe0ff */
[----:B------:R-:W-:Y:S01]  /*1120*/  UIADD3 UR7, UPT, UPT, UR8, UR9, URZ ;  /* 0x0000000908077290 */ /* 0x000fe2000fffe0ff */
[----:B--2---:R-:W-:-:S02]  /*1130*/  SHF.R.U32.HI R17, RZ, 0x8, R2 ;  /* 0x00000008ff117819 */ /* 0x004fc40000011602 */
[--C-:B------:R-:W-:Y:S02]  /*1140*/  SHF.R.U32.HI R23, RZ, 0x10, R2.reuse ;  /* 0x00000010ff177819 */ /* 0x100fe40000011602 */
[----:B------:R-:W-:Y:S02]  /*1150*/  LOP3.LUT R22, R2, 0xff, RZ, 0xc0, !PT ;  /* 0x000000ff02167812 */ /* 0x000fe400078ec0ff */
[----:B------:R-:W-:Y:S02]  /*1160*/  SHF.R.U32.HI R21, RZ, 0x18, R2 ;  /* 0x00000018ff157819 */ /* 0x000fe40000011602 */
[----:B------:R-:W-:Y:S02]  /*1170*/  LOP3.LUT R17, R17, 0xff, RZ, 0xc0, !PT ;  /* 0x000000ff11117812 */ /* 0x000fe400078ec0ff */
[----:B0-----:R-:W-:-:S07]  /*1180*/  LOP3.LUT R19, R23, 0xff, RZ, 0xc0, !PT ;  /* 0x000000ff17137812 */ /* 0x001fce00078ec0ff */
.L_x_749:
[----:B------:R-:W-:Y:S02]  /*1190*/  LOP3.LUT R2, R4, 0xff, RZ, 0xc0, !PT ;  /* 0x000000ff04027812 */ /* 0x000fe400078ec0ff */
[----:B------:R-:W-:Y:S02]  /*11a0*/  IADD3 R29, PT, PT, R22, UR5, RZ ;  /* 0x00000005161d7c10 */ /* 0x000fe4000fffe0ff */
[----:B------:R-:W-:Y:S02]  /*11b0*/  SHF.R.U32.HI R23, RZ, 0x8, R6 ;  /* 0x00000008ff177819 */ /* 0x000fe40000011606 */
[----:B------:R-:W-:Y:S02]  /*11c0*/  IADD3 R2, PT, PT, -R29, R2, RZ ;  /* 0x000000021d027210 */ /* 0x000fe40007ffe1ff */
[----:B------:R-:W-:Y:S02]  /*11d0*/  IADD3 R24, PT, PT, R17, UR5, RZ ;  /* 0x0000000511187c10 */ /* 0x000fe4000fffe0ff */
[----:B------:R-:W-:Y:S01]  /*11e0*/  LOP3.LUT R3, R7, 0xff, RZ, 0xc0, !PT ;  /* 0x000000ff07037812 */ /* 0x000fe200078ec0ff */
[----:B------:R0:W1:Y:S01]  /*11f0*/  I2F.F16 R74, R2 ;  /* 0x00000002004a7306 */ /* 0x0000620000200c00 */
[----:B------:R-:W-:-:S02]  /*1200*/  IADD3 R18, PT, PT, R21, UR5, RZ ;  /* 0x0000000515127c10 */ /* 0x000fc4000fffe0ff */
[----:B------:R-:W-:Y:S02]  /*1210*/  IADD3 R31, PT, PT, R19, UR5, RZ ;  /* 0x00000005131f7c10 */ /* 0x000fe4000fffe0ff */
[----:B------:R-:W-:Y:S02]  /*1220*/  IADD3 R72, PT, PT, -R24, R25, RZ ;  /* 0x0000001918487210 */ /* 0x000fe40007ffe1ff */
[----:B------:R-:W-:Y:S02]  /*1230*/  IADD3 R25, PT, PT, -R18, R3, RZ ;  /* 0x0000000312197210 */ /* 0x000fe40007ffe1ff */
[----:B0-----:R-:W-:Y:S02]  /*1240*/  LOP3.LUT R2, R23, 0xff, RZ, 0xc0, !PT ;  /* 0x000000ff17027812 */ /* 0x001fe400078ec0ff */
[----:B------:R-:W-:Y:S01]  /*1250*/  SHF.R.U32.HI R3, RZ, 0x8, R4 ;  /* 0x00000008ff037819 */ /* 0x000fe20000011604 */
[----:B------:R-:W0:Y:S01]  /*1260*/  I2F.F16 R72, R72 ;  /* 0x0000004800487306 */ /* 0x000e220000200c00 */
[----:B------:R-:W-:-:S02]  /*1270*/  IADD3 R69, PT, PT, -R31, R2, RZ ;  /* 0x000000021f457210 */ /* 0x000fc40007ffe1ff */
[----:B------:R-:W-:Y:S01]  /*1280*/  SHF.R.U32.HI R2, RZ, 0x10, R4 ;  /* 0x00000010ff027819 */ /* 0x000fe20000011604 */
[----:B-1----:R-:W-:Y:S01]  /*1290*/  HADD2.F32 R74, -RZ, R74.H0_H0 ;  /* 0x2000004aff4a7230 */ /* 0x002fe20000004100 */
[----:B------:R-:W-:Y:S02]  /*12a0*/  LOP3.LUT R26, R3, 0xff, RZ, 0xc0, !PT ;  /* 0x000000ff031a7812 */ /* 0x000fe400078ec0ff */
[----:B------:R-:W-:Y:S01]  /*12b0*/  SHF.R.U32.HI R3, RZ, 0x8, R5 ;  /* 0x00000008ff037819 */ /* 0x000fe20000011605 */
[----:B------:R-:W-:Y:S01]  /*12c0*/  I2F.F16 R25, R25 ;  /* 0x0000001900197306 */ /* 0x000fe20000200c00 */
[----:B------:R-:W-:Y:S02]  /*12d0*/  LOP3.LUT R2, R2, 0xff, RZ, 0xc0, !PT ;  /* 0x000000ff02027812 */ /* 0x000fe400078ec0ff */
[----:B------:R-:W-:Y:S02]  /*12e0*/  LOP3.LUT R3, R3, 0xff, RZ, 0xc0, !PT ;  /* 0x000000ff03037812 */ /* 0x000fe400078ec0ff */
[----:B------:R-:W-:-:S02]  /*12f0*/  IADD3 R2, PT, PT, -R29, R2, RZ ;  /* 0x000000021d027210 */ /* 0x000fc40007ffe1ff */
[----:B------:R-:W-:Y:S01]  /*1300*/  LEA.HI R45, R4, -R29, RZ, 0x8 ;  /* 0x8000001d042d7211 */ /* 0x000fe200078f40ff */
[----:B------:R-:W1:Y:S01]  /*1310*/  I2F.F16 R69, R69 ;  /* 0x0000004500457306 */ /* 0x000e620000200c00 */
[----:B------:R-:W-:Y:S01]  /*1320*/  SHF.R.U32.HI R4, RZ, 0x10, R6 ;  /* 0x00000010ff047819 */ /* 0x000fe20000011606 */
[----:B0-----:R-:W-:Y:S01]  /*1330*/  HADD2.F32 R72, -RZ, R72.H0_H0 ;  /* 0x20000048ff487230 */ /* 0x001fe20000004100 */
[----:B------:R-:W-:Y:S02]  /*1340*/  IADD3 R3, PT, PT, -R24, R3, RZ ;  /* 0x0000000318037210 */ /* 0x000fe40007ffe1ff */
[----:B------:R-:W-:Y:S02]  /*1350*/  LOP3.LUT R4, R4, 0xff, RZ, 0xc0, !PT ;  /* 0x000000ff04047812 */ /* 0x000fe400078ec0ff */
[----:B------:R-:W-:Y:S01]  /*1360*/  LEA.HI R43, R5, -R24, RZ, 0x8 ;  /* 0x80000018052b7211 */ /* 0x000fe200078f40ff */
[----:B------:R0:W2:Y:S01]  /*1370*/  I2F.F16 R68, R2 ;  /* 0x0000000200447306 */ /* 0x0000a20000200c00 */
[----:B------:R-:W-:-:S02]  /*1380*/  IADD3 R4, PT, PT, -R31, R4, RZ ;  /* 0x000000041f047210 */ /* 0x000fc40007ffe1ff */
[--C-:B------:R-:W-:Y:S02]  /*1390*/  SHF.R.U32.HI R23, RZ, 0x8, R7.reuse ;  /* 0x00000008ff177819 */ /* 0x100fe40000011607 */
[----:B------:R-:W-:Y:S02]  /*13a0*/  LOP3.LUT R34, R6, 0xff, RZ, 0xc0, !PT ;  /* 0x000000ff06227812 */ /* 0x000fe400078ec0ff */
[----:B------:R-:W-:Y:S01]  /*13b0*/  LOP3.LUT R23, R23, 0xff, RZ, 0xc0, !PT ;  /* 0x000000ff17177812 */ /* 0x000fe200078ec0ff */
[----:B------:R3:W4:Y:S01]  /*13c0*/  I2F.F16 R71, R3 ;  /* 0x0000000300477306 */ /* 0x0007220000200c00 */
[----:B0-----:R-:W-:Y:S01]  /*13d0*/  SHF.R.U32.HI R2, RZ, 0x10, R7 ;  /* 0x00000010ff027819 */ /* 0x001fe20000011607 */
[----:B-1----:R-:W-:Y:S01]  /*13e0*/  HADD2.F32 R69, -RZ, R69.H0_H0 ;  /* 0x20000045ff457230 */ /* 0x002fe20000004100 */
[----:B------:R-:W-:Y:S02]  /*13f0*/  IADD3 R34, PT, PT, -R31, R34, RZ ;  /* 0x000000221f227210 */ /* 0x000fe40007ffe1ff */
[----:B------:R-:W-:-:S02]  /*1400*/  LEA.HI R42, R7, -R18, RZ, 0x8 ;  /* 0x80000012072a7211 */ /* 0x000fc400078f40ff */
[----:B-----5:R-:W-:Y:S01]  /*1410*/  LOP3.LUT R7, R11, 0xff, RZ, 0xc0, !PT ;  /* 0x000000ff0b077812 */ /* 0x020fe200078ec0ff */
[----:B------:R0:W1:Y:S01]  /*1420*/  I2F.F16 R66, R4 ;  /* 0x0000000400427306 */ /* 0x0000620000200c00 */
[----:B---3--:R-:W-:Y:S01]  /*1430*/  SHF.R.U32.HI R3, RZ, 0x10, R5 ;  /* 0x00000010ff037819 */ /* 0x008fe20000011605 */
[----:B--2---:R-:W-:Y:S01]  /*1440*/  HADD2.F32 R68, -RZ, R68.H0_H0 ;  /* 0x20000044ff447230 */ /* 0x004fe20000004100 */
[----:B------:R-:W-:Y:S02]  /*1450*/  LOP3.LUT R5, R2, 0xff, RZ, 0xc0, !PT ;  /* 0x000000ff02057812 */ /* 0x000fe400078ec0ff */
[----:B------:R-:W-:Y:S02]  /*1460*/  LOP3.LUT R3, R3, 0xff, RZ, 0xc0, !PT ;  /* 0x000000ff03037812 */ /* 0x000fe400078ec0ff */
[----:B------:R-:W-:Y:S01]  /*1470*/  IADD3 R65, PT, PT, -R18, R5, RZ ;  /* 0x0000000512417210 */ /* 0x000fe20007ffe1ff */
[----:B------:R-:W2:Y:S01]  /*1480*/  I2F.F16 R70, R34 ;  /* 0x0000002200467306 */ /* 0x000ea20000200c00 */
[----:B0-----:R-:W0:Y:S01]  /*1490*/  LDS.64 R4, [UR4+0x100] ;  /* 0x00010004ff047984 */ /* 0x001e220008000a00 */
[----:B------:R-:W-:Y:S01]  /*14a0*/  IADD3 R3, PT, PT, -R24, R3, RZ ;  /* 0x0000000318037210 */ /* 0x000fe20007ffe1ff */
[----:B----4-:R-:W-:Y:S01]  /*14b0*/  HADD2.F32 R71, -RZ, R71.H0_H0 ;  /* 0x20000047ff477230 */ /* 0x010fe20000004100 */
[----:B------:R-:W-:-:S02]  /*14c0*/  LOP3.LUT R2, R8, 0xff, RZ, 0xc0, !PT ;  /* 0x000000ff08027812 */ /* 0x000fc400078ec0ff */
[----:B------:R-:W-:Y:S01]  /*14d0*/  IADD3 R23, PT, PT, -R18, R23, RZ ;  /* 0x0000001712177210 */ /* 0x000fe20007ffe1ff */
[----:B-1----:R-:W-:Y:S01]  /*14e0*/  HADD2.F32 R66, -RZ, R66.H0_H0 ;  /* 0x20000042ff427230 */ /* 0x002fe20000004100 */
[----:B------:R1:W3:Y:S01]  /*14f0*/  I2F.F16 R67, R3 ;  /* 0x0000000300437306 */ /* 0x0002e20000200c00 */
[----:B------:R-:W-:Y:S02]  /*1500*/  LEA.HI R44, R6, -R31, RZ, 0x8 ;  /* 0x8000001f062c7211 */ /* 0x000fe400078f40ff */
[C---:B------:R-:W-:Y:S02]  /*1510*/  IADD3 R2, PT, PT, -R29.reuse, R2, RZ ;  /* 0x000000021d027210 */ /* 0x040fe40007ffe1ff */
[----:B------:R-:W-:Y:S02]  /*1520*/  IADD3 R26, PT, PT, -R29, R26, RZ ;  /* 0x0000001a1d1a7210 */ /* 0x000fe40007ffe1ff */
[----:B------:R-:W-:Y:S01]  /*1530*/  LOP3.LUT R6, R10, 0xff, RZ, 0xc0, !PT ;  /* 0x000000ff0a067812 */ /* 0x000fe200078ec0ff */
[----:B------:R4:W3:Y:S01]  /*1540*/  I2F.F16 R64, R2 ;  /* 0x0000000200407306 */ /* 0x0008e20000200c00 */
[----:B-1----:R-:W-:Y:S01]  /*1550*/  LOP3.LUT R3, R9, 0xff, RZ, 0xc0, !PT ;  /* 0x000000ff09037812 */ /* 0x002fe200078ec0ff */
[----:B--2---:R-:W-:Y:S01]  /*1560*/  HADD2.F32 R70, -RZ, R70.H0_H0 ;  /* 0x20000046ff467230 */ /* 0x004fe20000004100 */
[----:B------:R-:W-:-:S02]  /*1570*/  IADD3 R7, PT, PT, -R18, R7, RZ ;  /* 0x0000000712077210 */ /* 0x000fc40007ffe1ff */
[----:B------:R-:W-:Y:S02]  /*1580*/  IADD3 R3, PT, PT, -R24, R3, RZ ;  /* 0x0000000318037210 */ /* 0x000fe40007ffe1ff */
[----:B------:R-:W-:Y:S01]  /*1590*/  IADD3 R6, PT, PT, -R31, R6, RZ ;  /* 0x000000061f067210 */ /* 0x000fe20007ffe1ff */
[----:B------:R1:W2:Y:S01]  /*15a0*/  I2F.F16 R73, R26 ;  /* 0x0000001a00497306 */ /* 0x0002a20000200c00 */
[--C-:B----4-:R-:W-:Y:S01]  /*15b0*/  SHF.R.U32.HI R2, RZ, 0x8, R8.reuse ;  /* 0x00000008ff027819 */ /* 0x110fe20000011608 */
[----:B---3--:R-:W-:Y:S01]  /*15c0*/  HADD2.F32 R67, -RZ, R67.H0_H0 ;  /* 0x20000043ff437230 */ /* 0x008fe20000004100 */
[----:B------:R-:W-:Y:S02]  /*15d0*/  LEA.HI R36, R8, -R29, RZ, 0x8 ;  /* 0x8000001d08247211 */ /* 0x000fe400078f40ff */
[----:B------:R-:W-:Y:S02]  /*15e0*/  SHF.R.U32.HI R35, RZ, 0x8, R11 ;  /* 0x00000008ff237819 */ /* 0x000fe4000001160b */
[----:B------:R-:W-:Y:S01]  /*15f0*/  SHF.R.U32.HI R8, RZ, 0x10, R8 ;  /* 0x00000010ff087819 */ /* 0x000fe20000011608 */
[----:B------:R-:W-:Y:S01]  /*1600*/  I2F.F16 R23, R23 ;  /* 0x0000001700177306 */ /* 0x000fe20000200c00 */
[----:B-1----:R-:W-:Y:S01]  /*1610*/  SHF.R.U32.HI R26, RZ, 0x8, R10 ;  /* 0x00000008ff1a7819 */ /* 0x002fe2000001160a */
[----:B------:R-:W-:Y:S01]  /*1620*/  HADD2.F32 R64, -RZ, R64.H0_H0 ;  /* 0x20000040ff407230 */ /* 0x000fe20000004100 */
[----:B------:R-:W-:-:S02]  /*1630*/  LOP3.LUT R35, R35, 0xff, RZ, 0xc0, !PT ;  /* 0x000000ff23237812 */ /* 0x000fc400078ec0ff */
[----:B------:R-:W-:Y:S01]  /*1640*/  LOP3.LUT R26, R26, 0xff, RZ, 0xc0, !PT ;  /* 0x000000ff1a1a7812 */ /* 0x000fe200078ec0ff */
[----:B--2---:R-:W-:Y:S02]  /*1650*/  HADD2.F32 R73, -RZ, R73.H0_H0 ;  /* 0x20000049ff497230 */ /* 0x004fe40000004100 */
[----:B------:R1:W2:Y:S01]  /*1660*/  I2F.F16 R47, R7 ;  /* 0x00000007002f7306 */ /* 0x0002a20000200c00 */
[--C-:B0-----:R-:W-:Y:S01]  /*1670*/  HADD2.F32 R27, -RZ, R4.reuse.H0_H0 ;  /* 0x20000004ff1b7230 */ /* 0x101fe20000004100 */
[----:B------:R-:W-:Y:S01]  /*1680*/  IADD3 R48, PT, PT, -R31, R26, RZ ;  /* 0x0000001a1f307210 */ /* 0x000fe20007ffe1ff */
[----:B------:R-:W-:Y:S01]  /*1690*/  HADD2.F32 R4, -RZ, R4.H1_H1 ;  /* 0x30000004ff047230 */ /* 0x000fe20000004100 */
[----:B------:R-:W-:Y:S02]  /*16a0*/  LOP3.LUT R8, R8, 0xff, RZ, 0xc0, !PT ;  /* 0x000000ff08087812 */ /* 0x000fe400078ec0ff */
[-C--:B------:R-:W-:Y:S01]  /*16b0*/  FFMA.FTZ R26, R74, R27.reuse, RZ ;  /* 0x0000001b4a1a7223 */ /* 0x080fe200000100ff */
[-C--:B------:R-:W-:Y:S01]  /*16c0*/  FFMA.FTZ R34, R72, R27.reuse, RZ ;  /* 0x0000001b48227223 */ /* 0x080fe200000100ff */
[----:B------:R0:W3:Y:S01]  /*16d0*/  I2F.F16 R49, R6 ;  /* 0x0000000600317306 */ /* 0x0000e20000200c00 */
[----:B-1----:R-:W-:Y:S01]  /*16e0*/  SHF.R.U32.HI R7, RZ, 0x8, R9 ;  /* 0x00000008ff077819 */ /* 0x002fe20000011609 */
[----:B------:R-:W-:Y:S01]  /*16f0*/  FFMA.FTZ R40, R70, R27, RZ ;  /* 0x0000001b46287223 */ /* 0x000fe200000100ff */
[----:B------:R-:W-:Y:S01]  /*1700*/  FFMA.FTZ R34, R71, R4, R34 ;  /* 0x0000000447227223 */ /* 0x000fe20000010022 */
[----:B------:R-:W-:-:S02]  /*1710*/  LEA.HI R38, R10, -R31, RZ, 0x8 ;  /* 0x8000001f0a267211 */ /* 0x000fc400078f40ff */
[----:B------:R-:W-:Y:S01]  /*1720*/  LOP3.LUT R7, R7, 0xff, RZ, 0xc0, !PT ;  /* 0x000000ff07077812 */ /* 0x000fe200078ec0ff */
[----:B--2---:R-:W-:Y:S01]  /*1730*/  HADD2.F32 R47, -RZ, R47.H0_H0 ;  /* 0x2000002fff2f7230 */ /* 0x004fe20000004100 */
[----:B------:R1:W2:Y:S01]  /*1740*/  I2F.F16 R51, R3 ;  /* 0x0000000300337306 */ /* 0x0002a20000200c00 */
[----:B0-----:R-:W-:Y:S02]  /*1750*/  LOP3.LUT R6, R2, 0xff, RZ, 0xc0, !PT ;  /* 0x000000ff02067812 */ /* 0x001fe400078ec0ff */
[----:B------:R-:W-:Y:S01]  /*1760*/  IADD3 R50, PT, PT, -R24, R7, RZ ;  /* 0x0000000718327210 */ /* 0x000fe20007ffe1ff */
[----:B------:R-:W-:Y:S01]  /*1770*/  HADD2.F32 R7, -RZ, R25.H0_H0 ;  /* 0x20000019ff077230 */ /* 0x000fe20000004100 */
[----:B------:R-:W-:Y:S02]  /*1780*/  IADD3 R6, PT, PT, -R29, R6, RZ ;  /* 0x000000061d067210 */ /* 0x000fe40007ffe1ff */
[----:B------:R-:W-:Y:S01]  /*1790*/  IADD3 R46, PT, PT, -R18, R35, RZ ;  /* 0x00000023122e7210 */ /* 0x000fe20007ffe1ff */
[----:B------:R-:W0:Y:S01]  /*17a0*/  I2F.F16 R45, R45 ;  /* 0x0000002d002d7306 */ /* 0x000e220000200c00 */
[----:B-1----:R-:W1:Y:S01]  /*17b0*/  LDS.64 R2, [UR4+0x108] ;  /* 0x00010804ff027984 */ /* 0x002e620008000a00 */
[----:B------:R-:W-:Y:S01]  /*17c0*/  FFMA.FTZ R25, R7, R27, RZ ;  /* 0x0000001b07197223 */ /* 0x000fe200000100ff */
[----:B------:R-:W-:Y:S01]  /*17d0*/  FFMA.FTZ R27, R73, R4, R26 ;  /* 0x00000004491b7223 */ /* 0x000fe2000001001a */
[----:B------:R-:W-:Y:S01]  /*17e0*/  IADD3 R35, PT, PT, -R29, R8, RZ ;  /* 0x000000081d237210 */ /* 0x000fe20007ffe1ff */
[----:B---3--:R-:W-:Y:S01]  /*17f0*/  HADD2.F32 R49, -RZ, R49.H0_H0 ;  /* 0x20000031ff317230 */ /* 0x008fe20000004100 */
[----:B------:R-:W-:Y:S01]  /*1800*/  LEA.HI R39, R9, -R24, RZ, 0x8 ;  /* 0x8000001809277211 */ /* 0x000fe200078f40ff */
[----:B--2---:R-:W-:Y:S01]  /*1810*/  HADD2.F32 R51, -RZ, R51.H0_H0 ;  /* 0x20000033ff337230 */ /* 0x004fe20000004100 */
[----:B------:R-:W2:Y:S01]  /*1820*/  I2F.F16 R65, R65 ;  /* 0x0000004100417306 */ /* 0x000ea20000200c00 */
[----:B------:R-:W-:Y:S01]  /*1830*/  LEA.HI R37, R11, -R18, RZ, 0x8 ;  /* 0x800000120b257211 */ /* 0x000fe200078f40ff */
[----:B0-----:R-:W-:-:S06]  /*1840*/  HADD2.F32 R45, -RZ, R45.H0_H0 ;  /* 0x2000002dff2d7230 */ /* 0x001fcc0000004100 */
[----:B------:R-:W0:Y:S01]  /*1850*/  I2F.F16 R44, R44 ;  /* 0x0000002c002c7306 */ /* 0x000e220000200c00 */
[----:B--2---:R-:W-:-:S07]  /*1860*/  HADD2.F32 R65, -RZ, R65.H0_H0 ;  /* 0x20000041ff417230 */ /* 0x004fce0000004100 */
[----:B------:R2:W3:Y:S01]  /*1870*/  I2F.F16 R52, R6 ;  /* 0x0000000600347306 */ /* 0x0004e20000200c00 */
[----:B0-----:R-:W-:-:S07]  /*1880*/  HADD2.F32 R44, -RZ, R44.H0_H0 ;  /* 0x2000002cff2c7230 */ /* 0x001fce0000004100 */
[----:B------:R-:W0:Y:S01]  /*1890*/  I2F.F16 R43, R43 ;  /* 0x0000002b002b7306 */ /* 0x000e220000200c00 */
[----:B--2---:R-:W-:Y:S02]  /*18a0*/  HADD2.F32 R6, -RZ, R23.H0_H0 ;  /* 0x20000017ff067230 */ /* 0x004fe40000004100 */
[-C--:B------:R-:W-:Y:S01]  /*18b0*/  FFMA.FTZ R23, R69, R4.reuse, R40 ;  /* 0x0000000445177223 */ /* 0x080fe20000010028 */
[----:B------:R-:W-:Y:S02]  /*18c0*/  SHF.R.U32.HI R40, RZ, 0x10, R10 ;  /* 0x00000010ff287819 */ /* 0x000fe4000001160a */
[----:B------:R-:W-:Y:S01]  /*18d0*/  FFMA.FTZ R26, R6, R4, R25 ;  /* 0x00000004061a7223 */ /* 0x000fe20000010019 */
[--C-:B------:R-:W-:Y:S01]  /*18e0*/  HADD2.F32 R25, -RZ, R5.reuse.H0_H0 ;  /* 0x20000005ff197230 */ /* 0x100fe20000004100 */
[----:B------:R-:W2:Y:S01]  /*18f0*/  I2F.F16 R42, R42 ;  /* 0x0000002a002a7306 */ /* 0x000ea20000200c00 */
[----:B------:R-:W-:Y:S01]  /*1900*/  HADD2.F32 R4, -RZ, R5.H1_H1 ;  /* 0x30000005ff047230 */ /* 0x000fe20000004100 */
[----:B------:R-:W-:Y:S01]  /*1910*/  SHF.R.U32.HI R5, RZ, 0x10, R9 ;  /* 0x00000010ff057819 */ /* 0x000fe20000011609 */
[----:B---3--:R-:W-:-:S02]  /*1920*/  HADD2.F32 R52, -RZ, R52.H0_H0 ;  /* 0x20000034ff347230 */ /* 0x008fc40000004100 */
[-C--:B------:R-:W-:Y:S01]  /*1930*/  FFMA.FTZ R10, R68, R25.reuse, R27 ;  /* 0x00000019440a7223 */ /* 0x080fe2000001001b */
[-C--:B------:R-:W-:Y:S01]  /*1940*/  FFMA.FTZ R23, R66, R25.reuse, R23 ;  /* 0x0000001942177223 */ /* 0x080fe20000010017 */
[----:B------:R-:W-:Y:S01]  /*1950*/  LOP3.LUT R5, R5, 0xff, RZ, 0xc0, !PT ;  /* 0x000000ff05057812 */ /* 0x000fe200078ec0ff */
[-C--:B------:R-:W-:Y:S01]  /*1960*/  FFMA.FTZ R8, R67, R25.reuse, R34 ;  /* 0x0000001943087223 */ /* 0x080fe20000010022 */
[----:B------:R-:W-:Y:S01]  /*1970*/  FFMA.FTZ R9, R65, R25, R26 ;  /* 0x0000001941097223 */ /* 0x000fe2000001001a */
[----:B------:R-:W-:Y:S01]  /*1980*/  LOP3.LUT R26, R40, 0xff, RZ, 0xc0, !PT ;  /* 0x000000ff281a7812 */ /* 0x000fe200078ec0ff */
[----:B------:R-:W3:Y:S01]  /*1990*/  I2F.F16 R50, R50 ;  /* 0x0000003200327306 */ /* 0x000ee20000200c00 */
[----:B------:R-:W-:Y:S01]  /*19a0*/  IADD3 R34, PT, PT, -R24, R5, RZ ;  /* 0x0000000518227210 */ /* 0x000fe20007ffe1ff */
[-C--:B------:R-:W-:Y:S01]  /*19b0*/  FFMA.FTZ R5, R45, R4.reuse, R10 ;  /* 0x000000042d057223 */ /* 0x080fe2000001000a */
[----:B------:R-:W-:Y:S01]  /*19c0*/  FFMA.FTZ R10, R44, R4, R23 ;  /* 0x000000042c0a7223 */ /* 0x000fe20000010017 */
[----:B------:R-:W-:Y:S01]  /*19d0*/  SHF.R.U32.HI R23, RZ, 0x10, R11 ;  /* 0x00000010ff177819 */ /* 0x000fe2000001160b */
[----:B0-----:R-:W-:Y:S01]  /*19e0*/  HADD2.F32 R43, -RZ, R43.H0_H0 ;  /* 0x2000002bff2b7230 */ /* 0x001fe20000004100 */
[----:B------:R-:W-:Y:S01]  /*19f0*/  IADD3 R26, PT, PT, -R31, R26, RZ ;  /* 0x0000001a1f1a7210 */ /* 0x000fe20007ffe1ff */
[----:B--2---:R-:W-:Y:S01]  /*1a00*/  HADD2.F32 R42, -RZ, R42.H0_H0 ;  /* 0x2000002aff2a7230 */ /* 0x004fe20000004100 */
[----:B------:R-:W0:Y:S01]  /*1a10*/  I2F.F16 R48, R48 ;  /* 0x0000003000307306 */ /* 0x000e220000200c00 */
[----:B------:R-:W-:Y:S01]  /*1a20*/  LOP3.LUT R23, R23, 0xff, RZ, 0xc0, !PT ;  /* 0x000000ff17177812 */ /* 0x000fe200078ec0ff */
[----:B------:R-:W-:Y:S01]  /*1a30*/  FFMA.FTZ R8, R43, R4, R8 ;  /* 0x000000042b087223 */ /* 0x000fe20000010008 */
[----:B-1----:R-:W-:-:S02]  /*1a40*/  HADD2.F32 R11, -RZ, R2.H1_H1 ;  /* 0x30000002ff0b7230 */ /* 0x002fc40000004100 */
[----:B------:R-:W-:Y:S01]  /*1a50*/  FFMA.FTZ R4, R42, R4, R9 ;  /* 0x000000042a047223 */ /* 0x000fe20000010009 */
[----:B------:R-:W-:Y:S01]  /*1a60*/  IADD3 R23, PT, PT, -R18, R23, RZ ;  /* 0x0000001712177210 */ /* 0x000fe20007ffe1ff */
[----:B------:R-:W-:Y:S01]  /*1a70*/  HADD2.F32 R9, -RZ, R2.H0_H0 ;  /* 0x20000002ff097230 */ /* 0x000fe20000004100 */
[----:B------:R-:W1:Y:S01]  /*1a80*/  I2F.F16 R35, R35 ;  /* 0x0000002300237306 */ /* 0x000e620000200c00 */
[----:B---3--:R-:W-:-:S03]  /*1a90*/  HADD2.F32 R50, -RZ, R50.H0_H0 ;  /* 0x20000032ff327230 */ /* 0x008fc60000004100 */
[-C--:B------:R-:W-:Y:S01]  /*1aa0*/  FFMA.FTZ R5, R64, R9.reuse, R5 ;  /* 0x0000000940057223 */ /* 0x080fe20000010005 */
[-C--:B------:R-:W-:Y:S01]  /*1ab0*/  FFMA.FTZ R25, R51, R9.reuse, R8 ;  /* 0x0000000933197223 */ /* 0x080fe20000010008 */
[-C--:B------:R-:W-:Y:S01]  /*1ac0*/  FFMA.FTZ R27, R49, R9.reuse, R10 ;  /* 0x00000009311b7223 */ /* 0x080fe2000001000a */
[--C-:B------:R-:W-:Y:S02]  /*1ad0*/  HADD2.F32 R2, -RZ, R3.reuse.H0_H0 ;  /* 0x20000003ff027230 */ /* 0x100fe40000004100 */
[----:B------:R-:W-:Y:S01]  /*1ae0*/  FFMA.FTZ R59, R47, R9, R4 ;  /* 0x000000092f3b7223 */ /* 0x000fe20000010004 */
[----:B------:R-:W2:Y:S01]  /*1af0*/  I2F.F16 R34, R34 ;  /* 0x0000002200227306 */ /* 0x000ea20000200c00 */
[----:B0-----:R-:W-:Y:S02]  /*1b00*/  HADD2.F32 R48, -RZ, R48.H0_H0 ;  /* 0x20000030ff307230 */ /* 0x001fe40000004100 */
[-C--:B------:R-:W-:Y:S01]  /*1b10*/  FFMA.FTZ R8, R52, R11.reuse, R5 ;  /* 0x0000000b34087223 */ /* 0x080fe20000010005 */
[----:B------:R-:W-:Y:S01]  /*1b20*/  FFMA.FTZ R9, R50, R11, R25 ;  /* 0x0000000b32097223 */ /* 0x000fe20000010019 */
[----:B------:R-:W0:Y:S01]  /*1b30*/  LDS.64 R4, [UR4+0x200] ;  /* 0x00020004ff047984 */ /* 0x000e220008000a00 */
[----:B------:R-:W-:-:S02]  /*1b40*/  HADD2.F32 R3, -RZ, R3.H1_H1 ;  /* 0x30000003ff037230 */ /* 0x000fc40000004100 */
[----:B------:R-:W-:Y:S01]  /*1b50*/  FFMA.FTZ R10, R48, R11, R27 ;  /* 0x0000000b300a7223 */ /* 0x000fe2000001001b */
[----:B-1----:R-:W-:Y:S01]  /*1b60*/  HADD2.F32 R35, -RZ, R35.H0_H0 ;  /* 0x20000023ff237230 */ /* 0x002fe20000004100 */
[----:B------:R1:W3:Y:S01]  /*1b70*/  I2F.F16 R41, R26 ;  /* 0x0000001a00297306 */ /* 0x0002e20000200c00 */
[----:B------:R-:W-:Y:S02]  /*1b80*/  HADD2.F32 R27, -RZ, R0.H0_H0 ;  /* 0x20000000ff1b7230 */ /* 0x000fe40000004100 */
[----:B--2---:R-:W-:-:S05]  /*1b90*/  HADD2.F32 R34, -RZ, R34.H0_H0 ;  /* 0x20000022ff227230 */ /* 0x004fca0000004100 */
[----:B------:R-:W2:Y:S01]  /*1ba0*/  I2F.F16 R46, R46 ;  /* 0x0000002e002e7306 */ /* 0x000ea20000200c00 */
[----:B-1----:R-:W-:Y:S02]  /*1bb0*/  HADD2.F32 R26, -RZ, R0.H1_H1 ;  /* 0x30000000ff1a7230 */ /* 0x002fe40000004100 */
[----:B---3--:R-:W-:-:S05]  /*1bc0*/  HADD2.F32 R41, -RZ, R41.H0_H0 ;  /* 0x20000029ff297230 */ /* 0x008fca0000004100 */
[----:B------:R-:W1:Y:S01]  /*1bd0*/  I2F.F16 R39, R39 ;  /* 0x0000002700277306 */ /* 0x000e620000200c00 */
[----:B------:R-:W-:Y:S01]  /*1be0*/  FFMA.FTZ R25, R41, R2, R10 ;  /* 0x0000000229197223 */ /* 0x000fe2000001000a */
[----:B--2---:R-:W-:-:S06]  /*1bf0*/  HADD2.F32 R46, -RZ, R46.H0_H0 ;  /* 0x2000002eff2e7230 */ /* 0x004fcc0000004100 */
[----:B------:R-:W2:Y:S01]  /*1c00*/  I2F.F16 R38, R38 ;  /* 0x0000002600267306 */ /* 0x000ea20000200c00 */
[----:B------:R-:W-:Y:S01]  /*1c10*/  FFMA.FTZ R11, R46, R11, R59 ;  /* 0x0000000b2e0b7223 */ /* 0x000fe2000001003b */
[----:B-1----:R-:W-:-:S06]  /*1c20*/  HADD2.F32 R39, -RZ, R39.H0_H0 ;  /* 0x20000027ff277230 */ /* 0x002fcc0000004100 */
[----:B------:R1:W3:Y:S01]  /*1c30*/  I2F.F16 R40, R23 ;  /* 0x0000001700287306 */ /* 0x0002e20000200c00 */
[----:B--2---:R-:W-:-:S07]  /*1c40*/  HADD2.F32 R38, -RZ, R38.H0_H0 ;  /* 0x20000026ff267230 */ /* 0x004fce0000004100 */
[----:B------:R-:W2:Y:S01]  /*1c50*/  I2F.F16 R36, R36 ;  /* 0x0000002400247306 */ /* 0x000ea20000200c00 */
[-C--:B-1----:R-:W-:Y:S01]  /*1c60*/  FFMA.FTZ R23, R35, R2.reuse, R8 ;  /* 0x0000000223177223 */ /* 0x082fe20000010008 */
[----:B------:R-:W-:-:S04]  /*1c70*/  FFMA.FTZ R8, R34, R2, R9 ;  /* 0x0000000222087223 */ /* 0x000fc80000010009 */
[-C--:B------:R-:W-:Y:S01]  /*1c80*/  FFMA.FTZ R9, R39, R3.reuse, R8 ;  /* 0x0000000327097223 */ /* 0x080fe20000010008 */
[----:B---3--:R-:W-:Y:S01]  /*1c90*/  HADD2.F32 R40, -RZ, R40.H0_H0 ;  /* 0x20000028ff287230 */ /* 0x008fe20000004100 */
[----:B------:R-:W1:Y:S01]  /*1ca0*/  I2F.F16 R37, R37 ;  /* 0x0000002500257306 */ /* 0x000e620000200c00 */
[----:B------:R-:W-:Y:S01]  /*1cb0*/  FFMA.FTZ R8, R38, R3, R25 ;  /* 0x0000000326087223 */ /* 0x000fe20000010019 */
[----:B------:R-:W-:Y:S02]  /*1cc0*/  HADD2.F32 R25, -RZ, R61.H0_H0 ;  /* 0x2000003dff197230 */ /* 0x000fe40000004100 */
[----:B------:R-:W-:Y:S01]  /*1cd0*/  FMUL.FTZ R9, R26, R9 ;  /* 0x000000091a097220 */ /* 0x000fe20000410000 */
[----:B------:R-:W-:Y:S01]  /*1ce0*/  FFMA.FTZ R10, R40, R2, R11 ;  /* 0x00000002280a7223 */ /* 0x000fe2000001000b */
[----:B--2---:R-:W-:-:S03]  /*1cf0*/  HADD2.F32 R36, -RZ, R36.H0_H0 ;  /* 0x20000024ff247230 */ /* 0x004fc60000004100 */
[----:B------:R-:W-:Y:S02]  /*1d00*/  F2FP.F16.F32.PACK_AB R9, RZ, R9 ;  /* 0x00000009ff09723e */ /* 0x000fe400000000ff */
[----:B------:R-:W-:Y:S01]  /*1d10*/  FFMA.FTZ R2, R36, R3, R23 ;  /* 0x0000000324027223 */ /* 0x000fe20000010017 */
[----:B------:R-:W-:Y:S02]  /*1d20*/  HADD2.F32 R23, -RZ, R61.H1_H1 ;  /* 0x3000003dff177230 */ /* 0x000fe40000004100 */
[----:B-1----:R-:W-:Y:S02]  /*1d30*/  HADD2.F32 R37, -RZ, R37.H0_H0 ;  /* 0x20000025ff257230 */ /* 0x002fe40000004100 */
[----:B------:R-:W-:-:S03]  /*1d40*/  FMUL.FTZ R2, R27, R2 ;  /* 0x000000021b027220 */ /* 0x000fc60000410000 */
[----:B------:R-:W-:Y:S01]  /*1d50*/  FFMA.FTZ R10, R37, R3, R10 ;  /* 0x00000003250a7223 */ /* 0x000fe2000001000a */
[----:B------:R-:W-:Y:S01]  /*1d60*/  FMUL.FTZ R3, R25, R8 ;  /* 0x0000000819037220 */ /* 0x000fe20000410000 */
[----:B------:R-:W-:Y:S02]  /*1d70*/  F2FP.F16.F32.PACK_AB R8, RZ, R2 ;  /* 0x00000002ff08723e */ /* 0x000fe400000000ff */
[----:B------:R-:W-:Y:S02]  /*1d80*/  FMUL.FTZ R11, R23, R10 ;  /* 0x0000000a170b7220 */ /* 0x000fe40000410000 */
[----:B------:R-:W-:Y:S02]  /*1d90*/  F2FP.F16.F32.PACK_AB R10, RZ, R3 ;  /* 0x00000003ff0a723e */ /* 0x000fe400000000ff */
[----:B------:R-:W1:Y:S01]  /*1da0*/  LDS.64 R2, [UR4+0x208] ;  /* 0x00020804ff027984 */ /* 0x000e620008000a00 */
[----:B------:R-:W-:Y:S02]  /*1db0*/  F2FP.F16.F32.PACK_AB R11, RZ, R11 ;  /* 0x0000000bff0b723e */ /* 0x000fe400000000ff */
[----:B------:R-:W-:Y:S01]  /*1dc0*/  PRMT R8, R8, 0x5410, R9 ;  /* 0x0000541008087816 */ /* 0x000fe20000000009 */
[----:B0-----:R-:W-:Y:S01]  /*1dd0*/  HADD2.F32 R9, -RZ, R4.H0_H0 ;  /* 0x20000004ff097230 */ /* 0x001fe20000004100 */
[----:B------:R-:W-:-:S03]  /*1de0*/  PRMT R10, R10, 0x5410, R11 ;  /* 0x000054100a0a7816 */ /* 0x000fc6000000000b */
[----:B------:R-:W-:Y:S02]  /*1df0*/  HFMA2 R55, R8, 1, 1, R55 ;  /* 0x3c003c0008377831 */ /* 0x000fe40000000037 */
[-C--:B------:R-:W-:Y:S01]  /*1e00*/  FFMA.FTZ R8, R72, R9.reuse, RZ ;  /* 0x0000000948087223 */ /* 0x080fe200000100ff */
[----:B------:R-:W-:Y:S02]  /*1e10*/  HADD2 R56, R10, R56 ;  /* 0x000000380a387230 */ /* 0x000fe40000000000 */
[----:B------:R-:W-:Y:S02]  /*1e20*/  HADD2.F32 R10, -RZ, R4.H1_H1 ;  /* 0x30000004ff0a7230 */ /* 0x000fe40000004100 */
[-C--:B------:R-:W-:Y:S01]  /*1e30*/  FFMA.FTZ R4, R74, R9.reuse, RZ ;  /* 0x000000094a047223 */ /* 0x080fe200000100ff */
[-C--:B------:R-:W-:Y:S01]  /*1e40*/  FFMA.FTZ R60, R70, R9.reuse, RZ ;  /* 0x00000009463c7223 */ /* 0x080fe200000100ff */
[----:B------:R-:W-:Y:S02]  /*1e50*/  FFMA.FTZ R59, R7, R9, RZ ;  /* 0x00000009073b7223 */ /* 0x000fe400000100ff */
[-C--:B------:R-:W-:Y:S01]  /*1e60*/  FFMA.FTZ R11, R73, R10.reuse, R4 ;  /* 0x0000000a490b7223 */ /* 0x080fe20000010004 */
[----:B------:R-:W-:Y:S01]  /*1e70*/  FFMA.FTZ R4, R71, R10, R8 ;  /* 0x0000000a47047223 */ /* 0x000fe20000010008 */
[----:B------:R-:W-:-:S02]  /*1e80*/  HADD2.F32 R8, -RZ, R5.H0_H0 ;  /* 0x20000005ff087230 */ /* 0x000fc40000004100 */
        /* <DEDUP_REMOVED lines=11> */
[----:B-1----:R-:W-:-:S02]  /*1f40*/  HADD2.F32 R10, -RZ, R2.H0_H0 ;  /* 0x20000002ff0a7230 */ /* 0x002fc40000004100 */
[----:B------:R-:W-:-:S03]  /*1f50*/  HADD2.F32 R11, -RZ, R2.H1_H1 ;  /* 0x30000002ff0b7230 */ /* 0x000fc60000004100 */
[-C--:B------:R-:W-:Y:S01]  /*1f60*/  FFMA.FTZ R9, R64, R10.reuse, R9 ;  /* 0x0000000a40097223 */ /* 0x080fe20000010009 */
[-C--:B------:R-:W-:Y:S01]  /*1f70*/  FFMA.FTZ R5, R51, R10.reuse, R8 ;  /* 0x0000000a33057223 */ /* 0x080fe20000010008 */
[-C--:B------:R-:W-:Y:S01]  /*1f80*/  FFMA.FTZ R63, R47, R10.reuse, R60 ;  /* 0x0000000a2f3f7223 */ /* 0x080fe2000001003c */
[----:B------:R-:W-:Y:S01]  /*1f90*/  FFMA.FTZ R59, R49, R10, R4 ;  /* 0x0000000a313b7223 */ /* 0x000fe20000010004 */
[-C--:B------:R-:W-:Y:S01]  /*1fa0*/  FFMA.FTZ R60, R52, R11.reuse, R9 ;  /* 0x0000000b343c7223 */ /* 0x080fe20000010009 */
[-C--:B------:R-:W-:Y:S01]  /*1fb0*/  FFMA.FTZ R9, R50, R11.reuse, R5 ;  /* 0x0000000b32097223 */ /* 0x080fe20000010005 */
[--C-:B------:R-:W-:Y:S01]  /*1fc0*/  HADD2.F32 R10, -RZ, R3.reuse.H0_H0 ;  /* 0x20000003ff0a7230 */ /* 0x100fe20000004100 */
[----:B------:R-:W0:Y:S01]  /*1fd0*/  LDS.64 R4, [UR4+0x300] ;  /* 0x00030004ff047984 */ /* 0x000e220008000a00 */
[-C--:B------:R-:W-:Y:S01]  /*1fe0*/  FFMA.FTZ R2, R48, R11.reuse, R59 ;  /* 0x0000000b30027223 */ /* 0x080fe2000001003b */
[----:B------:R-:W-:Y:S02]  /*1ff0*/  HADD2.F32 R8, -RZ, R3.H1_H1 ;  /* 0x30000003ff087230 */ /* 0x000fe40000004100 */
        /* <DEDUP_REMOVED lines=12> */
[----:B------:R-:W1:Y:S01]  /*20c0*/  LDS.64 R2, [UR4+0x308] ;  /* 0x00030804ff027984 */ /* 0x000e620008000a00 */
[----:B------:R-:W-:Y:S01]  /*20d0*/  FMUL.FTZ R9, R23, R10 ;  /* 0x0000000a17097220 */ /* 0x000fe20000410000 */
[----:B------:R-:W-:-:S02]  /*20e0*/  F2FP.F16.F32.PACK_AB R11, RZ, R11 ;  /* 0x0000000bff0b723e */ /* 0x000fc400000000ff */
[----:B------:R-:W-:Y:S02]  /*20f0*/  F2FP.F16.F32.PACK_AB R59, RZ, R59 ;  /* 0x0000003bff3b723e */ /* 0x000fe400000000ff */
[----:B------:R-:W-:Y:S02]  /*2100*/  F2FP.F16.F32.PACK_AB R8, RZ, R8 ;  /* 0x00000008ff08723e */ /* 0x000fe400000000ff */
[----:B------:R-:W-:Y:S02]  /*2110*/  PRMT R11, R11, 0x5410, R59 ;  /* 0x000054100b0b7816 */ /* 0x000fe4000000003b */
[----:B------:R-:W-:-:S03]  /*2120*/  F2FP.F16.F32.PACK_AB R9, RZ, R9 ;  /* 0x00000009ff09723e */ /* 0x000fc600000000ff */
[----:B------:R-:W-:Y:S01]  /*2130*/  HFMA2 R58, R11, 1, 1, R58 ;  /* 0x3c003c000b3a7831 */ /* 0x000fe2000000003a */
[----:B------:R-:W-:-:S05]  /*2140*/  PRMT R59, R8, 0x5410, R9 ;  /* 0x00005410083b7816 */ /* 0x000fca0000000009 */
[----:B------:R-:W-:Y:S02]  /*2150*/  HFMA2 R59, R59, 1, 1, R57 ;  /* 0x3c003c003b3b7831 */ /* 0x000fe40000000039 */
[--C-:B0-----:R-:W-:Y:S02]  /*2160*/  HADD2.F32 R11, -RZ, R4.reuse.H0_H0 ;  /* 0x20000004ff0b7230 */ /* 0x101fe40000004100 */
[----:B------:R-:W-:Y:S02]  /*2170*/  HADD2.F32 R62, -RZ, R4.H1_H1 ;  /* 0x30000004ff3e7230 */ /* 0x000fe40000004100 */
[----:B------:R-:W-:Y:S02]  /*2180*/  HADD2.F32 R8, -RZ, R5.H1_H1 ;  /* 0x30000005ff087230 */ /* 0x000fe40000004100 */
[----:B------:R-:W-:-:S04]  /*2190*/  FFMA.FTZ R4, R74, R11, RZ ;  /* 0x0000000b4a047223 */ /* 0x000fc800000100ff */
[----:B------:R-:W-:Y:S01]  /*21a0*/  FFMA.FTZ R63, R73, R62, R4 ;  /* 0x0000003e493f7223 */ /* 0x000fe20000010004 */
[----:B------:R-:W-:-:S05]  /*21b0*/  HADD2.F32 R4, -RZ, R5.H0_H0 ;  /* 0x20000005ff047230 */ /* 0x000fca0000004100 */
[----:B------:R-:W-:Y:S01]  /*21c0*/  FFMA.FTZ R10, R68, R4, R63 ;  /* 0x00000004440a7223 */ /* 0x000fe2000001003f */
[--C-:B-1----:R-:W-:Y:S02]  /*21d0*/  HADD2.F32 R60, -RZ, R2.reuse.H0_H0 ;  /* 0x20000002ff3c7230 */ /* 0x102fe40000004100 */
[----:B------:R-:W-:Y:S02]  /*21e0*/  HADD2.F32 R9, -RZ, R2.H1_H1 ;  /* 0x30000002ff097230 */ /* 0x000fe40000004100 */
[----:B------:R-:W-:Y:S01]  /*21f0*/  FFMA.FTZ R5, R45, R8, R10 ;  /* 0x000000082d057223 */ /* 0x000fe2000001000a */
[----:B------:R-:W-:Y:S01]  /*2200*/  FFMA.FTZ R10, R72, R11, RZ ;  /* 0x0000000b480a7223 */ /* 0x000fe200000100ff */
[----:B------:R-:W-:Y:S02]  /*2210*/  HADD2.F32 R57, -RZ, R3.H1_H1 ;  /* 0x30000003ff397230 */ /* 0x000fe40000004100 */
[----:B------:R-:W-:Y:S01]  /*2220*/  FFMA.FTZ R5, R64, R60, R5 ;  /* 0x0000003c40057223 */ /* 0x000fe20000010005 */
[----:B------:R-:W-:-:S03]  /*2230*/  FFMA.FTZ R10, R71, R62, R10 ;  /* 0x0000003e470a7223 */ /* 0x000fc6000001000a */
[----:B------:R-:W-:Y:S01]  /*2240*/  FFMA.FTZ R78, R52, R9, R5 ;  /* 0x00000009344e7223 */ /* 0x000fe20000010005 */
[----:B------:R-:W-:Y:S01]  /*2250*/  FFMA.FTZ R2, R67, R4, R10 ;  /* 0x0000000443027223 */ /* 0x000fe2000001000a */
[----:B------:R-:W-:-:S03]  /*2260*/  HADD2.F32 R10, -RZ, R3.H0_H0 ;  /* 0x20000003ff0a7230 */ /* 0x000fc60000004100 */
[----:B------:R-:W-:Y:S02]  /*2270*/  FFMA.FTZ R2, R43, R8, R2 ;  /* 0x000000082b027223 */ /* 0x000fe40000010002 */
[----:B------:R-:W-:Y:S02]  /*2280*/  FFMA.FTZ R3, R35, R10, R78 ;  /* 0x0000000a23037223 */ /* 0x000fe4000001004e */
[----:B------:R-:W-:Y:S02]  /*2290*/  FFMA.FTZ R5, R51, R60, R2 ;  /* 0x0000003c33057223 */ /* 0x000fe40000010002 */
[----:B------:R-:W-:Y:S02]  /*22a0*/  FFMA.FTZ R2, R36, R57, R3 ;  /* 0x0000003924027223 */ /* 0x000fe40000010003 */
[----:B------:R-:W-:Y:S02]  /*22b0*/  FFMA.FTZ R5, R50, R9, R5 ;  /* 0x0000000932057223 */ /* 0x000fe40000010005 */
[----:B------:R-:W-:-:S02]  /*22c0*/  FMUL.FTZ R2, R27, R2 ;  /* 0x000000021b027220 */ /* 0x000fc40000410000 */
[----:B------:R-:W-:-:S03]  /*22d0*/  FFMA.FTZ R78, R34, R10, R5 ;  /* 0x0000000a224e7223 */ /* 0x000fc60000010005 */
[----:B------:R-:W-:Y:S01]  /*22e0*/  F2FP.F16.F32.PACK_AB R2, RZ, R2 ;  /* 0x00000002ff02723e */ /* 0x000fe200000000ff */
[----:B------:R-:W-:-:S04]  /*22f0*/  FFMA.FTZ R3, R39, R57, R78 ;  /* 0x0000003927037223 */ /* 0x000fc8000001004e */
[----:B------:R-:W-:-:S05]  /*2300*/  FMUL.FTZ R3, R26, R3 ;  /* 0x000000031a037220 */ /* 0x000fca0000410000 */
[----:B------:R-:W-:-:S04]  /*2310*/  F2FP.F16.F32.PACK_AB R3, RZ, R3 ;  /* 0x00000003ff03723e */ /* 0x000fc800000000ff */
[----:B------:R-:W-:-:S05]  /*2320*/  PRMT R2, R2, 0x5410, R3 ;  /* 0x0000541002027816 */ /* 0x000fca0000000003 */
[----:B------:R-:W-:Y:S02]  /*2330*/  HFMA2 R63, R2, 1, 1, R33 ;  /* 0x3c003c00023f7831 */ /* 0x000fe40000000021 */
[-C--:B------:R-:W-:Y:S01]  /*2340*/  FFMA.FTZ R2, R70, R11.reuse, RZ ;  /* 0x0000000b46027223 */ /* 0x080fe200000100ff */
[----:B------:R-:W-:-:S03]  /*2350*/  FFMA.FTZ R11, R7, R11, RZ ;  /* 0x0000000b070b7223 */ /* 0x000fc600000100ff */
[-C--:B------:R-:W-:Y:S01]  /*2360*/  FFMA.FTZ R3, R69, R62.reuse, R2 ;  /* 0x0000003e45037223 */ /* 0x080fe20000010002 */
[----:B------:R-:W-:-:S03]  /*2370*/  FFMA.FTZ R62, R6, R62, R11 ;  /* 0x0000003e063e7223 */ /* 0x000fc6000001000b */
[-C--:B------:R-:W-:Y:S01]  /*2380*/  FFMA.FTZ R3, R66, R4.reuse, R3 ;  /* 0x0000000442037223 */ /* 0x080fe20000010003 */
[----:B------:R-:W-:Y:S02]  /*2390*/  FFMA.FTZ R11, R65, R4, R62 ;  /* 0x00000004410b7223 */ /* 0x000fe4000001003e */
[----:B------:R-:W0:Y:S01]  /*23a0*/  LDS.64 R4, [UR4] ;  /* 0x00000004ff047984 */ /* 0x000e220008000a00 */
[-C--:B------:R-:W-:Y:S01]  /*23b0*/  FFMA.FTZ R2, R44, R8.reuse, R3 ;  /* 0x000000082c027223 */ /* 0x080fe20000010003 */
[----:B------:R-:W-:-:S03]  /*23c0*/  FFMA.FTZ R8, R42, R8, R11 ;  /* 0x000000082a087223 */ /* 0x000fc6000001000b */
[-C--:B------:R-:W-:Y:S01]  /*23d0*/  FFMA.FTZ R11, R49, R60.reuse, R2 ;  /* 0x0000003c310b7223 */ /* 0x080fe20000010002 */
[----:B------:R-:W-:Y:S01]  /*23e0*/  FFMA.FTZ R33, R47, R60, R8 ;  /* 0x0000003c2f217223 */ /* 0x000fe20000010008 */
[----:B------:R-:W1:Y:S02]  /*23f0*/  LDS.64 R2, [UR4+0x8] ;  /* 0x00000804ff027984 */ /* 0x000e640008000a00 */
[-C--:B------:R-:W-:Y:S01]  /*2400*/  FFMA.FTZ R8, R48, R9.reuse, R11 ;  /* 0x0000000930087223 */ /* 0x080fe2000001000b */
[----:B------:R-:W-:-:S03]  /*2410*/  FFMA.FTZ R33, R46, R9, R33 ;  /* 0x000000092e217223 */ /* 0x000fc60000010021 */
        /* <DEDUP_REMOVED lines=8> */
[----:B------:R-:W-:-:S05]  /*24a0*/  PRMT R33, R33, 0x5410, R60 ;  /* 0x0000541021217816 */ /* 0x000fca000000003c */
[----:B------:R-:W-:Y:S02]  /*24b0*/  HFMA2 R12, R33, 1, 1, R12 ;  /* 0x3c003c00210c7831 */ /* 0x000fe4000000000c */
[--C-:B0-----:R-:W-:Y:S02]  /*24c0*/  HADD2.F32 R9, -RZ, R4.reuse.H0_H0 ;  /* 0x20000004ff097230 */ /* 0x101fe40000004100 */
[----:B------:R-:W-:Y:S02]  /*24d0*/  HADD2.F32 R8, -RZ, R4.H1_H1 ;  /* 0x30000004ff087230 */ /* 0x000fe40000004100 */
[----:B------:R-:W-:Y:S02]  /*24e0*/  HADD2.F32 R10, -RZ, R5.H1_H1 ;  /* 0x30000005ff0a7230 */ /* 0x000fe40000004100 */
[----:B------:R-:W-:Y:S01]  /*24f0*/  FFMA.FTZ R4, R74, R9, RZ ;  /* 0x000000094a047223 */ /* 0x000fe200000100ff */
[----:B-1----:R-:W-:-:S03]  /*2500*/  HADD2.F32 R33, -RZ, R3.H1_H1 ;  /* 0x30000003ff217230 */ /* 0x002fc60000004100 */
[----:B------:R-:W-:Y:S01]  /*2510*/  FFMA.FTZ R11, R73, R8, R4 ;  /* 0x00000008490b7223 */ /* 0x000fe20000010004 */
[----:B------:R-:W-:Y:S02]  /*2520*/  HADD2.F32 R4, -RZ, R5.H0_H0 ;  /* 0x20000005ff047230 */ /* 0x000fe40000004100 */
[----:B------:R-:W-:-:S03]  /*2530*/  HADD2.F32 R5, -RZ, R2.H1_H1 ;  /* 0x30000002ff057230 */ /* 0x000fc60000004100 */
[----:B------:R-:W-:-:S04]  /*2540*/  FFMA.FTZ R62, R68, R4, R11 ;  /* 0x00000004443e7223 */ /* 0x000fc8000001000b */
[----:B------:R-:W-:Y:S01]  /*2550*/  FFMA.FTZ R11, R45, R10, R62 ;  /* 0x0000000a2d0b7223 */ /* 0x000fe2000001003e */
[----:B------:R-:W-:-:S05]  /*2560*/  HADD2.F32 R62, -RZ, R2.H0_H0 ;  /* 0x20000002ff3e7230 */ /* 0x000fca0000004100 */
[----:B------:R-:W-:-:S04]  /*2570*/  FFMA.FTZ R11, R64, R62, R11 ;  /* 0x0000003e400b7223 */ /* 0x000fc8000001000b */
[----:B------:R-:W-:Y:S01]  /*2580*/  FFMA.FTZ R2, R52, R5, R11 ;  /* 0x0000000534027223 */ /* 0x000fe2000001000b */
[----:B------:R-:W-:-:S05]  /*2590*/  HADD2.F32 R11, -RZ, R3.H0_H0 ;  /* 0x20000003ff0b7230 */ /* 0x000fca0000004100 */
        /* <DEDUP_REMOVED lines=17> */
[C---:B------:R-:W-:Y:S01]  /*26b0*/  FFMA.FTZ R3, R8.reuse, R69, R3 ;  /* 0x0000004508037223 */ /* 0x040fe20000010003 */
[----:B------:R-:W-:Y:S01]  /*26c0*/  FFMA.FTZ R8, R8, R6, R9 ;  /* 0x0000000608087223 */ /* 0x000fe20000010009 */
[----:B------:R-:W-:Y:S02]  /*26d0*/  HFMA2 R60, R2, 1, 1, R32 ;  /* 0x3c003c00023c7831 */ /* 0x000fe40000000020 */
[C---:B------:R-:W-:Y:S01]  /*26e0*/  FFMA.FTZ R3, R4.reuse, R66, R3 ;  /* 0x0000004204037223 */ /* 0x040fe20000010003 */
[----:B------:R-:W-:-:S03]  /*26f0*/  FFMA.FTZ R9, R4, R65, R8 ;  /* 0x0000004104097223 */ /* 0x000fc60000010008 */
[C---:B------:R-:W-:Y:S01]  /*2700*/  FFMA.FTZ R3, R10.reuse, R44, R3 ;  /* 0x0000002c0a037223 */ /* 0x040fe20000010003 */
[----:B------:R-:W-:-:S03]  /*2710*/  FFMA.FTZ R10, R10, R42, R9 ;  /* 0x0000002a0a0a7223 */ /* 0x000fc60000010009 */
[C---:B------:R-:W-:Y:S01]  /*2720*/  FFMA.FTZ R4, R62.reuse, R49, R3 ;  /* 0x000000313e047223 */ /* 0x040fe20000010003 */
[----:B------:R-:W-:Y:S01]  /*2730*/  FFMA.FTZ R9, R62, R47, R10 ;  /* 0x0000002f3e097223 */ /* 0x000fe2000001000a */
[----:B------:R-:W0:Y:S02]  /*2740*/  LDS.64 R2, [UR4+0x400] ;  /* 0x00040004ff027984 */ /* 0x000e240008000a00 */
[C---:B------:R-:W-:Y:S01]  /*2750*/  FFMA.FTZ R4, R5.reuse, R48, R4 ;  /* 0x0000003005047223 */ /* 0x040fe20000010004 */
[----:B------:R-:W-:-:S03]  /*2760*/  FFMA.FTZ R9, R5, R46, R9 ;  /* 0x0000002e05097223 */ /* 0x000fc60000010009 */
[C---:B------:R-:W-:Y:S01]  /*2770*/  FFMA.FTZ R4, R11.reuse, R41, R4 ;  /* 0x000000290b047223 */ /* 0x040fe20000010004 */
[----:B------:R-:W-:-:S03]  /*2780*/  FFMA.FTZ R8, R11, R40, R9 ;  /* 0x000000280b087223 */ /* 0x000fc60000010009 */
[C---:B------:R-:W-:Y:S01]  /*2790*/  FFMA.FTZ R4, R33.reuse, R38, R4 ;  /* 0x0000002621047223 */ /* 0x040fe20000010004 */
[----:B------:R-:W-:-:S03]  /*27a0*/  FFMA.FTZ R10, R33, R37, R8 ;  /* 0x00000025210a7223 */ /* 0x000fc60000010008 */
[----:B------:R-:W-:Y:S01]  /*27b0*/  FMUL.FTZ R4, R25, R4 ;  /* 0x0000000419047220 */ /* 0x000fe20000410000 */
[----:B------:R-:W-:-:S04]  /*27c0*/  FMUL.FTZ R10, R23, R10 ;  /* 0x0000000a170a7220 */ /* 0x000fc80000410000 */
[----:B------:R-:W-:Y:S02]  /*27d0*/  F2FP.F16.F32.PACK_AB R8, RZ, R4 ;  /* 0x00000004ff08723e */ /* 0x000fe400000000ff */
[----:B------:R-:W1:Y:S01]  /*27e0*/  LDS.64 R4, [UR4+0x408] ;  /* 0x00040804ff047984 */ /* 0x000e620008000a00 */
        /* <DEDUP_REMOVED lines=21> */
[--C-:B-1----:R-:W-:Y:S02]  /*2940*/  HADD2.F32 R10, -RZ, R4.reuse.H0_H0 ;  /* 0x20000004ff0a7230 */ /* 0x102fe40000004100 */
        /* <DEDUP_REMOVED lines=11> */
[--C-:B------:R-:W-:Y:S01]  /*2a00*/  HADD2.F32 R11, -RZ, R5.reuse.H0_H0 ;  /* 0x20000005ff0b7230 */ /* 0x100fe20000004100 */
[----:B------:R-:W0:Y:S01]  /*2a10*/  LDS.64 R2, [UR4+0x500] ;  /* 0x00050004ff027984 */ /* 0x000e220008000a00 */
        /* <DEDUP_REMOVED lines=9> */
[----:B------:R-:W1:Y:S01]  /*2ab0*/  LDS.64 R32, [UR4+0x508] ;  /* 0x00050804ff207984 */ /* 0x000e620008000a00 */
        /* <DEDUP_REMOVED lines=11> */
[----:B------:R-:W-:Y:S01]  /*2b70*/  HFMA2 R13, R4, 1, 1, R13 ;  /* 0x3c003c00040d7831 */ /* 0x000fe2000000000d */
[----:B------:R-:W2:Y:S01]  /*2b80*/  LDS.64 R14, [UR4+0x600] ;  /* 0x00060004ff0e7984 */ /* 0x000ea20008000a00 */
        /* <DEDUP_REMOVED lines=10> */
[----:B------:R-:W-:Y:S02]  /*2c30*/  HADD2.F32 R3, -RZ, R3.H1_H1 ;  /* 0x30000003ff037230 */ /* 0x000fe40000004100 */
[----:B------:R-:W-:Y:S01]  /*2c40*/  FFMA.FTZ R8, R6, R8, R11 ;  /* 0x0000000806087223 */ /* 0x000fe2000001000b */
[----:B-1----:R-:W-:-:S02]  /*2c50*/  HADD2.F32 R75, -RZ, R32.H0_H0 ;  /* 0x20000020ff4b7230 */ /* 0x002fc40000004100 */
[-C--:B------:R-:W-:Y:S01]  /*2c60*/  FFMA.FTZ R10, R68, R4.reuse, R9 ;  /* 0x00000004440a7223 */ /* 0x080fe20000010009 */
[-C--:B------:R-:W-:Y:S01]  /*2c70*/  FFMA.FTZ R2, R67, R4.reuse, R2 ;  /* 0x0000000443027223 */ /* 0x080fe20000010002 */
[-C--:B------:R-:W-:Y:S01]  /*2c80*/  FFMA.FTZ R5, R66, R4.reuse, R5 ;  /* 0x0000000442057223 */ /* 0x080fe20000010005 */
[----:B------:R-:W-:Y:S01]  /*2c90*/  FFMA.FTZ R9, R65, R4, R8 ;  /* 0x0000000441097223 */ /* 0x000fe20000010008 */
[-C--:B------:R-:W-:Y:S01]  /*2ca0*/  FFMA.FTZ R81, R45, R3.reuse, R10 ;  /* 0x000000032d517223 */ /* 0x080fe2000001000a */
[-C--:B------:R-:W-:Y:S01]  /*2cb0*/  FFMA.FTZ R10, R43, R3.reuse, R2 ;  /* 0x000000032b0a7223 */ /* 0x080fe20000010002 */
[-C--:B------:R-:W-:Y:S01]  /*2cc0*/  FFMA.FTZ R2, R44, R3.reuse, R5 ;  /* 0x000000032c027223 */ /* 0x080fe20000010005 */
[----:B------:R-:W-:Y:S01]  /*2cd0*/  MOV R5, UR6 ;  /* 0x0000000600057c02 */ /* 0x000fe20008000f00 */
[----:B------:R-:W-:Y:S01]  /*2ce0*/  FFMA.FTZ R8, R42, R3, R9 ;  /* 0x000000032a087223 */ /* 0x000fe20000010009 */
[-C--:B------:R-:W-:Y:S01]  /*2cf0*/  FFMA.FTZ R81, R64, R75.reuse, R81 ;  /* 0x0000004b40517223 */ /* 0x080fe20000010051 */
[----:B------:R-:W-:-:S02]  /*2d00*/  FFMA.FTZ R79, R51, R75, R10 ;  /* 0x0000004b334f7223 */ /* 0x000fc4000001000a */
[----:B------:R-:W-:-:S04]  /*2d10*/  IMAD.WIDE R4, R5, 0x4, R76 ;  /* 0x0000000405047825 */ /* 0x000fc800078e024c */
[-C--:B------:R-:W-:Y:S01]  /*2d20*/  FFMA.FTZ R77, R49, R75.reuse, R2 ;  /* 0x0000004b314d7223 */ /* 0x080fe20000010002 */
[----:B------:R-:W-:Y:S02]  /*2d30*/  FFMA.FTZ R75, R47, R75, R8 ;  /* 0x0000004b2f4b7223 */ /* 0x000fe40000010008 */
[----:B------:R-:W3:Y:S01]  /*2d40*/  LDG.E.128.CONSTANT R8, desc[UR12][R4.64] ;  /* 0x0000000c04087981 */ /* 0x000ee2000c1e9d00 */
[--C-:B--2---:R-:W-:Y:S02]  /*2d50*/  HADD2.F32 R3, -RZ, R14.reuse.H0_H0 ;  /* 0x2000000eff037230 */ /* 0x104fe40000004100 */
[----:B------:R-:W-:-:S03]  /*2d60*/  HADD2.F32 R14, -RZ, R14.H1_H1 ;  /* 0x3000000eff0e7230 */ /* 0x000fc60000004100 */
[-C--:B------:R-:W-:Y:S01]  /*2d70*/  FFMA.FTZ R74, R74, R3.reuse, RZ ;  /* 0x000000034a4a7223 */ /* 0x080fe200000100ff */
[-C--:B------:R-:W-:Y:S01]  /*2d80*/  FFMA.FTZ R72, R72, R3.reuse, RZ ;  /* 0x0000000348487223 */ /* 0x080fe200000100ff */
[-C--:B------:R-:W-:Y:S01]  /*2d90*/  FFMA.FTZ R70, R70, R3.reuse, RZ ;  /* 0x0000000346467223 */ /* 0x080fe200000100ff */
[----:B------:R-:W-:Y:S01]  /*2da0*/  FFMA.FTZ R7, R7, R3, RZ ;  /* 0x0000000307077223 */ /* 0x000fe200000100ff */
[-C--:B------:R-:W-:Y:S01]  /*2db0*/  FFMA.FTZ R3, R73, R14.reuse, R74 ;  /* 0x0000000e49037223 */ /* 0x080fe2000001004a */
[----:B------:R-:W-:Y:S01]  /*2dc0*/  MOV R73, UR6 ;  /* 0x0000000600497c02 */ /* 0x000fe20008000f00 */
[-C--:B------:R-:W-:Y:S01]  /*2dd0*/  FFMA.FTZ R2, R71, R14.reuse, R72 ;  /* 0x0000000e47027223 */ /* 0x080fe20000010048 */
[-C--:B------:R-:W-:Y:S01]  /*2de0*/  FFMA.FTZ R69, R69, R14.reuse, R70 ;  /* 0x0000000e45457223 */ /* 0x080fe20000010046 */
[----:B------:R-:W-:Y:S02]  /*2df0*/  FFMA.FTZ R14, R6, R14, R7 ;  /* 0x0000000e060e7223 */ /* 0x000fe40000010007 */
[----:B------:R-:W-:-:S05]  /*2e00*/  IMAD.WIDE R72, R73, 0x4, R4 ;  /* 0x0000000449487825 */ /* 0x000fca00078e0204 */
[----:B------:R-:W2:Y:S01]  /*2e10*/  LDG.E.128.CONSTANT R4, desc[UR12][R72.64] ;  /* 0x0000000c48047981 */ /* 0x000ea2000c1e9d00 */
        /* <DEDUP_REMOVED lines=17> */
[----:B------:R-:W-:Y:S02]  /*2f30*/  HADD2.F32 R14, -RZ, R32.H1_H1 ;  /* 0x30000020ff0e7230 */ /* 0x000fe40000004100 */
[----:B------:R-:W-:-:S03]  /*2f40*/  FFMA.FTZ R51, R50, R2, R51 ;  /* 0x0000000232337223 */ /* 0x000fc60000010033 */
[-C--:B------:R-:W-:Y:S01]  /*2f50*/  FFMA.FTZ R32, R52, R14.reuse, R81 ;  /* 0x0000000e34207223 */ /* 0x080fe20000010051 */
[----:B------:R-:W-:Y:S01]  /*2f60*/  FFMA.FTZ R79, R50, R14, R79 ;  /* 0x0000000e324f7223 */ /* 0x000fe2000001004f */
[-C--:B------:R-:W-:Y:S01]  /*2f70*/  FFMA.FTZ R52, R52, R2.reuse, R65 ;  /* 0x0000000234347223 */ /* 0x080fe20000010041 */
[-C--:B------:R-:W-:Y:S01]  /*2f80*/  FFMA.FTZ R50, R48, R2.reuse, R45 ;  /* 0x0000000230327223 */ /* 0x080fe2000001002d */
[----:B------:R-:W-:Y:S01]  /*2f90*/  FFMA.FTZ R65, R46, R2, R15 ;  /* 0x000000022e417223 */ /* 0x000fe2000001000f */
[--C-:B------:R-:W-:Y:S02]  /*2fa0*/  HADD2.F32 R2, -RZ, R33.reuse.H0_H0 ;  /* 0x20000021ff027230 */ /* 0x100fe40000004100 */
[-C--:B------:R-:W-:Y:S01]  /*2fb0*/  FFMA.FTZ R44, R48, R14.reuse, R77 ;  /* 0x0000000e302c7223 */ /* 0x080fe2000001004d */
[----:B------:R-:W-:Y:S01]  /*2fc0*/  FFMA.FTZ R75, R46, R14, R75 ;  /* 0x0000000e2e4b7223 */ /* 0x000fe2000001004b */
[----:B------:R-:W-:Y:S02]  /*2fd0*/  HADD2.F32 R33, -RZ, R33.H1_H1 ;  /* 0x30000021ff217230 */ /* 0x000fe40000004100 */
[-C--:B------:R-:W-:Y:S01]  /*2fe0*/  FFMA.FTZ R45, R35, R2.reuse, R32 ;  /* 0x00000002232d7223 */ /* 0x080fe20000010020 */
[----:B------:R-:W-:Y:S01]  /*2ff0*/  FFMA.FTZ R32, R34, R2, R79 ;  /* 0x0000000222207223 */ /* 0x000fe2000001004f */
[----:B---3--:R-:W-:-:S02]  /*3000*/  SHF.R.U32.HI R15, RZ, 0x8, R8 ;  /* 0x00000008ff0f7819 */ /* 0x008fc40000011608 */
[----:B------:R-:W-:Y:S02]  /*3010*/  LOP3.LUT R69, R11, 0xff, RZ, 0xc0, !PT ;  /* 0x000000ff0b457812 */ /* 0x000fe400078ec0ff */
[----:B------:R-:W-:Y:S01]  /*3020*/  LOP3.LUT R46, R15, 0xff, RZ, 0xc0, !PT ;  /* 0x000000ff0f2e7812 */ /* 0x000fe200078ec0ff */
[-C--:B------:R-:W-:Y:S01]  /*3030*/  FFMA.FTZ R15, R41, R2.reuse, R44 ;  /* 0x00000002290f7223 */ /* 0x080fe2000001002c */
[----:B------:R-:W-:Y:S01]  /*3040*/  FFMA.FTZ R44, R40, R2, R75 ;  /* 0x00000002282c7223 */ /* 0x000fe2000001004b */
[----:B------:R-:W-:Y:S01]  /*3050*/  FFMA.FTZ R2, R36, R33, R45 ;  /* 0x0000002124027223 */ /* 0x000fe2000001002d */
[----:B------:R-:W-:Y:S01]  /*3060*/  LEA.HI R64, R10, -R31, RZ, 0x8 ;  /* 0x8000001f0a407211 */ /* 0x000fe200078f40ff */
[----:B------:R-:W-:Y:S01]  /*3070*/  FFMA.FTZ R45, R39, R33, R32 ;  /* 0x00000021272d7223 */ /* 0x000fe20000010020 */
[----:B------:R-:W-:Y:S01]  /*3080*/  IADD3 R14, PT, PT, -R18, R69, RZ ;  /* 0x00000045120e7210 */ /* 0x000fe20007ffe1ff */
[----:B------:R-:W-:Y:S01]  /*3090*/  FMUL.FTZ R2, R27, R2 ;  /* 0x000000021b027220 */ /* 0x000fe20000410000 */
[----:B------:R-:W-:Y:S01]  /*30a0*/  IADD3 R69, PT, PT, -R29, R46, RZ ;  /* 0x0000002e1d457210 */ /* 0x000fe20007ffe1ff */
[----:B------:R0:W-:Y:S01]  /*30b0*/  I2F.F16 R49, R64 ;  /* 0x0000004000317306 */ /* 0x0001e20000200c00 */
[-C--:B------:R-:W-:Y:S01]  /*30c0*/  FFMA.FTZ R32, R38, R33.reuse, R15 ;  /* 0x0000002126207223 */ /* 0x080fe2000001000f */
[----:B------:R-:W-:Y:S01]  /*30d0*/  FFMA.FTZ R46, R37, R33, R44 ;  /* 0x00000021252e7223 */ /* 0x000fe2000001002c */
[----:B------:R-:W-:Y:S01]  /*30e0*/  SHF.R.U32.HI R33, RZ, 0x8, R10 ;  /* 0x00000008ff217819 */ /* 0x000fe2000001160a */
[----:B------:R-:W-:Y:S01]  /*30f0*/  FMUL.FTZ R45, R26, R45 ;  /* 0x0000002d1a2d7220 */ /* 0x000fe20000410000 */
[----:B------:R-:W-:Y:S01]  /*3100*/  F2FP.F16.F32.PACK_AB R15, RZ, R2 ;  /* 0x00000002ff0f723e */ /* 0x000fe200000000ff */
[----:B------:R-:W-:Y:S01]  /*3110*/  FMUL.FTZ R44, R25, R32 ;  /* 0x00000020192c7220 */ /* 0x000fe20000410000 */
[----:B------:R-:W-:Y:S01]  /*3120*/  LOP3.LUT R67, R9, 0xff, RZ, 0xc0, !PT ;  /* 0x000000ff09437812 */ /* 0x000fe200078ec0ff */
[----:B------:R-:W-:Y:S01]  /*3130*/  FMUL.FTZ R46, R23, R46 ;  /* 0x0000002e172e7220 */ /* 0x000fe20000410000 */
[----:B0-----:R-:W-:Y:S01]  /*3140*/  LOP3.LUT R64, R8, 0xff, RZ, 0xc0, !PT ;  /* 0x000000ff08407812 */ /* 0x001fe200078ec0ff */
[----:B------:R-:W-:Y:S01]  /*3150*/  I2F.F16 R14, R14 ;  /* 0x0000000e000e7306 */ /* 0x000fe20000200c00 */
[----:B------:R-:W-:-:S02]  /*3160*/  LOP3.LUT R2, R33, 0xff, RZ, 0xc0, !PT ;  /* 0x000000ff21027812 */ /* 0x000fc400078ec0ff */
[----:B------:R-:W-:Y:S02]  /*3170*/  IADD3 R64, PT, PT, -R29, R64, RZ ;  /* 0x000000401d407210 */ /* 0x000fe40007ffe1ff */
[----:B------:R-:W-:Y:S02]  /*3180*/  SHF.R.U32.HI R33, RZ, 0x8, R11 ;  /* 0x00000008ff217819 */ /* 0x000fe4000001160b */
[----:B------:R-:W-:Y:S01]  /*3190*/  IADD3 R67, PT, PT, -R24, R67, RZ ;  /* 0x0000004318437210 */ /* 0x000fe20007ffe1ff */
[----:B------:R0:W1:Y:S01]  /*31a0*/  I2F.F16 R70, R64 ;  /* 0x0000004000467306 */ /* 0x0000620000200c00 */
[----:B------:R-:W-:Y:S02]  /*31b0*/  F2FP.F16.F32.PACK_AB R32, RZ, R45 ;  /* 0x0000002dff20723e */ /* 0x000fe400000000ff */
[----:B------:R-:W-:Y:S02]  /*31c0*/  LOP3.LUT R33, R33, 0xff, RZ, 0xc0, !PT ;  /* 0x000000ff21217812 */ /* 0x000fe400078ec0ff */
[----:B------:R-:W-:-:S02]  /*31d0*/  PRMT R15, R15, 0x5410, R32 ;  /* 0x000054100f0f7816 */ /* 0x000fc40000000020 */
[----:B------:R-:W-:Y:S01]  /*31e0*/  LEA.HI R43, R8, -R29, RZ, 0x8 ;  /* 0x8000001d082b7211 */ /* 0x000fe200078f40ff */
[----:B------:R3:W4:Y:S01]  /*31f0*/  I2F.F16 R68, R67 ;  /* 0x0000004300447306 */ /* 0x0007220000200c00 */
[----:B0-----:R-:W-:Y:S01]  /*3200*/  SHF.R.U32.HI R64, RZ, 0x8, R9 ;  /* 0x00000008ff407819 */ /* 0x001fe20000011609 */
[----:B------:R-:W-:Y:S01]  /*3210*/  HFMA2 R28, R15, 1, 1, R28 ;  /* 0x3c003c000f1c7831 */ /* 0x000fe2000000001c */
[----:B------:R-:W-:Y:S02]  /*3220*/  SHF.R.U32.HI R8, RZ, 0x10, R8 ;  /* 0x00000010ff087819 */ /* 0x000fe40000011608 */
[----:B------:R-:W-:Y:S02]  /*3230*/  LEA.HI R42, R9, -R24, RZ, 0x8 ;  /* 0x80000018092a7211 */ /* 0x000fe400078f40ff */
[----:B------:R-:W-:Y:S01]  /*3240*/  LOP3.LUT R48, R10, 0xff, RZ, 0xc0, !PT ;  /* 0x000000ff0a307812 */ /* 0x000fe200078ec0ff */
[----:B------:R-:W0:Y:S01]  /*3250*/  I2F.F16 R69, R69 ;  /* 0x0000004500457306 */ /* 0x000e220000200c00 */
[----:B---3--:R-:W-:Y:S01]  /*3260*/  LOP3.LUT R67, R64, 0xff, RZ, 0xc0, !PT ;  /* 0x000000ff40437812 */ /* 0x008fe200078ec0ff */
[----:B-1----:R-:W-:Y:S01]  /*3270*/  HADD2.F32 R70, -RZ, R70.H0_H0 ;  /* 0x20000046ff467230 */ /* 0x002fe20000004100 */
[----:B------:R-:W-:-:S02]  /*3280*/  IADD3 R64, PT, PT, -R18, R33, RZ ;  /* 0x0000002112407210 */ /* 0x000fc40007ffe1ff */
[----:B------:R-:W1:Y:S01]  /*3290*/  LDS.64 R32, [UR4+0x110] ;  /* 0x00011004ff207984 */ /* 0x000e620008000a00 */
[----:B------:R-:W-:Y:S01]  /*32a0*/  SHF.R.U32.HI R9, RZ, 0x10, R9 ;  /* 0x00000010ff097819 */ /* 0x000fe20000011609 */
[----:B----4-:R-:W-:Y:S01]  /*32b0*/  HADD2.F32 R68, -RZ, R68.H0_H0 ;  /* 0x20000044ff447230 */ /* 0x010fe20000004100 */
[----:B------:R-:W-:Y:S01]  /*32c0*/  F2FP.F16.F32.PACK_AB R45, RZ, R46 ;  /* 0x0000002eff2d723e */ /* 0x000fe200000000ff */
[----:B------:R-:W-:Y:S01]  /*32d0*/  I2F.F16 R43, R43 ;  /* 0x0000002b002b7306 */ /* 0x000fe20000200c00 */
[----:B------:R-:W-:Y:S02]  /*32e0*/  LOP3.LUT R46, R8, 0xff, RZ, 0xc0, !PT ;  /* 0x000000ff082e7812 */ /* 0x000fe400078ec0ff */
[----:B------:R-:W-:Y:S02]  /*32f0*/  IADD3 R48, PT, PT, -R31, R48, RZ ;  /* 0x000000301f307210 */ /* 0x000fe40007ffe1ff */
[----:B------:R-:W-:Y:S01]  /*3300*/  LOP3.LUT R9, R9, 0xff, RZ, 0xc0, !PT ;  /* 0x000000ff09097812 */ /* 0x000fe200078ec0ff */
[----:B0-----:R-:W-:Y:S01]  /*3310*/  HADD2.F32 R69, -RZ, R69.H0_H0 ;  /* 0x20000045ff457230 */ /* 0x001fe20000004100 */
[----:B------:R-:W-:Y:S01]  /*3320*/  F2FP.F16.F32.PACK_AB R44, RZ, R44 ;  /* 0x0000002cff2c723e */ /* 0x000fe200000000ff */
[----:B------:R-:W0:Y:S01]  /*3330*/  I2F.F16 R8, R64 ;  /* 0x0000004000087306 */ /* 0x000e220000200c00 */
[----:B------:R-:W-:-:S02]  /*3340*/  IADD3 R15, PT, PT, -R29, R46, RZ ;  /* 0x0000002e1d0f7210 */ /* 0x000fc40007ffe1ff */
[----:B------:R-:W-:Y:S02]  /*3350*/  SHF.R.U32.HI R46, RZ, 0x10, R10 ;  /* 0x00000010ff2e7819 */ /* 0x000fe4000001160a */
[----:B------:R-:W-:Y:S02]  /*3360*/  IADD3 R2, PT, PT, -R31, R2, RZ ;  /* 0x000000021f027210 */ /* 0x000fe40007ffe1ff */
[C---:B------:R-:W-:Y:S01]  /*3370*/  IADD3 R10, PT, PT, -R24.reuse, R9, RZ ;  /* 0x00000009180a7210 */ /* 0x040fe20007ffe1ff */
[----:B------:R-:W3:Y:S01]  /*3380*/  I2F.F16 R48, R48 ;  /* 0x0000003000307306 */ /* 0x000ee20000200c00 */
[----:B------:R-:W-:Y:S02]  /*3390*/  IADD3 R67, PT, PT, -R24, R67, RZ ;  /* 0x0000004318437210 */ /* 0x000fe40007ffe1ff */
[----:B------:R-:W-:Y:S02]  /*33a0*/  PRMT R9, R44, 0x5410, R45 ;  /* 0x000054102c097816 */ /* 0x000fe4000000002d */
[----:B------:R-:W-:-:S02]  /*33b0*/  LEA.HI R47, R11, -R18, RZ, 0x8 ;  /* 0x800000120b2f7211 */ /* 0x000fc400078f40ff */
[----:B------:R-:W-:Y:S01]  /*33c0*/  SHF.R.U32.HI R11, RZ, 0x10, R11 ;  /* 0x00000010ff0b7819 */ /* 0x000fe2000001160b */
[----:B------:R-:W-:Y:S01]  /*33d0*/  I2F.F16 R2, R2 ;  /* 0x0000000200027306 */ /* 0x000fe20000200c00 */
[----:B------:R-:W-:Y:S02]  /*33e0*/  HADD2 R30, R9, R30 ;  /* 0x0000001e091e7230 */ /* 0x000fe40000000000 */
[--C-:B------:R-:W-:Y:S01]  /*33f0*/  HADD2.F32 R9, -RZ, R3.reuse.H0_H0 ;  /* 0x20000003ff097230 */ /* 0x100fe20000004100 */
[----:B------:R-:W-:Y:S01]  /*3400*/  LOP3.LUT R46, R46, 0xff, RZ, 0xc0, !PT ;  /* 0x000000ff2e2e7812 */ /* 0x000fe200078ec0ff */
[----:B------:R-:W-:Y:S01]  /*3410*/  HADD2.F32 R3, -RZ, R3.H1_H1 ;  /* 0x30000003ff037230 */ /* 0x000fe20000004100 */
[----:B------:R-:W-:Y:S01]  /*3420*/  LOP3.LUT R71, R11, 0xff, RZ, 0xc0, !PT ;  /* 0x000000ff0b477812 */ /* 0x000fe200078ec0ff */
[----:B0-----:R-:W-:Y:S02]  /*3430*/  HADD2.F32 R8, -RZ, R8.H0_H0 ;  /* 0x20000008ff087230 */ /* 0x001fe40000004100 */
[-C--:B------:R-:W-:Y:S01]  /*3440*/  FFMA.FTZ R11, R35, R9.reuse, R52 ;  /* 0x00000009230b7223 */ /* 0x080fe20000010034 */
[----:B------:R-:W0:Y:S01]  /*3450*/  I2F.F16 R67, R67 ;  /* 0x0000004300437306 */ /* 0x000e220000200c00 */
[-C--:B------:R-:W-:Y:S01]  /*3460*/  FFMA.FTZ R34, R34, R9.reuse, R51 ;  /* 0x0000000922227223 */ /* 0x080fe20000010033 */
[-C--:B------:R-:W-:Y:S01]  /*3470*/  FFMA.FTZ R41, R41, R9.reuse, R50 ;  /* 0x0000000929297223 */ /* 0x080fe20000010032 */
[----:B------:R-:W-:Y:S01]  /*3480*/  FFMA.FTZ R74, R40, R9, R65 ;  /* 0x00000009284a7223 */ /* 0x000fe20000010041 */
[----:B--2---:R-:W-:Y:S01]  /*3490*/  LOP3.LUT R9, R5, 0xff, RZ, 0xc0, !PT ;  /* 0x000000ff05097812 */ /* 0x004fe200078ec0ff */
[-C--:B------:R-:W-:Y:S01]  /*34a0*/  FFMA.FTZ R51, R39, R3.reuse, R34 ;  /* 0x0000000327337223 */ /* 0x080fe20000010022 */
[----:B------:R-:W-:Y:S01]  /*34b0*/  IADD3 R45, PT, PT, -R31, R46, RZ ;  /* 0x0000002e1f2d7210 */ /* 0x000fe20007ffe1ff */
[-C--:B------:R-:W-:Y:S01]  /*34c0*/  FFMA.FTZ R46, R36, R3.reuse, R11 ;  /* 0x00000003242e7223 */ /* 0x080fe2000001000b */
[----:B------:R2:W4:Y:S01]  /*34d0*/  I2F.F16 R44, R10 ;  /* 0x0000000a002c7306 */ /* 0x0005220000200c00 */
[-C--:B------:R-:W-:Y:S01]  /*34e0*/  FFMA.FTZ R66, R38, R3.reuse, R41 ;  /* 0x0000000326427223 */ /* 0x080fe20000010029 */
[----:B------:R-:W-:Y:S01]  /*34f0*/  FFMA.FTZ R74, R37, R3, R74 ;  /* 0x00000003254a7223 */ /* 0x000fe2000001004a */
[----:B-1----:R-:W-:Y:S01]  /*3500*/  HADD2.F32 R3, -RZ, R32.H0_H0 ;  /* 0x20000020ff037230 */ /* 0x002fe20000004100 */
[----:B------:R-:W-:Y:S01]  /*3510*/  IADD3 R37, PT, PT, -R24, R9, RZ ;  /* 0x0000000918257210 */ /* 0x000fe20007ffe1ff */
[----:B---3--:R-:W-:Y:S01]  /*3520*/  HADD2.F32 R11, -RZ, R48.H0_H0 ;  /* 0x20000030ff0b7230 */ /* 0x008fe20000004100 */
[----:B------:R-:W-:Y:S01]  /*3530*/  IADD3 R35, PT, PT, -R18, R71, RZ ;  /* 0x0000004712237210 */ /* 0x000fe20007ffe1ff */
[----:B------:R-:W-:-:S02]  /*3540*/  HADD2.F32 R9, -RZ, R14.H0_H0 ;  /* 0x2000000eff097230 */ /* 0x000fc40000004100 */
[-C--:B------:R-:W-:Y:S01]  /*3550*/  FFMA.FTZ R36, R70, R3.reuse, RZ ;  /* 0x0000000346247223 */ /* 0x080fe200000100ff */
[----:B--2---:R-:W-:Y:S01]  /*3560*/  LOP3.LUT R10, R4, 0xff, RZ, 0xc0, !PT ;  /* 0x000000ff040a7812 */ /* 0x004fe200078ec0ff */
[----:B------:R-:W-:Y:S02]  /*3570*/  HADD2.F32 R41, -RZ, R32.H1_H1 ;  /* 0x30000020ff297230 */ /* 0x000fe40000004100 */
[----:B------:R-:W-:Y:S01]  /*3580*/  FFMA.FTZ R39, R11, R3, RZ ;  /* 0x000000030b277223 */ /* 0x000fe200000100ff */
[----:B0-----:R-:W-:Y:S01]  /*3590*/  HADD2.F32 R67, -RZ, R67.H0_H0 ;  /* 0x20000043ff437230 */ /* 0x001fe20000004100 */
[----:B------:R-:W-:Y:S01]  /*35a0*/  IADD3 R10, PT, PT, -R29, R10, RZ ;  /* 0x0000000a1d0a7210 */ /* 0x000fe20007ffe1ff */
[----:B------:R-:W0:Y:S01]  /*35b0*/  I2F.F16 R15, R15 ;  /* 0x0000000f000f7306 */ /* 0x000e220000200c00 */
[----:B------:R-:W-:Y:S01]  /*35c0*/  FFMA.FTZ R36, R69, R41, R36 ;  /* 0x0000002945247223 */ /* 0x000fe20000010024 */
[----:B------:R-:W-:Y:S01]  /*35d0*/  LOP3.LUT R32, R6, 0xff, RZ, 0xc0, !PT ;  /* 0x000000ff06207812 */ /* 0x000fe200078ec0ff */
[----:B------:R-:W-:Y:S01]  /*35e0*/  HADD2.F32 R38, -RZ, R33.H0_H0 ;  /* 0x20000021ff267230 */ /* 0x000fe20000004100 */
[----:B------:R-:W-:Y:S01]  /*35f0*/  LOP3.LUT R65, R7, 0xff, RZ, 0xc0, !PT ;  /* 0x000000ff07417812 */ /* 0x000fe200078ec0ff */
[----:B----4-:R-:W-:-:S02]  /*3600*/  HADD2.F32 R44, -RZ, R44.H0_H0 ;  /* 0x2000002cff2c7230 */ /* 0x010fc40000004100 */
[----:B------:R-:W-:Y:S01]  /*3610*/  FMUL.FTZ R51, R26, R51 ;  /* 0x000000331a337220 */ /* 0x000fe20000410000 */
[----:B------:R-:W-:Y:S01]  /*3620*/  HADD2.F32 R71, -RZ, R33.H1_H1 ;  /* 0x30000021ff477230 */ /* 0x000fe20000004100 */
[----:B------:R1:W2:Y:S01]  /*3630*/  I2F.F16 R34, R10 ;  /* 0x0000000a00227306 */ /* 0x0002a20000200c00 */
[----:B------:R-:W-:Y:S01]  /*3640*/  IADD3 R48, PT, PT, -R18, R65, RZ ;  /* 0x0000004112307210 */ /* 0x000fe20007ffe1ff */
[----:B------:R-:W-:Y:S02]  /*3650*/  HADD2.F32 R33, -RZ, R49.H0_H0 ;  /* 0x20000031ff217230 */ /* 0x000fe40000004100 */
[----:B------:R-:W-:Y:S01]  /*3660*/  FMUL.FTZ R66, R25, R66 ;  /* 0x0000004219427220 */ /* 0x000fe20000410000 */
[----:B------:R-:W-:Y:S01]  /*3670*/  FMUL.FTZ R74, R23, R74 ;  /* 0x0000004a174a7220 */ /* 0x000fe20000410000 */
[----:B0-----:R-:W-:Y:S02]  /*3680*/  HADD2.F32 R15, -RZ, R15.H0_H0 ;  /* 0x2000000fff0f7230 */ /* 0x001fe40000004100 */
[----:B------:R-:W0:Y:S01]  /*3690*/  I2F.F16 R45, R45 ;  /* 0x0000002d002d7306 */ /* 0x000e220000200c00 */
[----:B-1----:R-:W-:-:S02]  /*36a0*/  HADD2.F32 R10, -RZ, R2.H0_H0 ;  /* 0x20000002ff0a7230 */ /* 0x002fc40000004100 */
[-C--:B------:R-:W-:Y:S01]  /*36b0*/  FFMA.FTZ R2, R68, R3.reuse, RZ ;  /* 0x0000000344027223 */ /* 0x080fe200000100ff */
[----:B------:R-:W-:Y:S01]  /*36c0*/  FFMA.FTZ R3, R9, R3, RZ ;  /* 0x0000000309037223 */ /* 0x000fe200000100ff */
[----:B------:R-:W-:Y:S01]  /*36d0*/  FFMA.FTZ R65, R15, R38, R36 ;  /* 0x000000260f417223 */ /* 0x000fe20000010024 */
[----:B------:R-:W-:Y:S01]  /*36e0*/  SHF.R.U32.HI R36, RZ, 0x8, R5 ;  /* 0x00000008ff247819 */ /* 0x000fe20000011605 */
[-C--:B------:R-:W-:Y:S01]  /*36f0*/  FFMA.FTZ R75, R67, R41.reuse, R2 ;  /* 0x00000029434b7223 */ /* 0x080fe20000010002 */
[-C--:B------:R-:W-:Y:S01]  /*3700*/  FFMA.FTZ R50, R10, R41.reuse, R39 ;  /* 0x000000290a327223 */ /* 0x080fe20000010027 */
[----:B------:R-:W-:Y:S01]  /*3710*/  FFMA.FTZ R41, R8, R41, R3 ;  /* 0x0000002908297223 */ /* 0x000fe20000010003 */
[----:B------:R-:W1:Y:S01]  /*3720*/  I2F.F16 R35, R35 ;  /* 0x0000002300237306 */ /* 0x000e620000200c00 */
[----:B------:R-:W3:Y:S01]  /*3730*/  LDS.64 R2, [UR4+0x118] ;  /* 0x00011804ff027984 */ /* 0x000ee20008000a00 */
[----:B------:R-:W-:Y:S01]  /*3740*/  IADD3 R39, PT, PT, -R31, R32, RZ ;  /* 0x000000201f277210 */ /* 0x000fe20007ffe1ff */
[----:B------:R-:W-:Y:S01]  /*3750*/  FFMA.FTZ R75, R44, R38, R75 ;  /* 0x000000262c4b7223 */ /* 0x000fe2000001004b */
[----:B------:R-:W-:Y:S01]  /*3760*/  SHF.R.U32.HI R32, RZ, 0x8, R4 ;  /* 0x00000008ff207819 */ /* 0x000fe20000011604 */
[----:B--2---:R-:W-:Y:S01]  /*3770*/  HADD2.F32 R34, -RZ, R34.H0_H0 ;  /* 0x20000022ff227230 */ /* 0x004fe20000004100 */
[----:B------:R-:W-:Y:S01]  /*3780*/  F2FP.F16.F32.PACK_AB R66, RZ, R66 ;  /* 0x00000042ff42723e */ /* 0x000fe200000000ff */
[----:B0-----:R-:W-:Y:S01]  /*3790*/  HADD2.F32 R45, -RZ, R45.H0_H0 ;  /* 0x2000002dff2d7230 */ /* 0x001fe20000004100 */
[----:B------:R-:W-:Y:S01]  /*37a0*/  LOP3.LUT R32, R32, 0xff, RZ, 0xc0, !PT ;  /* 0x000000ff20207812 */ /* 0x000fe200078ec0ff */
[----:B------:R-:W0:Y:S01]  /*37b0*/  I2F.F16 R47, R47 ;  /* 0x0000002f002f7306 */ /* 0x000e220000200c00 */
[----:B------:R-:W-:-:S02]  /*37c0*/  F2FP.F16.F32.PACK_AB R74, RZ, R74 ;  /* 0x0000004aff4a723e */ /* 0x000fc400000000ff */
[----:B------:R-:W-:Y:S01]  /*37d0*/  IADD3 R40, PT, PT, -R29, R32, RZ ;  /* 0x000000201d287210 */ /* 0x000fe20007ffe1ff */
[-C--:B------:R-:W-:Y:S01]  /*37e0*/  FFMA.FTZ R50, R45, R38.reuse, R50 ;  /* 0x000000262d327223 */ /* 0x080fe20000010032 */
[----:B------:R-:W-:Y:S01]  /*37f0*/  SHF.R.U32.HI R32, RZ, 0x8, R6 ;  /* 0x00000008ff207819 */ /* 0x000fe20000011606 */
[----:B-1----:R-:W-:Y:S01]  /*3800*/  HADD2.F32 R14, -RZ, R35.H0_H0 ;  /* 0x20000023ff0e7230 */ /* 0x002fe20000004100 */
[----:B------:R-:W-:Y:S01]  /*3810*/  PRMT R66, R66, 0x5410, R74 ;  /* 0x0000541042427816 */ /* 0x000fe2000000004a */
[----:B------:R-:W1:Y:S03]  /*3820*/  I2F.F16 R42, R42 ;  /* 0x0000002a002a7306 */ /* 0x000e660000200c00 */
[----:B------:R-:W-:Y:S01]  /*3830*/  FFMA.FTZ R35, R14, R38, R41 ;  /* 0x000000260e237223 */ /* 0x000fe20000010029 */
[----:B------:R-:W-:Y:S01]  /*3840*/  LOP3.LUT R38, R32, 0xff, RZ, 0xc0, !PT ;  /* 0x000000ff20267812 */ /* 0x000fe200078ec0ff */
[----:B------:R-:W-:Y:S01]  /*3850*/  HADD2.F32 R32, -RZ, R43.H0_H0 ;  /* 0x2000002bff207230 */ /* 0x000fe20000004100 */
[----:B------:R-:W-:Y:S01]  /*3860*/  SHF.R.U32.HI R43, RZ, 0x8, R7 ;  /* 0x00000008ff2b7819 */ /* 0x000fe20000011607 */
[----:B------:R-:W-:Y:S01]  /*3870*/  HADD2 R54, R66, R54 ;  /* 0x0000003642367230 */ /* 0x000fe20000000000 */
[----:B------:R-:W2:Y:S01]  /*3880*/  I2F.F16 R39, R39 ;  /* 0x0000002700277306 */ /* 0x000ea20000200c00 */
[----:B------:R-:W-:Y:S01]  /*3890*/  IADD3 R64, PT, PT, -R31, R38, RZ ;  /* 0x000000261f407210 */ /* 0x000fe20007ffe1ff */
[----:B0-----:R-:W-:Y:S01]  /*38a0*/  HADD2.F32 R38, -RZ, R47.H0_H0 ;  /* 0x2000002fff267230 */ /* 0x001fe20000004100 */
[----:B------:R-:W-:Y:S01]  /*38b0*/  LOP3.LUT R41, R36, 0xff, RZ, 0xc0, !PT ;  /* 0x000000ff24297812 */ /* 0x000fe200078ec0ff */
[----:B------:R-:W-:Y:S01]  /*38c0*/  FFMA.FTZ R65, R32, R71, R65 ;  /* 0x0000004720417223 */ /* 0x000fe20000010041 */
[----:B------:R-:W-:-:S02]  /*38d0*/  LOP3.LUT R43, R43, 0xff, RZ, 0xc0, !PT ;  /* 0x000000ff2b2b7812 */ /* 0x000fc400078ec0ff */
[----:B------:R-:W-:Y:S01]  /*38e0*/  IADD3 R41, PT, PT, -R24, R41, RZ ;  /* 0x0000002918297210 */ /* 0x000fe20007ffe1ff */
[----:B------:R-:W0:Y:S01]  /*38f0*/  I2F.F16 R48, R48 ;  /* 0x0000003000307306 */ /* 0x000e220000200c00 */
[----:B------:R-:W-:Y:S01]  /*3900*/  IADD3 R43, PT, PT, -R18, R43, RZ ;  /* 0x0000002b122b7210 */ /* 0x000fe20007ffe1ff */
[----:B-1----:R-:W-:Y:S02]  /*3910*/  HADD2.F32 R36, -RZ, R42.H0_H0 ;  /* 0x2000002aff247230 */ /* 0x002fe40000004100 */
[-C--:B------:R-:W-:Y:S01]  /*3920*/  FFMA.FTZ R42, R33, R71.reuse, R50 ;  /* 0x00000047212a7223 */ /* 0x080fe20000010032 */
[----:B------:R-:W-:Y:S01]  /*3930*/  FFMA.FTZ R50, R38, R71, R35 ;  /* 0x0000004726327223 */ /* 0x000fe20000010023 */
[----:B--2---:R-:W-:Y:S02]  /*3940*/  HADD2.F32 R35, -RZ, R39.H0_H0 ;  /* 0x20000027ff237230 */ /* 0x004fe40000004100 */
[----:B------:R-:W1:Y:S01]  /*3950*/  I2F.F16 R40, R40 ;  /* 0x0000002800287306 */ /* 0x000e620000200c00 */
[----:B---3--:R-:W-:-:S02]  /*3960*/  HADD2.F32 R49, -RZ, R2.H0_H0 ;  /* 0x20000002ff317230 */ /* 0x008fc40000004100 */
[----:B------:R-:W-:Y:S01]  /*3970*/  FFMA.FTZ R52, R36, R71, R75 ;  /* 0x0000004724347223 */ /* 0x000fe2000001004b */
[----:B------:R-:W-:Y:S02]  /*3980*/  HADD2.F32 R2, -RZ, R2.H1_H1 ;  /* 0x30000002ff027230 */ /* 0x000fe40000004100 */
[-C--:B------:R-:W-:Y:S01]  /*3990*/  FFMA.FTZ R71, R35, R49.reuse, R42 ;  /* 0x0000003123477223 */ /* 0x080fe2000001002a */
[----:B0-----:R-:W-:Y:S01]  /*39a0*/  HADD2.F32 R39, -RZ, R48.H0_H0 ;  /* 0x20000030ff277230 */ /* 0x001fe20000004100 */
[----:B------:R0:W2:Y:S01]  /*39b0*/  I2F.F16 R47, R64 ;  /* 0x00000040002f7306 */ /* 0x0000a20000200c00 */
[----:B------:R-:W-:Y:S01]  /*39c0*/  LEA.HI R48, R5, -R24, RZ, 0x8 ;  /* 0x8000001805307211 */ /* 0x000fe200078f40ff */
[-C--:B------:R-:W-:Y:S01]  /*39d0*/  FFMA.FTZ R65, R34, R49.reuse, R65 ;  /* 0x0000003122417223 */ /* 0x080fe20000010041 */
[----:B------:R-:W-:Y:S01]  /*39e0*/  SHF.R.U32.HI R5, RZ, 0x10, R5 ;  /* 0x00000010ff057819 */ /* 0x000fe20000011605 */
[----:B------:R-:W-:-:S03]  /*39f0*/  FFMA.FTZ R50, R39, R49, R50 ;  /* 0x0000003127327223 */ /* 0x000fc60000010032 */
[----:B------:R-:W-:Y:S01]  /*3a00*/  LOP3.LUT R5, R5, 0xff, RZ, 0xc0, !PT ;  /* 0x000000ff05057812 */ /* 0x000fe200078ec0ff */
[----:B------:R-:W3:Y:S01]  /*3a10*/  I2F.F16 R37, R37 ;  /* 0x0000002500257306 */ /* 0x000ee20000200c00 */
[----:B-1----:R-:W-:Y:S01]  /*3a20*/  HADD2.F32 R42, -RZ, R40.H0_H0 ;  /* 0x20000028ff2a7230 */ /* 0x002fe20000004100 */
[----:B0-----:R-:W-:Y:S02]  /*3a30*/  LEA.HI R64, R4, -R29, RZ, 0x8 ;  /* 0x8000001d04407211 */ /* 0x001fe400078f40ff */
[----:B------:R-:W-:Y:S02]  /*3a40*/  SHF.R.U32.HI R4, RZ, 0x10, R4 ;  /* 0x00000010ff047819 */ /* 0x000fe40000011604 */
[----:B------:R-:W-:Y:S01]  /*3a50*/  FFMA.FTZ R65, R42, R2, R65 ;  /* 0x000000022a417223 */ /* 0x000fe20000010041 */
[----:B--2---:R-:W-:Y:S01]  /*3a60*/  HADD2.F32 R40, -RZ, R47.H0_H0 ;  /* 0x2000002fff287230 */ /* 0x004fe20000004100 */
[----:B------:R-:W0:Y:S01]  /*3a70*/  I2F.F16 R41, R41 ;  /* 0x0000002900297306 */ /* 0x000e220000200c00 */
[----:B------:R-:W-:-:S02]  /*3a80*/  IADD3 R47, PT, PT, -R24, R5, RZ ;  /* 0x00000005182f7210 */ /* 0x000fc40007ffe1ff */
[----:B------:R-:W-:Y:S01]  /*3a90*/  SHF.R.U32.HI R5, RZ, 0x10, R6 ;  /* 0x00000010ff057819 */ /* 0x000fe20000011606 */
[----:B------:R-:W-:Y:S01]  /*3aa0*/  FFMA.FTZ R71, R40, R2, R71 ;  /* 0x0000000228477223 */ /* 0x000fe20000010047 */
[----:B---3--:R-:W-:-:S03]  /*3ab0*/  HADD2.F32 R37, -RZ, R37.H0_H0 ;  /* 0x20000025ff257230 */ /* 0x008fc60000004100 */
[----:B------:R-:W1:Y:S01]  /*3ac0*/  I2F.F16 R43, R43 ;  /* 0x0000002b002b7306 */ /* 0x000e620000200c00 */
[----:B------:R-:W-:Y:S02]  /*3ad0*/  LOP3.LUT R76, R5, 0xff, RZ, 0xc0, !PT ;  /* 0x000000ff054c7812 */ /* 0x000fe400078ec0ff */
[----:B------:R-:W-:Y:S01]  /*3ae0*/  SHF.R.U32.HI R5, RZ, 0x10, R7 ;  /* 0x00000010ff057819 */ /* 0x000fe20000011607 */
[----:B------:R-:W-:Y:S01]  /*3af0*/  FFMA.FTZ R52, R37, R49, R52 ;  /* 0x0000003125347223 */ /* 0x000fe20000010034 */
[----:B------:R-:W-:Y:S01]  /*3b00*/  IADD3 R76, PT, PT, -R31, R76, RZ ;  /* 0x0000004c1f4c7210 */ /* 0x000fe20007ffe1ff */
[----:B0-----:R-:W-:Y:S01]  /*3b10*/  HADD2.F32 R41, -RZ, R41.H0_H0 ;  /* 0x20000029ff297230 */ /* 0x001fe20000004100 */
[----:B------:R-:W-:Y:S01]  /*3b20*/  LOP3.LUT R5, R5, 0xff, RZ, 0xc0, !PT ;  /* 0x000000ff05057812 */ /* 0x000fe200078ec0ff */
[----:B------:R-:W0:Y:S03]  /*3b30*/  I2F.F16 R47, R47 ;  /* 0x0000002f002f7306 */ /* 0x000e260000200c00 */
[----:B------:R-:W-:Y:S01]  /*3b40*/  FFMA.FTZ R52, R41, R2, R52 ;  /* 0x0000000229347223 */ /* 0x000fe20000010034 */
[----:B------:R-:W-:Y:S01]  /*3b50*/  IADD3 R49, PT, PT, -R18, R5, RZ ;  /* 0x0000000512317210 */ /* 0x000fe20007ffe1ff */
[----:B-1----:R-:W-:Y:S01]  /*3b60*/  HADD2.F32 R43, -RZ, R43.H0_H0 ;  /* 0x2000002bff2b7230 */ /* 0x002fe20000004100 */
[----:B------:R-:W-:-:S02]  /*3b70*/  LEA.HI R5, R6, -R31, RZ, 0x8 ;  /* 0x8000001f06057211 */ /* 0x000fc400078f40ff */
[----:B------:R-:W1:Y:S01]  /*3b80*/  I2F.F16 R64, R64 ;  /* 0x0000004000407306 */ /* 0x000e620000200c00 */
[----:B------:R-:W-:Y:S01]  /*3b90*/  LEA.HI R6, R7, -R18, RZ, 0x8 ;  /* 0x8000001207067211 */ /* 0x000fe200078f40ff */
[--C-:B------:R-:W-:Y:S02]  /*3ba0*/  HADD2.F32 R7, -RZ, R3.reuse.H0_H0 ;  /* 0x20000003ff077230 */ /* 0x100fe40000004100 */
[----:B------:R-:W-:Y:S01]  /*3bb0*/  FFMA.FTZ R50, R43, R2, R50 ;  /* 0x000000022b327223 */ /* 0x000fe20000010032 */
[----:B------:R-:W-:Y:S01]  /*3bc0*/  LOP3.LUT R2, R4, 0xff, RZ, 0xc0, !PT ;  /* 0x000000ff04027812 */ /* 0x000fe200078ec0ff */
[----:B------:R-:W-:Y:S02]  /*3bd0*/  HADD2.F32 R3, -RZ, R3.H1_H1 ;  /* 0x30000003ff037230 */ /* 0x000fe40000004100 */
[----:B0-----:R-:W-:Y:S01]  /*3be0*/  HADD2.F32 R47, -RZ, R47.H0_H0 ;  /* 0x2000002fff2f7230 */ /* 0x001fe20000004100 */
[----:B------:R-:W-:Y:S01]  /*3bf0*/  IADD3 R2, PT, PT, -R29, R2, RZ ;  /* 0x000000021d027210 */ /* 0x000fe20007ffe1ff */
[----:B------:R-:W-:Y:S01]  /*3c00*/  I2F.F16 R4, R48 ;  /* 0x0000003000047306 */ /* 0x000fe20000200c00 */
[----:B-1----:R-:W-:-:S07]  /*3c10*/  HADD2.F32 R64, -RZ, R64.H0_H0 ;  /* 0x20000040ff407230 */ /* 0x002fce0000004100 */
[----:B------:R-:W0:Y:S08]  /*3c20*/  I2F.F16 R48, R76 ;  /* 0x0000004c00307306 */ /* 0x000e300000200c00 */
[----:B------:R1:W2:Y:S01]  /*3c30*/  I2F.F16 R75, R2 ;  /* 0x00000002004b7306 */ /* 0x0002a20000200c00 */
[----:B0-----:R-:W-:-:S07]  /*3c40*/  HADD2.F32 R48, -RZ, R48.H0_H0 ;  /* 0x20000030ff307230 */ /* 0x001fce0000004100 */
[----:B------:R-:W0:Y:S01]  /*3c50*/  I2F.F16 R49, R49 ;  /* 0x0000003100317306 */ /* 0x000e220000200c00 */
[----:B-1----:R-:W-:Y:S01]  /*3c60*/  FMUL.FTZ R2, R27, R46 ;  /* 0x0000002e1b027220 */ /* 0x002fe20000410000 */
[----:B------:R-:W-:-:S04]  /*3c70*/  FFMA.FTZ R76, R48, R7, R71 ;  /* 0x00000007304c7223 */ /* 0x000fc80000010047 */
[----:B------:R-:W-:Y:S01]  /*3c80*/  F2FP.F16.F32.PACK_AB R2, RZ, R2 ;  /* 0x00000002ff02723e */ /* 0x000fe200000000ff */
[----:B--2---:R-:W-:Y:S01]  /*3c90*/  HADD2.F32 R46, -RZ, R75.H0_H0 ;  /* 0x2000004bff2e7230 */ /* 0x004fe20000004100 */
[----:B------:R-:W1:Y:S01]  /*3ca0*/  I2F.F16 R5, R5 ;  /* 0x0000000500057306 */ /* 0x000e620000200c00 */
[----:B------:R-:W-:-:S03]  /*3cb0*/  FFMA.FTZ R75, R47, R7, R52 ;  /* 0x000000072f4b7223 */ /* 0x000fc60000010034 */
[----:B------:R-:W-:Y:S01]  /*3cc0*/  FFMA.FTZ R65, R46, R7, R65 ;  /* 0x000000072e417223 */ /* 0x000fe20000010041 */
[----:B0-----:R-:W-:-:S03]  /*3cd0*/  HADD2.F32 R49, -RZ, R49.H0_H0 ;  /* 0x20000031ff317230 */ /* 0x001fc60000004100 */
[----:B------:R-:W0:Y:S02]  /*3ce0*/  I2F.F16 R6, R6 ;  /* 0x0000000600067306 */ /* 0x000e240000200c00 */
[----:B------:R-:W-:Y:S01]  /*3cf0*/  FFMA.FTZ R71, R49, R7, R50 ;  /* 0x0000000731477223 */ /* 0x000fe20000010032 */
[----:B------:R-:W-:Y:S01]  /*3d00*/  F2FP.F16.F32.PACK_AB R7, RZ, R51 ;  /* 0x00000033ff07723e */ /* 0x000fe200000000ff */
[----:B------:R-:W-:Y:S02]  /*3d10*/  HADD2.F32 R50, -RZ, R4.H0_H0 ;  /* 0x20000004ff327230 */ /* 0x000fe40000004100 */
[----:B-1----:R-:W-:Y:S01]  /*3d20*/  HADD2.F32 R51, -RZ, R5.H0_H0 ;  /* 0x20000005ff337230 */ /* 0x002fe20000004100 */
[----:B------:R-:W-:Y:S01]  /*3d30*/  PRMT R2, R2, 0x5410, R7 ;  /* 0x0000541002027816 */ /* 0x000fe20000000007 */
[----:B------:R-:W1:Y:S01]  /*3d40*/  LDS.64 R4, [UR4+0x210] ;  /* 0x00021004ff047984 */ /* 0x000e620008000a00 */
[-C--:B------:R-:W-:Y:S02]  /*3d50*/  FFMA.FTZ R75, R50, R3.reuse, R75 ;  /* 0x00000003324b7223 */ /* 0x080fe4000001004b */
[----:B------:R-:W-:Y:S01]  /*3d60*/  FFMA.FTZ R76, R51, R3, R76 ;  /* 0x00000003334c7223 */ /* 0x000fe2000001004c */
[----:B------:R-:W-:-:S02]  /*3d70*/  HFMA2 R53, R2, 1, 1, R53 ;  /* 0x3c003c0002357831 */ /* 0x000fc40000000035 */
[----:B0-----:R-:W-:Y:S02]  /*3d80*/  HADD2.F32 R52, -RZ, R6.H0_H0 ;  /* 0x20000006ff347230 */ /* 0x001fe40000004100 */
[----:B------:R-:W-:Y:S01]  /*3d90*/  FFMA.FTZ R6, R64, R3, R65 ;  /* 0x0000000340067223 */ /* 0x000fe20000010041 */
[----:B------:R-:W-:Y:S01]  /*3da0*/  FMUL.FTZ R65, R26, R75 ;  /* 0x0000004b1a417220 */ /* 0x000fe20000410000 */
[----:B------:R-:W-:Y:S01]  /*3db0*/  FMUL.FTZ R7, R25, R76 ;  /* 0x0000004c19077220 */ /* 0x000fe20000410000 */
[----:B------:R-:W-:Y:S01]  /*3dc0*/  FFMA.FTZ R78, R52, R3, R71 ;  /* 0x00000003344e7223 */ /* 0x000fe20000010047 */
[----:B------:R-:W-:Y:S01]  /*3dd0*/  FMUL.FTZ R71, R27, R6 ;  /* 0x000000061b477220 */ /* 0x000fe20000410000 */
[----:B------:R-:W0:Y:S01]  /*3de0*/  LDS.64 R2, [UR4+0x218] ;  /* 0x00021804ff027984 */ /* 0x000e220008000a00 */
[----:B------:R-:W-:Y:S01]  /*3df0*/  F2FP.F16.F32.PACK_AB R65, RZ, R65 ;  /* 0x00000041ff41723e */ /* 0x000fe200000000ff */
[----:B------:R-:W-:Y:S01]  /*3e00*/  FMUL.FTZ R6, R23, R78 ;  /* 0x0000004e17067220 */ /* 0x000fe20000410000 */
[----:B------:R-:W-:-:S02]  /*3e10*/  F2FP.F16.F32.PACK_AB R7, RZ, R7 ;  /* 0x00000007ff07723e */ /* 0x000fc400000000ff */
[----:B------:R-:W-:Y:S02]  /*3e20*/  F2FP.F16.F32.PACK_AB R71, RZ, R71 ;  /* 0x00000047ff47723e */ /* 0x000fe400000000ff */
[----:B------:R-:W-:Y:S02]  /*3e30*/  F2FP.F16.F32.PACK_AB R6, RZ, R6 ;  /* 0x00000006ff06723e */ /* 0x000fe400000000ff */
[----:B------:R-:W-:Y:S02]  /*3e40*/  PRMT R71, R71, 0x5410, R65 ;  /* 0x0000541047477816 */ /* 0x000fe40000000041 */
[----:B------:R-:W-:-:S03]  /*3e50*/  PRMT R7, R7, 0x5410, R6 ;  /* 0x0000541007077816 */ /* 0x000fc60000000006 */
[----:B------:R-:W-:Y:S02]  /*3e60*/  HFMA2 R55, R71, 1, 1, R55 ;  /* 0x3c003c0047377831 */ /* 0x000fe40000000037 */
[----:B------:R-:W-:Y:S02]  /*3e70*/  HADD2 R56, R7, R56 ;  /* 0x0000003807387230 */ /* 0x000fe40000000000 */
        /* <DEDUP_REMOVED lines=12> */
[-C--:B------:R-:W-:Y:S01]  /*3f40*/  FFMA.FTZ R4, R45, R65.reuse, R4 ;  /* 0x000000412d047223 */ /* 0x080fe20000010004 */
[-C--:B------:R-:W-:Y:S01]  /*3f50*/  FFMA.FTZ R75, R15, R65.reuse, R6 ;  /* 0x000000410f4b7223 */ /* 0x080fe20000010006 */
[----:B------:R-:W-:Y:S01]  /*3f60*/  FFMA.FTZ R7, R44, R65, R7 ;  /* 0x000000412c077223 */ /* 0x000fe20000010007 */
[----:B0-----:R-:W-:-:S02]  /*3f70*/  HADD2.F32 R6, -RZ, R2.H0_H0 ;  /* 0x20000002ff067230 */ /* 0x001fc40000004100 */
[----:B------:R-:W-:Y:S01]  /*3f80*/  FFMA.FTZ R4, R33, R5, R4 ;  /* 0x0000000521047223 */ /* 0x000fe20000010004 */
[----:B------:R-:W-:Y:S01]  /*3f90*/  FFMA.FTZ R71, R14, R65, R71 ;  /* 0x000000410e477223 */ /* 0x000fe20000010047 */
[-C--:B------:R-:W-:Y:S01]  /*3fa0*/  FFMA.FTZ R66, R36, R5.reuse, R7 ;  /* 0x0000000524427223 */ /* 0x080fe20000010007 */
[-C--:B------:R-:W-:Y:S01]  /*3fb0*/  FFMA.FTZ R65, R32, R5.reuse, R75 ;  /* 0x0000000520417223 */ /* 0x080fe2000001004b */
[-C--:B------:R-:W-:Y:S01]  /*3fc0*/  FFMA.FTZ R7, R35, R6.reuse, R4 ;  /* 0x0000000623077223 */ /* 0x080fe20000010004 */
[----:B------:R-:W-:Y:S01]  /*3fd0*/  FFMA.FTZ R74, R38, R5, R71 ;  /* 0x00000005264a7223 */ /* 0x000fe20000010047 */
[-C--:B------:R-:W-:Y:S01]  /*3fe0*/  FFMA.FTZ R66, R37, R6.reuse, R66 ;  /* 0x0000000625427223 */ /* 0x080fe20000010042 */
[----:B------:R-:W0:Y:S01]  /*3ff0*/  LDS.64 R4, [UR4+0x10] ;  /* 0x00001004ff047984 */ /* 0x000e220008000a00 */
[-C--:B------:R-:W-:Y:S01]  /*4000*/  FFMA.FTZ R65, R34, R6.reuse, R65 ;  /* 0x0000000622417223 */ /* 0x080fe20000010041 */
[----:B------:R-:W-:Y:S02]  /*4010*/  HADD2.F32 R2, -RZ, R2.H1_H1 ;  /* 0x30000002ff027230 */ /* 0x000fe40000004100 */
[----:B------:R-:W-:-:S03]  /*4020*/  FFMA.FTZ R6, R39, R6, R74 ;  /* 0x0000000627067223 */ /* 0x000fc6000001004a */
[-C--:B------:R-:W-:Y:S01]  /*4030*/  FFMA.FTZ R65, R42, R2.reuse, R65 ;  /* 0x000000022a417223 */ /* 0x080fe20000010041 */
[-C--:B------:R-:W-:Y:S01]  /*4040*/  FFMA.FTZ R66, R41, R2.reuse, R66 ;  /* 0x0000000229427223 */ /* 0x080fe20000010042 */
[-C--:B------:R-:W-:Y:S01]  /*4050*/  FFMA.FTZ R7, R40, R2.reuse, R7 ;  /* 0x0000000228077223 */ /* 0x080fe20000010007 */
[----:B------:R-:W-:Y:S01]  /*4060*/  FFMA.FTZ R74, R43, R2, R6 ;  /* 0x000000022b4a7223 */ /* 0x000fe20000010006 */
[----:B------:R-:W-:-:S05]  /*4070*/  HADD2.F32 R2, -RZ, R3.H0_H0 ;  /* 0x20000003ff027230 */ /* 0x000fca0000004100 */
[-C--:B------:R-:W-:Y:S01]  /*4080*/  FFMA.FTZ R75, R46, R2.reuse, R65 ;  /* 0x000000022e4b7223 */ /* 0x080fe20000010041 */
[-C--:B------:R-:W-:Y:S01]  /*4090*/  FFMA.FTZ R6, R48, R2.reuse, R7 ;  /* 0x0000000230067223 */ /* 0x080fe20000010007 */
[-C--:B------:R-:W-:Y:S01]  /*40a0*/  FFMA.FTZ R71, R47, R2.reuse, R66 ;  /* 0x000000022f477223 */ /* 0x080fe20000010042 */
[----:B------:R-:W-:Y:S01]  /*40b0*/  FFMA.FTZ R7, R49, R2, R74 ;  /* 0x0000000231077223 */ /* 0x000fe2000001004a */
[----:B------:R-:W-:Y:S02]  /*40c0*/  HADD2.F32 R65, -RZ, R3.H1_H1 ;  /* 0x30000003ff417230 */ /* 0x000fe40000004100 */
[----:B------:R-:W1:Y:S03]  /*40d0*/  LDS.64 R2, [UR4+0x18] ;  /* 0x00001804ff027984 */ /* 0x000e660008000a00 */
        /* <DEDUP_REMOVED lines=10> */
[----:B------:R-:W-:Y:S01]  /*4180*/  F2FP.F16.F32.PACK_AB R7, RZ, R7 ;  /* 0x00000007ff07723e */ /* 0x000fe200000000ff */
[--C-:B0-----:R-:W-:Y:S01]  /*4190*/  HADD2.F32 R6, -RZ, R4.reuse.H0_H0 ;  /* 0x20000004ff067230 */ /* 0x101fe20000004100 */
[----:B------:R-:W-:Y:S01]  /*41a0*/  F2FP.F16.F32.PACK_AB R65, RZ, R65 ;  /* 0x00000041ff41723e */ /* 0x000fe200000000ff */
[----:B------:R-:W-:Y:S01]  /*41b0*/  HADD2.F32 R71, -RZ, R4.H1_H1 ;  /* 0x30000004ff477230 */ /* 0x000fe20000004100 */
[----:B------:R-:W-:Y:S01]  /*41c0*/  PRMT R74, R74, 0x5410, R66 ;  /* 0x000054104a4a7816 */ /* 0x000fe20000000042 */
[--C-:B------:R-:W-:Y:S02]  /*41d0*/  HADD2.F32 R4, -RZ, R5.reuse.H0_H0 ;  /* 0x20000005ff047230 */ /* 0x100fe40000004100 */
[----:B------:R-:W-:Y:S01]  /*41e0*/  FFMA.FTZ R76, R70, R6, RZ ;  /* 0x00000006464c7223 */ /* 0x000fe200000100ff */
[----:B------:R-:W-:Y:S01]  /*41f0*/  PRMT R7, R7, 0x5410, R65 ;  /* 0x0000541007077816 */ /* 0x000fe20000000041 */
[----:B------:R-:W-:-:S02]  /*4200*/  HADD2.F32 R5, -RZ, R5.H1_H1 ;  /* 0x30000005ff057230 */ /* 0x000fc40000004100 */
[----:B------:R-:W-:Y:S02]  /*4210*/  HFMA2 R58, R74, 1, 1, R58 ;  /* 0x3c003c004a3a7831 */ /* 0x000fe4000000003a */
[----:B------:R-:W-:Y:S01]  /*4220*/  FFMA.FTZ R76, R69, R71, R76 ;  /* 0x00000047454c7223 */ /* 0x000fe2000001004c */
[----:B------:R-:W-:-:S03]  /*4230*/  HFMA2 R59, R7, 1, 1, R59 ;  /* 0x3c003c00073b7831 */ /* 0x000fc6000000003b */
[----:B------:R-:W-:Y:S01]  /*4240*/  FFMA.FTZ R75, R15, R4, R76 ;  /* 0x000000040f4b7223 */ /* 0x000fe2000001004c */
[----:B------:R-:W-:-:S03]  /*4250*/  FFMA.FTZ R76, R6, R68, RZ ;  /* 0x00000044064c7223 */ /* 0x000fc600000100ff */
[----:B------:R-:W-:Y:S01]  /*4260*/  FFMA.FTZ R75, R32, R5, R75 ;  /* 0x00000005204b7223 */ /* 0x000fe2000001004b */
[--C-:B-1----:R-:W-:Y:S02]  /*4270*/  HADD2.F32 R7, -RZ, R3.reuse.H0_H0 ;  /* 0x20000003ff077230 */ /* 0x102fe40000004100 */
[----:B------:R-:W-:Y:S02]  /*4280*/  HADD2.F32 R65, -RZ, R3.H1_H1 ;  /* 0x30000003ff417230 */ /* 0x000fe40000004100 */
[----:B------:R-:W-:Y:S01]  /*4290*/  FFMA.FTZ R3, R71, R67, R76 ;  /* 0x0000004347037223 */ /* 0x000fe2000001004c */
[--C-:B------:R-:W-:Y:S02]  /*42a0*/  HADD2.F32 R66, -RZ, R2.reuse.H0_H0 ;  /* 0x20000002ff427230 */ /* 0x100fe40000004100 */
        /* <DEDUP_REMOVED lines=8> */
[----:B------:R-:W-:Y:S01]  /*4330*/  FFMA.FTZ R2, R64, R65, R75 ;  /* 0x0000004140027223 */ /* 0x000fe2000001004b */
[----:B------:R-:W-:Y:S02]  /*4340*/  FFMA.FTZ R75, R6, R9, RZ ;  /* 0x00000009064b7223 */ /* 0x000fe400000100ff */
[----:B------:R-:W-:Y:S01]  /*4350*/  FFMA.FTZ R76, R7, R47, R76 ;  /* 0x0000002f074c7223 */ /* 0x000fe2000001004c */
[----:B------:R-:W-:Y:S01]  /*4360*/  FMUL.FTZ R2, R27, R2 ;  /* 0x000000021b027220 */ /* 0x000fe20000410000 */
[----:B------:R-:W-:Y:S02]  /*4370*/  FFMA.FTZ R75, R71, R8, R75 ;  /* 0x00000008474b7223 */ /* 0x000fe4000001004b */
[----:B------:R-:W-:Y:S02]  /*4380*/  FFMA.FTZ R3, R65, R50, R76 ;  /* 0x0000003241037223 */ /* 0x000fe4000001004c */
[----:B------:R-:W-:-:S02]  /*4390*/  F2FP.F16.F32.PACK_AB R2, RZ, R2 ;  /* 0x00000002ff02723e */ /* 0x000fc400000000ff */
[----:B------:R-:W-:Y:S01]  /*43a0*/  FMUL.FTZ R3, R26, R3 ;  /* 0x000000031a037220 */ /* 0x000fe20000410000 */
[----:B------:R-:W-:-:S04]  /*43b0*/  FFMA.FTZ R75, R4, R14, R75 ;  /* 0x0000000e044b7223 */ /* 0x000fc8000001004b */
[----:B------:R-:W-:-:S04]  /*43c0*/  F2FP.F16.F32.PACK_AB R3, RZ, R3 ;  /* 0x00000003ff03723e */ /* 0x000fc800000000ff */
[----:B------:R-:W-:-:S05]  /*43d0*/  PRMT R2, R2, 0x5410, R3 ;  /* 0x0000541002027816 */ /* 0x000fca0000000003 */
[----:B------:R-:W-:Y:S02]  /*43e0*/  HFMA2 R60, R2, 1, 1, R60 ;  /* 0x3c003c00023c7831 */ /* 0x000fe4000000003c */
[----:B------:R-:W-:-:S04]  /*43f0*/  FFMA.FTZ R2, R6, R11, RZ ;  /* 0x0000000b06027223 */ /* 0x000fc800000100ff */
[----:B------:R-:W-:-:S04]  /*4400*/  FFMA.FTZ R3, R71, R10, R2 ;  /* 0x0000000a47037223 */ /* 0x000fc80000010002 */
[----:B------:R-:W-:Y:S01]  /*4410*/  FFMA.FTZ R6, R4, R45, R3 ;  /* 0x0000002d04067223 */ /* 0x000fe20000010003 */
[C---:B------:R-:W-:Y:S01]  /*4420*/  FFMA.FTZ R4, R5.reuse, R38, R75 ;  /* 0x0000002605047223 */ /* 0x040fe2000001004b */
[----:B------:R-:W0:Y:S02]  /*4430*/  LDS.64 R2, [UR4+0x310] ;  /* 0x00031004ff027984 */ /* 0x000e240008000a00 */
[----:B------:R-:W-:Y:S01]  /*4440*/  FFMA.FTZ R71, R5, R33, R6 ;  /* 0x0000002105477223 */ /* 0x000fe20000010006 */
[----:B------:R-:W-:-:S03]  /*4450*/  FFMA.FTZ R4, R66, R39, R4 ;  /* 0x0000002742047223 */ /* 0x000fc60000010004 */
[----:B------:R-:W-:-:S04]  /*4460*/  FFMA.FTZ R71, R66, R35, R71 ;  /* 0x0000002342477223 */ /* 0x000fc80000010047 */
[C---:B------:R-:W-:Y:S01]  /*4470*/  FFMA.FTZ R6, R74.reuse, R40, R71 ;  /* 0x000000284a067223 */ /* 0x040fe20000010047 */
[----:B------:R-:W-:Y:S02]  /*4480*/  FFMA.FTZ R74, R74, R43, R4 ;  /* 0x0000002b4a4a7223 */ /* 0x000fe40000010004 */
[----:B------:R-:W1:Y:S01]  /*4490*/  LDS.64 R4, [UR4+0x318] ;  /* 0x00031804ff047984 */ /* 0x000e620008000a00 */
[C---:B------:R-:W-:Y:S01]  /*44a0*/  FFMA.FTZ R6, R7.reuse, R48, R6 ;  /* 0x0000003007067223 */ /* 0x040fe20000010006 */
[----:B------:R-:W-:-:S03]  /*44b0*/  FFMA.FTZ R7, R7, R49, R74 ;  /* 0x0000003107077223 */ /* 0x000fc6000001004a */
[C---:B------:R-:W-:Y:S01]  /*44c0*/  FFMA.FTZ R6, R65.reuse, R51, R6 ;  /* 0x0000003341067223 */ /* 0x040fe20000010006 */
        /* <DEDUP_REMOVED lines=10> */
[----:B------:R-:W-:-:S04]  /*4570*/  FFMA.FTZ R2, R70, R6, RZ ;  /* 0x0000000646027223 */ /* 0x000fc800000100ff */
[----:B------:R-:W-:Y:S01]  /*4580*/  FFMA.FTZ R74, R69, R65, R2 ;  /* 0x00000041454a7223 */ /* 0x000fe20000010002 */
[----:B------:R-:W-:Y:S02]  /*4590*/  HADD2.F32 R2, -RZ, R3.H0_H0 ;  /* 0x20000003ff027230 */ /* 0x000fe40000004100 */
[----:B-1----:R-:W-:-:S03]  /*45a0*/  HADD2.F32 R66, -RZ, R4.H0_H0 ;  /* 0x20000004ff427230 */ /* 0x002fc60000004100 */
[----:B------:R-:W-:Y:S01]  /*45b0*/  FFMA.FTZ R3, R15, R2, R74 ;  /* 0x000000020f037223 */ /* 0x000fe2000001004a */
[----:B------:R-:W-:Y:S01]  /*45c0*/  FFMA.FTZ R74, R68, R6, RZ ;  /* 0x00000006444a7223 */ /* 0x000fe200000100ff */
[----:B------:R-:W-:Y:S02]  /*45d0*/  HADD2.F32 R4, -RZ, R4.H1_H1 ;  /* 0x30000004ff047230 */ /* 0x000fe40000004100 */
[----:B------:R-:W-:Y:S01]  /*45e0*/  FFMA.FTZ R3, R32, R7, R3 ;  /* 0x0000000720037223 */ /* 0x000fe20000010003 */
[----:B------:R-:W-:-:S03]  /*45f0*/  FFMA.FTZ R71, R67, R65, R74 ;  /* 0x0000004143477223 */ /* 0x000fc6000001004a */
[----:B------:R-:W-:Y:S01]  /*4600*/  FFMA.FTZ R3, R34, R66, R3 ;  /* 0x0000004222037223 */ /* 0x000fe20000010003 */
        /* <DEDUP_REMOVED lines=8> */
[----:B------:R-:W-:-:S03]  /*4690*/  FFMA.FTZ R76, R41, R4, R76 ;  /* 0x00000004294c7223 */ /* 0x000fc6000001004c */
[----:B------:R-:W-:Y:S01]  /*46a0*/  FMUL.FTZ R3, R27, R74 ;  /* 0x0000004a1b037220 */ /* 0x000fe20000410000 */
[----:B------:R-:W-:-:S04]  /*46b0*/  FFMA.FTZ R75, R47, R71, R76 ;  /* 0x000000472f4b7223 */ /* 0x000fc8000001004c */
[----:B------:R-:W-:Y:S01]  /*46c0*/  FFMA.FTZ R75, R50, R5, R75 ;  /* 0x00000005324b7223 */ /* 0x000fe2000001004b */
[----:B------:R-:W-:-:S03]  /*46d0*/  F2FP.F16.F32.PACK_AB R3, RZ, R3 ;  /* 0x00000003ff03723e */ /* 0x000fc600000000ff */
        /* <DEDUP_REMOVED lines=16> */
[----:B------:R-:W-:-:S04]  /*47e0*/  FFMA.FTZ R7, R40, R4, R7 ;  /* 0x0000000428077223 */ /* 0x000fc80000010007 */
        /* <DEDUP_REMOVED lines=46> */
[----:B------:R-:W0:Y:S03]  /*4ad0*/  LDS.64 R4, [UR4+0x510] ;  /* 0x00051004ff047984 */ /* 0x000e260008000a00 */
[-C--:B------:R-:W-:Y:S01]  /*4ae0*/  FFMA.FTZ R2, R51, R65.reuse, R2 ;  /* 0x0000004133027223 */ /* 0x080fe20000010002 */
[-C--:B------:R-:W-:Y:S01]  /*4af0*/  FFMA.FTZ R74, R64, R65.reuse, R71 ;  /* 0x00000041404a7223 */ /* 0x080fe20000010047 */
[-C--:B------:R-:W-:Y:S01]  /*4b00*/  FFMA.FTZ R76, R52, R65.reuse, R3 ;  /* 0x00000041344c7223 */ /* 0x080fe20000010003 */
[----:B------:R-:W-:Y:S01]  /*4b10*/  FFMA.FTZ R7, R50, R65, R7 ;  /* 0x0000004132077223 */ /* 0x000fe20000010007 */
[----:B------:R-:W-:Y:S01]  /*4b20*/  FMUL.FTZ R71, R25, R2 ;  /* 0x0000000219477220 */ /* 0x000fe20000410000 */
[----:B------:R-:W-:Y:S01]  /*4b30*/  FMUL.FTZ R74, R27, R74 ;  /* 0x0000004a1b4a7220 */ /* 0x000fe20000410000 */
[----:B------:R-:W1:Y:S01]  /*4b40*/  LDS.64 R2, [UR4+0x518] ;  /* 0x00051804ff027984 */ /* 0x000e620008000a00 */
[----:B------:R-:W-:Y:S01]  /*4b50*/  FMUL.FTZ R65, R26, R7 ;  /* 0x000000071a417220 */ /* 0x000fe20000410000 */
[----:B------:R-:W-:Y:S01]  /*4b60*/  FMUL.FTZ R76, R23, R76 ;  /* 0x0000004c174c7220 */ /* 0x000fe20000410000 */
[----:B------:R-:W-:-:S02]  /*4b70*/  F2FP.F16.F32.PACK_AB R71, RZ, R71 ;  /* 0x00000047ff47723e */ /* 0x000fc400000000ff */
[----:B------:R-:W-:Y:S02]  /*4b80*/  F2FP.F16.F32.PACK_AB R7, RZ, R74 ;  /* 0x0000004aff07723e */ /* 0x000fe400000000ff */
[----:B------:R-:W-:Y:S02]  /*4b90*/  F2FP.F16.F32.PACK_AB R65, RZ, R65 ;  /* 0x00000041ff41723e */ /* 0x000fe400000000ff */
[----:B------:R-:W-:Y:S02]  /*4ba0*/  F2FP.F16.F32.PACK_AB R74, RZ, R76 ;  /* 0x0000004cff4a723e */ /* 0x000fe400000000ff */
[----:B------:R-:W-:Y:S01]  /*4bb0*/  PRMT R7, R7, 0x5410, R65 ;  /* 0x0000541007077816 */ /* 0x000fe20000000041 */
[----:B------:R-:W-:Y:S01]  /*4bc0*/  HFMA2 R65, R6, 1, 1, R12 ;  /* 0x3c003c0006417831 */ /* 0x000fe2000000000c */
        /* <DEDUP_REMOVED lines=20> */
[----:B------:R-:W-:Y:S01]  /*4d10*/  MOV R77, UR6 ;  /* 0x00000006004d7c02 */ /* 0x000fe20008000f00 */
[-C--:B------:R-:W-:Y:S01]  /*4d20*/  FFMA.FTZ R7, R32, R5.reuse, R75 ;  /* 0x0000000520077223 */ /* 0x080fe2000001004b */
[-C--:B------:R-:W-:Y:S01]  /*4d30*/  FFMA.FTZ R4, R33, R5.reuse, R4 ;  /* 0x0000000521047223 */ /* 0x080fe20000010004 */
[----:B------:R-:W-:Y:S01]  /*4d40*/  FFMA.FTZ R6, R38, R5, R71 ;  /* 0x0000000526067223 */ /* 0x000fe20000010047 */
[----:B-1----:R-:W-:Y:S01]  /*4d50*/  HADD2.F32 R5, -RZ, R2.H0_H0 ;  /* 0x20000002ff057230 */ /* 0x002fe20000004100 */
[----:B------:R-:W0:Y:S01]  /*4d60*/  LDS.64 R12, [UR4+0x610] ;  /* 0x00061004ff0c7984 */ /* 0x000e220008000a00 */
[----:B------:R-:W-:-:S04]  /*4d70*/  IMAD.WIDE R76, R77, 0x4, R72 ;  /* 0x000000044d4c7825 */ /* 0x000fc800078e0248 */
[-C--:B------:R-:W-:Y:S01]  /*4d80*/  FFMA.FTZ R73, R34, R5.reuse, R7 ;  /* 0x0000000522497223 */ /* 0x080fe20000010007 */
[-C--:B------:R-:W-:Y:S01]  /*4d90*/  FFMA.FTZ R74, R37, R5.reuse, R74 ;  /* 0x00000005254a7223 */ /* 0x080fe2000001004a */
[-C--:B------:R-:W-:Y:S01]  /*4da0*/  FFMA.FTZ R71, R35, R5.reuse, R4 ;  /* 0x0000000523477223 */ /* 0x080fe20000010004 */
[----:B------:R-:W-:Y:S02]  /*4db0*/  FFMA.FTZ R72, R39, R5, R6 ;  /* 0x0000000527487223 */ /* 0x000fe40000010006 */
[----:B------:R1:W2:Y:S01]  /*4dc0*/  LDG.E.128.CONSTANT R4, desc[UR12][R76.64] ;  /* 0x0000000c4c047981 */ /* 0x0002a2000c1e9d00 */
[----:B0-----:R-:W-:-:S05]  /*4dd0*/  HADD2.F32 R75, -RZ, R12.H0_H0 ;  /* 0x2000000cff4b7230 */ /* 0x001fca0000004100 */
[-C--:B------:R-:W-:Y:S01]  /*4de0*/  FFMA.FTZ R70, R70, R75.reuse, RZ ;  /* 0x0000004b46467223 */ /* 0x080fe200000100ff */
[-C--:B------:R-:W-:Y:S01]  /*4df0*/  FFMA.FTZ R68, R68, R75.reuse, RZ ;  /* 0x0000004b44447223 */ /* 0x080fe200000100ff */
[-C--:B------:R-:W-:Y:S01]  /*4e00*/  FFMA.FTZ R11, R11, R75.reuse, RZ ;  /* 0x0000004b0b0b7223 */ /* 0x080fe200000100ff */
[----:B------:R-:W-:Y:S01]  /*4e10*/  FFMA.FTZ R9, R9, R75, RZ ;  /* 0x0000004b09097223 */ /* 0x000fe200000100ff */
[----:B------:R-:W-:-:S05]  /*4e20*/  HADD2.F32 R75, -RZ, R12.H1_H1 ;  /* 0x3000000cff4b7230 */ /* 0x000fca0000004100 */
[-C--:B------:R-:W-:Y:S01]  /*4e30*/  FFMA.FTZ R12, R69, R75.reuse, R70 ;  /* 0x0000004b450c7223 */ /* 0x080fe20000010046 */
[----:B------:R-:W-:Y:S01]  /*4e40*/  MOV R69, UR6 ;  /* 0x0000000600457c02 */ /* 0x000fe20008000f00 */
[-C--:B------:R-:W-:Y:S01]  /*4e50*/  FFMA.FTZ R67, R67, R75.reuse, R68 ;  /* 0x0000004b43437223 */ /* 0x080fe20000010044 */
[-C--:B------:R-:W-:Y:S01]  /*4e60*/  FFMA.FTZ R70, R10, R75.reuse, R11 ;  /* 0x0000004b0a467223 */ /* 0x080fe2000001000b */
[----:B------:R-:W-:Y:S02]  /*4e70*/  FFMA.FTZ R75, R8, R75, R9 ;  /* 0x0000004b084b7223 */ /* 0x000fe40000010009 */
[----:B------:R-:W-:-:S05]  /*4e80*/  IMAD.WIDE R68, R69, 0x4, R76 ;  /* 0x0000000445447825 */ /* 0x000fca00078e024c */
[----:B------:R-:W3:Y:S01]  /*4e90*/  LDG.E.128.CONSTANT R8, desc[UR12][R68.64] ;  /* 0x0000000c44087981 */ /* 0x000ee2000c1e9d00 */
[--C-:B-1----:R-:W-:Y:S01]  /*4ea0*/  HADD2.F32 R76, -RZ, R13.reuse.H0_H0 ;  /* 0x2000000dff4c7230 */ /* 0x102fe20000004100 */
[----:B------:R-:W-:Y:S01]  /*4eb0*/  MOV R83, UR6 ;  /* 0x0000000600537c02 */ /* 0x000fe20008000f00 */
        /* <DEDUP_REMOVED lines=10> */
[----:B------:R-:W-:-:S04]  /*4f60*/  IMAD.WIDE R82, R83, 0x4, R68 ;  /* 0x0000000453527825 */ /* 0x000fc800078e0244 */
[----:B0-----:R-:W-:-:S05]  /*4f70*/  HADD2.F32 R32, -RZ, R14.H0_H0 ;  /* 0x2000000eff207230 */ /* 0x001fca0000004100 */
[-C--:B------:R-:W-:Y:S01]  /*4f80*/  FFMA.FTZ R36, R37, R32.reuse, R36 ;  /* 0x0000002025247223 */ /* 0x080fe20000010024 */
[-C--:B------:R-:W-:Y:S01]  /*4f90*/  FFMA.FTZ R37, R35, R32.reuse, R70 ;  /* 0x0000002023257223 */ /* 0x080fe20000010046 */
[-C--:B------:R-:W-:Y:S01]  /*4fa0*/  FFMA.FTZ R45, R34, R32.reuse, R45 ;  /* 0x00000020222d7223 */ /* 0x080fe2000001002d */
[----:B------:R-:W-:Y:S01]  /*4fb0*/  FFMA.FTZ R34, R39, R32, R38 ;  /* 0x0000002027227223 */ /* 0x000fe20000010026 */
[----:B------:R-:W-:Y:S02]  /*4fc0*/  HADD2.F32 R39, -RZ, R14.H1_H1 ;  /* 0x3000000eff277230 */ /* 0x000fe40000004100 */
[----:B------:R-:W-:-:S03]  /*4fd0*/  HADD2.F32 R38, -RZ, R2.H1_H1 ;  /* 0x30000002ff267230 */ /* 0x000fc60000004100 */
[-C--:B------:R-:W-:Y:S01]  /*4fe0*/  FFMA.FTZ R14, R41, R39.reuse, R36 ;  /* 0x00000027290e7223 */ /* 0x080fe20000010024 */
[CC--:B------:R-:W-:Y:S01]  /*4ff0*/  FFMA.FTZ R37, R40.reuse, R39.reuse, R37 ;  /* 0x0000002728257223 */ /* 0x0c0fe20000010025 */
[----:B------:R-:W-:Y:S01]  /*5000*/  FFMA.FTZ R34, R43, R39, R34 ;  /* 0x000000272b227223 */ /* 0x000fe20000010022 */
[-C--:B------:R-:W-:Y:S01]  /*5010*/  FFMA.FTZ R2, R41, R38.reuse, R74 ;  /* 0x0000002629027223 */ /* 0x080fe2000001004a */
[-C--:B------:R-:W-:Y:S01]  /*5020*/  FFMA.FTZ R71, R40, R38.reuse, R71 ;  /* 0x0000002628477223 */ /* 0x080fe20000010047 */
[-C--:B------:R-:W-:Y:S01]  /*5030*/  FFMA.FTZ R73, R42, R38.reuse, R73 ;  /* 0x000000262a497223 */ /* 0x080fe20000010049 */
[----:B------:R-:W-:Y:S01]  /*5040*/  FFMA.FTZ R38, R43, R38, R72 ;  /* 0x000000262b267223 */ /* 0x000fe20000010048 */
[----:B--2---:R-:W-:Y:S02]  /*5050*/  LOP3.LUT R35, R5, 0xff, RZ, 0xc0, !PT ;  /* 0x000000ff05237812 */ /* 0x004fe400078ec0ff */
[----:B------:R-:W-:Y:S02]  /*5060*/  LOP3.LUT R40, R6, 0xff, RZ, 0xc0, !PT ;  /* 0x000000ff06287812 */ /* 0x000fe400078ec0ff */
[----:B------:R-:W-:-:S02]  /*5070*/  IADD3 R44, PT, PT, -R24, R35, RZ ;  /* 0x00000023182c7210 */ /* 0x000fc40007ffe1ff */
[----:B------:R-:W-:Y:S02]  /*5080*/  LOP3.LUT R35, R7, 0xff, RZ, 0xc0, !PT ;  /* 0x000000ff07237812 */ /* 0x000fe400078ec0ff */
[----:B------:R-:W-:Y:S01]  /*5090*/  SHF.R.U32.HI R36, RZ, 0x8, R4 ;  /* 0x00000008ff247819 */ /* 0x000fe20000011604 */
[----:B------:R-:W-:Y:S01]  /*50a0*/  I2F.F16 R74, R44 ;  /* 0x0000002c004a7306 */ /* 0x000fe20000200c00 */
[----:B------:R-:W-:Y:S01]  /*50b0*/  IADD3 R70, PT, PT, -R18, R35, RZ ;  /* 0x0000002312467210 */ /* 0x000fe20007ffe1ff */
[----:B------:R-:W-:Y:S01]  /*50c0*/  FFMA.FTZ R35, R42, R39, R45 ;  /* 0x000000272a237223 */ /* 0x000fe2000001002d */
[--C-:B------:R-:W-:Y:S01]  /*50d0*/  HADD2.F32 R39, -RZ, R3.reuse.H0_H0 ;  /* 0x20000003ff277230 */ /* 0x100fe20000004100 */
[----:B------:R-:W-:Y:S01]  /*50e0*/  IADD3 R40, PT, PT, -R31, R40, RZ ;  /* 0x000000281f287210 */ /* 0x000fe20007ffe1ff */
[----:B------:R-:W-:Y:S01]  /*50f0*/  HADD2.F32 R3, -RZ, R3.H1_H1 ;  /* 0x30000003ff037230 */ /* 0x000fe20000004100 */
[----:B------:R-:W-:Y:S02]  /*5100*/  LOP3.LUT R36, R36, 0xff, RZ, 0xc0, !PT ;  /* 0x000000ff24247812 */ /* 0x000fe400078ec0ff */
[-C--:B------:R-:W-:Y:S01]  /*5110*/  FFMA.FTZ R43, R47, R39.reuse, R2 ;  /* 0x000000272f2b7223 */ /* 0x080fe20000010002 */
[-C--:B------:R-:W-:Y:S01]  /*5120*/  FFMA.FTZ R2, R48, R39.reuse, R71 ;  /* 0x0000002730027223 */ /* 0x080fe20000010047 */
[-C--:B------:R-:W-:Y:S01]  /*5130*/  FFMA.FTZ R73, R46, R39.reuse, R73 ;  /* 0x000000272e497223 */ /* 0x080fe20000010049 */
[----:B------:R-:W-:Y:S01]  /*5140*/  LOP3.LUT R42, R4, 0xff, RZ, 0xc0, !PT ;  /* 0x000000ff042a7812 */ /* 0x000fe200078ec0ff */
[----:B------:R-:W-:Y:S01]  /*5150*/  FFMA.FTZ R39, R49, R39, R38 ;  /* 0x0000002731277223 */ /* 0x000fe20000010026 */
[-C--:B------:R-:W-:Y:S01]  /*5160*/  FFMA.FTZ R2, R51, R3.reuse, R2 ;  /* 0x0000000333027223 */ /* 0x080fe20000010002 */
[----:B------:R0:W1:Y:S01]  /*5170*/  I2F.F16 R72, R40 ;  /* 0x0000002800487306 */ /* 0x0000620000200c00 */
[C---:B------:R-:W-:Y:S01]  /*5180*/  IADD3 R75, PT, PT, -R29.reuse, R36, RZ ;  /* 0x000000241d4b7210 */ /* 0x040fe20007ffe1ff */
[-C--:B------:R-:W-:Y:S01]  /*5190*/  FFMA.FTZ R36, R64, R3.reuse, R73 ;  /* 0x0000000340247223 */ /* 0x080fe20000010049 */
[----:B------:R-:W-:Y:S01]  /*51a0*/  IADD3 R42, PT, PT, -R29, R42, RZ ;  /* 0x0000002a1d2a7210 */ /* 0x000fe20007ffe1ff */
[----:B------:R-:W-:Y:S01]  /*51b0*/  FFMA.FTZ R43, R50, R3, R43 ;  /* 0x00000003322b7223 */ /* 0x000fe2000001002b */
[----:B------:R-:W-:Y:S01]  /*51c0*/  LEA.HI R13, R6, -R31, RZ, 0x8 ;  /* 0x8000001f060d7211 */ /* 0x000fe200078f40ff */
[----:B------:R-:W-:Y:S01]  /*51d0*/  FMUL.FTZ R36, R27, R36 ;  /* 0x000000241b247220 */ /* 0x000fe20000410000 */
[----:B------:R-:W-:Y:S01]  /*51e0*/  SHF.R.U32.HI R41, RZ, 0x8, R5 ;  /* 0x00000008ff297819 */ /* 0x000fe20000011605 */
[----:B------:R2:W4:Y:S01]  /*51f0*/  I2F.F16 R76, R42 ;  /* 0x0000002a004c7306 */ /* 0x0005220000200c00 */
[----:B0-----:R-:W-:Y:S01]  /*5200*/  FFMA.FTZ R40, R52, R3, R39 ;  /* 0x0000000334287223 */ /* 0x001fe20000010027 */
[--C-:B------:R-:W-:Y:S01]  /*5210*/  SHF.R.U32.HI R3, RZ, 0x8, R6.reuse ;  /* 0x00000008ff037819 */ /* 0x100fe20000011606 */
[----:B------:R-:W-:Y:S01]  /*5220*/  FMUL.FTZ R39, R25, R2 ;  /* 0x0000000219277220 */ /* 0x000fe20000410000 */
[----:B------:R-:W-:Y:S01]  /*5230*/  SHF.R.U32.HI R2, RZ, 0x8, R7 ;  /* 0x00000008ff027819 */ /* 0x000fe20000011607 */
[----:B------:R-:W-:Y:S01]  /*5240*/  FMUL.FTZ R38, R26, R43 ;  /* 0x0000002b1a267220 */ /* 0x000fe20000410000 */
[----:B------:R-:W-:Y:S01]  /*5250*/  FMUL.FTZ R40, R23, R40 ;  /* 0x0000002817287220 */ /* 0x000fe20000410000 */
[----:B------:R-:W-:Y:S01]  /*5260*/  SHF.R.U32.HI R6, RZ, 0x10, R6 ;  /* 0x00000010ff067819 */ /* 0x000fe20000011606 */
[----:B------:R-:W0:Y:S01]  /*5270*/  I2F.F16 R70, R70 ;  /* 0x0000004600467306 */ /* 0x000e220000200c00 */
[----:B--2---:R-:W-:Y:S01]  /*5280*/  LOP3.LUT R42, R3, 0xff, RZ, 0xc0, !PT ;  /* 0x000000ff032a7812 */ /* 0x004fe200078ec0ff */
[----:B-1----:R-:W-:Y:S01]  /*5290*/  HADD2.F32 R72, -RZ, R72.H0_H0 ;  /* 0x20000048ff487230 */ /* 0x002fe20000004100 */
[----:B------:R-:W-:Y:S01]  /*52a0*/  LOP3.LUT R3, R2, 0xff, RZ, 0xc0, !PT ;  /* 0x000000ff02037812 */ /* 0x000fe200078ec0ff */
[----:B------:R-:W-:Y:S01]  /*52b0*/  HADD2.F32 R74, -RZ, R74.H0_H0 ;  /* 0x2000004aff4a7230 */ /* 0x000fe20000004100 */
[----:B------:R-:W-:-:S02]  /*52c0*/  LEA.HI R33, R4, -R29, RZ, 0x8 ;  /* 0x8000001d04217211 */ /* 0x000fc400078f40ff */
[----:B------:R-:W-:Y:S01]  /*52d0*/  IADD3 R43, PT, PT, -R18, R3, RZ ;  /* 0x00000003122b7210 */ /* 0x000fe20007ffe1ff */
[----:B------:R-:W1:Y:S01]  /*52e0*/  I2F.F16 R75, R75 ;  /* 0x0000004b004b7306 */ /* 0x000e620000200c00 */
[----:B------:R-:W2:Y:S01]  /*52f0*/  LDS.64 R2, [UR4+0x120] ;  /* 0x00012004ff027984 */ /* 0x000ea20008000a00 */
[----:B------:R-:W-:Y:S01]  /*5300*/  SHF.R.U32.HI R4, RZ, 0x10, R4 ;  /* 0x00000010ff047819 */ /* 0x000fe20000011604 */
[----:B----4-:R-:W-:Y:S01]  /*5310*/  HADD2.F32 R76, -RZ, R76.H0_H0 ;  /* 0x2000004cff4c7230 */ /* 0x010fe20000004100 */
[----:B------:R-:W-:Y:S02]  /*5320*/  LEA.HI R12, R5, -R24, RZ, 0x8 ;  /* 0x80000018050c7211 */ /* 0x000fe400078f40ff */
[----:B------:R-:W-:Y:S01]  /*5330*/  LOP3.LUT R41, R41, 0xff, RZ, 0xc0, !PT ;  /* 0x000000ff29297812 */ /* 0x000fe200078ec0ff */
[----:B0-----:R-:W-:Y:S01]  /*5340*/  HADD2.F32 R70, -RZ, R70.H0_H0 ;  /* 0x20000046ff467230 */ /* 0x001fe20000004100 */
[----:B------:R-:W-:Y:S01]  /*5350*/  IADD3 R71, PT, PT, -R31, R42, RZ ;  /* 0x0000002a1f477210 */ /* 0x000fe20007ffe1ff */
[----:B------:R-:W0:Y:S01]  /*5360*/  I2F.F16 R33, R33 ;  /* 0x0000002100217306 */ /* 0x000e220000200c00 */
[----:B------:R-:W-:-:S02]  /*5370*/  F2FP.F16.F32.PACK_AB R39, RZ, R39 ;  /* 0x00000027ff27723e */ /* 0x000fc400000000ff */
[----:B------:R-:W-:Y:S02]  /*5380*/  F2FP.F16.F32.PACK_AB R40, RZ, R40 ;  /* 0x00000028ff28723e */ /* 0x000fe400000000ff */
[----:B------:R-:W-:Y:S01]  /*5390*/  SHF.R.U32.HI R5, RZ, 0x10, R5 ;  /* 0x00000010ff057819 */ /* 0x000fe20000011605 */
[----:B-1----:R-:W-:Y:S01]  /*53a0*/  HADD2.F32 R75, -RZ, R75.H0_H0 ;  /* 0x2000004bff4b7230 */ /* 0x002fe20000004100 */
[----:B------:R-:W-:Y:S01]  /*53b0*/  LOP3.LUT R6, R6, 0xff, RZ, 0xc0, !PT ;  /* 0x000000ff06067812 */ /* 0x000fe200078ec0ff */
[----:B------:R-:W1:Y:S01]  /*53c0*/  I2F.F16 R71, R71 ;  /* 0x0000004700477306 */ /* 0x000e620000200c00 */
[----:B------:R-:W-:Y:S02]  /*53d0*/  IADD3 R41, PT, PT, -R24, R41, RZ ;  /* 0x0000002918297210 */ /* 0x000fe40007ffe1ff */
[----:B------:R-:W-:Y:S02]  /*53e0*/  LOP3.LUT R42, R4, 0xff, RZ, 0xc0, !PT ;  /* 0x000000ff042a7812 */ /* 0x000fe400078ec0ff */
[----:B------:R-:W-:-:S02]  /*53f0*/  PRMT R39, R39, 0x5410, R40 ;  /* 0x0000541027277816 */ /* 0x000fc40000000028 */
[----:B------:R-:W-:Y:S01]  /*5400*/  LEA.HI R32, R7, -R18, RZ, 0x8 ;  /* 0x8000001207207211 */ /* 0x000fe200078f40ff */
[----:B------:R-:W4:Y:S01]  /*5410*/  I2F.F16 R4, R43 ;  /* 0x0000002b00047306 */ /* 0x000f220000200c00 */
[----:B------:R-:W-:Y:S01]  /*5420*/  F2FP.F16.F32.PACK_AB R36, RZ, R36 ;  /* 0x00000024ff24723e */ /* 0x000fe200000000ff */
[----:B------:R-:W-:Y:S01]  /*5430*/  HADD2 R30, R39, R30 ;  /* 0x0000001e271e7230 */ /* 0x000fe20000000000 */
[----:B------:R-:W-:Y:S01]  /*5440*/  F2FP.F16.F32.PACK_AB R38, RZ, R38 ;  /* 0x00000026ff26723e */ /* 0x000fe200000000ff */
[----:B0-----:R-:W-:Y:S01]  /*5450*/  HADD2.F32 R33, -RZ, R33.H0_H0 ;  /* 0x20000021ff217230 */ /* 0x001fe20000004100 */
[----:B------:R-:W-:Y:S02]  /*5460*/  LOP3.LUT R5, R5, 0xff, RZ, 0xc0, !PT ;  /* 0x000000ff05057812 */ /* 0x000fe400078ec0ff */
[----:B------:R-:W-:Y:S01]  /*5470*/  IADD3 R40, PT, PT, -R31, R6, RZ ;  /* 0x000000061f287210 */ /* 0x000fe20007ffe1ff */
[----:B------:R-:W-:Y:S01]  /*5480*/  HADD2.F32 R6, -RZ, R15.H0_H0 ;  /* 0x2000000fff067230 */ /* 0x000fe20000004100 */
[----:B------:R-:W-:Y:S01]  /*5490*/  SHF.R.U32.HI R7, RZ, 0x10, R7 ;  /* 0x00000010ff077819 */ /* 0x000fe20000011607 */
[----:B------:R0:W3:Y:S01]  /*54a0*/  I2F.F16 R73, R41 ;  /* 0x0000002900497306 */ /* 0x0000e20000200c00 */
[----:B------:R-:W-:Y:S01]  /*54b0*/  PRMT R36, R36, 0x5410, R38 ;  /* 0x0000541024247816 */ /* 0x000fe20000000026 */
[----:B-1----:R-:W-:Y:S01]  /*54c0*/  HADD2.F32 R71, -RZ, R71.H0_H0 ;  /* 0x20000047ff477230 */ /* 0x002fe20000004100 */
[----:B------:R-:W-:Y:S01]  /*54d0*/  LOP3.LUT R39, R7, 0xff, RZ, 0xc0, !PT ;  /* 0x000000ff07277812 */ /* 0x000fe200078ec0ff */
[-C--:B------:R-:W-:Y:S01]  /*54e0*/  FFMA.FTZ R35, R46, R6.reuse, R35 ;  /* 0x000000062e237223 */ /* 0x080fe20000010023 */
[-C--:B------:R-:W-:Y:S01]  /*54f0*/  FFMA.FTZ R7, R47, R6.reuse, R14 ;  /* 0x000000062f077223 */ /* 0x080fe2000001000e */
[-C--:B------:R-:W-:Y:S01]  /*5500*/  FFMA.FTZ R48, R48, R6.reuse, R37 ;  /* 0x0000000630307223 */ /* 0x080fe20000010025 */
[----:B------:R-:W-:Y:S01]  /*5510*/  FFMA.FTZ R49, R49, R6, R34 ;  /* 0x0000000631317223 */ /* 0x000fe20000010022 */
[----:B------:R-:W-:Y:S01]  /*5520*/  HFMA2 R28, R36, 1, 1, R28 ;  /* 0x3c003c00241c7831 */ /* 0x000fe2000000001c */
[----:B0-----:R-:W-:Y:S01]  /*5530*/  IADD3 R41, PT, PT, -R24, R5, RZ ;  /* 0x0000000518297210 */ /* 0x001fe20007ffe1ff */
[----:B------:R-:W-:Y:S01]  /*5540*/  HADD2.F32 R5, -RZ, R15.H1_H1 ;  /* 0x3000000fff057230 */ /* 0x000fe20000004100 */
[----:B------:R-:W-:Y:S01]  /*5550*/  IADD3 R15, PT, PT, -R18, R39, RZ ;  /* 0x00000027120f7210 */ /* 0x000fe20007ffe1ff */
[----:B----4-:R-:W-:Y:S01]  /*5560*/  HADD2.F32 R47, -RZ, R4.H0_H0 ;  /* 0x20000004ff2f7230 */ /* 0x010fe20000004100 */
[----:B------:R-:W-:Y:S01]  /*5570*/  IADD3 R42, PT, PT, -R29, R42, RZ ;  /* 0x0000002a1d2a7210 */ /* 0x000fe20007ffe1ff */
[----:B--2---:R-:W-:-:S02]  /*5580*/  HADD2.F32 R38, -RZ, R2.H1_H1 ;  /* 0x30000002ff267230 */ /* 0x004fc40000004100 */
[-C--:B------:R-:W-:Y:S01]  /*5590*/  FFMA.FTZ R64, R64, R5.reuse, R35 ;  /* 0x0000000540407223 */ /* 0x080fe20000010023 */
[-C--:B------:R-:W-:Y:S01]  /*55a0*/  FFMA.FTZ R7, R50, R5.reuse, R7 ;  /* 0x0000000532077223 */ /* 0x080fe20000010007 */
[-C--:B------:R-:W-:Y:S01]  /*55b0*/  FFMA.FTZ R6, R51, R5.reuse, R48 ;  /* 0x0000000533067223 */ /* 0x080fe20000010030 */
[----:B------:R-:W-:Y:S01]  /*55c0*/  FFMA.FTZ R36, R52, R5, R49 ;  /* 0x0000000534247223 */ /* 0x000fe20000010031 */
[----:B------:R-:W-:Y:S01]  /*55d0*/  HADD2.F32 R5, -RZ, R2.H0_H0 ;  /* 0x20000002ff057230 */ /* 0x000fe20000004100 */
[----:B------:R-:W0:Y:S01]  /*55e0*/  I2F.F16 R15, R15 ;  /* 0x0000000f000f7306 */ /* 0x000e220000200c00 */
[----:B---3--:R-:W-:Y:S01]  /*55f0*/  HADD2.F32 R73, -RZ, R73.H0_H0 ;  /* 0x20000049ff497230 */ /* 0x008fe20000004100 */
[----:B------:R-:W-:Y:S01]  /*5600*/  LOP3.LUT R35, R9, 0xff, RZ, 0xc0, !PT ;  /* 0x000000ff09237812 */ /* 0x000fe200078ec0ff */
[----:B------:R-:W-:Y:S01]  /*5610*/  FMUL.FTZ R7, R26, R7 ;  /* 0x000000071a077220 */ /* 0x000fe20000410000 */
[-C--:B------:R-:W-:Y:S01]  /*5620*/  FFMA.FTZ R4, R72, R5.reuse, RZ ;  /* 0x0000000548047223 */ /* 0x080fe200000100ff */
[-C--:B------:R-:W-:Y:S01]  /*5630*/  FFMA.FTZ R48, R76, R5.reuse, RZ ;  /* 0x000000054c307223 */ /* 0x080fe200000100ff */
[----:B------:R-:W-:Y:S01]  /*5640*/  FFMA.FTZ R46, R74, R5, RZ ;  /* 0x000000054a2e7223 */ /* 0x000fe200000100ff */
[----:B------:R-:W-:Y:S01]  /*5650*/  LOP3.LUT R2, R10, 0xff, RZ, 0xc0, !PT ;  /* 0x000000ff0a027812 */ /* 0x000fe200078ec0ff */
[----:B------:R1:W2:Y:S01]  /*5660*/  I2F.F16 R45, R42 ;  /* 0x0000002a002d7306 */ /* 0x0002a20000200c00 */
[-C--:B------:R-:W-:Y:S01]  /*5670*/  FFMA.FTZ R39, R71, R38.reuse, R4 ;  /* 0x0000002647277223 */ /* 0x080fe20000010004 */
[-C--:B------:R-:W-:Y:S01]  /*5680*/  FFMA.FTZ R48, R75, R38.reuse, R48 ;  /* 0x000000264b307223 */ /* 0x080fe20000010030 */
[----:B------:R-:W-:Y:S01]  /*5690*/  FFMA.FTZ R46, R73, R38, R46 ;  /* 0x00000026492e7223 */ /* 0x000fe2000001002e */
[----:B------:R-:W-:Y:S01]  /*56a0*/  IADD3 R34, PT, PT, -R24, R35, RZ ;  /* 0x0000002318227210 */ /* 0x000fe20007ffe1ff */
[----:B------:R-:W-:Y:S01]  /*56b0*/  FMUL.FTZ R6, R25, R6 ;  /* 0x0000000619067220 */ /* 0x000fe20000410000 */
[----:B------:R-:W-:Y:S01]  /*56c0*/  IADD3 R35, PT, PT, -R31, R2, RZ ;  /* 0x000000021f237210 */ /* 0x000fe20007ffe1ff */
[----:B0-----:R-:W-:Y:S01]  /*56d0*/  HADD2.F32 R2, -RZ, R15.H0_H0 ;  /* 0x2000000fff027230 */ /* 0x001fe20000004100 */
[----:B------:R-:W0:Y:S01]  /*56e0*/  I2F.F16 R41, R41 ;  /* 0x0000002900297306 */ /* 0x000e220000200c00 */
[----:B-1----:R-:W-:Y:S01]  /*56f0*/  FFMA.FTZ R42, R70, R5, RZ ;  /* 0x00000005462a7223 */ /* 0x002fe200000100ff */
[----:B------:R-:W-:Y:S01]  /*5700*/  SHF.R.U32.HI R15, RZ, 0x8, R9 ;  /* 0x00000008ff0f7819 */ /* 0x000fe20000011609 */
[----:B------:R-:W1:Y:S01]  /*5710*/  LDS.64 R4, [UR4+0x128] ;  /* 0x00012804ff047984 */ /* 0x000e620008000a00 */
[----:B------:R-:W-:Y:S01]  /*5720*/  LOP3.LUT R14, R8, 0xff, RZ, 0xc0, !PT ;  /* 0x000000ff080e7812 */ /* 0x000fe200078ec0ff */
[----:B------:R-:W-:Y:S01]  /*5730*/  FFMA.FTZ R51, R47, R38, R42 ;  /* 0x000000262f337223 */ /* 0x000fe2000001002a */
[----:B------:R-:W-:Y:S01]  /*5740*/  SHF.R.U32.HI R38, RZ, 0x8, R8 ;  /* 0x00000008ff267819 */ /* 0x000fe20000011608 */
[----:B--2---:R-:W-:Y:S01]  /*5750*/  HADD2.F32 R45, -RZ, R45.H0_H0 ;  /* 0x2000002dff2d7230 */ /* 0x004fe20000004100 */
[----:B------:R-:W2:Y:S01]  /*5760*/  I2F.F16 R40, R40 ;  /* 0x0000002800287306 */ /* 0x000ea20000200c00 */
[----:B------:R-:W-:Y:S01]  /*5770*/  HADD2.F32 R42, -RZ, R3.H0_H0 ;  /* 0x20000003ff2a7230 */ /* 0x000fe20000004100 */
[----:B------:R-:W-:Y:S01]  /*5780*/  LOP3.LUT R38, R38, 0xff, RZ, 0xc0, !PT ;  /* 0x000000ff26267812 */ /* 0x000fe200078ec0ff */
[----:B------:R-:W-:Y:S01]  /*5790*/  FMUL.FTZ R36, R23, R36 ;  /* 0x0000002417247220 */ /* 0x000fe20000410000 */
[----:B------:R-:W-:-:S02]  /*57a0*/  LOP3.LUT R15, R15, 0xff, RZ, 0xc0, !PT ;  /* 0x000000ff0f0f7812 */ /* 0x000fc400078ec0ff */
[-C--:B------:R-:W-:Y:S01]  /*57b0*/  FFMA.FTZ R48, R45, R42.reuse, R48 ;  /* 0x0000002a2d307223 */ /* 0x080fe20000010030 */
[----:B0-----:R-:W-:Y:S01]  /*57c0*/  HADD2.F32 R41, -RZ, R41.H0_H0 ;  /* 0x20000029ff297230 */ /* 0x001fe20000004100 */
[----:B------:R-:W0:Y:S01]  /*57d0*/  I2F.F16 R12, R12 ;  /* 0x0000000c000c7306 */ /* 0x000e220000200c00 */
[----:B------:R-:W-:Y:S01]  /*57e0*/  FFMA.FTZ R51, R2, R42, R51 ;  /* 0x0000002a02337223 */ /* 0x000fe20000010033 */
[----:B------:R-:W-:Y:S01]  /*57f0*/  IADD3 R44, PT, PT, -R29, R38, RZ ;  /* 0x000000261d2c7210 */ /* 0x000fe20007ffe1ff */
[----:B------:R-:W-:Y:S02]  /*5800*/  HADD2.F32 R38, -RZ, R3.H1_H1 ;  /* 0x30000003ff267230 */ /* 0x000fe40000004100 */
[----:B------:R-:W-:Y:S01]  /*5810*/  FFMA.FTZ R46, R41, R42, R46 ;  /* 0x0000002a292e7223 */ /* 0x000fe2000001002e */
[----:B------:R-:W-:Y:S01]  /*5820*/  LOP3.LUT R37, R11, 0xff, RZ, 0xc0, !PT ;  /* 0x000000ff0b257812 */ /* 0x000fe200078ec0ff */
[----:B--2---:R-:W-:Y:S01]  /*5830*/  HADD2.F32 R40, -RZ, R40.H0_H0 ;  /* 0x20000028ff287230 */ /* 0x004fe20000004100 */
[----:B------:R-:W-:Y:S01]  /*5840*/  SHF.R.U32.HI R3, RZ, 0x8, R11 ;  /* 0x00000008ff037819 */ /* 0x000fe2000001160b */
[----:B------:R-:W2:Y:S01]  /*5850*/  I2F.F16 R13, R13 ;  /* 0x0000000d000d7306 */ /* 0x000ea20000200c00 */
[----:B------:R-:W-:Y:S01]  /*5860*/  IADD3 R14, PT, PT, -R29, R14, RZ ;  /* 0x0000000e1d0e7210 */ /* 0x000fe20007ffe1ff */
[----:B------:R-:W-:Y:S01]  /*5870*/  FFMA.FTZ R48, R33, R38, R48 ;  /* 0x0000002621307223 */ /* 0x000fe20000010030 */
[----:B------:R-:W-:Y:S01]  /*5880*/  FFMA.FTZ R39, R40, R42, R39 ;  /* 0x0000002a28277223 */ /* 0x000fe20000010027 */
[----:B------:R-:W-:-:S02]  /*5890*/  SHF.R.U32.HI R42, RZ, 0x8, R10 ;  /* 0x00000008ff2a7819 */ /* 0x000fc4000001160a */
[----:B------:R-:W-:Y:S01]  /*58a0*/  IADD3 R43, PT, PT, -R24, R15, RZ ;  /* 0x0000000f182b7210 */ /* 0x000fe20007ffe1ff */
[----:B0-----:R-:W-:Y:S01]  /*58b0*/  HADD2.F32 R15, -RZ, R12.H0_H0 ;  /* 0x2000000cff0f7230 */ /* 0x001fe20000004100 */
[----:B------:R-:W-:Y:S01]  /*58c0*/  LOP3.LUT R42, R42, 0xff, RZ, 0xc0, !PT ;  /* 0x000000ff2a2a7812 */ /* 0x000fe200078ec0ff */
[----:B------:R-:W0:Y:S01]  /*58d0*/  I2F.F16 R32, R32 ;  /* 0x0000002000207306 */ /* 0x000e220000200c00 */
[C---:B------:R-:W-:Y:S02]  /*58e0*/  IADD3 R37, PT, PT, -R18.reuse, R37, RZ ;  /* 0x0000002512257210 */ /* 0x040fe40007ffe1ff */
[----:B------:R-:W-:Y:S01]  /*58f0*/  LOP3.LUT R3, R3, 0xff, RZ, 0xc0, !PT ;  /* 0x000000ff03037812 */ /* 0x000fe200078ec0ff */
[----:B------:R-:W-:Y:S01]  /*5900*/  FFMA.FTZ R49, R15, R38, R46 ;  /* 0x000000260f317223 */ /* 0x000fe2000001002e */
[----:B------:R-:W-:Y:S01]  /*5910*/  IADD3 R42, PT, PT, -R31, R42, RZ ;  /* 0x0000002a1f2a7210 */ /* 0x000fe20007ffe1ff */
[----:B--2---:R-:W-:Y:S01]  /*5920*/  HADD2.F32 R12, -RZ, R13.H0_H0 ;  /* 0x2000000dff0c7230 */ /* 0x004fe20000004100 */
[----:B------:R-:W-:Y:S01]  /*5930*/  IADD3 R46, PT, PT, -R18, R3, RZ ;  /* 0x00000003122e7210 */ /* 0x000fe20007ffe1ff */
[----:B------:R-:W2:Y:S01]  /*5940*/  I2F.F16 R14, R14 ;  /* 0x0000000e000e7306 */ /* 0x000ea20000200c00 */
[----:B-1----:R-:W-:Y:S01]  /*5950*/  HADD2.F32 R50, -RZ, R4.H0_H0 ;  /* 0x20000004ff327230 */ /* 0x002fe20000004100 */
[----:B------:R-:W-:Y:S01]  /*5960*/  SHF.R.U32.HI R52, RZ, 0x10, R11 ;  /* 0x00000010ff347819 */ /* 0x000fe2000001160b */
[----:B------:R-:W-:Y:S01]  /*5970*/  FFMA.FTZ R39, R12, R38, R39 ;  /* 0x000000260c277223 */ /* 0x000fe20000010027 */
[----:B------:R-:W-:-:S02]  /*5980*/  LEA.HI R67, R8, -R29, RZ, 0x8 ;  /* 0x8000001d08437211 */ /* 0x000fc400078f40ff */
[----:B------:R-:W-:Y:S01]  /*5990*/  SHF.R.U32.HI R8, RZ, 0x10, R8 ;  /* 0x00000010ff087819 */ /* 0x000fe20000011608 */
[----:B0-----:R-:W-:Y:S01]  /*59a0*/  HADD2.F32 R32, -RZ, R32.H0_H0 ;  /* 0x20000020ff207230 */ /* 0x001fe20000004100 */
[----:B------:R-:W0:Y:S01]  /*59b0*/  I2F.F16 R34, R34 ;  /* 0x0000002200227306 */ /* 0x000e220000200c00 */
[----:B------:R-:W-:Y:S02]  /*59c0*/  LOP3.LUT R77, R52, 0xff, RZ, 0xc0, !PT ;  /* 0x000000ff344d7812 */ /* 0x000fe400078ec0ff */
[----:B------:R-:W-:Y:S01]  /*59d0*/  LOP3.LUT R8, R8, 0xff, RZ, 0xc0, !PT ;  /* 0x000000ff08087812 */ /* 0x000fe200078ec0ff */
[----:B------:R-:W-:Y:S01]  /*59e0*/  FFMA.FTZ R38, R32, R38, R51 ;  /* 0x0000002620267223 */ /* 0x000fe20000010033 */
[----:B------:R-:W-:Y:S01]  /*59f0*/  LEA.HI R52, R10, -R31, RZ, 0x8 ;  /* 0x8000001f0a347211 */ /* 0x000fe200078f40ff */
[----:B--2---:R-:W-:Y:S02]  /*5a00*/  HADD2.F32 R3, -RZ, R14.H0_H0 ;  /* 0x2000000eff037230 */ /* 0x004fe40000004100 */
[----:B------:R-:W1:Y:S01]  /*5a10*/  I2F.F16 R35, R35 ;  /* 0x0000002300237306 */ /* 0x000e620000200c00 */
[----:B------:R-:W-:-:S02]  /*5a20*/  IADD3 R8, PT, PT, -R29, R8, RZ ;  /* 0x000000081d087210 */ /* 0x000fc40007ffe1ff */
[----:B------:R-:W-:Y:S01]  /*5a30*/  F2FP.F16.F32.PACK_AB R7, RZ, R7 ;  /* 0x00000007ff07723e */ /* 0x000fe200000000ff */
[----:B------:R-:W-:Y:S01]  /*5a40*/  FFMA.FTZ R51, R3, R50, R48 ;  /* 0x0000003203337223 */ /* 0x000fe20000010030 */
[----:B------:R-:W-:Y:S01]  /*5a50*/  F2FP.F16.F32.PACK_AB R6, RZ, R6 ;  /* 0x00000006ff06723e */ /* 0x000fe200000000ff */
[----:B0-----:R-:W-:Y:S02]  /*5a60*/  HADD2.F32 R14, -RZ, R34.H0_H0 ;  /* 0x20000022ff0e7230 */ /* 0x001fe40000004100 */
[----:B------:R-:W0:Y:S01]  /*5a70*/  I2F.F16 R37, R37 ;  /* 0x0000002500257306 */ /* 0x000e220000200c00 */
[----:B------:R-:W-:Y:S02]  /*5a80*/  F2FP.F16.F32.PACK_AB R36, RZ, R36 ;  /* 0x00000024ff24723e */ /* 0x000fe400000000ff */
[----:B------:R-:W-:Y:S01]  /*5a90*/  FFMA.FTZ R48, R14, R50, R49 ;  /* 0x000000320e307223 */ /* 0x000fe20000010031 */
[----:B-1----:R-:W-:-:S04]  /*5aa0*/  HADD2.F32 R34, -RZ, R35.H0_H0 ;  /* 0x20000023ff227230 */ /* 0x002fc80000004100 */
[----:B------:R-:W1:Y:S01]  /*5ab0*/  I2F.F16 R44, R44 ;  /* 0x0000002c002c7306 */ /* 0x000e620000200c00 */
[----:B------:R-:W-:Y:S01]  /*5ac0*/  FFMA.FTZ R39, R34, R50, R39 ;  /* 0x0000003222277223 */ /* 0x000fe20000010027 */
[----:B0-----:R-:W-:-:S06]  /*5ad0*/  HADD2.F32 R13, -RZ, R37.H0_H0 ;  /* 0x20000025ff0d7230 */ /* 0x001fcc0000004100 */
[----:B------:R-:W0:Y:S01]  /*5ae0*/  I2F.F16 R43, R43 ;  /* 0x0000002b002b7306 */ /* 0x000e220000200c00 */
[----:B------:R-:W-:Y:S02]  /*5af0*/  HADD2.F32 R37, -RZ, R4.H1_H1 ;  /* 0x30000004ff257230 */ /* 0x000fe40000004100 */
[----:B------:R-:W-:Y:S01]  /*5b00*/  FFMA.FTZ R38, R13, R50, R38 ;  /* 0x000000320d267223 */ /* 0x000fe20000010026 */
[----:B-1----:R-:W-:-:S04]  /*5b10*/  HADD2.F32 R44, -RZ, R44.H0_H0 ;  /* 0x2000002cff2c7230 */ /* 0x002fc80000004100 */
[----:B------:R-:W1:Y:S01]  /*5b20*/  I2F.F16 R42, R42 ;  /* 0x0000002a002a7306 */ /* 0x000e620000200c00 */
[----:B------:R-:W-:Y:S01]  /*5b30*/  FFMA.FTZ R51, R44, R37, R51 ;  /* 0x000000252c337223 */ /* 0x000fe20000010033 */
[----:B0-----:R-:W-:-:S06]  /*5b40*/  HADD2.F32 R43, -RZ, R43.H0_H0 ;  /* 0x2000002bff2b7230 */ /* 0x001fcc0000004100 */
[----:B------:R-:W0:Y:S01]  /*5b50*/  I2F.F16 R46, R46 ;  /* 0x0000002e002e7306 */ /* 0x000e220000200c00 */
[----:B------:R-:W-:Y:S01]  /*5b60*/  FFMA.FTZ R4, R43, R37, R48 ;  /* 0x000000252b047223 */ /* 0x000fe20000010030 */
[----:B-1----:R-:W-:-:S06]  /*5b70*/  HADD2.F32 R42, -RZ, R42.H0_H0 ;  /* 0x2000002aff2a7230 */ /* 0x002fcc0000004100 */
[----:B------:R1:W2:Y:S01]  /*5b80*/  I2F.F16 R50, R8 ;  /* 0x0000000800327306 */ /* 0x0002a20000200c00 */
[----:B------:R-:W-:Y:S01]  /*5b90*/  FFMA.FTZ R39, R42, R37, R39 ;  /* 0x000000252a277223 */ /* 0x000fe20000010027 */
[----:B0-----:R-:W-:Y:S01]  /*5ba0*/  HADD2.F32 R35, -RZ, R46.H0_H0 ;  /* 0x2000002eff237230 */ /* 0x001fe20000004100 */
[----:B------:R-:W-:-:S05]  /*5bb0*/  SHF.R.U32.HI R46, RZ, 0x10, R10 ;  /* 0x00000010ff2e7819 */ /* 0x000fca000001160a */
[----:B------:R-:W0:Y:S01]  /*5bc0*/  I2F.F16 R67, R67 ;  /* 0x0000004300437306 */ /* 0x000e220000200c00 */
[----:B-1----:R-:W-:Y:S01]  /*5bd0*/  FMUL.FTZ R8, R27, R64 ;  /* 0x000000401b087220 */ /* 0x002fe20000410000 */
[--C-:B------:R-:W-:Y:S02]  /*5be0*/  HADD2.F32 R64, -RZ, R5.reuse.H0_H0 ;  /* 0x20000005ff407230 */ /* 0x100fe40000004100 */
[----:B------:R-:W-:Y:S01]  /*5bf0*/  FFMA.FTZ R37, R35, R37, R38 ;  /* 0x0000002523257223 */ /* 0x000fe20000010026 */
[----:B------:R-:W-:Y:S01]  /*5c00*/  LEA.HI R38, R9, -R24, RZ, 0x8 ;  /* 0x8000001809267211 */ /* 0x000fe200078f40ff */
[----:B------:R-:W-:Y:S01]  /*5c10*/  HADD2.F32 R5, -RZ, R5.H1_H1 ;  /* 0x30000005ff057230 */ /* 0x000fe20000004100 */
[----:B------:R-:W-:Y:S01]  /*5c20*/  SHF.R.U32.HI R9, RZ, 0x10, R9 ;  /* 0x00000010ff097819 */ /* 0x000fe20000011609 */
[----:B--2---:R-:W-:Y:S01]  /*5c30*/  HADD2.F32 R50, -RZ, R50.H0_H0 ;  /* 0x20000032ff327230 */ /* 0x004fe20000004100 */
[----:B------:R-:W-:Y:S01]  /*5c40*/  LOP3.LUT R46, R46, 0xff, RZ, 0xc0, !PT ;  /* 0x000000ff2e2e7812 */ /* 0x000fe200078ec0ff */
[----:B------:R-:W1:Y:S01]  /*5c50*/  I2F.F16 R52, R52 ;  /* 0x0000003400347306 */ /* 0x000e620000200c00 */
[----:B------:R-:W-:-:S02]  /*5c60*/  LOP3.LUT R9, R9, 0xff, RZ, 0xc0, !PT ;  /* 0x000000ff09097812 */ /* 0x000fc400078ec0ff */
[----:B------:R-:W-:Y:S01]  /*5c70*/  IADD3 R48, PT, PT, -R31, R46, RZ ;  /* 0x0000002e1f307210 */ /* 0x000fe20007ffe1ff */
[----:B------:R-:W-:Y:S01]  /*5c80*/  FFMA.FTZ R10, R50, R64, R51 ;  /* 0x00000040320a7223 */ /* 0x000fe20000010033 */
[----:B------:R-:W-:Y:S01]  /*5c90*/  IADD3 R46, PT, PT, -R18, R77, RZ ;  /* 0x0000004d122e7210 */ /* 0x000fe20007ffe1ff */
[----:B0-----:R-:W-:Y:S01]  /*5ca0*/  HADD2.F32 R67, -RZ, R67.H0_H0 ;  /* 0x20000043ff437230 */ /* 0x001fe20000004100 */
[----:B------:R-:W-:Y:S01]  /*5cb0*/  IADD3 R9, PT, PT, -R24, R9, RZ ;  /* 0x0000000918097210 */ /* 0x000fe20007ffe1ff */
[----:B------:R-:W-:Y:S01]  /*5cc0*/  I2F.F16 R38, R38 ;  /* 0x0000002600267306 */ /* 0x000fe20000200c00 */
[----:B------:R-:W-:Y:S02]  /*5cd0*/  LEA.HI R77, R11, -R18, RZ, 0x8 ;  /* 0x800000120b4d7211 */ /* 0x000fe400078f40ff */
[----:B------:R-:W-:Y:S01]  /*5ce0*/  FFMA.FTZ R10, R67, R5, R10 ;  /* 0x00000005430a7223 */ /* 0x000fe2000001000a */
[----:B------:R-:W-:Y:S01]  /*5cf0*/  F2FP.F16.F32.PACK_AB R8, RZ, R8 ;  /* 0x00000008ff08723e */ /* 0x000fe200000000ff */
[----:B-1----:R-:W-:-:S03]  /*5d00*/  HADD2.F32 R52, -RZ, R52.H0_H0 ;  /* 0x20000034ff347230 */ /* 0x002fc60000004100 */
[----:B------:R-:W0:Y:S01]  /*5d10*/  I2F.F16 R49, R9 ;  /* 0x0000000900317306 */ /* 0x000e220000200c00 */
[----:B------:R-:W-:-:S05]  /*5d20*/  PRMT R8, R8, 0x5410, R7 ;  /* 0x0000541008087816 */ /* 0x000fca0000000007 */
[----:B------:R-:W-:Y:S02]  /*5d30*/  HFMA2 R53, R8, 1, 1, R53 ;  /* 0x3c003c0008357831 */ /* 0x000fe40000000035 */
[----:B------:R-:W-:Y:S01]  /*5d40*/  FMUL.FTZ R8, R27, R10 ;  /* 0x0000000a1b087220 */ /* 0x000fe20000410000 */
[----:B------:R-:W1:Y:S04]  /*5d50*/  I2F.F16 R48, R48 ;  /* 0x0000003000307306 */ /* 0x000e680000200c00 */
[----:B------:R-:W-:Y:S01]  /*5d60*/  F2FP.F16.F32.PACK_AB R8, RZ, R8 ;  /* 0x00000008ff08723e */ /* 0x000fe200000000ff */
[----:B0-----:R-:W-:-:S03]  /*5d70*/  HADD2.F32 R49, -RZ, R49.H0_H0 ;  /* 0x20000031ff317230 */ /* 0x001fc60000004100 */
[----:B------:R-:W0:Y:S02]  /*5d80*/  I2F.F16 R46, R46 ;  /* 0x0000002e002e7306 */ /* 0x000e240000200c00 */
[----:B------:R-:W-:Y:S01]  /*5d90*/  FFMA.FTZ R11, R49, R64, R4 ;  /* 0x00000040310b7223 */ /* 0x000fe20000010004 */
[----:B-1----:R-:W-:-:S05]  /*5da0*/  HADD2.F32 R48, -RZ, R48.H0_H0 ;  /* 0x20000030ff307230 */ /* 0x002fca0000004100 */
[----:B------:R-:W1:Y:S01]  /*5db0*/  I2F.F16 R9, R77 ;  /* 0x0000004d00097306 */ /* 0x000e620000200c00 */
[----:B------:R-:W-:Y:S01]  /*5dc0*/  FFMA.FTZ R39, R48, R64, R39 ;  /* 0x0000004030277223 */ /* 0x000fe20000010027 */
[----:B0-----:R-:W-:-:S05]  /*5dd0*/  HADD2.F32 R46, -RZ, R46.H0_H0 ;  /* 0x2000002eff2e7230 */ /* 0x001fca0000004100 */
[----:B------:R-:W-:Y:S01]  /*5de0*/  FFMA.FTZ R4, R46, R64, R37 ;  /* 0x000000402e047223 */ /* 0x000fe20000010025 */
[----:B------:R-:W-:Y:S02]  /*5df0*/  HADD2.F32 R64, -RZ, R38.H0_H0 ;  /* 0x20000026ff407230 */ /* 0x000fe40000004100 */
[-C--:B------:R-:W-:Y:S01]  /*5e00*/  FFMA.FTZ R38, R52, R5.reuse, R39 ;  /* 0x0000000534267223 */ /* 0x080fe20000010027 */
[----:B-1----:R-:W-:Y:S01]  /*5e10*/  HADD2.F32 R51, -RZ, R9.H0_H0 ;  /* 0x20000009ff337230 */ /* 0x002fe20000004100 */
[----:B------:R-:W-:Y:S01]  /*5e20*/  PRMT R37, R6, 0x5410, R36 ;  /* 0x0000541006257816 */ /* 0x000fe20000000024 */
[-C--:B------:R-:W-:Y:S01]  /*5e30*/  FFMA.FTZ R11, R64, R5.reuse, R11 ;  /* 0x00000005400b7223 */ /* 0x080fe2000001000b */
[----:B------:R-:W-:Y:S02]  /*5e40*/  LDS.64 R6, [UR4+0x228] ;  /* 0x00022804ff067984 */ /* 0x000fe40008000a00 */
[----:B------:R-:W-:Y:S01]  /*5e50*/  FFMA.FTZ R78, R51, R5, R4 ;  /* 0x00000005334e7223 */ /* 0x000fe20000010004 */
[----:B------:R-:W-:Y:S01]  /*5e60*/  FMUL.FTZ R10, R25, R38 ;  /* 0x00000026190a7220 */ /* 0x000fe20000410000 */
[----:B------:R-:W-:Y:S01]  /*5e70*/  FMUL.FTZ R9, R26, R11 ;  /* 0x0000000b1a097220 */ /* 0x000fe20000410000 */
[----:B------:R-:W0:Y:S01]  /*5e80*/  LDS.64 R4, [UR4+0x220] ;  /* 0x00022004ff047984 */ /* 0x000e220008000a00 */
[----:B------:R-:W-:Y:S01]  /*5e90*/  FMUL.FTZ R11, R23, R78 ;  /* 0x0000004e170b7220 */ /* 0x000fe20000410000 */
[----:B------:R-:W-:Y:S01]  /*5ea0*/  HADD2 R54, R37, R54 ;  /* 0x0000003625367230 */ /* 0x000fe20000000000 */
[----:B------:R-:W-:-:S02]  /*5eb0*/  F2FP.F16.F32.PACK_AB R10, RZ, R10 ;  /* 0x0000000aff0a723e */ /* 0x000fc400000000ff */
        /* <DEDUP_REMOVED lines=8> */
[--C-:B------:R-:W-:Y:S02]  /*5f40*/  HADD2.F32 R11, -RZ, R5.reuse.H0_H0 ;  /* 0x20000005ff0b7230 */ /* 0x100fe40000004100 */
        /* <DEDUP_REMOVED lines=23> */
[--C-:B------:R-:W-:Y:S01]  /*60c0*/  HADD2.F32 R39, -RZ, R7.reuse.H0_H0 ;  /* 0x20000007ff277230 */ /* 0x100fe20000004100 */
[----:B------:R-:W0:Y:S01]  /*60d0*/  LDS.64 R4, [UR4+0x20] ;  /* 0x00002004ff047984 */ /* 0x000e220008000a00 */
[-C--:B------:R-:W-:Y:S01]  /*60e0*/  FFMA.FTZ R11, R44, R36.reuse, R11 ;  /* 0x000000242c0b7223 */ /* 0x080fe2000001000b */
[-C--:B------:R-:W-:Y:S01]  /*60f0*/  FFMA.FTZ R6, R43, R36.reuse, R10 ;  /* 0x000000242b067223 */ /* 0x080fe2000001000a */
[-C--:B------:R-:W-:Y:S01]  /*6100*/  FFMA.FTZ R9, R42, R36.reuse, R9 ;  /* 0x000000242a097223 */ /* 0x080fe20000010009 */
[----:B------:R-:W-:Y:S01]  /*6110*/  FFMA.FTZ R77, R35, R36, R8 ;  /* 0x00000024234d7223 */ /* 0x000fe20000010008 */
[-C--:B------:R-:W-:Y:S01]  /*6120*/  FFMA.FTZ R10, R50, R39.reuse, R11 ;  /* 0x00000027320a7223 */ /* 0x080fe2000001000b */
[----:B------:R-:W-:Y:S01]  /*6130*/  FFMA.FTZ R37, R49, R39, R6 ;  /* 0x0000002731257223 */ /* 0x000fe20000010006 */
[----:B------:R-:W-:-:S02]  /*6140*/  HADD2.F32 R11, -RZ, R7.H1_H1 ;  /* 0x30000007ff0b7230 */ /* 0x000fc40000004100 */
[-C--:B------:R-:W-:Y:S01]  /*6150*/  FFMA.FTZ R9, R48, R39.reuse, R9 ;  /* 0x0000002730097223 */ /* 0x080fe20000010009 */
[----:B------:R-:W1:Y:S01]  /*6160*/  LDS.64 R6, [UR4+0x28] ;  /* 0x00002804ff067984 */ /* 0x000e620008000a00 */
        /* <DEDUP_REMOVED lines=15> */
[----:B------:R-:W-:Y:S02]  /*6260*/  HFMA2 R58, R10, 1, 1, R58 ;  /* 0x3c003c000a3a7831 */ /* 0x000fe4000000003a */
[----:B------:R-:W-:Y:S02]  /*6270*/  HFMA2 R59, R11, 1, 1, R59 ;  /* 0x3c003c000b3b7831 */ /* 0x000fe4000000003b */
[--C-:B0-----:R-:W-:Y:S02]  /*6280*/  HADD2.F32 R9, -RZ, R4.reuse.H0_H0 ;  /* 0x20000004ff097230 */ /* 0x101fe40000004100 */
[----:B------:R-:W-:Y:S02]  /*6290*/  HADD2.F32 R38, -RZ, R4.H1_H1 ;  /* 0x30000004ff267230 */ /* 0x000fe40000004100 */
[--C-:B------:R-:W-:Y:S02]  /*62a0*/  HADD2.F32 R4, -RZ, R5.reuse.H0_H0 ;  /* 0x20000005ff047230 */ /* 0x100fe40000004100 */
[----:B------:R-:W-:Y:S01]  /*62b0*/  FFMA.FTZ R78, R76, R9, RZ ;  /* 0x000000094c4e7223 */ /* 0x000fe200000100ff */
[----:B------:R-:W-:-:S03]  /*62c0*/  HADD2.F32 R8, -RZ, R5.H1_H1 ;  /* 0x30000005ff087230 */ /* 0x000fc60000004100 */
[----:B------:R-:W-:Y:S01]  /*62d0*/  FFMA.FTZ R78, R75, R38, R78 ;  /* 0x000000264b4e7223 */ /* 0x000fe2000001004e */
[--C-:B-1----:R-:W-:Y:S02]  /*62e0*/  HADD2.F32 R10, -RZ, R6.reuse.H0_H0 ;  /* 0x20000006ff0a7230 */ /* 0x102fe40000004100 */
[--C-:B------:R-:W-:Y:S02]  /*62f0*/  HADD2.F32 R11, -RZ, R7.reuse.H0_H0 ;  /* 0x20000007ff0b7230 */ /* 0x100fe40000004100 */
[----:B------:R-:W-:Y:S01]  /*6300*/  FFMA.FTZ R78, R45, R4, R78 ;  /* 0x000000042d4e7223 */ /* 0x000fe2000001004e */
[----:B------:R-:W-:Y:S02]  /*6310*/  HADD2.F32 R36, -RZ, R7.H1_H1 ;  /* 0x30000007ff247230 */ /* 0x000fe40000004100 */
        /* <DEDUP_REMOVED lines=9> */
[----:B------:R-:W-:-:S03]  /*63b0*/  FFMA.FTZ R7, R10, R14, R7 ;  /* 0x0000000e0a077223 */ /* 0x000fc60000010007 */
[----:B------:R-:W-:-:S04]  /*63c0*/  FFMA.FTZ R78, R67, R36, R78 ;  /* 0x00000024434e7223 */ /* 0x000fc8000001004e */
[----:B------:R-:W-:Y:S01]  /*63d0*/  FMUL.FTZ R5, R27, R78 ;  /* 0x0000004e1b057220 */ /* 0x000fe20000410000 */
[----:B------:R-:W-:-:S04]  /*63e0*/  FFMA.FTZ R78, R6, R43, R7 ;  /* 0x0000002b064e7223 */ /* 0x000fc80000010007 */
[----:B------:R-:W-:Y:S01]  /*63f0*/  FFMA.FTZ R7, R11, R49, R78 ;  /* 0x000000310b077223 */ /* 0x000fe2000001004e */
[----:B------:R-:W-:Y:S01]  /*6400*/  F2FP.F16.F32.PACK_AB R5, RZ, R5 ;  /* 0x00000005ff05723e */ /* 0x000fe200000000ff */
[----:B------:R-:W-:Y:S02]  /*6410*/  FFMA.FTZ R78, R9, R70, RZ ;  /* 0x00000046094e7223 */ /* 0x000fe400000100ff */
[----:B------:R-:W-:-:S04]  /*6420*/  FFMA.FTZ R7, R36, R64, R7 ;  /* 0x0000004024077223 */ /* 0x000fc80000010007 */
[----:B------:R-:W-:-:S05]  /*6430*/  FMUL.FTZ R7, R26, R7 ;  /* 0x000000071a077220 */ /* 0x000fca0000410000 */
[----:B------:R-:W-:-:S04]  /*6440*/  F2FP.F16.F32.PACK_AB R7, RZ, R7 ;  /* 0x00000007ff07723e */ /* 0x000fc800000000ff */
[----:B------:R-:W-:-:S05]  /*6450*/  PRMT R5, R5, 0x5410, R7 ;  /* 0x0000541005057816 */ /* 0x000fca0000000007 */
[----:B------:R-:W-:Y:S02]  /*6460*/  HFMA2 R60, R5, 1, 1, R60 ;  /* 0x3c003c00053c7831 */ /* 0x000fe4000000003c */
[----:B------:R-:W-:Y:S01]  /*6470*/  FFMA.FTZ R5, R9, R72, RZ ;  /* 0x0000004809057223 */ /* 0x000fe200000100ff */
[----:B------:R-:W-:-:S03]  /*6480*/  FFMA.FTZ R9, R38, R47, R78 ;  /* 0x0000002f26097223 */ /* 0x000fc6000001004e */
[----:B------:R-:W-:Y:S01]  /*6490*/  FFMA.FTZ R5, R38, R71, R5 ;  /* 0x0000004726057223 */ /* 0x000fe20000010005 */
[----:B------:R-:W-:-:S03]  /*64a0*/  FFMA.FTZ R9, R4, R2, R9 ;  /* 0x0000000204097223 */ /* 0x000fc60000010009 */
[----:B------:R-:W-:Y:S02]  /*64b0*/  FFMA.FTZ R7, R4, R40, R5 ;  /* 0x0000002804077223 */ /* 0x000fe40000010005 */
[----:B------:R-:W0:Y:S02]  /*64c0*/  LDS.64 R4, [UR4+0x320] ;  /* 0x00032004ff047984 */ /* 0x000e240008000a00 */
[C---:B------:R-:W-:Y:S01]  /*64d0*/  FFMA.FTZ R7, R8.reuse, R12, R7 ;  /* 0x0000000c08077223 */ /* 0x040fe20000010007 */
[----:B------:R-:W-:-:S03]  /*64e0*/  FFMA.FTZ R8, R8, R32, R9 ;  /* 0x0000002008087223 */ /* 0x000fc60000010009 */
[C---:B------:R-:W-:Y:S01]  /*64f0*/  FFMA.FTZ R7, R10.reuse, R34, R7 ;  /* 0x000000220a077223 */ /* 0x040fe20000010007 */
[----:B------:R-:W-:-:S03]  /*6500*/  FFMA.FTZ R10, R10, R13, R8 ;  /* 0x0000000d0a0a7223 */ /* 0x000fc60000010008 */
        /* <DEDUP_REMOVED lines=21> */
[--C-:B-1----:R-:W-:Y:S02]  /*6660*/  HADD2.F32 R5, -RZ, R6.reuse.H1_H1 ;  /* 0x30000006ff057230 */ /* 0x102fe40000004100 */
[-C--:B------:R-:W-:Y:S01]  /*6670*/  FFMA.FTZ R36, R45, R8.reuse, R36 ;  /* 0x000000082d247223 */ /* 0x080fe20000010024 */
[----:B------:R-:W-:Y:S01]  /*6680*/  FFMA.FTZ R78, R41, R8, R78 ;  /* 0x00000008294e7223 */ /* 0x000fe2000001004e */
[----:B------:R-:W-:Y:S02]  /*6690*/  HADD2.F32 R11, -RZ, R7.H0_H0 ;  /* 0x20000007ff0b7230 */ /* 0x000fe40000004100 */
[----:B------:R-:W-:Y:S01]  /*66a0*/  FFMA.FTZ R38, R33, R10, R36 ;  /* 0x0000000a21267223 */ /* 0x000fe20000010024 */
[----:B------:R-:W-:-:S02]  /*66b0*/  HADD2.F32 R36, -RZ, R6.H0_H0 ;  /* 0x20000006ff247230 */ /* 0x000fc40000004100 */
[----:B------:R-:W-:Y:S01]  /*66c0*/  FFMA.FTZ R39, R15, R10, R78 ;  /* 0x0000000a0f277223 */ /* 0x000fe2000001004e */
[----:B------:R-:W-:Y:S02]  /*66d0*/  HADD2.F32 R37, -RZ, R7.H1_H1 ;  /* 0x30000007ff257230 */ /* 0x000fe40000004100 */
[-C--:B------:R-:W-:Y:S01]  /*66e0*/  FFMA.FTZ R77, R3, R36.reuse, R38 ;  /* 0x00000024034d7223 */ /* 0x080fe20000010026 */
[----:B------:R-:W-:-:S03]  /*66f0*/  FFMA.FTZ R38, R14, R36, R39 ;  /* 0x000000240e267223 */ /* 0x000fc60000010027 */
[-C--:B------:R-:W-:Y:S01]  /*6700*/  FFMA.FTZ R77, R44, R5.reuse, R77 ;  /* 0x000000052c4d7223 */ /* 0x080fe2000001004d */
[----:B------:R-:W-:-:S03]  /*6710*/  FFMA.FTZ R38, R43, R5, R38 ;  /* 0x000000052b267223 */ /* 0x000fc60000010026 */
[-C--:B------:R-:W-:Y:S01]  /*6720*/  FFMA.FTZ R6, R50, R11.reuse, R77 ;  /* 0x0000000b32067223 */ /* 0x080fe2000001004d */
[----:B------:R-:W-:Y:S01]  /*6730*/  FFMA.FTZ R7, R49, R11, R38 ;  /* 0x0000000b31077223 */ /* 0x000fe20000010026 */
[----:B------:R-:W-:Y:S02]  /*6740*/  FFMA.FTZ R38, R70, R9, RZ ;  /* 0x0000000946267223 */ /* 0x000fe400000100ff */
        /* <DEDUP_REMOVED lines=8> */
[----:B------:R-:W-:Y:S01]  /*67d0*/  FFMA.FTZ R6, R72, R9, RZ ;  /* 0x0000000948067223 */ /* 0x000fe200000100ff */
[----:B------:R-:W-:-:S03]  /*67e0*/  FFMA.FTZ R9, R47, R4, R38 ;  /* 0x000000042f097223 */ /* 0x000fc60000010026 */
[----:B------:R-:W-:Y:S01]  /*67f0*/  FFMA.FTZ R7, R71, R4, R6 ;  /* 0x0000000447077223 */ /* 0x000fe20000010006 */
[----:B------:R-:W-:-:S03]  /*6800*/  FFMA.FTZ R9, R2, R8, R9 ;  /* 0x0000000802097223 */ /* 0x000fc60000010009 */
[----:B------:R-:W-:-:S04]  /*6810*/  FFMA.FTZ R7, R40, R8, R7 ;  /* 0x0000000828077223 */ /* 0x000fc80000010007 */
[-C--:B------:R-:W-:Y:S01]  /*6820*/  FFMA.FTZ R7, R12, R10.reuse, R7 ;  /* 0x0000000a0c077223 */ /* 0x080fe20000010007 */
[----:B------:R-:W-:-:S03]  /*6830*/  FFMA.FTZ R10, R32, R10, R9 ;  /* 0x0000000a200a7223 */ /* 0x000fc60000010009 */
[-C--:B------:R-:W-:Y:S01]  /*6840*/  FFMA.FTZ R9, R34, R36.reuse, R7 ;  /* 0x0000002422097223 */ /* 0x080fe20000010007 */
[----:B------:R-:W-:Y:S01]  /*6850*/  FFMA.FTZ R10, R13, R36, R10 ;  /* 0x000000240d0a7223 */ /* 0x000fe2000001000a */
[----:B------:R-:W0:Y:S02]  /*6860*/  LDS.64 R6, [UR4+0x420] ;  /* 0x00042004ff067984 */ /* 0x000e240008000a00 */
        /* <DEDUP_REMOVED lines=33> */
[--C-:B-1----:R-:W-:Y:S01]  /*6a80*/  HADD2.F32 R9, -RZ, R4.reuse.H0_H0 ;  /* 0x20000004ff097230 */ /* 0x102fe20000004100 */
[----:B------:R-:W0:Y:S01]  /*6a90*/  LDS.64 R6, [UR4+0x520] ;  /* 0x00052004ff067984 */ /* 0x000e220008000a00 */
        /* <DEDUP_REMOVED lines=8> */
[----:B------:R-:W-:Y:S02]  /*6b20*/  HADD2.F32 R5, -RZ, R5.H1_H1 ;  /* 0x30000005ff057230 */ /* 0x000fe40000004100 */
[----:B------:R-:W-:Y:S01]  /*6b30*/  FFMA.FTZ R37, R42, R4, R37 ;  /* 0x000000042a257223 */ /* 0x000fe20000010025 */
[-C--:B------:R-:W-:Y:S01]  /*6b40*/  FFMA.FTZ R10, R50, R9.reuse, R11 ;  /* 0x00000009320a7223 */ /* 0x080fe2000001000b */
[----:B------:R-:W-:-:S02]  /*6b50*/  FFMA.FTZ R11, R49, R9, R36 ;  /* 0x00000009310b7223 */ /* 0x000fc40000010024 */
[----:B------:R-:W-:Y:S01]  /*6b60*/  FFMA.FTZ R37, R48, R9, R37 ;  /* 0x0000000930257223 */ /* 0x000fe20000010025 */
[-C--:B------:R-:W-:Y:S01]  /*6b70*/  FFMA.FTZ R10, R67, R5.reuse, R10 ;  /* 0x00000005430a7223 */ /* 0x080fe2000001000a */
[----:B------:R-:W-:-:S03]  /*6b80*/  FFMA.FTZ R39, R64, R5, R11 ;  /* 0x0000000540277223 */ /* 0x000fc6000001000b */
[----:B------:R-:W-:Y:S01]  /*6b90*/  FMUL.FTZ R11, R27, R10 ;  /* 0x0000000a1b0b7220 */ /* 0x000fe20000410000 */
[----:B------:R-:W-:Y:S01]  /*6ba0*/  FMUL.FTZ R10, R26, R39 ;  /* 0x000000271a0a7220 */ /* 0x000fe20000410000 */
[----:B------:R-:W-:Y:S01]  /*6bb0*/  FFMA.FTZ R39, R35, R4, R8 ;  /* 0x0000000423277223 */ /* 0x000fe20000010008 */
[----:B------:R-:W-:Y:S02]  /*6bc0*/  FFMA.FTZ R4, R52, R5, R37 ;  /* 0x0000000534047223 */ /* 0x000fe40000010025 */
[----:B------:R-:W-:Y:S01]  /*6bd0*/  F2FP.F16.F32.PACK_AB R11, RZ, R11 ;  /* 0x0000000bff0b723e */ /* 0x000fe200000000ff */
[----:B------:R-:W-:Y:S01]  /*6be0*/  FFMA.FTZ R8, R46, R9, R39 ;  /* 0x000000092e087223 */ /* 0x000fe20000010027 */
[----:B------:R-:W-:-:S03]  /*6bf0*/  F2FP.F16.F32.PACK_AB R10, RZ, R10 ;  /* 0x0000000aff0a723e */ /* 0x000fc600000000ff */
[----:B------:R-:W-:Y:S01]  /*6c00*/  FFMA.FTZ R77, R51, R5, R8 ;  /* 0x00000005334d7223 */ /* 0x000fe20000010008 */
        /* <DEDUP_REMOVED lines=10> */
[----:B------:R-:W0:Y:S01]  /*6cb0*/  LDS.64 R36, [UR4+0x528] ;  /* 0x00052804ff247984 */ /* 0x000e220008000a00 */
[--C-:B------:R-:W-:Y:S02]  /*6cc0*/  HADD2.F32 R5, -RZ, R7.reuse.H0_H0 ;  /* 0x20000007ff057230 */ /* 0x100fe40000004100 */
[-C--:B------:R-:W-:Y:S01]  /*6cd0*/  FFMA.FTZ R8, R75, R6.reuse, R8 ;  /* 0x000000064b087223 */ /* 0x080fe20000010008 */
[----:B------:R-:W-:Y:S01]  /*6ce0*/  FFMA.FTZ R10, R73, R6, R10 ;  /* 0x00000006490a7223 */ /* 0x000fe2000001000a */
[----:B------:R-:W1:Y:S01]  /*6cf0*/  LDS.64 R38, [UR4+0x620] ;  /* 0x00062004ff267984 */ /* 0x000e620008000a00 */
        /* <DEDUP_REMOVED lines=9> */
[--C-:B0-----:R-:W-:Y:S02]  /*6d90*/  HADD2.F32 R5, -RZ, R36.reuse.H0_H0 ;  /* 0x20000024ff057230 */ /* 0x101fe40000004100 */
[----:B------:R-:W-:Y:S01]  /*6da0*/  HADD2.F32 R36, -RZ, R36.H1_H1 ;  /* 0x30000024ff247230 */ /* 0x000fe20000004100 */
[----:B------:R-:W-:Y:S01]  /*6db0*/  MOV R69, UR6 ;  /* 0x0000000600457c02 */ /* 0x000fe20008000f00 */
[----:B-1----:R-:W-:-:S02]  /*6dc0*/  HADD2.F32 R10, -RZ, R38.H1_H1 ;  /* 0x30000026ff0a7230 */ /* 0x002fc40000004100 */
[-C--:B------:R-:W-:Y:S01]  /*6dd0*/  FFMA.FTZ R11, R3, R5.reuse, R8 ;  /* 0x00000005030b7223 */ /* 0x080fe20000010008 */
[-C--:B------:R-:W-:Y:S01]  /*6de0*/  FFMA.FTZ R8, R14, R5.reuse, R7 ;  /* 0x000000050e087223 */ /* 0x080fe20000010007 */
[-C--:B------:R-:W-:Y:S01]  /*6df0*/  FFMA.FTZ R9, R34, R5.reuse, R9 ;  /* 0x0000000522097223 */ /* 0x080fe20000010009 */
[----:B------:R-:W-:Y:S01]  /*6e00*/  FFMA.FTZ R6, R13, R5, R6 ;  /* 0x000000050d067223 */ /* 0x000fe20000010006 */
[----:B------:R-:W-:Y:S02]  /*6e10*/  HADD2.F32 R5, -RZ, R37.H0_H0 ;  /* 0x20000025ff057230 */ /* 0x000fe40000004100 */
        /* <DEDUP_REMOVED lines=8> */
[----:B------:R-:W-:-:S02]  /*6ea0*/  HADD2.F32 R5, -RZ, R38.H0_H0 ;  /* 0x20000026ff057230 */ /* 0x000fc40000004100 */
[----:B------:R-:W-:-:S03]  /*6eb0*/  FMUL.FTZ R36, R25, R4 ;  /* 0x0000000419247220 */ /* 0x000fc60000410000 */
[-C--:B------:R-:W-:Y:S01]  /*6ec0*/  FFMA.FTZ R76, R76, R5.reuse, RZ ;  /* 0x000000054c4c7223 */ /* 0x080fe200000100ff */
[-C--:B------:R-:W-:Y:S01]  /*6ed0*/  FFMA.FTZ R74, R74, R5.reuse, RZ ;  /* 0x000000054a4a7223 */ /* 0x080fe200000100ff */
[-C--:B------:R-:W-:Y:S01]  /*6ee0*/  FFMA.FTZ R72, R72, R5.reuse, RZ ;  /* 0x0000000548487223 */ /* 0x080fe200000100ff */
[----:B------:R-:W-:Y:S01]  /*6ef0*/  FFMA.FTZ R8, R70, R5, RZ ;  /* 0x0000000546087223 */ /* 0x000fe200000100ff */
[----:B------:R-:W-:Y:S01]  /*6f00*/  IMAD.WIDE R68, R69, 0x4, R82 ;  /* 0x0000000445447825 */ /* 0x000fe200078e0252 */
[----:B------:R-:W2:Y:S03]  /*6f10*/  LDG.E.128.CONSTANT R4, desc[UR12][R82.64] ;  /* 0x0000000c52047981 */ /* 0x000ea6000c1e9d00 */
[-C--:B------:R-:W-:Y:S01]  /*6f20*/  FFMA.FTZ R38, R75, R10.reuse, R76 ;  /* 0x0000000a4b267223 */ /* 0x080fe2000001004c */
[-C--:B------:R-:W-:Y:S01]  /*6f30*/  FFMA.FTZ R70, R73, R10.reuse, R74 ;  /* 0x0000000a49467223 */ /* 0x080fe2000001004a */
[-C--:B------:R-:W-:Y:S01]  /*6f40*/  FFMA.FTZ R71, R71, R10.reuse, R72 ;  /* 0x0000000a47477223 */ /* 0x080fe20000010048 */
[----:B------:R-:W-:Y:S01]  /*6f50*/  FFMA.FTZ R47, R47, R10, R8 ;  /* 0x0000000a2f2f7223 */ /* 0x000fe20000010008 */
[----:B------:R-:W-:Y:S01]  /*6f60*/  FMUL.FTZ R77, R23, R77 ;  /* 0x0000004d174d7220 */ /* 0x000fe20000410000 */
[----:B------:R-:W3:Y:S01]  /*6f70*/  LDG.E.128.CONSTANT R8, desc[UR12][R68.64] ;  /* 0x0000000c44087981 */ /* 0x000ee2000c1e9d00 */
[----:B------:R-:W-:Y:S01]  /*6f80*/  HADD2.F32 R72, -RZ, R39.H0_H0 ;  /* 0x20000027ff487230 */ /* 0x000fe20000004100 */
[----:B------:R-:W-:-:S04]  /*6f90*/  F2FP.F16.F32.PACK_AB R36, RZ, R36 ;  /* 0x00000024ff24723e */ /* 0x000fc800000000ff */
        /* <DEDUP_REMOVED lines=10> */
[----:B------:R-:W-:Y:S01]  /*7040*/  F2FP.F16.F32.PACK_AB R77, RZ, R77 ;  /* 0x0000004dff4d723e */ /* 0x000fe200000000ff */
[--C-:B0-----:R-:W-:Y:S02]  /*7050*/  HADD2.F32 R2, -RZ, R40.reuse.H0_H0 ;  /* 0x20000028ff027230 */ /* 0x101fe40000004100 */
[----:B------:R-:W-:-:S03]  /*7060*/  HADD2.F32 R40, -RZ, R40.H1_H1 ;  /* 0x30000028ff287230 */ /* 0x000fc60000004100 */
[-C--:B------:R-:W-:Y:S01]  /*7070*/  FFMA.FTZ R3, R3, R2.reuse, R38 ;  /* 0x0000000203037223 */ /* 0x080fe20000010026 */
[----:B------:R-:W-:-:S03]  /*7080*/  FFMA.FTZ R14, R14, R2, R15 ;  /* 0x000000020e0e7223 */ /* 0x000fc6000001000f */
[-C--:B------:R-:W-:Y:S01]  /*7090*/  FFMA.FTZ R15, R44, R40.reuse, R3 ;  /* 0x000000282c0f7223 */ /* 0x080fe20000010003 */
[----:B------:R-:W-:Y:S02]  /*70a0*/  HADD2.F32 R44, -RZ, R41.H0_H0 ;  /* 0x20000029ff2c7230 */ /* 0x000fe40000004100 */
[----:B------:R-:W-:-:S04]  /*70b0*/  FFMA.FTZ R14, R43, R40, R14 ;  /* 0x000000282b0e7223 */ /* 0x000fc8000001000e */
[----:B------:R-:W-:Y:S01]  /*70c0*/  FFMA.FTZ R49, R49, R44, R14 ;  /* 0x0000002c31317223 */ /* 0x000fe2000001000e */
[-C--:B------:R-:W-:Y:S01]  /*70d0*/  FFMA.FTZ R71, R34, R2.reuse, R71 ;  /* 0x0000000222477223 */ /* 0x080fe20000010047 */
[----:B------:R-:W-:-:S03]  /*70e0*/  FFMA.FTZ R32, R13, R2, R32 ;  /* 0x000000020d207223 */ /* 0x000fc60000010020 */
[-C--:B------:R-:W-:Y:S01]  /*70f0*/  FFMA.FTZ R71, R42, R40.reuse, R71 ;  /* 0x000000282a477223 */ /* 0x080fe20000010047 */
[----:B------:R-:W-:Y:S01]  /*7100*/  FFMA.FTZ R43, R35, R40, R32 ;  /* 0x00000028232b7223 */ /* 0x000fe20000010020 */
[----:B------:R-:W-:Y:S01]  /*7110*/  PRMT R40, R36, 0x5410, R77 ;  /* 0x0000541024287816 */ /* 0x000fe2000000004d */
[----:B------:R-:W-:Y:S02]  /*7120*/  HADD2.F32 R37, -RZ, R37.H1_H1 ;  /* 0x30000025ff257230 */ /* 0x000fe40000004100 */
[-C--:B------:R-:W-:Y:S01]  /*7130*/  FFMA.FTZ R50, R50, R44.reuse, R15 ;  /* 0x0000002c32327223 */ /* 0x080fe2000001000f */
[-C--:B------:R-:W-:Y:S01]  /*7140*/  FFMA.FTZ R35, R48, R44.reuse, R71 ;  /* 0x0000002c30237223 */ /* 0x080fe20000010047 */
[----:B------:R-:W-:Y:S01]  /*7150*/  FFMA.FTZ R44, R46, R44, R43 ;  /* 0x0000002c2e2c7223 */ /* 0x000fe2000001002b */
[-C--:B------:R-:W-:Y:S01]  /*7160*/  FFMA.FTZ R81, R64, R37.reuse, R81 ;  /* 0x0000002540517223 */ /* 0x080fe20000010051 */
[-C--:B------:R-:W-:Y:S01]  /*7170*/  FFMA.FTZ R80, R67, R37.reuse, R80 ;  /* 0x0000002543507223 */ /* 0x080fe20000010050 */
[----:B------:R-:W-:Y:S01]  /*7180*/  FFMA.FTZ R78, R51, R37, R78 ;  /* 0x00000025334e7223 */ /* 0x000fe2000001004e */
[----:B--2---:R-:W-:-:S04]  /*7190*/  SHF.R.U32.HI R14, RZ, 0x8, R4 ;  /* 0x00000008ff0e7819 */ /* 0x004fc80000011604 */
[----:B------:R-:W-:Y:S02]  /*71a0*/  LOP3.LUT R14, R14, 0xff, RZ, 0xc0, !PT ;  /* 0x000000ff0e0e7812 */ /* 0x000fe400078ec0ff */
[----:B------:R-:W-:Y:S02]  /*71b0*/  LOP3.LUT R13, R5, 0xff, RZ, 0xc0, !PT ;  /* 0x000000ff050d7812 */ /* 0x000fe400078ec0ff */
[----:B------:R-:W-:Y:S02]  /*71c0*/  IADD3 R42, PT, PT, -R29, R14, RZ ;  /* 0x0000000e1d2a7210 */ /* 0x000fe40007ffe1ff */
[----:B------:R-:W-:Y:S02]  /*71d0*/  SHF.R.U32.HI R14, RZ, 0x8, R6 ;  /* 0x00000008ff0e7819 */ /* 0x000fe40000011606 */
[----:B------:R-:W-:Y:S02]  /*71e0*/  IADD3 R2, PT, PT, -R24, R13, RZ ;  /* 0x0000000d18027210 */ /* 0x000fe40007ffe1ff */
[----:B------:R-:W-:-:S02]  /*71f0*/  LOP3.LUT R13, R7, 0xff, RZ, 0xc0, !PT ;  /* 0x000000ff070d7812 */ /* 0x000fc400078ec0ff */
[----:B------:R-:W-:Y:S01]  /*7200*/  LOP3.LUT R36, R14, 0xff, RZ, 0xc0, !PT ;  /* 0x000000ff0e247812 */ /* 0x000fe200078ec0ff */
[----:B------:R-:W-:Y:S01]  /*7210*/  HFMA2 R14, R40, 1, 1, R57 ;  /* 0x3c003c00280e7831 */ /* 0x000fe20000000039 */
[----:B------:R-:W-:Y:S02]  /*7220*/  IADD3 R38, PT, PT, -R18, R13, RZ ;  /* 0x0000000d12267210 */ /* 0x000fe40007ffe1ff */
[----:B------:R-:W-:Y:S02]  /*7230*/  IADD3 R40, PT, PT, -R31, R36, RZ ;  /* 0x000000241f287210 */ /* 0x000fe40007ffe1ff */
[C---:B------:R-:W-:Y:S02]  /*7240*/  LEA.HI R47, R4.reuse, -R29, RZ, 0x8 ;  /* 0x8000001d042f7211 */ /* 0x040fe400078f40ff */
[----:B------:R-:W-:Y:S02]  /*7250*/  LOP3.LUT R12, R4, 0xff, RZ, 0xc0, !PT ;  /* 0x000000ff040c7812 */ /* 0x000fe400078ec0ff */
[----:B------:R-:W-:Y:S01]  /*7260*/  SHF.R.U32.HI R36, RZ, 0x10, R4 ;  /* 0x00000010ff247819 */ /* 0x000fe20000011604 */
[----:B------:R-:W-:Y:S01]  /*7270*/  HADD2.F32 R4, -RZ, R41.H1_H1 ;  /* 0x30000029ff047230 */ /* 0x000fe20000004100 */
[----:B------:R0:W-:Y:S01]  /*7280*/  I2F.F16 R3, R38 ;  /* 0x0000002600037306 */ /* 0x0001e20000200c00 */
[----:B------:R-:W-:-:S03]  /*7290*/  LEA.HI R39, R5, -R24, RZ, 0x8 ;  /* 0x8000001805277211 */ /* 0x000fc600078f40ff */
[-C--:B------:R-:W-:Y:S01]  /*72a0*/  FFMA.FTZ R49, R64, R4.reuse, R49 ;  /* 0x0000000440317223 */ /* 0x080fe20000010031 */
[-C--:B------:R-:W-:Y:S01]  /*72b0*/  FFMA.FTZ R48, R67, R4.reuse, R50 ;  /* 0x0000000443307223 */ /* 0x080fe20000010032 */
[--C-:B0-----:R-:W-:Y:S02]  /*72c0*/  SHF.R.U32.HI R38, RZ, 0x8, R5.reuse ;  /* 0x00000008ff267819 */ /* 0x101fe40000011605 */
[----:B------:R-:W-:Y:S01]  /*72d0*/  SHF.R.U32.HI R5, RZ, 0x10, R5 ;  /* 0x00000010ff057819 */ /* 0x000fe20000011605 */
[-C--:B------:R-:W-:Y:S01]  /*72e0*/  FFMA.FTZ R64, R52, R4.reuse, R35 ;  /* 0x0000000434407223 */ /* 0x080fe20000010023 */
[----:B------:R-:W-:Y:S01]  /*72f0*/  FFMA.FTZ R44, R51, R4, R44 ;  /* 0x00000004332c7223 */ /* 0x000fe2000001002c */
[----:B------:R-:W-:Y:S02]  /*7300*/  SHF.R.U32.HI R4, RZ, 0x10, R6 ;  /* 0x00000010ff047819 */ /* 0x000fe40000011606 */
[----:B------:R-:W-:Y:S02]  /*7310*/  LOP3.LUT R5, R5, 0xff, RZ, 0xc0, !PT ;  /* 0x000000ff05057812 */ /* 0x000fe400078ec0ff */
[----:B------:R-:W-:Y:S01]  /*7320*/  LOP3.LUT R46, R36, 0xff, RZ, 0xc0, !PT ;  /* 0x000000ff242e7812 */ /* 0x000fe200078ec0ff */
[----:B------:R-:W-:Y:S01]  /*7330*/  FFMA.FTZ R36, R52, R37, R79 ;  /* 0x0000002534247223 */ /* 0x000fe2000001004f */
[----:B------:R-:W-:-:S02]  /*7340*/  IADD3 R52, PT, PT, -R24, R5, RZ ;  /* 0x0000000518347210 */ /* 0x000fc40007ffe1ff */
[----:B------:R-:W-:Y:S02]  /*7350*/  LOP3.LUT R50, R4, 0xff, RZ, 0xc0, !PT ;  /* 0x000000ff04327812 */ /* 0x000fe400078ec0ff */
[----:B------:R-:W0:Y:S01]  /*7360*/  LDS.64 R4, [UR4+0x130] ;  /* 0x00013004ff047984 */ /* 0x000e220008000a00 */
[----:B------:R-:W-:-:S04]  /*7370*/  LOP3.LUT R43, R38, 0xff, RZ, 0xc0, !PT ;  /* 0x000000ff262b7812 */ /* 0x000fc800078ec0ff */
[----:B------:R-:W-:Y:S02]  /*7380*/  IADD3 R38, PT, PT, -R24, R43, RZ ;  /* 0x0000002b18267210 */ /* 0x000fe40007ffe1ff */
[--C-:B------:R-:W-:Y:S02]  /*7390*/  SHF.R.U32.HI R43, RZ, 0x8, R7.reuse ;  /* 0x00000008ff2b7819 */ /* 0x100fe40000011607 */
[----:B------:R-:W-:Y:S02]  /*73a0*/  SHF.R.U32.HI R37, RZ, 0x10, R7 ;  /* 0x00000010ff257819 */ /* 0x000fe40000011607 */
[----:B------:R-:W-:Y:S02]  /*73b0*/  IADD3 R34, PT, PT, -R29, R12, RZ ;  /* 0x0000000c1d227210 */ /* 0x000fe40007ffe1ff */
[C---:B------:R-:W-:Y:S02]  /*73c0*/  LOP3.LUT R12, R6.reuse, 0xff, RZ, 0xc0, !PT ;  /* 0x000000ff060c7812 */ /* 0x040fe400078ec0ff */
[----:B------:R-:W-:Y:S01]  /*73d0*/  LOP3.LUT R43, R43, 0xff, RZ, 0xc0, !PT ;  /* 0x000000ff2b2b7812 */ /* 0x000fe200078ec0ff */
[----:B------:R-:W-:Y:S01]  /*73e0*/  FMUL.FTZ R35, R25, R36 ;  /* 0x0000002419237220 */ /* 0x000fe20000410000 */
[----:B------:R-:W-:Y:S01]  /*73f0*/  LEA.HI R45, R6, -R31, RZ, 0x8 ;  /* 0x8000001f062d7211 */ /* 0x000fe200078f40ff */
[----:B------:R-:W-:Y:S01]  /*7400*/  FMUL.FTZ R6, R27, R80 ;  /* 0x000000501b067220 */ /* 0x000fe20000410000 */
[----:B------:R-:W-:Y:S01]  /*7410*/  LEA.HI R33, R7, -R18, RZ, 0x8 ;  /* 0x8000001207217211 */ /* 0x000fe200078f40ff */
[----:B------:R-:W-:Y:S01]  /*7420*/  FMUL.FTZ R7, R26, R81 ;  /* 0x000000511a077220 */ /* 0x000fe20000410000 */
[----:B------:R-:W-:Y:S01]  /*7430*/  LOP3.LUT R37, R37, 0xff, RZ, 0xc0, !PT ;  /* 0x000000ff25257812 */ /* 0x000fe200078ec0ff */
[----:B------:R-:W-:Y:S01]  /*7440*/  FMUL.FTZ R36, R23, R78 ;  /* 0x0000004e17247220 */ /* 0x000fe20000410000 */
[----:B------:R-:W-:Y:S01]  /*7450*/  IADD3 R13, PT, PT, -R31, R12, RZ ;  /* 0x0000000c1f0d7210 */ /* 0x000fe20007ffe1ff */
[----:B------:R-:W-:Y:S01]  /*7460*/  FMUL.FTZ R64, R25, R64 ;  /* 0x0000004019407220 */ /* 0x000fe20000410000 */
[C---:B------:R-:W-:Y:S01]  /*7470*/  IADD3 R43, PT, PT, -R18.reuse, R43, RZ ;  /* 0x0000002b122b7210 */ /* 0x040fe20007ffe1ff */
[----:B------:R-:W-:Y:S01]  /*7480*/  FMUL.FTZ R44, R23, R44 ;  /* 0x0000002c172c7220 */ /* 0x000fe20000410000 */
[----:B------:R-:W-:Y:S01]  /*7490*/  IADD3 R57, PT, PT, -R18, R37, RZ ;  /* 0x0000002512397210 */ /* 0x000fe20007ffe1ff */
[----:B------:R-:W-:Y:S01]  /*74a0*/  FMUL.FTZ R48, R27, R48 ;  /* 0x000000301b307220 */ /* 0x000fe20000410000 */
[----:B------:R-:W-:Y:S01]  /*74b0*/  FMUL.FTZ R37, R26, R49 ;  /* 0x000000311a257220 */ /* 0x000fe20000410000 */
[----:B------:R-:W1:Y:S01]  /*74c0*/  I2F.F16 R2, R2 ;  /* 0x0000000200027306 */ /* 0x000e620000200c00 */
[----:B------:R-:W-:-:S02]  /*74d0*/  F2FP.F16.F32.PACK_AB R6, RZ, R6 ;  /* 0x00000006ff06723e */ /* 0x000fc400000000ff */
[----:B------:R-:W-:Y:S02]  /*74e0*/  F2FP.F16.F32.PACK_AB R7, RZ, R7 ;  /* 0x00000007ff07723e */ /* 0x000fe400000000ff */
[----:B------:R-:W-:Y:S02]  /*74f0*/  F2FP.F16.F32.PACK_AB R35, RZ, R35 ;  /* 0x00000023ff23723e */ /* 0x000fe400000000ff */
[----:B------:R-:W-:Y:S01]  /*7500*/  F2FP.F16.F32.PACK_AB R36, RZ, R36 ;  /* 0x00000024ff24723e */ /* 0x000fe200000000ff */
[----:B------:R2:W-:Y:S01]  /*7510*/  I2F.F16 R41, R43 ;  /* 0x0000002b00297306 */ /* 0x0005e20000200c00 */
[----:B------:R-:W-:Y:S02]  /*7520*/  F2FP.F16.F32.PACK_AB R64, RZ, R64 ;  /* 0x00000040ff40723e */ /* 0x000fe400000000ff */
[----:B------:R-:W-:Y:S02]  /*7530*/  F2FP.F16.F32.PACK_AB R48, RZ, R48 ;  /* 0x00000030ff30723e */ /* 0x000fe400000000ff */
[----:B------:R-:W-:-:S03]  /*7540*/  F2FP.F16.F32.PACK_AB R37, RZ, R37 ;  /* 0x00000025ff25723e */ /* 0x000fc600000000ff */
[----:B------:R-:W4:Y:S01]  /*7550*/  I2F.F16 R34, R34 ;  /* 0x0000002200227306 */ /* 0x000f220000200c00 */
[----:B--2---:R-:W-:Y:S02]  /*7560*/  F2FP.F16.F32.PACK_AB R43, RZ, R44 ;  /* 0x0000002cff2b723e */ /* 0x004fe400000000ff */
[----:B------:R-:W-:Y:S02]  /*7570*/  PRMT R6, R6, 0x5410, R7 ;  /* 0x0000541006067816 */ /* 0x000fe40000000007 */
[----:B------:R-:W-:-:S03]  /*7580*/  PRMT R35, R35, 0x5410, R36 ;  /* 0x0000541023237816 */ /* 0x000fc60000000024 */
[----:B------:R-:W2:Y:S01]  /*7590*/  I2F.F16 R13, R13 ;  /* 0x0000000d000d7306 */ /* 0x000ea20000200c00 */
[----:B------:R-:W-:Y:S01]  /*75a0*/  PRMT R64, R64, 0x5410, R43 ;  /* 0x0000541040407816 */ /* 0x000fe2000000002b */
[----:B------:R-:W-:Y:S01]  /*75b0*/  HFMA2 R28, R6, 1, 1, R28 ;  /* 0x3c003c00061c7831 */ /* 0x000fe2000000001c */
[----:B------:R-:W-:Y:S01]  /*75c0*/  PRMT R48, R48, 0x5410, R37 ;  /* 0x0000541030307816 */ /* 0x000fe20000000025 */
[----:B------:R-:W-:Y:S01]  /*75d0*/  HADD2 R30, R35, R30 ;  /* 0x0000001e231e7230 */ /* 0x000fe20000000000 */
[----:B---3--:R-:W-:-:S03]  /*75e0*/  LOP3.LUT R51, R9, 0xff, RZ, 0xc0, !PT ;  /* 0x000000ff09337812 */ /* 0x008fc600078ec0ff */
[----:B------:R-:W3:Y:S01]  /*75f0*/  I2F.F16 R42, R42 ;  /* 0x0000002a002a7306 */ /* 0x000ee20000200c00 */
[----:B------:R-:W-:Y:S01]  /*7600*/  HADD2 R54, R64, R54 ;  /* 0x0000003640367230 */ /* 0x000fe20000000000 */
[----:B------:R-:W-:Y:S01]  /*7610*/  LOP3.LUT R6, R10, 0xff, RZ, 0xc0, !PT ;  /* 0x000000ff0a067812 */ /* 0x000fe200078ec0ff */
[----:B0-----:R-:W-:Y:S01]  /*7620*/  HADD2.F32 R64, -RZ, R4.H0_H0 ;  /* 0x20000004ff407230 */ /* 0x001fe20000004100 */
[----:B------:R-:W-:-:S04]  /*7630*/  LOP3.LUT R35, R11, 0xff, RZ, 0xc0, !PT ;  /* 0x000000ff0b237812 */ /* 0x000fc800078ec0ff */
[----:B------:R-:W-:Y:S01]  /*7640*/  I2F.F16 R38, R38 ;  /* 0x0000002600267306 */ /* 0x000fe20000200c00 */
[----:B------:R-:W-:Y:S01]  /*7650*/  HADD2.F32 R7, -RZ, R4.H1_H1 ;  /* 0x30000004ff077230 */ /* 0x000fe20000004100 */
[----:B------:R-:W-:-:S06]  /*7660*/  SHF.R.U32.HI R4, RZ, 0x8, R8 ;  /* 0x00000008ff047819 */ /* 0x000fcc0000011608 */
[----:B------:R-:W0:Y:S01]  /*7670*/  I2F.F16 R40, R40 ;  /* 0x0000002800287306 */ /* 0x000e220000200c00 */
[----:B------:R-:W-:Y:S01]  /*7680*/  IADD3 R43, PT, PT, -R24, R51, RZ ;  /* 0x00000033182b7210 */ /* 0x000fe20007ffe1ff */
[----:B------:R-:W-:Y:S01]  /*7690*/  HFMA2 R53, R48, 1, 1, R53 ;  /* 0x3c003c0030357831 */ /* 0x000fe20000000035 */
[C---:B------:R-:W-:Y:S02]  /*76a0*/  IADD3 R51, PT, PT, -R31.reuse, R6, RZ ;  /* 0x000000061f337210 */ /* 0x040fe40007ffe1ff */
[----:B------:R-:W-:Y:S01]  /*76b0*/  IADD3 R48, PT, PT, -R18, R35, RZ ;  /* 0x0000002312307210 */ /* 0x000fe20007ffe1ff */
[----:B-1----:R-:W-:Y:S01]  /*76c0*/  HADD2.F32 R35, -RZ, R2.H0_H0 ;  /* 0x20000002ff237230 */ /* 0x002fe20000004100 */
[C---:B------:R-:W-:Y:S01]  /*76d0*/  LEA.HI R12, R8.reuse, -R29, RZ, 0x8 ;  /* 0x8000001d080c7211 */ /* 0x040fe200078f40ff */
[----:B------:R-:W-:Y:S01]  /*76e0*/  HADD2.F32 R2, -RZ, R3.H0_H0 ;  /* 0x20000003ff027230 */ /* 0x000fe20000004100 */
[----:B------:R-:W-:Y:S02]  /*76f0*/  LOP3.LUT R70, R8, 0xff, RZ, 0xc0, !PT ;  /* 0x000000ff08467812 */ /* 0x000fe400078ec0ff */
[----:B------:R-:W-:Y:S01]  /*7700*/  SHF.R.U32.HI R6, RZ, 0x10, R8 ;  /* 0x00000010ff067819 */ /* 0x000fe20000011608 */
[----:B----4-:R-:W-:Y:S01]  /*7710*/  HADD2.F32 R37, -RZ, R34.H0_H0 ;  /* 0x20000022ff257230 */ /* 0x010fe20000004100 */
[----:B------:R-:W-:Y:S01]  /*7720*/  LOP3.LUT R8, R4, 0xff, RZ, 0xc0, !PT ;  /* 0x000000ff04087812 */ /* 0x000fe200078ec0ff */
[----:B--2---:R-:W-:Y:S01]  /*7730*/  HADD2.F32 R3, -RZ, R13.H0_H0 ;  /* 0x2000000dff037230 */ /* 0x004fe20000004100 */
[----:B------:R-:W-:Y:S01]  /*7740*/  IADD3 R50, PT, PT, -R31, R50, RZ ;  /* 0x000000321f327210 */ /* 0x000fe20007ffe1ff */
[----:B------:R1:W-:Y:S01]  /*7750*/  I2F.F16 R49, R57 ;  /* 0x0000003900317306 */ /* 0x0003e20000200c00 */
[----:B------:R-:W-:Y:S01]  /*7760*/  IADD3 R46, PT, PT, -R29, R46, RZ ;  /* 0x0000002e1d2e7210 */ /* 0x000fe20007ffe1ff */
[----:B---3--:R-:W-:Y:S01]  /*7770*/  HADD2.F32 R36, -RZ, R42.H0_H0 ;  /* 0x2000002aff247230 */ /* 0x008fe20000004100 */
[----:B------:R-:W-:Y:S01]  /*7780*/  LOP3.LUT R6, R6, 0xff, RZ, 0xc0, !PT ;  /* 0x000000ff06067812 */ /* 0x000fe200078ec0ff */
[----:B0-----:R-:W-:-:S02]  /*7790*/  HADD2.F32 R13, -RZ, R40.H0_H0 ;  /* 0x20000028ff0d7230 */ /* 0x001fc40000004100 */
[-C--:B------:R-:W-:Y:S01]  /*77a0*/  FFMA.FTZ R73, R37, R64.reuse, RZ ;  /* 0x0000004025497223 */ /* 0x080fe200000100ff */
[----:B------:R-:W-:Y:S02]  /*77b0*/  HADD2.F32 R34, -RZ, R41.H0_H0 ;  /* 0x20000029ff227230 */ /* 0x000fe40000004100 */
[----:B------:R-:W-:Y:S01]  /*77c0*/  FFMA.FTZ R71, R35, R64, RZ ;  /* 0x0000004023477223 */ /* 0x000fe200000100ff */
[----:B-1----:R-:W-:Y:S01]  /*77d0*/  IADD3 R57, PT, PT, -R29, R8, RZ ;  /* 0x000000081d397210 */ /* 0x002fe20007ffe1ff */
[----:B------:R-:W-:Y:S02]  /*77e0*/  HADD2.F32 R8, -RZ, R38.H0_H0 ;  /* 0x20000026ff087230 */ /* 0x000fe40000004100 */
[-C--:B------:R-:W-:Y:S01]  /*77f0*/  FFMA.FTZ R38, R3, R64.reuse, RZ ;  /* 0x0000004003267223 */ /* 0x080fe200000100ff */
[----:B------:R-:W-:Y:S01]  /*7800*/  FFMA.FTZ R41, R2, R64, RZ ;  /* 0x0000004002297223 */ /* 0x000fe200000100ff */
[----:B------:R-:W0:Y:S01]  /*7810*/  I2F.F16 R50, R50 ;  /* 0x0000003200327306 */ /* 0x000e220000200c00 */
[-C--:B------:R-:W-:Y:S01]  /*7820*/  FFMA.FTZ R73, R36, R7.reuse, R73 ;  /* 0x0000000724497223 */ /* 0x080fe20000010049 */
[-C--:B------:R-:W-:Y:S01]  /*7830*/  FFMA.FTZ R71, R8, R7.reuse, R71 ;  /* 0x0000000708477223 */ /* 0x080fe20000010047 */
[-C--:B------:R-:W-:Y:S01]  /*7840*/  FFMA.FTZ R67, R13, R7.reuse, R38 ;  /* 0x000000070d437223 */ /* 0x080fe20000010026 */
[----:B------:R-:W-:-:S04]  /*7850*/  FFMA.FTZ R41, R34, R7, R41 ;  /* 0x0000000722297223 */ /* 0x000fc80000010029 */
[----:B------:R1:W-:Y:S01]  /*7860*/  I2F.F16 R4, R51 ;  /* 0x0000003300047306 */ /* 0x0003e20000200c00 */
[----:B------:R-:W-:Y:S02]  /*7870*/  LEA.HI R15, R9, -R24, RZ, 0x8 ;  /* 0x80000018090f7211 */ /* 0x000fe400078f40ff */
[----:B------:R-:W-:-:S05]  /*7880*/  SHF.R.U32.HI R38, RZ, 0x8, R9 ;  /* 0x00000008ff267819 */ /* 0x000fca0000011609 */
[----:B------:R-:W2:Y:S01]  /*7890*/  I2F.F16 R46, R46 ;  /* 0x0000002e002e7306 */ /* 0x000ea20000200c00 */
[----:B-1----:R-:W-:Y:S02]  /*78a0*/  IADD3 R51, PT, PT, -R29, R6, RZ ;  /* 0x000000061d337210 */ /* 0x002fe40007ffe1ff */
[----:B------:R-:W1:Y:S01]  /*78b0*/  LDS.64 R6, [UR4+0x138] ;  /* 0x00013804ff067984 */ /* 0x000e620008000a00 */
[----:B------:R-:W-:-:S04]  /*78c0*/  SHF.R.U32.HI R9, RZ, 0x10, R9 ;  /* 0x00000010ff097819 */ /* 0x000fc80000011609 */
[----:B------:R-:W3:Y:S01]  /*78d0*/  I2F.F16 R52, R52 ;  /* 0x0000003400347306 */ /* 0x000ee20000200c00 */
[----:B------:R-:W-:Y:S02]  /*78e0*/  IADD3 R70, PT, PT, -R29, R70, RZ ;  /* 0x000000461d467210 */ /* 0x000fe40007ffe1ff */
[----:B------:R-:W-:-:S05]  /*78f0*/  LOP3.LUT R29, R38, 0xff, RZ, 0xc0, !PT ;  /* 0x000000ff261d7812 */ /* 0x000fca00078ec0ff */
[----:B------:R-:W4:Y:S01]  /*7900*/  I2F.F16 R47, R47 ;  /* 0x0000002f002f7306 */ /* 0x000f220000200c00 */
[----:B------:R-:W-:Y:S01]  /*7910*/  LOP3.LUT R75, R9, 0xff, RZ, 0xc0, !PT ;  /* 0x000000ff094b7812 */ /* 0x000fe200078ec0ff */
[--C-:B------:R-:W-:Y:S01]  /*7920*/  HADD2.F32 R9, -RZ, R5.reuse.H0_H0 ;  /* 0x20000005ff097230 */ /* 0x100fe20000004100 */
[C---:B------:R-:W-:Y:S01]  /*7930*/  IADD3 R29, PT, PT, -R24.reuse, R29, RZ ;  /* 0x0000001d181d7210 */ /* 0x040fe20007ffe1ff */
[----:B------:R-:W-:Y:S01]  /*7940*/  HADD2.F32 R64, -RZ, R5.H1_H1 ;  /* 0x30000005ff407230 */ /* 0x000fe20000004100 */
[----:B------:R-:W-:Y:S01]  /*7950*/  IADD3 R5, PT, PT, -R24, R75, RZ ;  /* 0x0000004b18057210 */ /* 0x000fe20007ffe1ff */
[----:B0-----:R-:W-:Y:S02]  /*7960*/  HADD2.F32 R38, -RZ, R50.H0_H0 ;  /* 0x20000032ff267230 */ /* 0x001fe40000004100 */
[----:B------:R-:W0:Y:S01]  /*7970*/  I2F.F16 R39, R39 ;  /* 0x0000002700277306 */ /* 0x000e220000200c00 */
[----:B------:R-:W-:Y:S01]  /*7980*/  HADD2.F32 R24, -RZ, R49.H0_H0 ;  /* 0x20000031ff187230 */ /* 0x000fe20000004100 */
[----:B------:R-:W-:-:S06]  /*7990*/  SHF.R.U32.HI R49, RZ, 0x8, R10 ;  /* 0x00000008ff317819 */ /* 0x000fcc000001160a */
[----:B------:R-:W-:Y:S01]  /*79a0*/  I2F.F16 R45, R45 ;  /* 0x0000002d002d7306 */ /* 0x000fe20000200c00 */
[----:B--2---:R-:W-:-:S07]  /*79b0*/  HADD2.F32 R42, -RZ, R46.H0_H0 ;  /* 0x2000002eff2a7230 */ /* 0x004fce0000004100 */
[----:B------:R-:W2:Y:S01]  /*79c0*/  I2F.F16 R33, R33 ;  /* 0x0000002100217306 */ /* 0x000ea20000200c00 */
[----:B---3--:R-:W-:Y:S02]  /*79d0*/  HADD2.F32 R40, -RZ, R52.H0_H0 ;  /* 0x20000034ff287230 */ /* 0x008fe40000004100 */
[-C--:B------:R-:W-:Y:S01]  /*79e0*/  FFMA.FTZ R52, R38, R9.reuse, R67 ;  /* 0x0000000926347223 */ /* 0x080fe20000010043 */
[----:B------:R-:W-:Y:S01]  /*79f0*/  SHF.R.U32.HI R67, RZ, 0x8, R11 ;  /* 0x00000008ff437819 */ /* 0x000fe2000001160b */
[-C--:B------:R-:W-:Y:S01]  /*7a00*/  FFMA.FTZ R72, R24, R9.reuse, R41 ;  /* 0x0000000918487223 */ /* 0x080fe20000010029 */
[----:B----4-:R-:W-:Y:S02]  /*7a10*/  HADD2.F32 R41, -RZ, R47.H0_H0 ;  /* 0x2000002fff297230 */ /* 0x010fe40000004100 */
[----:B------:R-:W-:Y:S01]  /*7a20*/  FFMA.FTZ R46, R42, R9, R73 ;  /* 0x000000092a2e7223 */ /* 0x000fe20000010049 */
[----:B------:R-:W-:Y:S01]  /*7a30*/  LOP3.LUT R74, R49, 0xff, RZ, 0xc0, !PT ;  /* 0x000000ff314a7812 */ /* 0x000fe200078ec0ff */
[----:B------:R3:W4:Y:S01]  /*7a40*/  I2F.F16 R44, R70 ;  /* 0x00000046002c7306 */ /* 0x0007220000200c00 */
[----:B------:R-:W-:-:S02]  /*7a50*/  LEA.HI R32, R10, -R31, RZ, 0x8 ;  /* 0x8000001f0a207211 */ /* 0x000fc400078f40ff */
[----:B------:R-:W-:Y:S02]  /*7a60*/  LOP3.LUT R67, R67, 0xff, RZ, 0xc0, !PT ;  /* 0x000000ff43437812 */ /* 0x000fe400078ec0ff */
[----:B------:R-:W-:-:S03]  /*7a70*/  SHF.R.U32.HI R10, RZ, 0x10, R10 ;  /* 0x00000010ff0a7819 */ /* 0x000fc6000001160a */
[----:B------:R1:W-:Y:S01]  /*7a80*/  I2F.F16 R49, R5 ;  /* 0x0000000500317306 */ /* 0x0003e20000200c00 */
[----:B---3--:R-:W-:Y:S01]  /*7a90*/  FFMA.FTZ R70, R40, R9, R71 ;  /* 0x0000000928467223 */ /* 0x008fe20000010047 */
[----:B0-----:R-:W-:Y:S02]  /*7aa0*/  HADD2.F32 R39, -RZ, R39.H0_H0 ;  /* 0x20000027ff277230 */ /* 0x001fe40000004100 */
[----:B------:R-:W-:Y:S01]  /*7ab0*/  FFMA.FTZ R47, R41, R64, R46 ;  /* 0x00000040292f7223 */ /* 0x000fe2000001002e */
[----:B--2---:R-:W-:Y:S01]  /*7ac0*/  HADD2.F32 R9, -RZ, R33.H0_H0 ;  /* 0x20000021ff097230 */ /* 0x004fe20000004100 */
[----:B------:R-:W-:Y:S02]  /*7ad0*/  IADD3 R46, PT, PT, -R18, R67, RZ ;  /* 0x00000043122e7210 */ /* 0x000fe40007ffe1ff */
[----:B------:R0:W-:Y:S01]  /*7ae0*/  I2F.F16 R50, R29 ;  /* 0x0000001d00327306 */ /* 0x0001e20000200c00 */
[----:B-1----:R-:W-:Y:S02]  /*7af0*/  SHF.R.U32.HI R5, RZ, 0x10, R11 ;  /* 0x00000010ff057819 */ /* 0x002fe4000001160b */
[----:B------:R-:W-:-:S02]  /*7b00*/  LOP3.LUT R10, R10, 0xff, RZ, 0xc0, !PT ;  /* 0x000000ff0a0a7812 */ /* 0x000fc400078ec0ff */
[----:B------:R-:W-:Y:S01]  /*7b10*/  LOP3.LUT R5, R5, 0xff, RZ, 0xc0, !PT ;  /* 0x000000ff05057812 */ /* 0x000fe200078ec0ff */
[----:B0-----:R-:W-:Y:S02]  /*7b20*/  HADD2.F32 R29, -RZ, R45.H0_H0 ;  /* 0x2000002dff1d7230 */ /* 0x001fe40000004100 */
[----:B------:R-:W0:Y:S01]  /*7b30*/  I2F.F16 R48, R48 ;  /* 0x0000003000307306 */ /* 0x000e220000200c00 */
[-C--:B------:R-:W-:Y:S01]  /*7b40*/  FFMA.FTZ R70, R39, R64.reuse, R70 ;  /* 0x0000004027467223 */ /* 0x080fe20000010046 */
[----:B------:R-:W-:Y:S01]  /*7b50*/  FFMA.FTZ R45, R9, R64, R72 ;  /* 0x00000040092d7223 */ /* 0x000fe20000010048 */
[----:B------:R-:W-:Y:S01]  /*7b60*/  IADD3 R74, PT, PT, -R31, R74, RZ ;  /* 0x0000004a1f4a7210 */ /* 0x000fe20007ffe1ff */
[----:B------:R-:W-:Y:S01]  /*7b70*/  FFMA.FTZ R52, R29, R64, R52 ;  /* 0x000000401d347223 */ /* 0x000fe20000010034 */
[----:B------:R-:W-:Y:S02]  /*7b80*/  LEA.HI R64, R11, -R18, RZ, 0x8 ;  /* 0x800000120b407211 */ /* 0x000fe400078f40ff */
[----:B------:R-:W-:Y:S01]  /*7b90*/  IADD3 R10, PT, PT, -R31, R10, RZ ;  /* 0x0000000a1f0a7210 */ /* 0x000fe20007ffe1ff */
[----:B------:R-:W1:Y:S01]  /*7ba0*/  I2F.F16 R57, R57 ;  /* 0x0000003900397306 */ /* 0x000e620000200c00 */
[----:B------:R-:W-:Y:S01]  /*7bb0*/  IADD3 R11, PT, PT, -R18, R5, RZ ;  /* 0x00000005120b7210 */ /* 0x000fe20007ffe1ff */
[----:B------:R-:W-:-:S02]  /*7bc0*/  HADD2.F32 R31, -RZ, R4.H0_H0 ;  /* 0x20000004ff1f7230 */ /* 0x000fc40000004100 */
[----:B------:R-:W2:Y:S04]  /*7bd0*/  LDS.64 R4, [UR4+0x230] ;  /* 0x00023004ff047984 */ /* 0x000ea80008000a00 */
[----:B------:R-:W3:Y:S01]  /*7be0*/  I2F.F16 R46, R46 ;  /* 0x0000002e002e7306 */ /* 0x000ee20000200c00 */
[----:B------:R-:W-:-:S07]  /*7bf0*/  HADD2.F32 R67, -RZ, R6.H0_H0 ;  /* 0x20000006ff437230 */ /* 0x000fce0000004100 */
[----:B------:R-:W3:Y:S01]  /*7c00*/  I2F.F16 R43, R43 ;  /* 0x0000002b002b7306 */ /* 0x000ee20000200c00 */
[----:B----4-:R-:W-:Y:S02]  /*7c10*/  HADD2.F32 R44, -RZ, R44.H0_H0 ;  /* 0x2000002cff2c7230 */ /* 0x010fe40000004100 */
[----:B0-----:R-:W-:-:S05]  /*7c20*/  HADD2.F32 R18, -RZ, R48.H0_H0 ;  /* 0x20000030ff127230 */ /* 0x001fca0000004100 */
[----:B------:R-:W-:Y:S08]  /*7c30*/  I2F.F16 R10, R10 ;  /* 0x0000000a000a7306 */ /* 0x000ff00000200c00 */
[----:B------:R-:W0:Y:S01]  /*7c40*/  I2F.F16 R11, R11 ;  /* 0x0000000b000b7306 */ /* 0x000e220000200c00 */
[----:B------:R-:W-:Y:S01]  /*7c50*/  FFMA.FTZ R73, R31, R67, R52 ;  /* 0x000000431f497223 */ /* 0x000fe20000010034 */
[----:B------:R-:W-:-:S02]  /*7c60*/  HADD2.F32 R6, -RZ, R6.H1_H1 ;  /* 0x30000006ff067230 */ /* 0x000fc40000004100 */
[-C--:B------:R-:W-:Y:S01]  /*7c70*/  FFMA.FTZ R47, R44, R67.reuse, R47 ;  /* 0x000000432c2f7223 */ /* 0x080fe2000001002f */
[----:B-1----:R-:W-:Y:S02]  /*7c80*/  HADD2.F32 R52, -RZ, R57.H0_H0 ;  /* 0x20000039ff347230 */ /* 0x002fe40000004100 */
[----:B------:R-:W-:Y:S01]  /*7c90*/  FFMA.FTZ R45, R18, R67, R45 ;  /* 0x00000043122d7223 */ /* 0x000fe2000001002d */
[----:B---3--:R-:W-:Y:S01]  /*7ca0*/  HADD2.F32 R46, -RZ, R46.H0_H0 ;  /* 0x2000002eff2e7230 */ /* 0x008fe20000004100 */
[----:B------:R1:W3:Y:S01]  /*7cb0*/  I2F.F16 R33, R74 ;  /* 0x0000004a00217306 */ /* 0x0002e20000200c00 */
[----:B------:R-:W-:-:S03]  /*7cc0*/  HADD2.F32 R43, -RZ, R43.H0_H0 ;  /* 0x2000002bff2b7230 */ /* 0x000fc60000004100 */
[----:B------:R-:W-:Y:S01]  /*7cd0*/  FFMA.FTZ R78, R46, R6, R45 ;  /* 0x000000062e4e7223 */ /* 0x000fe2000001002d */
[----:B0-----:R-:W-:-:S03]  /*7ce0*/  HADD2.F32 R45, -RZ, R11.H0_H0 ;  /* 0x2000000bff2d7230 */ /* 0x001fc60000004100 */
[----:B------:R-:W0:Y:S01]  /*7cf0*/  I2F.F16 R51, R51 ;  /* 0x0000003300337306 */ /* 0x000e220000200c00 */
[----:B-1----:R-:W-:Y:S01]  /*7d00*/  FFMA.FTZ R74, R52, R6, R47 ;  /* 0x00000006344a7223 */ /* 0x002fe2000001002f */
[----:B------:R-:W-:Y:S02]  /*7d10*/  HADD2.F32 R47, -RZ, R10.H0_H0 ;  /* 0x2000000aff2f7230 */ /* 0x000fe40000004100 */
[----:B------:R-:W-:Y:S01]  /*7d20*/  FFMA.FTZ R71, R43, R67, R70 ;  /* 0x000000432b477223 */ /* 0x000fe20000010046 */
[----:B------:R-:W1:Y:S03]  /*7d30*/  LDS.64 R10, [UR4+0x238] ;  /* 0x00023804ff0a7984 */ /* 0x000e660008000a00 */
[----:B------:R-:W4:Y:S01]  /*7d40*/  I2F.F16 R12, R12 ;  /* 0x0000000c000c7306 */ /* 0x000f220000200c00 */
[----:B------:R-:W-:Y:S02]  /*7d50*/  HADD2.F32 R50, -RZ, R50.H0_H0 ;  /* 0x20000032ff327230 */ /* 0x000fe40000004100 */
[----:B---3--:R-:W-:-:S05]  /*7d60*/  HADD2.F32 R48, -RZ, R33.H0_H0 ;  /* 0x20000021ff307230 */ /* 0x008fca0000004100 */
[----:B------:R-:W3:Y:S08]  /*7d70*/  I2F.F16 R15, R15 ;  /* 0x0000000f000f7306 */ /* 0x000ef00000200c00 */
[----:B------:R-:W2:Y:S08]  /*7d80*/  I2F.F16 R32, R32 ;  /* 0x0000002000207306 */ /* 0x000eb00000200c00 */
[----:B------:R4:W1:Y:S01]  /*7d90*/  I2F.F16 R70, R64 ;  /* 0x0000004000467306 */ /* 0x0008620000200c00 */
[-C--:B------:R-:W-:Y:S01]  /*7da0*/  FFMA.FTZ R72, R50, R6.reuse, R71 ;  /* 0x0000000632487223 */ /* 0x080fe20000010047 */
[----:B------:R-:W-:Y:S01]  /*7db0*/  FFMA.FTZ R76, R48, R6, R73 ;  /* 0x00000006304c7223 */ /* 0x000fe20000010049 */
[----:B------:R-:W-:-:S02]  /*7dc0*/  HADD2.F32 R6, -RZ, R7.H0_H0 ;  /* 0x20000007ff067230 */ /* 0x000fc40000004100 */
[----:B0-----:R-:W-:Y:S02]  /*7dd0*/  HADD2.F32 R51, -RZ, R51.H0_H0 ;  /* 0x20000033ff337230 */ /* 0x001fe40000004100 */
[----:B------:R-:W-:Y:S02]  /*7de0*/  HADD2.F32 R49, -RZ, R49.H0_H0 ;  /* 0x20000031ff317230 */ /* 0x000fe40000004100 */
[-C--:B------:R-:W-:Y:S01]  /*7df0*/  FFMA.FTZ R76, R47, R6.reuse, R76 ;  /* 0x000000062f4c7223 */ /* 0x080fe2000001004c */
[----:B------:R-:W-:Y:S02]  /*7e00*/  HADD2.F32 R7, -RZ, R7.H1_H1 ;  /* 0x30000007ff077230 */ /* 0x000fe40000004100 */
[-C--:B------:R-:W-:Y:S01]  /*7e10*/  FFMA.FTZ R33, R51, R6.reuse, R74 ;  /* 0x0000000633217223 */ /* 0x080fe2000001004a */
[----:B----4-:R-:W-:Y:S02]  /*7e20*/  HADD2.F32 R64, -RZ, R12.H0_H0 ;  /* 0x2000000cff407230 */ /* 0x010fe40000004100 */
[----:B------:R-:W-:Y:S01]  /*7e30*/  FFMA.FTZ R72, R49, R6, R72 ;  /* 0x0000000631487223 */ /* 0x000fe20000010048 */
[----:B---3--:R-:W-:-:S02]  /*7e40*/  HADD2.F32 R67, -RZ, R15.H0_H0 ;  /* 0x2000000fff437230 */ /* 0x008fc40000004100 */
[----:B------:R-:W-:Y:S01]  /*7e50*/  FFMA.FTZ R57, R45, R6, R78 ;  /* 0x000000062d397223 */ /* 0x000fe2000001004e */
[----:B--2---:R-:W-:Y:S02]  /*7e60*/  HADD2.F32 R71, -RZ, R32.H0_H0 ;  /* 0x20000020ff477230 */ /* 0x004fe40000004100 */
[----:B-1----:R-:W-:Y:S02]  /*7e70*/  HADD2.F32 R70, -RZ, R70.H0_H0 ;  /* 0x20000046ff467230 */ /* 0x002fe40000004100 */
[--C-:B------:R-:W-:Y:S02]  /*7e80*/  HADD2.F32 R32, -RZ, R4.reuse.H0_H0 ;  /* 0x20000004ff207230 */ /* 0x100fe40000004100 */
[-C--:B------:R-:W-:Y:S01]  /*7e90*/  FFMA.FTZ R12, R64, R7.reuse, R33 ;  /* 0x00000007400c7223 */ /* 0x080fe20000010021 */
[-C--:B------:R-:W-:Y:S01]  /*7ea0*/  FFMA.FTZ R15, R67, R7.reuse, R72 ;  /* 0x00000007430f7223 */ /* 0x080fe20000010048 */
[-C--:B------:R-:W-:Y:S01]  /*7eb0*/  FFMA.FTZ R76, R71, R7.reuse, R76 ;  /* 0x00000007474c7223 */ /* 0x080fe2000001004c */
[----:B------:R-:W-:Y:S01]  /*7ec0*/  FFMA.FTZ R6, R70, R7, R57 ;  /* 0x0000000746067223 */ /* 0x000fe20000010039 */
[----:B------:R-:W-:-:S02]  /*7ed0*/  HADD2.F32 R7, -RZ, R4.H1_H1 ;  /* 0x30000004ff077230 */ /* 0x000fc40000004100 */
        /* <DEDUP_REMOVED lines=14> */
[----:B------:R-:W-:Y:S01]  /*7fc0*/  FMUL.FTZ R12, R27, R12 ;  /* 0x0000000c1b0c7220 */ /* 0x000fe20000410000 */
[-C--:B------:R-:W-:Y:S01]  /*7fd0*/  FFMA.FTZ R5, R41, R4.reuse, R74 ;  /* 0x0000000429057223 */ /* 0x080fe2000001004a */
[-C--:B------:R-:W-:Y:S01]  /*7fe0*/  FFMA.FTZ R32, R39, R4.reuse, R32 ;  /* 0x0000000427207223 */ /* 0x080fe20000010020 */
[-C--:B------:R-:W-:Y:S01]  /*7ff0*/  FFMA.FTZ R72, R29, R4.reuse, R72 ;  /* 0x000000041d487223 */ /* 0x080fe20000010048 */
[----:B------:R-:W-:Y:S01]  /*8000*/  FFMA.FTZ R7, R9, R4, R78 ;  /* 0x0000000409077223 */ /* 0x000fe2000001004e */
[----:B------:R-:W-:Y:S01]  /*8010*/  FMUL.FTZ R33, R26, R15 ;  /* 0x0000000f1a217220 */ /* 0x000fe20000410000 */
[----:B------:R-:W-:Y:S01]  /*8020*/  HADD2.F32 R4, -RZ, R10.H0_H0 ;  /* 0x2000000aff047230 */ /* 0x000fe20000004100 */
[----:B------:R-:W-:-:S03]  /*8030*/  F2FP.F16.F32.PACK_AB R15, RZ, R12 ;  /* 0x0000000cff0f723e */ /* 0x000fc600000000ff */
[----:B------:R-:W-:Y:S01]  /*8040*/  F2FP.F16.F32.PACK_AB R12, RZ, R33 ;  /* 0x00000021ff0c723e */ /* 0x000fe200000000ff */
[----:B------:R-:W-:Y:S02]  /*8050*/  HADD2.F32 R33, -RZ, R10.H1_H1 ;  /* 0x3000000aff217230 */ /* 0x000fe40000004100 */
[-C--:B------:R-:W-:Y:S01]  /*8060*/  FFMA.FTZ R5, R44, R4.reuse, R5 ;  /* 0x000000042c057223 */ /* 0x080fe20000010005 */
[-C--:B------:R-:W-:Y:S01]  /*8070*/  FFMA.FTZ R57, R43, R4.reuse, R32 ;  /* 0x000000042b397223 */ /* 0x080fe20000010020 */
[-C--:B------:R-:W-:Y:S01]  /*8080*/  FFMA.FTZ R73, R31, R4.reuse, R72 ;  /* 0x000000041f497223 */ /* 0x080fe20000010048 */
[----:B------:R-:W-:Y:S01]  /*8090*/  FFMA.FTZ R7, R18, R4, R7 ;  /* 0x0000000412077223 */ /* 0x000fe20000010007 */
[-C--:B------:R-:W-:Y:S01]  /*80a0*/  FFMA.FTZ R10, R52, R33.reuse, R5 ;  /* 0x00000021340a7223 */ /* 0x080fe20000010005 */
[----:B------:R-:W-:Y:S01]  /*80b0*/  FFMA.FTZ R32, R50, R33, R57 ;  /* 0x0000002132207223 */ /* 0x000fe20000010039 */
[----:B------:R-:W0:Y:S01]  /*80c0*/  LDS.64 R4, [UR4+0x30] ;  /* 0x00003004ff047984 */ /* 0x000e220008000a00 */
[----:B------:R-:W-:Y:S01]  /*80d0*/  FMUL.FTZ R57, R23, R6 ;  /* 0x0000000617397220 */ /* 0x000fe20000410000 */
        /* <DEDUP_REMOVED lines=10> */
[----:B------:R-:W-:-:S02]  /*8180*/  FFMA.FTZ R72, R71, R11, R72 ;  /* 0x0000000b47487223 */ /* 0x000fc40000010048 */
[----:B------:R-:W-:Y:S01]  /*8190*/  FMUL.FTZ R10, R27, R6 ;  /* 0x000000061b0a7220 */ /* 0x000fe20000410000 */
[----:B------:R-:W-:Y:S01]  /*81a0*/  FFMA.FTZ R6, R70, R11, R73 ;  /* 0x0000000b46067223 */ /* 0x000fe20000010049 */
[----:B------:R-:W-:Y:S01]  /*81b0*/  FMUL.FTZ R32, R25, R72 ;  /* 0x0000004819207220 */ /* 0x000fe20000410000 */
[----:B------:R-:W-:Y:S02]  /*81c0*/  FMUL.FTZ R11, R26, R7 ;  /* 0x000000071a0b7220 */ /* 0x000fe40000410000 */
[----:B------:R-:W-:Y:S02]  /*81d0*/  FMUL.FTZ R72, R23, R6 ;  /* 0x0000000617487220 */ /* 0x000fe40000410000 */
[----:B------:R-:W1:Y:S01]  /*81e0*/  LDS.64 R6, [UR4+0x38] ;  /* 0x00003804ff067984 */ /* 0x000e620008000a00 */
[----:B------:R-:W-:Y:S01]  /*81f0*/  FMUL.FTZ R33, R25, R76 ;  /* 0x0000004c19217220 */ /* 0x000fe20000410000 */
[----:B------:R-:W-:Y:S02]  /*8200*/  F2FP.F16.F32.PACK_AB R57, RZ, R57 ;  /* 0x00000039ff39723e */ /* 0x000fe400000000ff */
[----:B------:R-:W-:-:S02]  /*8210*/  F2FP.F16.F32.PACK_AB R10, RZ, R10 ;  /* 0x0000000aff0a723e */ /* 0x000fc400000000ff */
[----:B------:R-:W-:Y:S02]  /*8220*/  F2FP.F16.F32.PACK_AB R33, RZ, R33 ;  /* 0x00000021ff21723e */ /* 0x000fe400000000ff */
[----:B------:R-:W-:Y:S02]  /*8230*/  F2FP.F16.F32.PACK_AB R11, RZ, R11 ;  /* 0x0000000bff0b723e */ /* 0x000fe400000000ff */
[----:B------:R-:W-:Y:S02]  /*8240*/  PRMT R15, R15, 0x5410, R12 ;  /* 0x000054100f0f7816 */ /* 0x000fe4000000000c */
[----:B------:R-:W-:Y:S02]  /*8250*/  PRMT R33, R33, 0x5410, R57 ;  /* 0x0000541021217816 */ /* 0x000fe40000000039 */
[----:B------:R-:W-:Y:S02]  /*8260*/  PRMT R12, R10, 0x5410, R11 ;  /* 0x000054100a0c7816 */ /* 0x000fe4000000000b */
[----:B------:R-:W-:Y:S01]  /*8270*/  F2FP.F16.F32.PACK_AB R32, RZ, R32 ;  /* 0x00000020ff20723e */ /* 0x000fe200000000ff */
[----:B0-----:R-:W-:Y:S01]  /*8280*/  HADD2.F32 R10, -RZ, R4.H0_H0 ;  /* 0x20000004ff0a7230 */ /* 0x001fe20000004100 */
[----:B------:R-:W-:Y:S01]  /*8290*/  F2FP.F16.F32.PACK_AB R72, RZ, R72 ;  /* 0x00000048ff48723e */ /* 0x000fe200000000ff */
[----:B------:R-:W-:-:S02]  /*82a0*/  HFMA2 R56, R33, 1, 1, R56 ;  /* 0x3c003c0021387831 */ /* 0x000fc40000000038 */
[----:B------:R-:W-:Y:S01]  /*82b0*/  HADD2.F32 R11, -RZ, R4.H1_H1 ;  /* 0x30000004ff0b7230 */ /* 0x000fe20000004100 */
[----:B------:R-:W-:Y:S01]  /*82c0*/  PRMT R32, R32, 0x5410, R72 ;  /* 0x0000541020207816 */ /* 0x000fe20000000048 */
[C---:B------:R-:W-:Y:S01]  /*82d0*/  FFMA.FTZ R33, R10.reuse, R2, RZ ;  /* 0x000000020a217223 */ /* 0x040fe200000100ff */
[----:B------:R-:W-:Y:S02]  /*82e0*/  HFMA2 R55, R15, 1, 1, R55 ;  /* 0x3c003c000f377831 */ /* 0x000fe40000000037 */
[----:B------:R-:W-:Y:S02]  /*82f0*/  HADD2 R58, R12, R58 ;  /* 0x0000003a0c3a7230 */ /* 0x000fe40000000000 */
[C---:B------:R-:W-:Y:S01]  /*8300*/  FFMA.FTZ R4, R10.reuse, R35, RZ ;  /* 0x000000230a047223 */ /* 0x040fe200000100ff */
[----:B------:R-:W-:Y:S01]  /*8310*/  FFMA.FTZ R15, R37, R10, RZ ;  /* 0x0000000a250f7223 */ /* 0x000fe200000100ff */
[----:B------:R-:W-:Y:S01]  /*8320*/  FFMA.FTZ R12, R10, R3, RZ ;  /* 0x000000030a0c7223 */ /* 0x000fe200000100ff */
[----:B------:R-:W-:Y:S01]  /*8330*/  FFMA.FTZ R73, R11, R34, R33 ;  /* 0x000000220b497223 */ /* 0x000fe20000010021 */
[----:B------:R-:W-:-:S02]  /*8340*/  HFMA2 R57, R32, 1, 1, R59 ;  /* 0x3c003c0020397831 */ /* 0x000fc4000000003b */
[--C-:B------:R-:W-:Y:S02]  /*8350*/  HADD2.F32 R33, -RZ, R5.reuse.H0_H0 ;  /* 0x20000005ff217230 */ /* 0x100fe40000004100 */
[C---:B------:R-:W-:Y:S01]  /*8360*/  FFMA.FTZ R32, R11.reuse, R8, R4 ;  /* 0x000000080b207223 */ /* 0x040fe20000010004 */
[----:B------:R-:W-:Y:S01]  /*8370*/  FFMA.FTZ R15, R36, R11, R15 ;  /* 0x0000000b240f7223 */ /* 0x000fe2000001000f */
[----:B------:R-:W-:Y:S01]  /*8380*/  FFMA.FTZ R59, R11, R13, R12 ;  /* 0x0000000d0b3b7223 */ /* 0x000fe2000001000c */
[----:B------:R-:W-:Y:S01]  /*8390*/  HADD2.F32 R4, -RZ, R5.H1_H1 ;  /* 0x30000005ff047230 */ /* 0x000fe20000004100 */
[----:B------:R-:W0:Y:S01]  /*83a0*/  LDS.64 R10, [UR4+0x330] ;  /* 0x00033004ff0a7984 */ /* 0x000e220008000a00 */
[C---:B------:R-:W-:Y:S01]  /*83b0*/  FFMA.FTZ R5, R33.reuse, R40, R32 ;  /* 0x0000002821057223 */ /* 0x040fe20000010020 */
[----:B------:R-:W-:Y:S01]  /*83c0*/  FFMA.FTZ R12, R42, R33, R15 ;  /* 0x000000212a0c7223 */ /* 0x000fe2000001000f */
[C---:B------:R-:W-:Y:S01]  /*83d0*/  FFMA.FTZ R32, R33.reuse, R38, R59 ;  /* 0x0000002621207223 */ /* 0x040fe2000001003b */
[----:B------:R-:W-:Y:S01]  /*83e0*/  FFMA.FTZ R72, R33, R24, R73 ;  /* 0x0000001821487223 */ /* 0x000fe20000010049 */
[C---:B------:R-:W-:Y:S01]  /*83f0*/  FFMA.FTZ R33, R4.reuse, R39, R5 ;  /* 0x0000002704217223 */ /* 0x040fe20000010005 */
[----:B------:R-:W-:Y:S01]  /*8400*/  FFMA.FTZ R15, R41, R4, R12 ;  /* 0x00000004290f7223 */ /* 0x000fe2000001000c */
[C---:B------:R-:W-:Y:S01]  /*8410*/  FFMA.FTZ R32, R4.reuse, R29, R32 ;  /* 0x0000001d04207223 */ /* 0x040fe20000010020 */
[----:B------:R-:W-:Y:S01]  /*8420*/  FFMA.FTZ R59, R4, R9, R72 ;  /* 0x00000009043b7223 */ /* 0x000fe20000010048 */
[----:B-1----:R-:W-:-:S02]  /*8430*/  HADD2.F32 R4, -RZ, R6.H0_H0 ;  /* 0x20000006ff047230 */ /* 0x002fc40000004100 */
[----:B------:R-:W-:-:S03]  /*8440*/  HADD2.F32 R5, -RZ, R6.H1_H1 ;  /* 0x30000006ff057230 */ /* 0x000fc60000004100 */
[----:B------:R-:W-:Y:S01]  /*8450*/  FFMA.FTZ R15, R44, R4, R15 ;  /* 0x000000042c0f7223 */ /* 0x000fe2000001000f */
[C---:B------:R-:W-:Y:S01]  /*8460*/  FFMA.FTZ R12, R4.reuse, R43, R33 ;  /* 0x0000002b040c7223 */ /* 0x040fe20000010021 */
[C---:B------:R-:W-:Y:S01]  /*8470*/  FFMA.FTZ R33, R4.reuse, R31, R32 ;  /* 0x0000001f04217223 */ /* 0x040fe20000010020 */
[----:B------:R-:W-:Y:S01]  /*8480*/  FFMA.FTZ R59, R4, R18, R59 ;  /* 0x00000012043b7223 */ /* 0x000fe2000001003b */
[----:B------:R-:W-:Y:S01]  /*8490*/  FFMA.FTZ R6, R52, R5, R15 ;  /* 0x0000000534067223 */ /* 0x000fe2000001000f */
[C---:B------:R-:W-:Y:S01]  /*84a0*/  FFMA.FTZ R15, R5.reuse, R50, R12 ;  /* 0x00000032050f7223 */ /* 0x040fe2000001000c */
[C---:B------:R-:W-:Y:S01]  /*84b0*/  FFMA.FTZ R72, R5.reuse, R48, R33 ;  /* 0x0000003005487223 */ /* 0x040fe20000010021 */
[----:B------:R-:W-:Y:S02]  /*84c0*/  FFMA.FTZ R74, R5, R46, R59 ;  /* 0x0000002e054a7223 */ /* 0x000fe4000001003b */
[----:B------:R-:W1:Y:S01]  /*84d0*/  LDS.64 R4, [UR4+0x338] ;  /* 0x00033804ff047984 */ /* 0x000e620008000a00 */
[----:B------:R-:W-:-:S02]  /*84e0*/  HADD2.F32 R32, -RZ, R7.H0_H0 ;  /* 0x20000007ff207230 */ /* 0x000fc40000004100 */
        /* <DEDUP_REMOVED lines=23> */
[-C--:B------:R-:W-:Y:S02]  /*8660*/  FFMA.FTZ R74, R40, R73.reuse, R59 ;  /* 0x00000049284a7223 */ /* 0x080fe4000001003b */
[-C--:B------:R-:W-:Y:S01]  /*8670*/  FFMA.FTZ R15, R41, R10.reuse, R72 ;  /* 0x0000000a290f7223 */ /* 0x080fe20000010048 */
[--C-:B-1----:R-:W-:Y:S02]  /*8680*/  HADD2.F32 R33, -RZ, R4.reuse.H0_H0 ;  /* 0x20000004ff217230 */ /* 0x102fe40000004100 */
[----:B------:R-:W-:Y:S01]  /*8690*/  FFMA.FTZ R78, R24, R73, R75 ;  /* 0x00000049184e7223 */ /* 0x000fe2000001004b */
[----:B------:R-:W-:Y:S02]  /*86a0*/  HADD2.F32 R11, -RZ, R4.H1_H1 ;  /* 0x30000004ff0b7230 */ /* 0x000fe40000004100 */
[-C--:B------:R-:W-:Y:S01]  /*86b0*/  FFMA.FTZ R72, R39, R10.reuse, R74 ;  /* 0x0000000a27487223 */ /* 0x080fe2000001004a */
[----:B------:R-:W-:Y:S01]  /*86c0*/  FFMA.FTZ R15, R44, R33, R15 ;  /* 0x000000212c0f7223 */ /* 0x000fe2000001000f */
[-C--:B------:R-:W-:Y:S01]  /*86d0*/  FFMA.FTZ R74, R29, R10.reuse, R76 ;  /* 0x0000000a1d4a7223 */ /* 0x080fe2000001004c */
[----:B------:R-:W-:Y:S01]  /*86e0*/  FFMA.FTZ R75, R9, R10, R78 ;  /* 0x0000000a094b7223 */ /* 0x000fe2000001004e */
[----:B------:R-:W-:-:S02]  /*86f0*/  HADD2.F32 R10, -RZ, R5.H0_H0 ;  /* 0x20000005ff0a7230 */ /* 0x000fc40000004100 */
[----:B------:R-:W-:Y:S01]  /*8700*/  FFMA.FTZ R4, R52, R11, R15 ;  /* 0x0000000b34047223 */ /* 0x000fe2000001000f */
[-C--:B------:R-:W-:Y:S01]  /*8710*/  FFMA.FTZ R59, R43, R33.reuse, R72 ;  /* 0x000000212b3b7223 */ /* 0x080fe20000010048 */
[-C--:B------:R-:W-:Y:S01]  /*8720*/  FFMA.FTZ R73, R31, R33.reuse, R74 ;  /* 0x000000211f497223 */ /* 0x080fe2000001004a */
[----:B------:R-:W-:Y:S01]  /*8730*/  FFMA.FTZ R75, R18, R33, R75 ;  /* 0x00000021124b7223 */ /* 0x000fe2000001004b */
[----:B------:R-:W-:Y:S01]  /*8740*/  FFMA.FTZ R33, R51, R10, R4 ;  /* 0x0000000a33217223 */ /* 0x000fe20000010004 */
[----:B------:R-:W-:Y:S02]  /*8750*/  HADD2.F32 R15, -RZ, R5.H1_H1 ;  /* 0x30000005ff0f7230 */ /* 0x000fe40000004100 */
[----:B------:R-:W0:Y:S01]  /*8760*/  LDS.64 R4, [UR4+0x430] ;  /* 0x00043004ff047984 */ /* 0x000e220008000a00 */
[-C--:B------:R-:W-:Y:S01]  /*8770*/  FFMA.FTZ R74, R50, R11.reuse, R59 ;  /* 0x0000000b324a7223 */ /* 0x080fe2000001003b */
[-C--:B------:R-:W-:Y:S01]  /*8780*/  FFMA.FTZ R72, R48, R11.reuse, R73 ;  /* 0x0000000b30487223 */ /* 0x080fe20000010049 */
[----:B------:R-:W-:-:S02]  /*8790*/  FFMA.FTZ R76, R46, R11, R75 ;  /* 0x0000000b2e4c7223 */ /* 0x000fc4000001004b */
[-C--:B------:R-:W-:Y:S01]  /*87a0*/  FFMA.FTZ R74, R49, R10.reuse, R74 ;  /* 0x0000000a314a7223 */ /* 0x080fe2000001004a */
[----:B------:R-:W-:Y:S01]  /*87b0*/  FMUL.FTZ R59, R26, R7 ;  /* 0x000000071a3b7220 */ /* 0x000fe20000410000 */
[-C--:B------:R-:W-:Y:S01]  /*87c0*/  FFMA.FTZ R72, R47, R10.reuse, R72 ;  /* 0x0000000a2f487223 */ /* 0x080fe20000010048 */
[----:B------:R-:W-:Y:S01]  /*87d0*/  FFMA.FTZ R11, R45, R10, R76 ;  /* 0x0000000a2d0b7223 */ /* 0x000fe2000001004c */
[-C--:B------:R-:W-:Y:S01]  /*87e0*/  FFMA.FTZ R7, R67, R15.reuse, R74 ;  /* 0x0000000f43077223 */ /* 0x080fe2000001004a */
[-C--:B------:R-:W-:Y:S01]  /*87f0*/  FFMA.FTZ R10, R64, R15.reuse, R33 ;  /* 0x0000000f400a7223 */ /* 0x080fe20000010021 */
[----:B------:R-:W-:Y:S01]  /*8800*/  FMUL.FTZ R33, R27, R32 ;  /* 0x000000201b217220 */ /* 0x000fe20000410000 */
[----:B------:R-:W-:Y:S01]  /*8810*/  FFMA.FTZ R32, R71, R15, R72 ;  /* 0x0000000f47207223 */ /* 0x000fe20000010048 */
[----:B------:R-:W-:Y:S01]  /*8820*/  FMUL.FTZ R6, R25, R6 ;  /* 0x0000000619067220 */ /* 0x000fe20000410000 */
[----:B------:R-:W-:Y:S01]  /*8830*/  FMUL.FTZ R7, R26, R7 ;  /* 0x000000071a077220 */ /* 0x000fe20000410000 */
[----:B------:R-:W-:Y:S01]  /*8840*/  FFMA.FTZ R72, R70, R15, R11 ;  /* 0x0000000f46487223 */ /* 0x000fe2000001000b */
[----:B------:R-:W-:Y:S01]  /*8850*/  F2FP.F16.F32.PACK_AB R15, RZ, R33 ;  /* 0x00000021ff0f723e */ /* 0x000fe200000000ff */
[----:B------:R-:W-:Y:S01]  /*8860*/  FMUL.FTZ R33, R27, R10 ;  /* 0x0000000a1b217220 */ /* 0x000fe20000410000 */
[----:B------:R-:W-:Y:S01]  /*8870*/  F2FP.F16.F32.PACK_AB R11, RZ, R59 ;  /* 0x0000003bff0b723e */ /* 0x000fe200000000ff */
[----:B------:R-:W-:Y:S01]  /*8880*/  FMUL.FTZ R59, R25, R32 ;  /* 0x00000020193b7220 */ /* 0x000fe20000410000 */
[----:B------:R-:W-:Y:S01]  /*8890*/  FMUL.FTZ R12, R23, R12 ;  /* 0x0000000c170c7220 */ /* 0x000fe20000410000 */
[----:B------:R-:W-:-:S02]  /*88a0*/  F2FP.F16.F32.PACK_AB R10, RZ, R6 ;  /* 0x00000006ff0a723e */ /* 0x000fc400000000ff */
[----:B------:R-:W-:Y:S02]  /*88b0*/  F2FP.F16.F32.PACK_AB R32, RZ, R7 ;  /* 0x00000007ff20723e */ /* 0x000fe400000000ff */
[----:B------:R-:W1:Y:S01]  /*88c0*/  LDS.64 R6, [UR4+0x438] ;  /* 0x00043804ff067984 */ /* 0x000e620008000a00 */
[----:B------:R-:W-:Y:S02]  /*88d0*/  F2FP.F16.F32.PACK_AB R12, RZ, R12 ;  /* 0x0000000cff0c723e */ /* 0x000fe400000000ff */
[----:B------:R-:W-:Y:S02]  /*88e0*/  F2FP.F16.F32.PACK_AB R33, RZ, R33 ;  /* 0x00000021ff21723e */ /* 0x000fe400000000ff */
[----:B------:R-:W-:Y:S01]  /*88f0*/  PRMT R15, R15, 0x5410, R11 ;  /* 0x000054100f0f7816 */ /* 0x000fe2000000000b */
[----:B------:R-:W-:Y:S01]  /*8900*/  FMUL.FTZ R72, R23, R72 ;  /* 0x0000004817487220 */ /* 0x000fe20000410000 */
[----:B------:R-:W-:Y:S02]  /*8910*/  PRMT R10, R10, 0x5410, R12 ;  /* 0x000054100a0a7816 */ /* 0x000fe4000000000c */
[----:B------:R-:W-:Y:S01]  /*8920*/  PRMT R33, R33, 0x5410, R32 ;  /* 0x0000541021217816 */ /* 0x000fe20000000020 */
[----:B------:R-:W-:Y:S01]  /*8930*/  HFMA2 R32, R15, 1, 1, R60 ;  /* 0x3c003c000f207831 */ /* 0x000fe2000000003c */
[----:B------:R-:W-:Y:S01]  /*8940*/  F2FP.F16.F32.PACK_AB R59, RZ, R59 ;  /* 0x0000003bff3b723e */ /* 0x000fe200000000ff */
[----:B------:R-:W-:Y:S01]  /*8950*/  HADD2 R15, R10, R62 ;  /* 0x0000003e0a0f7230 */ /* 0x000fe20000000000 */
[----:B------:R-:W-:Y:S01]  /*8960*/  F2FP.F16.F32.PACK_AB R72, RZ, R72 ;  /* 0x00000048ff48723e */ /* 0x000fe200000000ff */
[----:B------:R-:W2:Y:S01]  /*8970*/  LDS.64 R10, [UR4+0x530] ;  /* 0x00053004ff0a7984 */ /* 0x000ea20008000a00 */
[----:B0-----:R-:W-:-:S02]  /*8980*/  HADD2.F32 R60, -RZ, R4.H0_H0 ;  /* 0x20000004ff3c7230 */ /* 0x001fc40000004100 */
[----:B------:R-:W-:Y:S01]  /*8990*/  PRMT R59, R59, 0x5410, R72 ;  /* 0x000054103b3b7816 */ /* 0x000fe20000000048 */
[----:B------:R-:W-:Y:S02]  /*89a0*/  HFMA2 R33, R33, 1, 1, R63 ;  /* 0x3c003c0021217831 */ /* 0x000fe4000000003f */
[-C--:B------:R-:W-:Y:S02]  /*89b0*/  FFMA.FTZ R63, R37, R60.reuse, RZ ;  /* 0x0000003c253f7223 */ /* 0x080fe400000100ff */
[----:B------:R-:W-:Y:S02]  /*89c0*/  HADD2 R12, R59, R65 ;  /* 0x000000413b0c7230 */ /* 0x000fe40000000000 */
[----:B------:R-:W-:Y:S02]  /*89d0*/  HADD2.F32 R59, -RZ, R4.H1_H1 ;  /* 0x30000004ff3b7230 */ /* 0x000fe40000004100 */
        /* <DEDUP_REMOVED lines=17> */
[--C-:B-1----:R-:W-:Y:S02]  /*8af0*/  HADD2.F32 R4, -RZ, R6.reuse.H0_H0 ;  /* 0x20000006ff047230 */ /* 0x102fe40000004100 */
        /* <DEDUP_REMOVED lines=14> */
[----:B------:R-:W-:-:S02]  /*8be0*/  HADD2.F32 R7, -RZ, R7.H1_H1 ;  /* 0x30000007ff077230 */ /* 0x000fc40000004100 */
[----:B--2---:R-:W-:-:S03]  /*8bf0*/  HADD2.F32 R4, -RZ, R10.H0_H0 ;  /* 0x2000000aff047230 */ /* 0x004fc60000004100 */
[-C--:B------:R-:W-:Y:S02]  /*8c00*/  FFMA.FTZ R62, R64, R7.reuse, R5 ;  /* 0x00000007403e7223 */ /* 0x080fe40000010005 */
[-C--:B------:R-:W-:Y:S01]  /*8c10*/  FFMA.FTZ R73, R37, R4.reuse, RZ ;  /* 0x0000000425497223 */ /* 0x080fe200000100ff */
[-C--:B------:R-:W-:Y:S01]  /*8c20*/  FFMA.FTZ R65, R35, R4.reuse, RZ ;  /* 0x0000000423417223 */ /* 0x080fe200000100ff */
[-C--:B------:R-:W-:Y:S01]  /*8c30*/  FFMA.FTZ R6, R3, R4.reuse, RZ ;  /* 0x0000000403067223 */ /* 0x080fe200000100ff */
[----:B------:R-:W-:Y:S02]  /*8c40*/  FFMA.FTZ R75, R2, R4, RZ ;  /* 0x00000004024b7223 */ /* 0x000fe400000100ff */
[----:B------:R-:W0:Y:S01]  /*8c50*/  LDS.64 R4, [UR4+0x538] ;  /* 0x00053804ff047984 */ /* 0x000e220008000a00 */
        /* <DEDUP_REMOVED lines=13> */
[----:B------:R-:W-:Y:S02]  /*8d30*/  FFMA.FTZ R74, R38, R7, R63 ;  /* 0x00000007264a7223 */ /* 0x000fe4000001003f */
[----:B------:R-:W1:Y:S01]  /*8d40*/  LDS.64 R6, [UR4+0x630] ;  /* 0x00063004ff067984 */ /* 0x000e620008000a00 */
[-C--:B------:R-:W-:Y:S01]  /*8d50*/  FFMA.FTZ R65, R9, R76.reuse, R10 ;  /* 0x0000004c09417223 */ /* 0x080fe2000001000a */
[-C--:B------:R-:W-:Y:S01]  /*8d60*/  FFMA.FTZ R11, R41, R76.reuse, R80 ;  /* 0x0000004c290b7223 */ /* 0x080fe20000010050 */
[-C--:B------:R-:W-:Y:S01]  /*8d70*/  FFMA.FTZ R78, R39, R76.reuse, R78 ;  /* 0x0000004c274e7223 */ /* 0x080fe2000001004e */
[----:B------:R-:W-:Y:S01]  /*8d80*/  FFMA.FTZ R74, R29, R76, R74 ;  /* 0x0000004c1d4a7223 */ /* 0x000fe2000001004a */
[----:B0-----:R-:W-:-:S02]  /*8d90*/  HADD2.F32 R10, -RZ, R4.H0_H0 ;  /* 0x20000004ff0a7230 */ /* 0x001fc40000004100 */
[----:B------:R-:W-:-:S03]  /*8da0*/  HADD2.F32 R63, -RZ, R4.H1_H1 ;  /* 0x30000004ff3f7230 */ /* 0x000fc60000004100 */
[-C--:B------:R-:W-:Y:S01]  /*8db0*/  FFMA.FTZ R65, R18, R10.reuse, R65 ;  /* 0x0000000a12417223 */ /* 0x080fe20000010041 */
[-C--:B------:R-:W-:Y:S01]  /*8dc0*/  FFMA.FTZ R75, R44, R10.reuse, R11 ;  /* 0x0000000a2c4b7223 */ /* 0x080fe2000001000b */
[-C--:B------:R-:W-:Y:S01]  /*8dd0*/  FFMA.FTZ R73, R43, R10.reuse, R78 ;  /* 0x0000000a2b497223 */ /* 0x080fe2000001004e */
[----:B------:R-:W-:Y:S01]  /*8de0*/  FFMA.FTZ R11, R31, R10, R74 ;  /* 0x0000000a1f0b7223 */ /* 0x000fe2000001004a */
[-C--:B------:R-:W-:Y:S01]  /*8df0*/  FFMA.FTZ R10, R46, R63.reuse, R65 ;  /* 0x0000003f2e0a7223 */ /* 0x080fe20000010041 */
[----:B------:R-:W-:Y:S02]  /*8e00*/  HADD2.F32 R78, -RZ, R5.H0_H0 ;  /* 0x20000005ff4e7230 */ /* 0x000fe40000004100 */
[----:B------:R-:W-:-:S03]  /*8e10*/  FFMA.FTZ R74, R48, R63, R11 ;  /* 0x0000003f304a7223 */ /* 0x000fc6000001000b */
[----:B------:R-:W-:Y:S02]  /*8e20*/  FFMA.FTZ R65, R45, R78, R10 ;  /* 0x0000004e2d417223 */ /* 0x000fe4000001000a */
[----:B------:R-:W0:Y:S01]  /*8e30*/  LDS.64 R10, [UR4+0x638] ;  /* 0x00063804ff0a7984 */ /* 0x000e220008000a00 */
[-C--:B------:R-:W-:Y:S01]  /*8e40*/  FFMA.FTZ R4, R50, R63.reuse, R73 ;  /* 0x0000003f32047223 */ /* 0x080fe20000010049 */
[--C-:B-1----:R-:W-:Y:S02]  /*8e50*/  HADD2.F32 R76, -RZ, R6.reuse.H0_H0 ;  /* 0x20000006ff4c7230 */ /* 0x102fe40000004100 */
[----:B------:R-:W-:Y:S02]  /*8e60*/  HADD2.F32 R73, -RZ, R6.H1_H1 ;  /* 0x30000006ff497230 */ /* 0x000fe40000004100 */
[----:B------:R-:W-:Y:S01]  /*8e70*/  FFMA.FTZ R80, R52, R63, R75 ;  /* 0x0000003f34507223 */ /* 0x000fe2000001004b */
[-C--:B------:R-:W-:Y:S01]  /*8e80*/  FFMA.FTZ R35, R35, R76.reuse, RZ ;  /* 0x0000004c23237223 */ /* 0x080fe200000100ff */
[-C--:B------:R-:W-:Y:S01]  /*8e90*/  FFMA.FTZ R37, R37, R76.reuse, RZ ;  /* 0x0000004c25257223 */ /* 0x080fe200000100ff */
[-C--:B------:R-:W-:Y:S01]  /*8ea0*/  FFMA.FTZ R75, R2, R76.reuse, RZ ;  /* 0x0000004c024b7223 */ /* 0x080fe200000100ff */
[----:B------:R-:W-:Y:S01]  /*8eb0*/  FFMA.FTZ R6, R3, R76, RZ ;  /* 0x0000004c03067223 */ /* 0x000fe200000100ff */
[----:B------:R-:W-:-:S02]  /*8ec0*/  HADD2.F32 R2, -RZ, R5.H1_H1 ;  /* 0x30000005ff027230 */ /* 0x000fc40000004100 */
[----:B------:R-:W-:Y:S01]  /*8ed0*/  FFMA.FTZ R4, R49, R78, R4 ;  /* 0x0000004e31047223 */ /* 0x000fe20000010004 */
[-C--:B------:R-:W-:Y:S01]  /*8ee0*/  FFMA.FTZ R3, R8, R73.reuse, R35 ;  /* 0x0000004908037223 */ /* 0x080fe20000010023 */
[--C-:B------:R-:W-:Y:S02]  /*8ef0*/  HADD2.F32 R8, -RZ, R7.reuse.H0_H0 ;  /* 0x20000007ff087230 */ /* 0x100fe40000004100 */
[-C--:B------:R-:W-:Y:S01]  /*8f00*/  FFMA.FTZ R37, R36, R73.reuse, R37 ;  /* 0x0000004924257223 */ /* 0x080fe20000010025 */
[-C--:B------:R-:W-:Y:S01]  /*8f10*/  FFMA.FTZ R13, R13, R73.reuse, R6 ;  /* 0x000000490d0d7223 */ /* 0x080fe20000010006 */
[----:B------:R-:W-:Y:S01]  /*8f20*/  FFMA.FTZ R73, R34, R73, R75 ;  /* 0x0000004922497223 */ /* 0x000fe2000001004b */
        /* <DEDUP_REMOVED lines=21> */
[----:B------:R-:W-:Y:S01]  /*9080*/  FFMA.FTZ R63, R51, R78, R80 ;  /* 0x0000004e333f7223 */ /* 0x000fe20000010050 */
[----:B------:R-:W-:-:S02]  /*9090*/  HADD2.F32 R11, -RZ, R11.H1_H1 ;  /* 0x3000000bff0b7230 */ /* 0x000fc40000004100 */
[----:B------:R-:W-:Y:S01]  /*90a0*/  FFMA.FTZ R74, R47, R78, R74 ;  /* 0x0000004e2f4a7223 */ /* 0x000fe2000001004a */
[-C--:B------:R-:W-:Y:S01]  /*90b0*/  FFMA.FTZ R51, R51, R4.reuse, R52 ;  /* 0x0000000433337223 */ /* 0x080fe20000010034 */
[-C--:B------:R-:W-:Y:S01]  /*90c0*/  FFMA.FTZ R50, R49, R4.reuse, R50 ;  /* 0x0000000431327223 */ /* 0x080fe20000010032 */
[-C--:B------:R-:W-:Y:S01]  /*90d0*/  FFMA.FTZ R48, R47, R4.reuse, R48 ;  /* 0x000000042f307223 */ /* 0x080fe20000010030 */
[----:B------:R-:W-:Y:S01]  /*90e0*/  FFMA.FTZ R45, R45, R4, R46 ;  /* 0x000000042d2d7223 */ /* 0x000fe2000001002e */
[CC--:B------:R-:W-:Y:S01]  /*90f0*/  FFMA.FTZ R6, R64.reuse, R2.reuse, R63 ;  /* 0x0000000240067223 */ /* 0x0c0fe2000001003f */
[----:B------:R-:W-:Y:S01]  /*9100*/  UIADD3 UR9, UPT, UPT, UR9, 0x20, URZ ;  /* 0x0000002009097890 */ /* 0x000fe2000fffe0ff */
[-C--:B------:R-:W-:Y:S01]  /*9110*/  FFMA.FTZ R74, R71, R2.reuse, R74 ;  /* 0x00000002474a7223 */ /* 0x080fe2000001004a */
[-C--:B------:R-:W-:Y:S01]  /*9120*/  FFMA.FTZ R64, R64, R11.reuse, R51 ;  /* 0x0000000b40407223 */ /* 0x080fe20000010033 */
[-C--:B------:R-:W-:Y:S01]  /*9130*/  FFMA.FTZ R67, R67, R11.reuse, R50 ;  /* 0x0000000b43437223 */ /* 0x080fe20000010032 */
[C---:B------:R-:W-:Y:S01]  /*9140*/  FFMA.FTZ R2, R70.reuse, R2, R65 ;  /* 0x0000000246027223 */ /* 0x040fe20000010041 */
[-C--:B------:R-:W-:Y:S01]  /*9150*/  FFMA.FTZ R48, R71, R11.reuse, R48 ;  /* 0x0000000b47307223 */ /* 0x080fe20000010030 */
[----:B------:R-:W-:Y:S01]  /*9160*/  FFMA.FTZ R70, R70, R11, R45 ;  /* 0x0000000b46467223 */ /* 0x000fe2000001002d */
[C---:B------:R-:W-:Y:S01]  /*9170*/  FMUL.FTZ R62, R27.reuse, R62 ;  /* 0x0000003e1b3e7220 */ /* 0x040fe20000410000 */
[C---:B------:R-:W-:Y:S01]  /*9180*/  FMUL.FTZ R59, R26.reuse, R59 ;  /* 0x0000003b1a3b7220 */ /* 0x040fe20000410000 */
        /* <DEDUP_REMOVED lines=26> */
[----:B------:R-:W-:Y:S02]  /*9330*/  MOV R35, UR6 ;  /* 0x0000000600237c02 */ /* 0x000fe40008000f00 */
        /* <DEDUP_REMOVED lines=12> */
.L_x_748:
[----:B------:R-:W0:Y:S01]  /*9400*/  S2R R0, SR_CTAID.X ;  /* 0x0000000000007919 */ /* 0x000e220000002500 */
[----:B------:R-:W1:Y:S01]  /*9410*/  S2UR UR4, SR_CTAID.Y ;  /* 0x00000000000479c3 */ /* 0x000e620000002600 */
[----:B------:R-:W0:Y:S07]  /*9420*/  S2R R5, SR_TID.X ;  /* 0x0000000000057919 */ /* 0x000e2e0000002100 */
[----:B------:R-:W2:Y:S01]  /*9430*/  LDC.64 R2, c[0x0][0x3a0] ;  /* 0x0000e800ff027b82 */ /* 0x000ea20000000a00 */
[----:B-1----:R-:W-:Y:S01]  /*9440*/  UIMAD UR4, UR4, UR6, URZ ;  /* 0x00000006040472a4 */ /* 0x002fe2000f8e02ff */
[----:B0-----:R-:W-:-:S05]  /*9450*/  LEA R0, R0, R5, 0x7 ;  /* 0x0000000500007211 */ /* 0x001fca00078e38ff */
[----:B------:R-:W-:Y:S02]  /*9460*/  MOV R5, UR4 ;  /* 0x0000000400057c02 */ /* 0x000fe40008000f00 */
[----:B------:R-:W-:-:S05]  /*9470*/  SHF.L.U32 R0, R0, 0x2, RZ ;  /* 0x0000000200007819 */ /* 0x000fca00000006ff */
[----:B------:R-:W-:-:S04]  /*9480*/  IMAD R5, R5, 0x7, R0 ;  /* 0x0000000705057824 */ /* 0x000fc800078e0200 */
        /* <DEDUP_REMOVED lines=8> */
.L_x_754:
[----:B------:R-:W0:Y:S02]  /*9510*/  LDS R2, [R0] ;  /* 0x0000000000027984 */ /* 0x000e240000000800 */
[----:B0-----:R-:W-:-:S05]  /*9520*/  HFMA2 R3, R2, 1, 1, R32 ;  /* 0x3c003c0002037831 */ /* 0x001fca0000000020 */
[----:B------:R-:W0:Y:S02]  /*9530*/  ATOMS.CAST.SPIN P0, [R0], R2, R3 ;  /* 0x000000020000758d */ /* 0x000e240001800003 */
[----:B0-----:R-:W-:Y:S05]  /*9540*/  @!P0 BRA `(.L_x_754) ;  /* 0xfffffffc00f08947 */ /* 0x001fea000383ffff */
[----:B------:R-:W-:Y:S05]  /*9550*/  BRA `(.L_x_752) ;  /* 0x00000000000c7947 */ /* 0x000fea0003800000 */
.L_x_753:
[----:B------:R-:W2:Y:S02]  /*9560*/  LD.E R0, desc[UR12][R4.64] ;  /* 0x0000000c04007980 */ /* 0x000ea4000c101900 */
[----:B--2---:R-:W-:-:S05]  /*9570*/  IADD3 R3, PT, PT, R32, R0, RZ ;  /* 0x0000000020037210 */ /* 0x004fca0007ffe0ff */
[----:B------:R0:W-:Y:S02]  /*9580*/  ST.E desc[UR12][R4.64], R3 ;  /* 0x0000000304007985 */ /* 0x0001e4000c10190c */
.L_x_752:
[----:B------:R-:W-:Y:S05]  /*9590*/  BSYNC.RECONVERGENT B0 ;  /* 0x0000000000007941 */ /* 0x000fea0003800200 */
.L_x_751:
[----:B------:R1:W-:Y:S01]  /*95a0*/  ATOM.E.ADD.F16x2.RN.STRONG.GPU P0, RZ, desc[UR12][R4.64+0x4], R15 ;  /* 0x8000040f04ff79a2 */ /* 0x0003e2000c10e10c */
[----:B------:R-:W-:Y:S04]  /*95b0*/  BSSY.RECONVERGENT B0, `(.L_x_755) ;  /* 0x000000e000007945 */ /* 0x000fe80003800200 */
[----:B-1----:R-:W-:Y:S05]  /*95c0*/  @P0 BRA `(.L_x_756) ;  /* 0x0000000000300947 */ /* 0x002fea0003800000 */
[----:B------:R-:W1:Y:S02]  /*95d0*/  QSPC.E.S P0, RZ, [R4+0x4] ;  /* 0x0000040004ff73aa */ /* 0x000e640000000500 */
[----:B-1----:R-:W-:Y:S05]  /*95e0*/  @!P0 BRA `(.L_x_757) ;  /* 0x00000000001c8947 */ /* 0x002fea0003800000 */
[----:B------:R-:W-:-:S04]  /*95f0*/  MOV R2, R4 ;  /* 0x0000000400027202 */ /* 0x000fc80000000f00 */
[----:B------:R-:W-:-:S07]  /*9600*/  MOV R0, R2 ;  /* 0x0000000200007202 */ /* 0x000fce0000000f00 */
.L_x_758:
[----:B------:R-:W0:Y:S02]  /*9610*/  LDS R2, [R0+0x4] ;  /* 0x0000040000027984 */ /* 0x000e240000000800 */
[----:B0-----:R-:W-:-:S05]  /*9620*/  HADD2 R3, R2, R15 ;  /* 0x0000000f02037230 */ /* 0x001fca0000000000 */
[----:B------:R-:W0:Y:S02]  /*9630*/  ATOMS.CAST.SPIN P0, [R0+0x4], R2, R3 ;  /* 0x000004020000758d */ /* 0x000e240001800003 */
[----:B0-----:R-:W-:Y:S05]  /*9640*/  @!P0 BRA `(.L_x_758) ;  /* 0xfffffffc00f08947 */ /* 0x001fea000383ffff */
[----:B------:R-:W-:Y:S05]  /*9650*/  BRA `(.L_x_756) ;  /* 0x00000000000c7947 */ /* 0x000fea0003800000 */
.L_x_757:
[----:B------:R-:W0:Y:S02]  /*9660*/  LD.E R0, desc[UR12][R4.64+0x4] ;  /* 0x0000040c04007980 */ /* 0x000e24000c101900 */
[----:B0-----:R-:W-:-:S05]  /*9670*/  IADD3 R3, PT, PT, R15, R0, RZ ;  /* 0x000000000f037210 */ /* 0x001fca0007ffe0ff */
[----:B------:R1:W-:Y:S02]  /*9680*/  ST.E desc[UR12][R4.64+0x4], R3 ;  /* 0x0000040304007985 */ /* 0x0003e4000c10190c */
.L_x_756:
[----:B------:R-:W-:Y:S05]  /*9690*/  BSYNC.RECONVERGENT B0 ;  /* 0x0000000000007941 */ /* 0x000fea0003800200 */
.L_x_755:
[----:B01----:R-:W-:-:S05]  /*96a0*/  MOV R3, UR6 ;  /* 0x0000000600037c02 */ /* 0x003fca0008000f00 */
[----:B------:R-:W-:-:S05]  /*96b0*/  IMAD.WIDE R4, R3, 0x2, R4 ;  /* 0x0000000203047825 */ /* 0x000fca00078e0204 */
[----:B------:R0:W-:Y:S01]  /*96c0*/  ATOM.E.ADD.F16x2.RN.STRONG.GPU P0, RZ, desc[UR12][R4.64], R55 ;  /* 0x8000003704ff79a2 */ /* 0x0001e2000c10e10c */
[----:B------:R-:W-:Y:S04]  /*96d0*/  BSSY.RECONVERGENT B0, `(.L_x_759) ;  /* 0x000000e000007945 */ /* 0x000fe80003800200 */
[----:B0-----:R-:W-:Y:S05]  /*96e0*/  @P0 BRA `(.L_x_760) ;  /* 0x0000000000300947 */ /* 0x001fea0003800000 */
[----:B------:R-:W0:Y:S02]  /*96f0*/  QSPC.E.S P0, RZ, [R4] ;  /* 0x0000000004ff73aa */ /* 0x000e240000000500 */
[----:B0-----:R-:W-:Y:S05]  /*9700*/  @!P0 BRA `(.L_x_761) ;  /* 0x00000000001c8947 */ /* 0x001fea0003800000 */
[----:B------:R-:W-:-:S04]  /*9710*/  MOV R2, R4 ;  /* 0x0000000400027202 */ /* 0x000fc80000000f00 */
[----:B------:R-:W-:-:S07]  /*9720*/  MOV R0, R2 ;  /* 0x0000000200007202 */ /* 0x000fce0000000f00 */
.L_x_762:
[----:B------:R-:W0:Y:S02]  /*9730*/  LDS R2, [R0] ;  /* 0x0000000000027984 */ /* 0x000e240000000800 */
[----:B0-----:R-:W-:-:S05]  /*9740*/  HFMA2 R3, R2, 1, 1, R55 ;  /* 0x3c003c0002037831 */ /* 0x001fca0000000037 */
[----:B------:R-:W0:Y:S02]  /*9750*/  ATOMS.CAST.SPIN P0, [R0], R2, R3 ;  /* 0x000000020000758d */ /* 0x000e240001800003 */
[----:B0-----:R-:W-:Y:S05]  /*9760*/  @!P0 BRA `(.L_x_762) ;  /* 0xfffffffc00f08947 */ /* 0x001fea000383ffff */
[----:B------:R-:W-:Y:S05]  /*9770*/  BRA `(.L_x_760) ;  /* 0x00000000000c7947 */ /* 0x000fea0003800000 */
.L_x_761:
[----:B------:R-:W2:Y:S02]  /*9780*/  LD.E R0, desc[UR12][R4.64] ;  /* 0x0000000c04007980 */ /* 0x000ea4000c101900 */
[----:B--2---:R-:W-:-:S05]  /*9790*/  IADD3 R3, PT, PT, R55, R0, RZ ;  /* 0x0000000037037210 */ /* 0x004fca0007ffe0ff */
[----:B------:R0:W-:Y:S02]  /*97a0*/  ST.E desc[UR12][R4.64], R3 ;  /* 0x0000000304007985 */ /* 0x0001e4000c10190c */
.L_x_760:
[----:B------:R-:W-:Y:S05]  /*97b0*/  BSYNC.RECONVERGENT B0 ;  /* 0x0000000000007941 */ /* 0x000fea0003800200 */
.L_x_759:
[----:B------:R1:W-:Y:S01]  /*97c0*/  ATOM.E.ADD.F16x2.RN.STRONG.GPU P0, RZ, desc[UR12][R4.64+0x4], R56 ;  /* 0x8000043804ff79a2 */ /* 0x0003e2000c10e10c */
[----:B------:R-:W-:Y:S04]  /*97d0*/  BSSY.RECONVERGENT B0, `(.L_x_763) ;  /* 0x000000e000007945 */ /* 0x000fe80003800200 */
[----:B-1----:R-:W-:Y:S05]  /*97e0*/  @P0 BRA `(.L_x_764) ;  /* 0x0000000000300947 */ /* 0x002fea0003800000 */
[----:B------:R-:W1:Y:S02]  /*97f0*/  QSPC.E.S P0, RZ, [R4+0x4] ;  /* 0x0000040004ff73aa */ /* 0x000e640000000500 */
[----:B-1----:R-:W-:Y:S05]  /*9800*/  @!P0 BRA `(.L_x_765) ;  /* 0x00000000001c8947 */ /* 0x002fea0003800000 */
[----:B------:R-:W-:-:S04]  /*9810*/  MOV R2, R4 ;  /* 0x0000000400027202 */ /* 0x000fc80000000f00 */
[----:B------:R-:W-:-:S07]  /*9820*/  MOV R0, R2 ;  /* 0x0000000200007202 */ /* 0x000fce0000000f00 */
.L_x_766:
[----:B------:R-:W0:Y:S02]  /*9830*/  LDS R2, [R0+0x4] ;  /* 0x0000040000027984 */ /* 0x000e240000000800 */
[----:B0-----:R-:W-:-:S05]  /*9840*/  HADD2 R3, R2, R56 ;  /* 0x0000003802037230 */ /* 0x001fca0000000000 */
[----:B------:R-:W0:Y:S02]  /*9850*/  ATOMS.CAST.SPIN P0, [R0+0x4], R2, R3 ;  /* 0x000004020000758d */ /* 0x000e240001800003 */
[----:B0-----:R-:W-:Y:S05]  /*9860*/  @!P0 BRA `(.L_x_766) ;  /* 0xfffffffc00f08947 */ /* 0x001fea000383ffff */
[----:B------:R-:W-:Y:S05]  /*9870*/  BRA `(.L_x_764) ;  /* 0x00000000000c7947 */ /* 0x000fea0003800000 */
.L_x_765:
[----:B------:R-:W0:Y:S02]  /*9880*/  LD.E R0, desc[UR12][R4.64+0x4] ;  /* 0x0000040c04007980 */ /* 0x000e24000c101900 */
[----:B0-----:R-:W-:-:S05]  /*9890*/  IADD3 R3, PT, PT, R56, R0, RZ ;  /* 0x0000000038037210 */ /* 0x001fca0007ffe0ff */
[----:B------:R1:W-:Y:S02]  /*98a0*/  ST.E desc[UR12][R4.64+0x4], R3 ;  /* 0x0000040304007985 */ /* 0x0003e4000c10190c */
.L_x_764:
[----:B------:R-:W-:Y:S05]  /*98b0*/  BSYNC.RECONVERGENT B0 ;  /* 0x0000000000007941 */ /* 0x000fea0003800200 */
.L_x_763:
        /* <DEDUP_REMOVED lines=9> */
.L_x_770:
[----:B------:R-:W0:Y:S02]  /*9950*/  LDS R2, [R0] ;  /* 0x0000000000027984 */ /* 0x000e240000000800 */
[----:B0-----:R-:W-:-:S05]  /*9960*/  HFMA2 R3, R2, 1, 1, R58 ;  /* 0x3c003c0002037831 */ /* 0x001fca000000003a */
[----:B------:R-:W0:Y:S02]  /*9970*/  ATOMS.CAST.SPIN P0, [R0], R2, R3 ;  /* 0x000000020000758d */ /* 0x000e240001800003 */
[----:B0-----:R-:W-:Y:S05]  /*9980*/  @!P0 BRA `(.L_x_770) ;  /* 0xfffffffc00f08947 */ /* 0x001fea000383ffff */
[----:B------:R-:W-:Y:S05]  /*9990*/  BRA `(.L_x_768) ;  /* 0x00000000000c7947 */ /* 0x000fea0003800000 */
.L_x_769:
[----:B------:R-:W2:Y:S02]  /*99a0*/  LD.E R0, desc[UR12][R4.64] ;  /* 0x0000000c04007980 */ /* 0x000ea4000c101900 */
[----:B--2---:R-:W-:-:S05]  /*99b0*/  IADD3 R3, PT, PT, R58, R0, RZ ;  /* 0x000000003a037210 */ /* 0x004fca0007ffe0ff */
[----:B------:R0:W-:Y:S02]  /*99c0*/  ST.E desc[UR12][R4.64], R3 ;  /* 0x0000000304007985 */ /* 0x0001e4000c10190c */
.L_x_768:
[----:B------:R-:W-:Y:S05]  /*99d0*/  BSYNC.RECONVERGENT B0 ;  /* 0x0000000000007941 */ /* 0x000fea0003800200 */
.L_x_767:
[----:B------:R1:W-:Y:S01]  /*99e0*/  ATOM.E.ADD.F16x2.RN.STRONG.GPU P0, RZ, desc[UR12][R4.64+0x4], R57 ;  /* 0x8000043904ff79a2 */ /* 0x0003e2000c10e10c */
[----:B------:R-:W-:Y:S04]  /*99f0*/  BSSY.RECONVERGENT B0, `(.L_x_771) ;  /* 0x000000e000007945 */ /* 0x000fe80003800200 */
[----:B-1----:R-:W-:Y:S05]  /*9a00*/  @P0 BRA `(.L_x_772) ;  /* 0x0000000000300947 */ /* 0x002fea0003800000 */
[----:B------:R-:W1:Y:S02]  /*9a10*/  QSPC.E.S P0, RZ, [R4+0x4] ;  /* 0x0000040004ff73aa */ /* 0x000e640000000500 */
[----:B-1----:R-:W-:Y:S05]  /*9a20*/  @!P0 BRA `(.L_x_773) ;  /* 0x00000000001c8947 */ /* 0x002fea0003800000 */
[----:B------:R-:W-:-:S04]  /*9a30*/  MOV R2, R4 ;  /* 0x0000000400027202 */ /* 0x000fc80000000f00 */
[----:B------:R-:W-:-:S07]  /*9a40*/  MOV R0, R2 ;  /* 0x0000000200007202 */ /* 0x000fce0000000f00 */
.L_x_774:
[----:B------:R-:W0:Y:S02]  /*9a50*/  LDS R2, [R0+0x4] ;  /* 0x0000040000027984 */ /* 0x000e240000000800 */
[----:B0-----:R-:W-:-:S05]  /*9a60*/  HADD2 R3, R2, R57 ;  /* 0x0000003902037230 */ /* 0x001fca0000000000 */
[----:B------:R-:W0:Y:S02]  /*9a70*/  ATOMS.CAST.SPIN P0, [R0+0x4], R2, R3 ;  /* 0x000004020000758d */ /* 0x000e240001800003 */
[----:B0-----:R-:W-:Y:S05]  /*9a80*/  @!P0 BRA `(.L_x_774) ;  /* 0xfffffffc00f08947 */ /* 0x001fea000383ffff */
[----:B------:R-:W-:Y:S05]  /*9a90*/  BRA `(.L_x_772) ;  /* 0x00000000000c7947 */ /* 0x000fea0003800000 */
.L_x_773:
[----:B------:R-:W0:Y:S02]  /*9aa0*/  LD.E R0, desc[UR12][R4.64+0x4] ;  /* 0x0000040c04007980 */ /* 0x000e24000c101900 */
[----:B0-----:R-:W-:-:S05]  /*9ab0*/  IADD3 R3, PT, PT, R57, R0, RZ ;  /* 0x0000000039037210 */ /* 0x001fca0007ffe0ff */
[----:B------:R1:W-:Y:S02]  /*9ac0*/  ST.E desc[UR12][R4.64+0x4], R3 ;  /* 0x0000040304007985 */ /* 0x0003e4000c10190c */
.L_x_772:
[----:B------:R-:W-:Y:S05]  /*9ad0*/  BSYNC.RECONVERGENT B0 ;  /* 0x0000000000007941 */ /* 0x000fea0003800200 */
.L_x_771:
        /* <DEDUP_REMOVED lines=9> */
.L_x_778:
[----:B------:R-:W0:Y:S02]  /*9b70*/  LDS R2, [R0] ;  /* 0x0000000000027984 */ /* 0x000e240000000800 */
[----:B0-----:R-:W-:-:S05]  /*9b80*/  HFMA2 R3, R2, 1, 1, R33 ;  /* 0x3c003c0002037831 */ /* 0x001fca0000000021 */
[----:B------:R-:W0:Y:S02]  /*9b90*/  ATOMS.CAST.SPIN P0, [R0], R2, R3 ;  /* 0x000000020000758d */ /* 0x000e240001800003 */
[----:B0-----:R-:W-:Y:S05]  /*9ba0*/  @!P0 BRA `(.L_x_778) ;  /* 0xfffffffc00f08947 */ /* 0x001fea000383ffff */
[----:B------:R-:W-:Y:S05]  /*9bb0*/  BRA `(.L_x_776) ;  /* 0x00000000000c7947 */ /* 0x000fea0003800000 */
.L_x_777:
[----:B------:R-:W2:Y:S02]  /*9bc0*/  LD.E R0, desc[UR12][R4.64] ;  /* 0x0000000c04007980 */ /* 0x000ea4000c101900 */
[----:B--2---:R-:W-:-:S05]  /*9bd0*/  IADD3 R3, PT, PT, R33, R0, RZ ;  /* 0x0000000021037210 */ /* 0x004fca0007ffe0ff */
[----:B------:R0:W-:Y:S02]  /*9be0*/  ST.E desc[UR12][R4.64], R3 ;  /* 0x0000000304007985 */ /* 0x0001e4000c10190c */
.L_x_776:
[----:B------:R-:W-:Y:S05]  /*9bf0*/  BSYNC.RECONVERGENT B0 ;  /* 0x0000000000007941 */ /* 0x000fea0003800200 */
.L_x_775:
[----:B------:R1:W-:Y:S01]  /*9c00*/  ATOM.E.ADD.F16x2.RN.STRONG.GPU P0, RZ, desc[UR12][R4.64+0x4], R12 ;  /* 0x8000040c04ff79a2 */ /* 0x0003e2000c10e10c */
[----:B------:R-:W-:Y:S04]  /*9c10*/  BSSY.RECONVERGENT B0, `(.L_x_779) ;  /* 0x000000e000007945 */ /* 0x000fe80003800200 */
[----:B-1----:R-:W-:Y:S05]  /*9c20*/  @P0 BRA `(.L_x_780) ;  /* 0x0000000000300947 */ /* 0x002fea0003800000 */
[----:B------:R-:W1:Y:S02]  /*9c30*/  QSPC.E.S P0, RZ, [R4+0x4] ;  /* 0x0000040004ff73aa */ /* 0x000e640000000500 */
[----:B-1----:R-:W-:Y:S05]  /*9c40*/  @!P0 BRA `(.L_x_781) ;  /* 0x00000000001c8947 */ /* 0x002fea0003800000 */
[----:B------:R-:W-:-:S04]  /*9c50*/  MOV R2, R4 ;  /* 0x0000000400027202 */ /* 0x000fc80000000f00 */
[----:B------:R-:W-:-:S07]  /*9c60*/  MOV R0, R2 ;  /* 0x0000000200007202 */ /* 0x000fce0000000f00 */
.L_x_782:
[----:B------:R-:W0:Y:S02]  /*9c70*/  LDS R2, [R0+0x4] ;  /* 0x0000040000027984 */ /* 0x000e240000000800 */
[----:B0-----:R-:W-:-:S05]  /*9c80*/  HADD2 R3, R2, R12 ;  /* 0x0000000c02037230 */ /* 0x001fca0000000000 */
[----:B------:R-:W0:Y:S02]  /*9c90*/  ATOMS.CAST.SPIN P0, [R0+0x4], R2, R3 ;  /* 0x000004020000758d */ /* 0x000e240001800003 */
[----:B0-----:R-:W-:Y:S05]  /*9ca0*/  @!P0 BRA `(.L_x_782) ;  /* 0xfffffffc00f08947 */ /* 0x001fea000383ffff */
[----:B------:R-:W-:Y:S05]  /*9cb0*/  BRA `(.L_x_780) ;  /* 0x00000000000c7947 */ /* 0x000fea0003800000 */
.L_x_781:
[----:B------:R-:W0:Y:S02]  /*9cc0*/  LD.E R0, desc[UR12][R4.64+0x4] ;  /* 0x0000040c04007980 */ /* 0x000e24000c101900 */
[----:B0-----:R-:W-:-:S05]  /*9cd0*/  IADD3 R3, PT, PT, R12, R0, RZ ;  /* 0x000000000c037210 */ /* 0x001fca0007ffe0ff */
[----:B------:R1:W-:Y:S02]  /*9ce0*/  ST.E desc[UR12][R4.64+0x4], R3 ;  /* 0x0000040304007985 */ /* 0x0003e4000c10190c */
.L_x_780:
[----:B------:R-:W-:Y:S05]  /*9cf0*/  BSYNC.RECONVERGENT B0 ;  /* 0x0000000000007941 */ /* 0x000fea0003800200 */
.L_x_779:
        /* <DEDUP_REMOVED lines=9> */
.L_x_786:
[----:B------:R-:W0:Y:S02]  /*9d90*/  LDS R2, [R0] ;  /* 0x0000000000027984 */ /* 0x000e240000000800 */
[----:B0-----:R-:W-:-:S05]  /*9da0*/  HFMA2 R3, R2, 1, 1, R13 ;  /* 0x3c003c0002037831 */ /* 0x001fca000000000d */
[----:B------:R-:W0:Y:S02]  /*9db0*/  ATOMS.CAST.SPIN P0, [R0], R2, R3 ;  /* 0x000000020000758d */ /* 0x000e240001800003 */
[----:B0-----:R-:W-:Y:S05]  /*9dc0*/  @!P0 BRA `(.L_x_786) ;  /* 0xfffffffc00f08947 */ /* 0x001fea000383ffff */
[----:B------:R-:W-:Y:S05]  /*9dd0*/  BRA `(.L_x_784) ;  /* 0x00000000000c7947 */ /* 0x000fea0003800000 */
.L_x_785:
[----:B------:R-:W2:Y:S02]  /*9de0*/  LD.E R0, desc[UR12][R4.64] ;  /* 0x0000000c04007980 */ /* 0x000ea4000c101900 */
[----:B--2---:R-:W-:-:S05]  /*9df0*/  IADD3 R3, PT, PT, R13, R0, RZ ;  /* 0x000000000d037210 */ /* 0x004fca0007ffe0ff */
[----:B------:R0:W-:Y:S02]  /*9e00*/  ST.E desc[UR12][R4.64], R3 ;  /* 0x0000000304007985 */ /* 0x0001e4000c10190c */
.L_x_784:
[----:B------:R-:W-:Y:S05]  /*9e10*/  BSYNC.RECONVERGENT B0 ;  /* 0x0000000000007941 */ /* 0x000fea0003800200 */
.L_x_783:
[----:B------:R1:W-:Y:S01]  /*9e20*/  ATOM.E.ADD.F16x2.RN.STRONG.GPU P0, RZ, desc[UR12][R4.64+0x4], R14 ;  /* 0x8000040e04ff79a2 */ /* 0x0003e2000c10e10c */
[----:B------:R-:W-:Y:S04]  /*9e30*/  BSSY.RECONVERGENT B0, `(.L_x_787) ;  /* 0x000000e000007945 */ /* 0x000fe80003800200 */
[----:B-1----:R-:W-:Y:S05]  /*9e40*/  @P0 BRA `(.L_x_788) ;  /* 0x0000000000300947 */ /* 0x002fea0003800000 */
[----:B------:R-:W1:Y:S02]  /*9e50*/  QSPC.E.S P0, RZ, [R4+0x4] ;  /* 0x0000040004ff73aa */ /* 0x000e640000000500 */
[----:B-1----:R-:W-:Y:S05]  /*9e60*/  @!P0 BRA `(.L_x_789) ;  /* 0x00000000001c8947 */ /* 0x002fea0003800000 */
[----:B------:R-:W-:-:S04]  /*9e70*/  MOV R2, R4 ;  /* 0x0000000400027202 */ /* 0x000fc80000000f00 */
[----:B------:R-:W-:-:S07]  /*9e80*/  MOV R0, R2 ;  /* 0x0000000200007202 */ /* 0x000fce0000000f00 */
.L_x_790:
[----:B------:R-:W0:Y:S02]  /*9e90*/  LDS R2, [R0+0x4] ;  /* 0x0000040000027984 */ /* 0x000e240000000800 */
[----:B0-----:R-:W-:-:S05]  /*9ea0*/  HADD2 R3, R2, R14 ;  /* 0x0000000e02037230 */ /* 0x001fca0000000000 */
[----:B------:R-:W0:Y:S02]  /*9eb0*/  ATOMS.CAST.SPIN P0, [R0+0x4], R2, R3 ;  /* 0x000004020000758d */ /* 0x000e240001800003 */
[----:B0-----:R-:W-:Y:S05]  /*9ec0*/  @!P0 BRA `(.L_x_790) ;  /* 0xfffffffc00f08947 */ /* 0x001fea000383ffff */
[----:B------:R-:W-:Y:S05]  /*9ed0*/  BRA `(.L_x_788) ;  /* 0x00000000000c7947 */ /* 0x000fea0003800000 */
.L_x_789:
[----:B------:R-:W0:Y:S02]  /*9ee0*/  LD.E R0, desc[UR12][R4.64+0x4] ;  /* 0x0000040c04007980 */ /* 0x000e24000c101900 */
[----:B0-----:R-:W-:-:S05]  /*9ef0*/  IADD3 R3, PT, PT, R14, R0, RZ ;  /* 0x000000000e037210 */ /* 0x001fca0007ffe0ff */
[----:B------:R1:W-:Y:S02]  /*9f00*/  ST.E desc[UR12][R4.64+0x4], R3 ;  /* 0x0000040304007985 */ /* 0x0003e4000c10190c */
.L_x_788:
[----:B------:R-:W-:Y:S05]  /*9f10*/  BSYNC.RECONVERGENT B0 ;  /* 0x0000000000007941 */ /* 0x000fea0003800200 */
.L_x_787:
        /* <DEDUP_REMOVED lines=9> */
.L_x_794:
[----:B------:R-:W0:Y:S02]  /*9fb0*/  LDS R2, [R0] ;  /* 0x0000000000027984 */ /* 0x000e240000000800 */
[----:B0-----:R-:W-:-:S05]  /*9fc0*/  HFMA2 R3, R2, 1, 1, R28 ;  /* 0x3c003c0002037831 */ /* 0x001fca000000001c */
[----:B------:R-:W0:Y:S02]  /*9fd0*/  ATOMS.CAST.SPIN P0, [R0], R2, R3 ;  /* 0x000000020000758d */ /* 0x000e240001800003 */
[----:B0-----:R-:W-:Y:S05]  /*9fe0*/  @!P0 BRA `(.L_x_794) ;  /* 0xfffffffc00f08947 */ /* 0x001fea000383ffff */
[----:B------:R-:W-:Y:S05]  /*9ff0*/  BRA `(.L_x_792) ;  /* 0x00000000000c7947 */ /* 0x000fea0003800000 */
.L_x_793:
[----:B------:R-:W2:Y:S02]  /*a000*/  LD.E R0, desc[UR12][R4.64] ;  /* 0x0000000c04007980 */ /* 0x000ea4000c101900 */
[----:B--2---:R-:W-:-:S05]  /*a010*/  IADD3 R3, PT, PT, R28, R0, RZ ;  /* 0x000000001c037210 */ /* 0x004fca0007ffe0ff */
[----:B------:R0:W-:Y:S02]  /*a020*/  ST.E desc[UR12][R4.64], R3 ;  /* 0x0000000304007985 */ /* 0x0001e4000c10190c */
.L_x_792:
[----:B------:R-:W-:Y:S05]  /*a030*/  BSYNC.RECONVERGENT B0 ;  /* 0x0000000000007941 */ /* 0x000fea0003800200 */
.L_x_791:
        /* <DEDUP_REMOVED lines=8> */
.L_x_799:
[----:B------:R-:W0:Y:S02]  /*a0c0*/  LDS R2, [R0+0x4] ;  /* 0x0000040000027984 */ /* 0x000e240000000800 */
[----:B0-----:R-:W-:-:S05]  /*a0d0*/  HADD2 R3, R2, R30 ;  /* 0x0000001e02037230 */ /* 0x001fca0000000000 */
[----:B------:R-:W0:Y:S02]  /*a0e0*/  ATOMS.CAST.SPIN P0, [R0+0x4], R2, R3 ;  /* 0x000004020000758d */ /* 0x000e240001800003 */
[----:B0-----:R-:W-:Y:S05]  /*a0f0*/  @!P0 BRA `(.L_x_799) ;  /* 0xfffffffc00f08947 */ /* 0x001fea000383ffff */
[----:B------:R-:W-:Y:S05]  /*a100*/  BSYNC.RECONVERGENT B1 ;  /* 0x0000000000017941 */ /* 0x000fea0003800200 */
.L_x_798:
[----:B------:R-:W-:Y:S05]  /*a110*/  BRA `(.L_x_796) ;  /* 0x00000000000c7947 */ /* 0x000fea0003800000 */
.L_x_797:
[----:B------:R-:W0:Y:S02]  /*a120*/  LD.E R0, desc[UR12][R4.64+0x4] ;  /* 0x0000040c04007980 */ /* 0x000e24000c101900 */
[----:B0-----:R-:W-:-:S05]  /*a130*/  IADD3 R3, PT, PT, R30, R0, RZ ;  /* 0x000000001e037210 */ /* 0x001fca0007ffe0ff */
[----:B------:R1:W-:Y:S02]  /*a140*/  ST.E desc[UR12][R4.64+0x4], R3 ;  /* 0x0000040304007985 */ /* 0x0003e4000c10190c */
.L_x_796:
[----:B------:R-:W-:Y:S05]  /*a150*/  BSYNC.RECONVERGENT B0 ;  /* 0x0000000000007941 */ /* 0x000fea0003800200 */
.L_x_795:
        /* <DEDUP_REMOVED lines=9> */
.L_x_803:
[----:B------:R-:W0:Y:S02]  /*a1f0*/  LDS R2, [R0] ;  /* 0x0000000000027984 */ /* 0x000e240000000800 */
[----:B0-----:R-:W-:-:S05]  /*a200*/  HFMA2 R3, R2, 1, 1, R53 ;  /* 0x3c003c0002037831 */ /* 0x001fca0000000035 */
[----:B------:R-:W0:Y:S02]  /*a210*/  ATOMS.CAST.SPIN P0, [R0], R2, R3 ;  /* 0x000000020000758d */ /* 0x000e240001800003 */
[----:B0-----:R-:W-:Y:S05]  /*a220*/  @!P0 BRA `(.L_x_803) ;  /* 0xfffffffc00f08947 */ /* 0x001fea000383ffff */
[----:B------:R-:W-:Y:S05]  /*a230*/  BRA `(.L_x_801) ;  /* 0x00000000000c7947 */ /* 0x000fea0003800000 */
.L_x_802:
[----:B------:R-:W2:Y:S02]  /*a240*/  LD.E R0, desc[UR12][R4.64] ;  /* 0x0000000c04007980 */ /* 0x000ea4000c101900 */
[----:B--2---:R-:W-:-:S05]  /*a250*/  IADD3 R3, PT, PT, R53, R0, RZ ;  /* 0x0000000035037210 */ /* 0x004fca0007ffe0ff */
[----:B------:R0:W-:Y:S02]  /*a260*/  ST.E desc[UR12][R4.64], R3 ;  /* 0x0000000304007985 */ /* 0x0001e4000c10190c */
.L_x_801:
[----:B------:R-:W-:Y:S05]  /*a270*/  BSYNC.RECONVERGENT B0 ;  /* 0x0000000000007941 */ /* 0x000fea0003800200 */
.L_x_800:
[----:B------:R1:W-:Y:S02]  /*a280*/  ATOM.E.ADD.F16x2.RN.STRONG.GPU P0, RZ, desc[UR12][R4.64+0x4], R54 ;  /* 0x8000043604ff79a2 */ /* 0x0003e4000c10e10c */
[----:B-1----:R-:W-:Y:S05]  /*a290*/  @P0 EXIT ;  /* 0x000000000000094d */ /* 0x002fea0003800000 */
[----:B------:R-:W1:Y:S02]  /*a2a0*/  QSPC.E.S P0, RZ, [R4+0x4] ;  /* 0x0000040004ff73aa */ /* 0x000e640000000500 */
[----:B-1----:R-:W-:Y:S05]  /*a2b0*/  @!P0 BRA `(.L_x_804) ;  /* 0x00000000001c8947 */ /* 0x002fea0003800000 */
[----:B------:R-:W-:-:S04]  /*a2c0*/  MOV R2, R4 ;  /* 0x0000000400027202 */ /* 0x000fc80000000f00 */
[----:B------:R-:W-:-:S07]  /*a2d0*/  MOV R0, R2 ;  /* 0x0000000200007202 */ /* 0x000fce0000000f00 */
.L_x_805:
[----:B------:R-:W0:Y:S02]  /*a2e0*/  LDS R2, [R0+0x4] ;  /* 0x0000040000027984 */ /* 0x000e240000000800 */
[----:B0-----:R-:W-:-:S05]  /*a2f0*/  HADD2 R3, R2, R54 ;  /* 0x0000003602037230 */ /* 0x001fca0000000000 */
[----:B------:R-:W0:Y:S02]  /*a300*/  ATOMS.CAST.SPIN P0, [R0+0x4], R2, R3 ;  /* 0x000004020000758d */ /* 0x000e240001800003 */
[----:B0-----:R-:W-:Y:S05]  /*a310*/  @!P0 BRA `(.L_x_805) ;  /* 0xfffffffc00f08947 */ /* 0x001fea000383ffff */
[----:B------:R-:W-:Y:S05]  /*a320*/  EXIT ;  /* 0x000000000000794d */ /* 0x000fea0003800000 */
.L_x_804:
[----:B------:R-:W0:Y:S02]  /*a330*/  LD.E R0, desc[UR12][R4.64+0x4] ;  /* 0x0000040c04007980 */ /* 0x000e24000c101900 */
[----:B0-----:R-:W-:-:S05]  /*a340*/  IADD3 R3, PT, PT, R54, R0, RZ ;  /* 0x0000000036037210 */ /* 0x001fca0007ffe0ff */
[----:B------:R-:W-:Y:S01]  /*a350*/  ST.E desc[UR12][R4.64+0x4], R3 ;  /* 0x0000040304007985 */ /* 0x000fe2000c10190c */
[----:B------:R-:W-:Y:S05]  /*a360*/  EXIT ;  /* 0x000000000000794d */ /* 0x000fea0003800000 */
.L_x_806:
        /* <DEDUP_REMOVED lines=9> */
.L_x_1861:


//--------------------- .text._ZN4vllm4gptq33gemm_half_q_half_gptq_4bit_kernelILb1ELi7EEEvPK6__halfPKjS6_S4_PS2_iiiibPKi --------------------------
	.section	.text._ZN4vllm4gptq33gemm_half_q_half_gptq_4bit_kernelILb1ELi7EEEvPK6__halfPKjS6_S4_PS2_iiiibPKi,"ax",@progbits
	.align	128
        .global         _ZN4vllm4gptq33gemm_half_q_half_gptq_4bit_kernelILb1ELi7EEEvPK6__halfPKjS6_S4_PS2_iiiibPKi
        .type           _ZN4vllm4gptq33gemm_half_q_half_gptq_4bit_kernelILb1ELi7EEEvPK6__halfPKjS6_S4_PS2_iiiibPKi,@function
        .size           _ZN4vllm4gptq33gemm_half_q_half_gptq_4bit_kernelILb1ELi7EEEvPK6__halfPKjS6_S4_PS2_iiiibPKi,(.L_x_1862 - _ZN4vllm4gptq33gemm_half_q_half_gptq_4bit_kernelILb1ELi7EEEvPK6__halfPKjS6_S4_PS2_iiiibPKi)
        .other          _ZN4vllm4gptq33gemm_half_q_half_gptq_4bit_kernelILb1ELi7EEEvPK6__halfPKjS6_S4_PS2_iiiibPKi,@"STO_CUDA_ENTRY STV_DEFAULT"
_ZN4vllm4gptq33gemm_half_q_half_gptq_4bit_kernelILb1ELi7EEEvPK6__halfPKjS6_S4_PS2_iiiibPKi:
.text._ZN4vllm4gptq33gemm_half_q_half_gptq_4bit_kernelILb1ELi7EEEvPK6__halfPKjS6_S4_PS2_iiiibPKi:
[----:B------:R-:W-:Y:S01]  /*0000*/  LDC R1, c[0x0][0x37c] ;  /* 0x0000df00ff017b82 */ /* 0x000fe20000000800 */
[----:B------:R-:W0:Y:S07]  /*0010*/  S2R R4, SR_CTAID.Z ;  /* 0x0000000000047919 */ /* 0x000e2e0000002700 */
[----:B------:R-:W1:Y:S01]  /*0020*/  LDC R3, c[0x0][0x3b0] ;  /* 0x0000ec00ff037b82 */ /* 0x000e620000000800 */
[----:B------:R-:W2:Y:S01]  /*0030*/  LDCU.64 UR12, c[0x0][0x358] ;  /* 0x00006b00ff0c77ac */ /* 0x000ea20008000a00 */
[----:B------:R-:W-:Y:S01]  /*0040*/  BSSY.RECONVERGENT B0, `(.L_x_807) ;  /* 0x000007e000007945 */ /* 0x000fe20003800200 */
[----:B------:R-:W3:Y:S01]  /*0050*/  S2R R2, SR_TID.X ;  /* 0x0000000000027919 */ /* 0x000ee20000002100 */
[----:B------:R-:W4:Y:S04]  /*0060*/  S2R R5, SR_CTAID.X ;  /* 0x0000000000057919 */ /* 0x000f280000002500 */
[----:B------:R-:W5:Y:S01]  /*0070*/  S2UR UR4, SR_CTAID.Y ;  /* 0x00000000000479c3 */ /* 0x000f620000002600 */
[----:B0-----:R-:W-:Y:S01]  /*0080*/  SHF.L.U32 R0, R4, 0x7, RZ ;  /* 0x0000000704007819 */ /* 0x001fe200000006ff */
[----:B-----5:R-:W-:-:S03]  /*0090*/  UIMAD UR4, UR4, 0x7, URZ ;  /* 0x00000007040478a4 */ /* 0x020fc6000f8e02ff */
[CC--:B---3--:R-:W-:Y:S02]  /*00a0*/  IADD3 R14, PT, PT, R0.reuse, R2.reuse, RZ ;  /* 0x00000002000e7210 */ /* 0x0c8fe40007ffe0ff */
[----:B-1----:R-:W-:Y:S02]  /*00b0*/  VIADDMNMX.U32 R29, R0, 0x80, R3, PT ;  /* 0x00000080001d7846 */ /* 0x002fe40003800003 */
[----:B----4-:R-:W-:Y:S02]  /*00c0*/  LEA R5, R5, R2, 0x7 ;  /* 0x0000000205057211 */ /* 0x010fe400078e38ff */
[----:B------:R-:W-:Y:S02]  /*00d0*/  ISETP.GE.U32.AND P0, PT, R14, R29, PT ;  /* 0x0000001d0e00720c */ /* 0x000fe40003f06070 */
[----:B------:R-:W-:Y:S02]  /*00e0*/  R2UR UR9, R0 ;  /* 0x00000000000972ca */ /* 0x000fe400000e0000 */
[----:B------:R-:W-:-:S09]  /*00f0*/  SHF.L.U32 R28, R5, 0x2, RZ ;  /* 0x00000002051c7819 */ /* 0x000fd200000006ff */
[----:B--2---:R-:W-:Y:S05]  /*0100*/  @P0 BRA `(.L_x_808) ;  /* 0x0000000400c40947 */ /* 0x004fea0003800000 */
[----:B------:R-:W0:Y:S01]  /*0110*/  LDCU.64 UR10, c[0x0][0x3c0] ;  /* 0x00007800ff0a77ac */ /* 0x000e220008000a00 */
[----:B------:R-:W1:Y:S01]  /*0120*/  S2UR UR6, SR_CgaCtaId ;  /* 0x00000000000679c3 */ /* 0x000e620000008800 */
[----:B------:R-:W-:Y:S01]  /*0130*/  UMOV UR5, 0x400 ;  /* 0x0000040000057882 */ /* 0x000fe20000000000 */
[----:B0-----:R-:W-:-:S04]  /*0140*/  UISETP.NE.U32.AND UP0, UPT, UR10, URZ, UPT ;  /* 0x000000ff0a00728c */ /* 0x001fc8000bf05070 */
[----:B------:R-:W-:Y:S02]  /*0150*/  UISETP.NE.AND.EX UP0, UPT, UR11, URZ, UPT, UP0 ;  /* 0x000000ff0b00728c */ /* 0x000fe4000bf05300 */
[----:B-1----:R-:W-:-:S06]  /*0160*/  ULEA UR5, UR6, UR5, 0x18 ;  /* 0x0000000506057291 */ /* 0x002fcc000f8ec0ff */
[----:B------:R-:W-:Y:S01]  /*0170*/  LEA R0, R2, UR5, 0x1 ;  /* 0x0000000502007c11 */ /* 0x000fe2000f8e08ff */
[----:B------:R-:W-:Y:S06]  /*0180*/  BRA.U UP0, `(.L_x_809) ;  /* 0x0000000100cc7547 */ /* 0x000fec000b800000 */
        /* <DEDUP_REMOVED lines=12> */
[----:B------:R-:W-:Y:S02]  /*0250*/  IADD3 R13, PT, PT, R5, R3, RZ ;  /* 0x00000003050d7210 */ /* 0x000fe40007ffe0ff */
[----:B------:R-:W-:-:S02]  /*0260*/  LEA.HI.X R9, R9, UR7, R10, 0x1, P1 ;  /* 0x0000000709097c11 */ /* 0x000fc400088f0c0a */
[----:B------:R-:W-:Y:S02]  /*0270*/  LEA.HI.X.SX32 R12, R5, RZ, 0x1, P2 ;  /* 0x000000ff050c7211 */ /* 0x000fe400010f0eff */
[C---:B------:R-:W-:Y:S01]  /*0280*/  LEA R10, P0, R11.reuse, UR6, 0x1 ;  /* 0x000000060b0a7c11 */ /* 0x040fe2000f8008ff */
[----:B------:R0:W2:Y:S01]  /*0290*/  LDG.E.U16.CONSTANT R5, desc[UR12][R6.64] ;  /* 0x0000000c06057981 */ /* 0x0000a2000c1e9500 */
[----:B------:R-:W-:Y:S02]  /*02a0*/  IADD3 R16, P1, PT, R14, R13, RZ ;  /* 0x0000000d0e107210 */ /* 0x000fe40007f3e0ff */
[----:B------:R-:W-:Y:S01]  /*02b0*/  LEA.HI.X R11, R11, UR7, R12, 0x1, P0 ;  /* 0x000000070b0b7c11 */ /* 0x000fe200080f0c0c */
[----:B------:R1:W3:Y:S01]  /*02c0*/  LDG.E.U16.CONSTANT R17, desc[UR12][R8.64] ;  /* 0x0000000c08117981 */ /* 0x0002e2000c1e9500 */
[----:B------:R-:W-:Y:S02]  /*02d0*/  LEA.HI.X.SX32 R19, R13, RZ, 0x1, P1 ;  /* 0x000000ff0d137211 */ /* 0x000fe400008f0eff */
[----:B------:R-:W-:-:S02]  /*02e0*/  LEA R12, P0, R16, UR6, 0x1 ;  /* 0x00000006100c7c11 */ /* 0x000fc4000f8008ff */
[-C--:B------:R-:W-:Y:S01]  /*02f0*/  IADD3 R15, PT, PT, R13, R3.reuse, RZ ;  /* 0x000000030d0f7210 */ /* 0x080fe20007ffe0ff */
[----:B------:R-:W4:Y:S01]  /*0300*/  LDG.E.U16.CONSTANT R11, desc[UR12][R10.64] ;  /* 0x0000000c0a0b7981 */ /* 0x000f22000c1e9500 */
[----:B------:R-:W-:Y:S02]  /*0310*/  LEA.HI.X R13, R16, UR7, R19, 0x1, P0 ;  /* 0x00000007100d7c11 */ /* 0x000fe400080f0c13 */
[C---:B------:R-:W-:Y:S02]  /*0320*/  IADD3 R16, PT, PT, R15.reuse, R3, RZ ;  /* 0x000000030f107210 */ /* 0x040fe40007ffe0ff */
[----:B------:R-:W-:Y:S02]  /*0330*/  IADD3 R20, P0, PT, R14, R15, RZ ;  /* 0x0000000f0e147210 */ /* 0x000fe40007f1e0ff */
[----:B------:R-:W-:Y:S01]  /*0340*/  IADD3 R19, PT, PT, R16, R3, RZ ;  /* 0x0000000310137210 */ /* 0x000fe20007ffe0ff */
[----:B------:R-:W5:Y:S01]  /*0350*/  LDG.E.U16.CONSTANT R13, desc[UR12][R12.64] ;  /* 0x0000000c0c0d7981 */ /* 0x000f62000c1e9500 */
[----:B0-----:R-:W-:-:S02]  /*0360*/  LEA.HI.X.SX32 R7, R15, RZ, 0x1, P0 ;  /* 0x000000ff0f077211 */ /* 0x001fc400000f0eff */
[----:B------:R-:W-:Y:S02]  /*0370*/  IADD3 R18, P1, PT, R14, R16, RZ ;  /* 0x000000100e127210 */ /* 0x000fe40007f3e0ff */
[----:B------:R-:W-:Y:S02]  /*0380*/  LEA R6, P0, R20, UR6, 0x1 ;  /* 0x0000000614067c11 */ /* 0x000fe4000f8008ff */
[----:B------:R-:W-:Y:S02]  /*0390*/  IADD3 R15, P2, PT, R14, R19, RZ ;  /* 0x000000130e0f7210 */ /* 0x000fe40007f5e0ff */
[----:B------:R-:W-:Y:S02]  /*03a0*/  LEA.HI.X.SX32 R21, R16, RZ, 0x1, P1 ;  /* 0x000000ff10157211 */ /* 0x000fe400008f0eff */
[----:B------:R-:W-:Y:S02]  /*03b0*/  LEA.HI.X R7, R20, UR7, R7, 0x1, P0 ;  /* 0x0000000714077c11 */ /* 0x000fe400080f0c07 */
[----:B-1----:R-:W-:-:S02]  /*03c0*/  LEA R8, P1, R18, UR6, 0x1 ;  /* 0x0000000612087c11 */ /* 0x002fc4000f8208ff */
[----:B------:R-:W-:Y:S02]  /*03d0*/  LEA.HI.X.SX32 R16, R19, RZ, 0x1, P2 ;  /* 0x000000ff13107211 */ /* 0x000fe400010f0eff */
[C---:B------:R-:W-:Y:S01]  /*03e0*/  LEA R14, P0, R15.reuse, UR6, 0x1 ;  /* 0x000000060f0e7c11 */ /* 0x040fe2000f8008ff */
[----:B------:R-:W5:Y:S01]  /*03f0*/  LDG.E.U16.CONSTANT R7, desc[UR12][R6.64] ;  /* 0x0000000c06077981 */ /* 0x000f62000c1e9500 */
[----:B------:R-:W-:Y:S02]  /*0400*/  LEA.HI.X R9, R18, UR7, R21, 0x1, P1 ;  /* 0x0000000712097c11 */ /* 0x000fe400088f0c15 */
        /* <DEDUP_REMOVED lines=11> */
.L_x_809:
        /* <DEDUP_REMOVED lines=16> */
[----:B------:R-:W-:Y:S02]  /*05c0*/  LEA R6, P0, R10, UR6, 0x1 ;  /* 0x000000060a067c11 */ /* 0x000fe4000f8008ff */
[-C--:B------:R-:W-:Y:S02]  /*05d0*/  IADD3 R11, P1, PT, R20, R5.reuse, RZ ;  /* 0x00000005140b7210 */ /* 0x080fe40007f3e0ff */
[----:B------:R-:W-:Y:S01]  /*05e0*/  IADD3 R15, P3, PT, R22, R5, RZ ;  /* 0x00000005160f7210 */ /* 0x000fe20007f7e0ff */
[----:B------:R-:W2:Y:S01]  /*05f0*/  LDG.E.U16.CONSTANT R9, desc[UR12][R8.64] ;  /* 0x0000000c08097981 */ /* 0x000ea2000c1e9500 */
[----:B------:R-:W-:-:S02]  /*0600*/  LEA.HI.X R7, R10, UR7, R7, 0x1, P0 ;  /* 0x000000070a077c11 */ /* 0x000fc400080f0c07 */
[----:B------:R-:W-:Y:S02]  /*0610*/  IADD3 R13, P2, PT, R18, R5, RZ ;  /* 0x00000005120d7210 */ /* 0x000fe40007f5e0ff */
[-C--:B------:R-:W-:Y:S02]  /*0620*/  LEA.HI.X.SX32 R20, R20, R17.reuse, 0x1, P1 ;  /* 0x0000001114147211 */ /* 0x080fe400008f0eff */
[----:B------:R-:W-:Y:S01]  /*0630*/  LEA R10, P0, R11, UR6, 0x1 ;  /* 0x000000060b0a7c11 */ /* 0x000fe2000f8008ff */
[----:B------:R-:W3:Y:S01]  /*0640*/  LDG.E.U16.CONSTANT R7, desc[UR12][R6.64] ;  /* 0x0000000c06077981 */ /* 0x000ee2000c1e9500 */
[C---:B------:R-:W-:Y:S02]  /*0650*/  LEA.HI.X.SX32 R16, R22.reuse, R17, 0x1, P3 ;  /* 0x0000001116107211 */ /* 0x040fe400018f0eff */
[----:B------:R-:W-:Y:S02]  /*0660*/  IADD3 R22, PT, PT, R22, R3, RZ ;  /* 0x0000000316167210 */ /* 0x000fe40007ffe0ff */
[----:B------:R-:W-:-:S02]  /*0670*/  LEA.HI.X.SX32 R18, R18, R17, 0x1, P2 ;  /* 0x0000001112127211 */ /* 0x000fc400010f0eff */
[----:B------:R-:W-:Y:S02]  /*0680*/  LEA R12, P1, R13, UR6, 0x1 ;  /* 0x000000060d0c7c11 */ /* 0x000fe4000f8208ff */
[----:B------:R-:W-:Y:S02]  /*0690*/  LEA.HI.X R11, R11, UR7, R20, 0x1, P0 ;  /* 0x000000070b0b7c11 */ /* 0x000fe400080f0c14 */
[C---:B------:R-:W-:Y:S02]  /*06a0*/  IADD3 R20, PT, PT, R22.reuse, R3, RZ ;  /* 0x0000000316147210 */ /* 0x040fe40007ffe0ff */
[----:B------:R-:W-:Y:S02]  /*06b0*/  LEA R14, P2, R15, UR6, 0x1 ;  /* 0x000000060f0e7c11 */ /* 0x000fe4000f8408ff */
[----:B------:R-:W-:Y:S01]  /*06c0*/  LEA.HI.X R13, R13, UR7, R18, 0x1, P1 ;  /* 0x000000070d0d7c11 */ /* 0x000fe200088f0c12 */
[----:B------:R-:W4:Y:S01]  /*06d0*/  LDG.E.U16.CONSTANT R11, desc[UR12][R10.64] ;  /* 0x0000000c0a0b7981 */ /* 0x000f22000c1e9500 */
[----:B------:R-:W-:-:S02]  /*06e0*/  IADD3 R19, P0, PT, R22, R5, RZ ;  /* 0x0000000516137210 */ /* 0x000fc40007f1e0ff */
[----:B------:R-:W-:Y:S02]  /*06f0*/  IADD3 R5, P1, PT, R20, R5, RZ ;  /* 0x0000000514057210 */ /* 0x000fe40007f3e0ff */
[----:B------:R-:W-:Y:S01]  /*0700*/  LEA.HI.X R15, R15, UR7, R16, 0x1, P2 ;  /* 0x000000070f0f7c11 */ /* 0x000fe200090f0c10 */
[----:B------:R-:W5:Y:S01]  /*0710*/  LDG.E.U16.CONSTANT R13, desc[UR12][R12.64] ;  /* 0x0000000c0c0d7981 */ /* 0x000f62000c1e9500 */
[-C--:B------:R-:W-:Y:S02]  /*0720*/  LEA.HI.X.SX32 R22, R22, R17.reuse, 0x1, P0 ;  /* 0x0000001116167211 */ /* 0x080fe400000f0eff */
[----:B------:R-:W-:Y:S02]  /*0730*/  LEA R16, P0, R19, UR6, 0x1 ;  /* 0x0000000613107c11 */ /* 0x000fe4000f8008ff */
[----:B------:R-:W-:Y:S01]  /*0740*/  LEA.HI.X.SX32 R20, R20, R17, 0x1, P1 ;  /* 0x0000001114147211 */ /* 0x000fe200008f0eff */
[----:B------:R-:W5:Y:S01]  /*0750*/  LDG.E.U16.CONSTANT R15, desc[UR12][R14.64] ;  /* 0x0000000c0e0f7981 */ /* 0x000f62000c1e9500 */
[----:B------:R-:W-:-:S02]  /*0760*/  LEA R18, P1, R5, UR6, 0x1 ;  /* 0x0000000605127c11 */ /* 0x000fc4000f8208ff */
        /* <DEDUP_REMOVED lines=11> */
.L_x_808:
[----:B------:R-:W-:Y:S05]  /*0820*/  BSYNC.RECONVERGENT B0 ;  /* 0x0000000000007941 */ /* 0x000fea0003800200 */
.L_x_807:
[----:B------:R-:W2:Y:S02]  /*0830*/  LDCU UR8, c[0x0][0x3ac] ;  /* 0x00007580ff0877ac */ /* 0x000ea40008000800 */
[----:B--2---:R-:W-:-:S13]  /*0840*/  ISETP.GE.AND P0, PT, R28, UR8, PT ;  /* 0x000000081c007c0c */ /* 0x004fda000bf06270 */
[----:B------:R-:W-:Y:S05]  /*0850*/  @P0 EXIT ;  /* 0x000000000000094d */ /* 0x000fea0003800000 */
[----:B------:R-:W0:Y:S01]  /*0860*/  LDC R8, c[0x0][0x3b4] ;  /* 0x0000ed00ff087b82 */ /* 0x000e220000000800 */
[----:B------:R-:W2:Y:S01]  /*0870*/  LDCU.U8 UR5, c[0x0][0x3b8] ;  /* 0x00007700ff0577ac */ /* 0x000ea20008000000 */
[----:B------:R-:W3:Y:S01]  /*0880*/  LDCU.64 UR10, c[0x0][0x388] ;  /* 0x00007100ff0a77ac */ /* 0x000ee20008000a00 */
[----:B0-----:R-:W-:Y:S02]  /*0890*/  IABS R5, R8 ;  /* 0x0000000800057213 */ /* 0x001fe40000000000 */
[----:B------:R-:W-:Y:S02]  /*08a0*/  ISETP.NE.AND P1, PT, R8, RZ, PT ;  /* 0x000000ff0800720c */ /* 0x000fe40003f25270 */
[----:B-1----:R-:W0:Y:S08]  /*08b0*/  I2F.RP R0, R5 ;  /* 0x0000000500007306 */ /* 0x002e300000209400 */
[----:B0-----:R-:W0:Y:S02]  /*08c0*/  MUFU.RCP R0, R0 ;  /* 0x0000000000007308 */ /* 0x001e240000001000 */
[----:B0-----:R-:W-:-:S06]  /*08d0*/  IADD3 R6, PT, PT, R0, 0xffffffe, RZ ;  /* 0x0ffffffe00067810 */ /* 0x001fcc0007ffe0ff */
[----:B------:R0:W1:Y:S02]  /*08e0*/  F2I.FTZ.U32.TRUNC.NTZ R7, R6 ;  /* 0x0000000600077305 */ /* 0x000064000021f000 */
[----:B0-----:R-:W-:Y:S01]  /*08f0*/  HFMA2 R6, -RZ, RZ, 0, 0 ;  /* 0x00000000ff067431 */ /* 0x001fe200000001ff */
[----:B-1----:R-:W-:-:S05]  /*0900*/  IADD3 R10, PT, PT, RZ, -R7, RZ ;  /* 0x80000007ff0a7210 */ /* 0x002fca0007ffe0ff */
[----:B------:R-:W-:Y:S01]  /*0910*/  IMAD R9, R10, R5, RZ ;  /* 0x000000050a097224 */ /* 0x000fe200078e02ff */
[----:B------:R-:W-:-:S03]  /*0920*/  IABS R10, R3 ;  /* 0x00000003000a7213 */ /* 0x000fc60000000000 */
[----:B------:R-:W-:Y:S01]  /*0930*/  IMAD.HI.U32 R7, R7, R9, R6 ;  /* 0x0000000907077227 */ /* 0x000fe200078e0006 */
[----:B------:R-:W-:-:S05]  /*0940*/  SHF.R.S32.HI R9, RZ, 0x1f, R28 ;  /* 0x0000001fff097819 */ /* 0x000fca000001141c */
[----:B------:R-:W-:-:S05]  /*0950*/  IMAD.HI.U32 R7, R7, R10, RZ ;  /* 0x0000000a07077227 */ /* 0x000fca00078e00ff */
[----:B------:R-:W-:-:S05]  /*0960*/  IADD3 R0, PT, PT, RZ, -R7, RZ ;  /* 0x80000007ff007210 */ /* 0x000fca0007ffe0ff */
[C---:B------:R-:W-:Y:S02]  /*0970*/  IMAD R0, R5.reuse, R0, R10 ;  /* 0x0000000005007224 */ /* 0x040fe400078e020a */
[----:B------:R-:W-:Y:S01]  /*0980*/  IMAD R4, R4, UR8, RZ ;  /* 0x0000000804047c24 */ /* 0x000fe2000f8e02ff */
[----:B------:R-:W-:Y:S01]  /*0990*/  SHF.L.U32 R2, R2, 0x4, RZ ;  /* 0x0000000402027819 */ /* 0x000fe200000006ff */
[----:B--2---:R-:W-:Y:S01]  /*09a0*/  UPRMT UR5, UR5, 0x8880, URZ ;  /* 0x0000888005057896 */ /* 0x004fe200080000ff */
[----:B------:R-:W-:Y:S01]  /*09b0*/  ISETP.GT.U32.AND P2, PT, R5, R0, PT ;  /* 0x000000000500720c */ /* 0x000fe20003f44070 */
[----:B------:R-:W0:-:S12]  /*09c0*/  LDC.64 R10, c[0x0][0x398] ;  /* 0x0000e600ff0a7b82 */ /* 0x000e180000000a00 */
        /* <DEDUP_REMOVED lines=10> */
[----:B------:R-:W1:Y:S01]  /*0a70*/  I2F.U32.RP R0, UR6 ;  /* 0x0000000600007d06 */ /* 0x000e620008209000 */
[----:B------:R-:W-:Y:S02]  /*0a80*/  IADD3 R5, PT, PT, RZ, -UR6, RZ ;  /* 0x80000006ff057c10 */ /* 0x000fe4000fffe0ff */
[----:B------:R-:W-:Y:S02]  /*0a90*/  MOV R8, UR6 ;  /* 0x0000000600087c02 */ /* 0x000fe40008000f00 */
[----:B------:R-:W-:-:S03]  /*0aa0*/  ISETP.NE.U32.AND P2, PT, RZ, UR6, PT ;  /* 0x00000006ff007c0c */ /* 0x000fc6000bf45070 */
[----:B-1----:R-:W1:Y:S02]  /*0ab0*/  MUFU.RCP R0, R0 ;  /* 0x0000000000007308 */ /* 0x002e640000001000 */
[----:B-1----:R-:W-:-:S06]  /*0ac0*/  IADD3 R6, PT, PT, R0, 0xffffffe, RZ ;  /* 0x0ffffffe00067810 */ /* 0x002fcc0007ffe0ff */
[----:B------:R1:W2:Y:S02]  /*0ad0*/  F2I.FTZ.U32.TRUNC.NTZ R7, R6 ;  /* 0x0000000600077305 */ /* 0x0002a4000021f000 */
[----:B-1----:R-:W-:Y:S01]  /*0ae0*/  MOV R6, RZ ;  /* 0x000000ff00067202 */ /* 0x002fe20000000f00 */
[----:B--2---:R-:W-:-:S04]  /*0af0*/  IMAD R5, R5, R7, RZ ;  /* 0x0000000705057224 */ /* 0x004fc800078e02ff */
[----:B------:R-:W-:-:S06]  /*0b00*/  IMAD.HI.U32 R5, R7, R5, R6 ;  /* 0x0000000507057227 */ /* 0x000fcc00078e0006 */
[----:B------:R-:W-:-:S05]  /*0b10*/  IMAD.HI.U32 R5, R5, UR9, RZ ;  /* 0x0000000905057c27 */ /* 0x000fca000f8e00ff */
[----:B------:R-:W-:-:S05]  /*0b20*/  IADD3 R7, PT, PT, RZ, -R5, RZ ;  /* 0x80000005ff077210 */ /* 0x000fca0007ffe0ff */
[----:B------:R-:W-:Y:S02]  /*0b30*/  IMAD R0, R8, R7, UR9 ;  /* 0x0000000908007e24 */ /* 0x000fe4000f8e0207 */
[----:B------:R-:W1:Y:S03]  /*0b40*/  LDC.64 R6, c[0x0][0x390] ;  /* 0x0000e400ff067b82 */ /* 0x000e660000000a00 */
[----:B------:R-:W-:-:S13]  /*0b50*/  ISETP.GE.U32.AND P0, PT, R0, UR6, PT ;  /* 0x0000000600007c0c */ /* 0x000fda000bf06070 */
[----:B------:R-:W-:Y:S02]  /*0b60*/  @P0 IADD3 R0, PT, PT, R0, -UR6, RZ ;  /* 0x8000000600000c10 */ /* 0x000fe4000fffe0ff */
[----:B------:R-:W-:Y:S02]  /*0b70*/  @P0 IADD3 R5, PT, PT, R5, 0x1, RZ ;  /* 0x0000000105050810 */ /* 0x000fe40007ffe0ff */
[----:B------:R-:W-:Y:S02]  /*0b80*/  ISETP.GE.U32.AND P1, PT, R0, UR6, PT ;  /* 0x0000000600007c0c */ /* 0x000fe4000bf26070 */
[----:B------:R-:W-:-:S04]  /*0b90*/  LEA.HI R0, R9, R28, RZ, 0x3 ;  /* 0x0000001c09007211 */ /* 0x000fc800078f18ff */
[----:B------:R-:W-:-:S07]  /*0ba0*/  SHF.R.S32.HI R0, RZ, 0x3, R0 ;  /* 0x00000003ff007819 */ /* 0x000fce0000011400 */
[----:B------:R-:W-:Y:S02]  /*0bb0*/  @P1 IADD3 R5, PT, PT, R5, 0x1, RZ ;  /* 0x0000000105051810 */ /* 0x000fe40007ffe0ff */
[----:B------:R-:W-:-:S05]  /*0bc0*/  @!P2 LOP3.LUT R5, RZ, UR6, RZ, 0x33, !PT ;  /* 0x00000006ff05ac12 */ /* 0x000fca000f8e33ff */
[----:B------:R-:W-:-:S05]  /*0bd0*/  IMAD R13, R5, UR8, RZ ;  /* 0x00000008050d7c24 */ /* 0x000fca000f8e02ff */
[----:B------:R-:W-:-:S04]  /*0be0*/  SHF.R.S32.HI R8, RZ, 0x1f, R13 ;  /* 0x0000001fff087819 */ /* 0x000fc8000001140d */
[----:B------:R-:W-:-:S04]  /*0bf0*/  LEA.HI R9, R8, R13, RZ, 0x3 ;  /* 0x0000000d08097211 */ /* 0x000fc800078f18ff */
[----:B------:R-:W-:-:S05]  /*0c00*/  LEA.HI.SX32 R9, R9, R0, 0x1d ;  /* 0x0000000009097211 */ /* 0x000fca00078feaff */
[----:B-1----:R-:W-:-:S06]  /*0c10*/  IMAD.WIDE R6, R9, 0x4, R6 ;  /* 0x0000000409067825 */ /* 0x002fcc00078e0206 */
[----:B------:R-:W2:Y:S01]  /*0c20*/  LDG.E.CONSTANT R7, desc[UR12][R6.64] ;  /* 0x0000000c06077981 */ /* 0x000ea2000c1e9900 */
[----:B------:R-:W-:Y:S01]  /*0c30*/  SHF.L.U32 R9, R4, 0x4, RZ ;  /* 0x0000000404097819 */ /* 0x000fe200000006ff */
[----:B------:R-:W-:Y:S01]  /*0c40*/  UISETP.NE.AND UP0, UPT, UR5, URZ, UPT ;  /* 0x000000ff0500728c */ /* 0x000fe2000bf05270 */
[----:B------:R-:W-:Y:S01]  /*0c50*/  SHF.R.S32.HI R4, RZ, 0x1f, R28 ;  /* 0x0000001fff047819 */ /* 0x000fe2000001141c */
[----:B------:R-:W1:Y:S01]  /*0c60*/  I2F.F16 R8, -0x40 ;  /* 0xffffffc000087906 */ /* 0x000e620000200c00 */
[----:B------:R-:W-:Y:S01]  /*0c70*/  IADD3 R77, P1, PT, R28, R9, RZ ;  /* 0x000000091c4d7210 */ /* 0x000fe20007f3e0ff */
[----:B------:R-:W-:Y:S01]  /*0c80*/  HFMA2 R44, -RZ, RZ, 0, 0 ;  /* 0x00000000ff2c7431 */ /* 0x000fe200000001ff */
[----:B------:R-:W-:Y:S02]  /*0c90*/  LOP3.LUT R2, R2, 0x10, RZ, 0xc0, !PT ;  /* 0x0000001002027812 */ /* 0x000fe400078ec0ff */
[----:B------:R-:W-:Y:S02]  /*0ca0*/  CS2R R36, SRZ ;  /* 0x0000000000247805 */ /* 0x000fe4000001ff00 */
[----:B------:R-:W-:-:S02]  /*0cb0*/  LEA.HI.X.SX32 R4, R9, R4, 0x1, P1 ;  /* 0x0000000409047211 */ /* 0x000fc400008f0eff */
[----:B------:R-:W-:Y:S02]  /*0cc0*/  CS2R R34, SRZ ;  /* 0x0000000000227805 */ /* 0x000fe4000001ff00 */
[----:B---3--:R-:W-:Y:S02]  /*0cd0*/  LEA R76, P1, R77, UR10, 0x2 ;  /* 0x0000000a4d4c7c11 */ /* 0x008fe4000f8210ff */
[----:B------:R-:W-:Y:S02]  /*0ce0*/  CS2R R32, SRZ ;  /* 0x0000000000207805 */ /* 0x000fe4000001ff00 */
[----:B------:R-:W-:Y:S02]  /*0cf0*/  ISETP.LE.U32.AND P0, PT, R3, UR9, PT ;  /* 0x0000000903007c0c */ /* 0x000fe4000bf03070 */
[----:B------:R-:W-:Y:S02]  /*0d00*/  CS2R R30, SRZ ;  /* 0x00000000001e7805 */ /* 0x000fe4000001ff00 */
[----:B------:R-:W-:Y:S01]  /*0d10*/  LEA.HI.X R77, R77, UR11, R4, 0x2, P1 ;  /* 0x0000000b4d4d7c11 */ /* 0x000fe200088f1404 */
[----:B------:R-:W-:Y:S01]  /*0d20*/  USEL UR11, URZ, 0x1, UP0 ;  /* 0x00000001ff0b7887 */ /* 0x000fe20008000000 */
[----:B------:R-:W-:-:S02]  /*0d30*/  IADD3 R13, PT, PT, R28, R13, RZ ;  /* 0x0000000d1c0d7210 */ /* 0x000fc40007ffe0ff */
[----:B------:R-:W-:Y:S02]  /*0d40*/  CS2R R62, SRZ ;  /* 0x00000000003e7805 */ /* 0x000fe4000001ff00 */
[----:B-1----:R-:W-:Y:S02]  /*0d50*/  R2UR UR10, R8 ;  /* 0x00000000080a72ca */ /* 0x002fe400000e0000 */
[----:B------:R-:W-:Y:S02]  /*0d60*/  CS2R R64, SRZ ;  /* 0x0000000000407805 */ /* 0x000fe4000001ff00 */
[----:B------:R-:W-:Y:S01]  /*0d70*/  CS2R R38, SRZ ;  /* 0x0000000000267805 */ /* 0x000fe2000001ff00 */
[----:B0-----:R-:W-:Y:S01]  /*0d80*/  IMAD.WIDE R10, R13, 0x2, R10 ;  /* 0x000000020d0a7825 */ /* 0x001fe200078e020a */
[----:B------:R-:W-:Y:S02]  /*0d90*/  CS2R R40, SRZ ;  /* 0x0000000000287805 */ /* 0x000fe4000001ff00 */
[----:B------:R-:W-:-:S02]  /*0da0*/  CS2R R42, SRZ ;  /* 0x00000000002a7805 */ /* 0x000fc4000001ff00 */
[----:B------:R-:W-:Y:S02]  /*0db0*/  CS2R R70, SRZ ;  /* 0x0000000000467805 */ /* 0x000fe4000001ff00 */
[----:B------:R-:W-:Y:S02]  /*0dc0*/  CS2R R68, SRZ ;  /* 0x0000000000447805 */ /* 0x000fe4000001ff00 */
[----:B------:R-:W-:Y:S02]  /*0dd0*/  CS2R R66, SRZ ;  /* 0x0000000000427805 */ /* 0x000fe4000001ff00 */
[----:B------:R-:W-:Y:S02]  /*0de0*/  MOV R74, RZ ;  /* 0x000000ff004a7202 */ /* 0x000fe40000000f00 */
[----:B------:R-:W-:Y:S01]  /*0df0*/  CS2R R72, SRZ ;  /* 0x0000000000487805 */ /* 0x000fe2000001ff00 */
[----:B------:R-:W-:Y:S01]  /*0e00*/  BAR.SYNC.DEFER_BLOCKING 0x0 ;  /* 0x0000000000007b1d */ /* 0x000fe20000010000 */
[----:B--2---:R-:W-:-:S04]  /*0e10*/  SHF.R.U32.HI R7, RZ, R2, R7 ;  /* 0x00000002ff077219 */ /* 0x004fc80000011607 */
[----:B------:R-:W-:Y:S02]  /*0e20*/  LOP3.LUT R3, R7, 0xf, RZ, 0xc0, !PT ;  /* 0x0000000f07037812 */ /* 0x000fe400078ec0ff */
[--C-:B------:R-:W-:Y:S02]  /*0e30*/  SHF.R.U32.HI R4, RZ, 0x4, R7.reuse ;  /* 0x00000004ff047819 */ /* 0x100fe40000011607 */
[----:B------:R-:W-:Y:S02]  /*0e40*/  IADD3 R6, PT, PT, R3, UR11, RZ ;  /* 0x0000000b03067c10 */ /* 0x000fe4000fffe0ff */
[--C-:B------:R-:W-:Y:S02]  /*0e50*/  SHF.R.U32.HI R3, RZ, 0x8, R7.reuse ;  /* 0x00000008ff037819 */ /* 0x100fe40000011607 */
[----:B------:R-:W-:Y:S01]  /*0e60*/  SHF.R.U32.HI R7, RZ, 0xc, R7 ;  /* 0x0000000cff077819 */ /* 0x000fe20000011607 */
[----:B------:R0:W1:Y:S01]  /*0e70*/  I2F.F16 R8, R6 ;  /* 0x0000000600087306 */ /* 0x0000620000200c00 */
[----:B------:R-:W-:-:S02]  /*0e80*/  LOP3.LUT R4, R4, 0xf, RZ, 0xc0, !PT ;  /* 0x0000000f04047812 */ /* 0x000fc400078ec0ff */
[----:B------:R-:W-:Y:S02]  /*0e90*/  LOP3.LUT R3, R3, 0xf, RZ, 0xc0, !PT ;  /* 0x0000000f03037812 */ /* 0x000fe400078ec0ff */
[----:B------:R-:W-:Y:S02]  /*0ea0*/  LOP3.LUT R7, R7, 0xf, RZ, 0xc0, !PT ;  /* 0x0000000f07077812 */ /* 0x000fe400078ec0ff */
[----:B------:R-:W-:Y:S02]  /*0eb0*/  IADD3 R4, PT, PT, R4, UR11, RZ ;  /* 0x0000000b04047c10 */ /* 0x000fe4000fffe0ff */
[----:B------:R-:W-:Y:S02]  /*0ec0*/  IADD3 R3, PT, PT, R3, UR11, RZ ;  /* 0x0000000b03037c10 */ /* 0x000fe4000fffe0ff */
[----:B------:R-:W-:Y:S01]  /*0ed0*/  IADD3 R7, PT, PT, R7, UR11, RZ ;  /* 0x0000000b07077c10 */ /* 0x000fe2000fffe0ff */
[----:B------:R2:W3:Y:S01]  /*0ee0*/  I2F.F16 R9, R4 ;  /* 0x0000000400097306 */ /* 0x0004e20000200c00 */
[----:B0-----:R-:W-:-:S02]  /*0ef0*/  IADD3 R6, PT, PT, R6, 0xe400, RZ ;  /* 0x0000e40006067810 */ /* 0x001fc40007ffe0ff */
[----:B------:R-:W-:Y:S01]  /*0f00*/  IADD3 R14, PT, PT, R7, 0xe400, RZ ;  /* 0x0000e400070e7810 */ /* 0x000fe20007ffe0ff */
[----:B-1----:R-:W-:Y:S01]  /*0f10*/  HADD2 R8, -R8.H0_H0, UR10.H0_H0 ;  /* 0x2000000a08087e30 */ /* 0x002fe20008000900 */
[----:B------:R-:W-:-:S03]  /*0f20*/  PRMT R6, R6, 0x5410, R6 ;  /* 0x0000541006067816 */ /* 0x000fc60000000006 */
[----:B------:R0:W1:Y:S01]  /*0f30*/  I2F.F16 R12, R3 ;  /* 0x00000003000c7306 */ /* 0x0000620000200c00 */
[----:B--2---:R-:W-:Y:S01]  /*0f40*/  IADD3 R4, PT, PT, R4, 0xe400, RZ ;  /* 0x0000e40004047810 */ /* 0x004fe20007ffe0ff */
[----:B---3--:R-:W-:-:S06]  /*0f50*/  HADD2 R9, -R9.H0_H0, UR10.H0_H0 ;  /* 0x2000000a09097e30 */ /* 0x008fcc0008000900 */
[----:B------:R2:W3:Y:S01]  /*0f60*/  I2F.F16 R15, R7 ;  /* 0x00000007000f7306 */ /* 0x0004e20000200c00 */
[----:B0-----:R-:W-:Y:S01]  /*0f70*/  IADD3 R3, PT, PT, R3, 0xe400, RZ ;  /* 0x0000e40003037810 */ /* 0x001fe20007ffe0ff */
[----:B-1----:R-:W-:-:S03]  /*0f80*/  HADD2 R13, -R12.H0_H0, UR10.H0_H0 ;  /* 0x2000000a0c0d7e30 */ /* 0x002fc60008000900 */
[----:B------:R-:W-:Y:S02]  /*0f90*/  PRMT R12, R3, 0x5410, R3 ;  /* 0x00005410030c7816 */ /* 0x000fe40000000003 */
[----:B--2---:R-:W-:Y:S01]  /*0fa0*/  PRMT R7, R4, 0x5410, R4 ;  /* 0x0000541004077816 */ /* 0x004fe20000000004 */
[----:B---3--:R-:W-:Y:S01]  /*0fb0*/  HADD2 R16, -R15.H0_H0, UR10.H0_H0 ;  /* 0x2000000a0f107e30 */ /* 0x008fe20008000900 */
[----:B------:R-:W-:Y:S01]  /*0fc0*/  PRMT R15, R14, 0x5410, R14 ;  /* 0x000054100e0f7816 */ /* 0x000fe2000000000e */
[----:B------:R-:W-:Y:S06]  /*0fd0*/  @P0 BRA `(.L_x_810) ;  /* 0x0000004c000c0947 */ /* 0x000fec0003800000 */
[----:B------:R-:W2:Y:S04]  /*0fe0*/  LDG.E.CONSTANT R14, desc[UR12][R10.64] ;  /* 0x0000000c0a0e7981 */ /* 0x000ea8000c1e9900 */
[----:B------:R0:W3:Y:S01]  /*0ff0*/  LDG.E.CONSTANT R3, desc[UR12][R10.64+0x4] ;  /* 0x0000040c0a037981 */ /* 0x0000e2000c1e9900 */
[----:B------:R-:W1:Y:S01]  /*1000*/  S2UR UR7, SR_CgaCtaId ;  /* 0x00000000000779c3 */ /* 0x000e620000008800 */
[----:B------:R-:W-:Y:S01]  /*1010*/  MOV R4, R5 ;  /* 0x0000000500047202 */ /* 0x000fe20000000f00 */
[----:B------:R-:W-:Y:S01]  /*1020*/  UIADD3 UR5, UPT, UPT, UR9, UR6, URZ ;  /* 0x0000000609057290 */ /* 0x000fe2000fffe0ff */
[----:B------:R-:W-:Y:S01]  /*1030*/  MOV R5, R6 ;  /* 0x0000000600057202 */ /* 0x000fe20000000f00 */
[----:B------:R-:W4:Y:S01]  /*1040*/  LDCU UR8, c[0x0][0x3ac] ;  /* 0x00007580ff0877ac */ /* 0x000f220008000800 */
[----:B------:R-:W-:-:S02]  /*1050*/  MOV R6, R8 ;  /* 0x0000000800067202 */ /* 0x000fc40000000f00 */
[----:B------:R-:W-:Y:S01]  /*1060*/  MOV R8, R9 ;  /* 0x0000000900087202 */ /* 0x000fe20000000f00 */
[----:B------:R-:W-:Y:S01]  /*1070*/  UMOV UR6, 0x400 ;  /* 0x0000040000067882 */ /* 0x000fe20000000000 */
[----:B0-----:R-:W-:Y:S02]  /*1080*/  MOV R10, R13 ;  /* 0x0000000d000a7202 */ /* 0x001fe40000000f00 */
        /* <DEDUP_REMOVED lines=10> */
.L_x_812:
[----:B------:R-:W2:Y:S01]  /*1130*/  LDG.E.128.CONSTANT R20, desc[UR12][R76.64] ;  /* 0x0000000c4c147981 */ /* 0x000ea2000c1e9d00 */
[----:B------:R-:W-:-:S03]  /*1140*/  UISETP.NE.AND UP0, UPT, UR9, UR7, UPT ;  /* 0x000000070900728c */ /* 0x000fc6000bf05270 */
[----:B------:R-:W0:Y:S01]  /*1150*/  LDS.128 R16, [UR6] ;  /* 0x00000006ff107984 */ /* 0x000e220008000c00 */
[C---:B--2---:R-:W-:Y:S02]  /*1160*/  LOP3.LUT R25, R20.reuse, 0xf000f, RZ, 0xc0, !PT ;  /* 0x000f000f14197812 */ /* 0x044fe400078ec0ff */
[----:B------:R-:W-:Y:S02]  /*1170*/  LOP3.LUT R24, R20, 0xf000f0, RZ, 0xc0, !PT ;  /* 0x00f000f014187812 */ /* 0x000fe400078ec0ff */
[C---:B------:R-:W-:Y:S02]  /*1180*/  LOP3.LUT R27, R21.reuse, 0xf000f, RZ, 0xc0, !PT ;  /* 0x000f000f151b7812 */ /* 0x040fe400078ec0ff */
[----:B------:R-:W-:Y:S02]  /*1190*/  LOP3.LUT R26, R21, 0xf000f0, RZ, 0xc0, !PT ;  /* 0x00f000f0151a7812 */ /* 0x000fe400078ec0ff */
[C---:B------:R-:W-:Y:S02]  /*11a0*/  LOP3.LUT R45, R22.reuse, 0xf000f, RZ, 0xc0, !PT ;  /* 0x000f000f162d7812 */ /* 0x040fe400078ec0ff */
[----:B------:R-:W-:-:S02]  /*11b0*/  LOP3.LUT R46, R22, 0xf000f0, RZ, 0xc0, !PT ;  /* 0x00f000f0162e7812 */ /* 0x000fc400078ec0ff */
[C---:B------:R-:W-:Y:S02]  /*11c0*/  LOP3.LUT R47, R23.reuse, 0xf000f, RZ, 0xc0, !PT ;  /* 0x000f000f172f7812 */ /* 0x040fe400078ec0ff */
[----:B------:R-:W-:Y:S02]  /*11d0*/  LOP3.LUT R48, R23, 0xf000f0, RZ, 0xc0, !PT ;  /* 0x00f000f017307812 */ /* 0x000fe400078ec0ff */
[----:B------:R-:W-:Y:S02]  /*11e0*/  SHF.R.U32.HI R20, RZ, 0x8, R20 ;  /* 0x00000008ff147819 */ /* 0x000fe40000011614 */
[----:B------:R-:W-:Y:S02]  /*11f0*/  SHF.R.U32.HI R21, RZ, 0x8, R21 ;  /* 0x00000008ff157819 */ /* 0x000fe40000011615 */
[----:B------:R-:W-:Y:S02]  /*1200*/  SHF.R.U32.HI R22, RZ, 0x8, R22 ;  /* 0x00000008ff167819 */ /* 0x000fe40000011616 */
[----:B------:R-:W-:Y:S01]  /*1210*/  SHF.R.U32.HI R23, RZ, 0x8, R23 ;  /* 0x00000008ff177819 */ /* 0x000fe20000011617 */
[----:B0-----:R-:W-:Y:S06]  /*1220*/  BRA.U UP0, `(.L_x_811) ;  /* 0x0000000100bc7547 */ /* 0x001fec000b800000 */
[----:B------:R-:W0:Y:S08]  /*1230*/  LDC R3, c[0x0][0x3ac] ;  /* 0x0000eb00ff037b82 */ /* 0x000e300000000800 */
[----:B------:R-:W1:Y:S01]  /*1240*/  LDC.64 R6, c[0x0][0x390] ;  /* 0x0000e400ff067b82 */ /* 0x000e620000000a00 */
[----:B0-----:R-:W-:-:S05]  /*1250*/  IMAD R3, R4, R3, R3 ;  /* 0x0000000304037224 */ /* 0x001fca00078e0203 */
[----:B------:R-:W-:-:S04]  /*1260*/  SHF.R.S32.HI R8, RZ, 0x1f, R3 ;  /* 0x0000001fff087819 */ /* 0x000fc80000011403 */
[----:B------:R-:W-:Y:S02]  /*1270*/  LEA.HI R5, R8, R3, RZ, 0x3 ;  /* 0x0000000308057211 */ /* 0x000fe400078f18ff */
[----:B------:R-:W0:Y:S02]  /*1280*/  LDC.64 R8, c[0x0][0x398] ;  /* 0x0000e600ff087b82 */ /* 0x000e240000000a00 */
[----:B------:R-:W-:-:S05]  /*1290*/  LEA.HI.SX32 R5, R5, R0, 0x1d ;  /* 0x0000000005057211 */ /* 0x000fca00078feaff */
[----:B-1----:R-:W-:-:S06]  /*12a0*/  IMAD.WIDE R6, R5, 0x4, R6 ;  /* 0x0000000405067825 */ /* 0x002fcc00078e0206 */
[----:B------:R-:W2:Y:S01]  /*12b0*/  LDG.E.CONSTANT R7, desc[UR12][R6.64] ;  /* 0x0000000c06077981 */ /* 0x000ea2000c1e9900 */
[----:B------:R-:W-:-:S05]  /*12c0*/  IADD3 R3, PT, PT, R28, R3, RZ ;  /* 0x000000031c037210 */ /* 0x000fca0007ffe0ff */
[----:B0-----:R-:W-:-:S05]  /*12d0*/  IMAD.WIDE R8, R3, 0x2, R8 ;  /* 0x0000000203087825 */ /* 0x001fca00078e0208 */
[----:B------:R-:W3:Y:S04]  /*12e0*/  LDG.E.CONSTANT R11, desc[UR12][R8.64+0x4] ;  /* 0x0000040c080b7981 */ /* 0x000ee8000c1e9900 */
[----:B------:R0:W4:Y:S01]  /*12f0*/  LDG.E.CONSTANT R14, desc[UR12][R8.64] ;  /* 0x0000000c080e7981 */ /* 0x000122000c1e9900 */
[----:B------:R-:W-:Y:S01]  /*1300*/  IADD3 R4, PT, PT, R4, 0x1, RZ ;  /* 0x0000000104047810 */ /* 0x000fe20007ffe0ff */
[----:B------:R-:W-:Y:S01]  /*1310*/  UMOV UR7, UR5 ;  /* 0x0000000500077c82 */ /* 0x000fe20008000000 */
[----:B--2---:R-:W-:-:S04]  /*1320*/  SHF.R.U32.HI R3, RZ, R2, R7 ;  /* 0x00000002ff037219 */ /* 0x004fc80000011607 */
[----:B------:R-:W-:Y:S02]  /*1330*/  LOP3.LUT R5, R3, 0xf, RZ, 0xc0, !PT ;  /* 0x0000000f03057812 */ /* 0x000fe400078ec0ff */
[--C-:B------:R-:W-:Y:S02]  /*1340*/  SHF.R.U32.HI R10, RZ, 0x4, R3.reuse ;  /* 0x00000004ff0a7819 */ /* 0x100fe40000011603 */
[----:B------:R-:W-:Y:S02]  /*1350*/  IADD3 R12, PT, PT, R5, UR11, RZ ;  /* 0x0000000b050c7c10 */ /* 0x000fe4000fffe0ff */
[--C-:B------:R-:W-:Y:S02]  /*1360*/  SHF.R.U32.HI R5, RZ, 0x8, R3.reuse ;  /* 0x00000008ff057819 */ /* 0x100fe40000011603 */
[----:B------:R-:W-:Y:S02]  /*1370*/  SHF.R.U32.HI R3, RZ, 0xc, R3 ;  /* 0x0000000cff037819 */ /* 0x000fe40000011603 */
[----:B------:R-:W-:-:S02]  /*1380*/  LOP3.LUT R10, R10, 0xf, RZ, 0xc0, !PT ;  /* 0x0000000f0a0a7812 */ /* 0x000fc400078ec0ff */
[----:B------:R-:W-:Y:S02]  /*1390*/  LOP3.LUT R5, R5, 0xf, RZ, 0xc0, !PT ;  /* 0x0000000f05057812 */ /* 0x000fe400078ec0ff */
[----:B------:R-:W-:Y:S02]  /*13a0*/  LOP3.LUT R3, R3, 0xf, RZ, 0xc0, !PT ;  /* 0x0000000f03037812 */ /* 0x000fe400078ec0ff */
[----:B------:R-:W-:Y:S02]  /*13b0*/  IADD3 R10, PT, PT, R10, UR11, RZ ;  /* 0x0000000b0a0a7c10 */ /* 0x000fe4000fffe0ff */
[----:B0-----:R-:W-:Y:S02]  /*13c0*/  IADD3 R8, PT, PT, R5, UR11, RZ ;  /* 0x0000000b05087c10 */ /* 0x001fe4000fffe0ff */
[----:B------:R-:W-:Y:S01]  /*13d0*/  IADD3 R51, PT, PT, R3, UR11, RZ ;  /* 0x0000000b03337c10 */ /* 0x000fe2000fffe0ff */
[----:B------:R-:W0:Y:S08]  /*13e0*/  I2F.F16 R6, R12 ;  /* 0x0000000c00067306 */ /* 0x000e300000200c00 */
[----:B------:R-:W1:Y:S08]  /*13f0*/  I2F.F16 R49, R10 ;  /* 0x0000000a00317306 */ /* 0x000e700000200c00 */
[----:B------:R1:W2:Y:S08]  /*1400*/  I2F.F16 R50, R8 ;  /* 0x0000000800327306 */ /* 0x0002b00000200c00 */
[----:B------:R-:W5:Y:S01]  /*1410*/  I2F.F16 R52, R51 ;  /* 0x0000003300347306 */ /* 0x000f620000200c00 */
[--C-:B---3--:R-:W-:Y:S01]  /*1420*/  HADD2.F32 R15, -RZ, R11.reuse.H0_H0 ;  /* 0x2000000bff0f7230 */ /* 0x108fe20000004100 */
[----:B------:R-:W-:Y:S01]  /*1430*/  IADD3 R5, PT, PT, R12, 0xe400, RZ ;  /* 0x0000e4000c057810 */ /* 0x000fe20007ffe0ff */
[----:B------:R-:W-:Y:S01]  /*1440*/  HADD2.F32 R3, -RZ, R11.H1_H1 ;  /* 0x3000000bff037230 */ /* 0x000fe20000004100 */
[----:B------:R-:W-:-:S02]  /*1450*/  IADD3 R7, PT, PT, R10, 0xe400, RZ ;  /* 0x0000e4000a077810 */ /* 0x000fc40007ffe0ff */
[----:B------:R-:W-:Y:S02]  /*1460*/  IADD3 R9, PT, PT, R8, 0xe400, RZ ;  /* 0x0000e40008097810 */ /* 0x000fe40007ffe0ff */
[----:B------:R-:W-:Y:S01]  /*1470*/  IADD3 R11, PT, PT, R51, 0xe400, RZ ;  /* 0x0000e400330b7810 */ /* 0x000fe20007ffe0ff */
[--C-:B----4-:R-:W-:Y:S02]  /*1480*/  HADD2.F32 R13, -RZ, R14.reuse.H0_H0 ;  /* 0x2000000eff0d7230 */ /* 0x110fe40000004100 */
[----:B0-----:R-:W-:Y:S02]  /*1490*/  HADD2 R6, -R6.H0_H0, UR10.H0_H0 ;  /* 0x2000000a06067e30 */ /* 0x001fe40008000900 */
[----:B------:R-:W-:Y:S02]  /*14a0*/  HADD2.F32 R14, -RZ, R14.H1_H1 ;  /* 0x3000000eff0e7230 */ /* 0x000fe40000004100 */
[----:B-1----:R-:W-:Y:S01]  /*14b0*/  HADD2 R8, -R49.H0_H0, UR10.H0_H0 ;  /* 0x2000000a31087e30 */ /* 0x002fe20008000900 */
[----:B------:R-:W-:Y:S01]  /*14c0*/  PRMT R5, R5, 0x5410, R5 ;  /* 0x0000541005057816 */ /* 0x000fe20000000005 */
[----:B--2---:R-:W-:Y:S01]  /*14d0*/  HADD2 R10, -R50.H0_H0, UR10.H0_H0 ;  /* 0x2000000a320a7e30 */ /* 0x004fe20008000900 */
[----:B------:R-:W-:Y:S01]  /*14e0*/  PRMT R7, R7, 0x5410, R7 ;  /* 0x0000541007077816 */ /* 0x000fe20000000007 */
[----:B-----5:R-:W-:Y:S01]  /*14f0*/  HADD2 R12, -R52.H0_H0, UR10.H0_H0 ;  /* 0x2000000a340c7e30 */ /* 0x020fe20008000900 */
[----:B------:R-:W-:-:S02]  /*1500*/  PRMT R9, R9, 0x5410, R9 ;  /* 0x0000541009097816 */ /* 0x000fc40000000009 */
[----:B------:R-:W-:-:S07]  /*1510*/  PRMT R11, R11, 0x5410, R11 ;  /* 0x000054100b0b7816 */ /* 0x000fce000000000b */
.L_x_811:
[----:B------:R-:W-:Y:S02]  /*1520*/  LOP3.LUT R50, R25, 0x64006400, RZ, 0xfc, !PT ;  /* 0x6400640019327812 */ /* 0x000fe400078efcff */
[----:B------:R-:W-:Y:S02]  /*1530*/  LOP3.LUT R58, R27, 0x64006400, RZ, 0xfc, !PT ;  /* 0x640064001b3a7812 */ /* 0x000fe400078efcff */
[----:B------:R-:W-:Y:S01]  /*1540*/  LOP3.LUT R25, R24, 0x64006400, RZ, 0xfc, !PT ;  /* 0x6400640018197812 */ /* 0x000fe200078efcff */
[----:B------:R-:W-:Y:S01]  /*1550*/  HFMA2 R59, R50, 1, 1, R5 ;  /* 0x3c003c00323b7831 */ /* 0x000fe20000000005 */
[----:B------:R-:W-:Y:S01]  /*1560*/  LOP3.LUT R60, R47, 0x64006400, RZ, 0xfc, !PT ;  /* 0x640064002f3c7812 */ /* 0x000fe200078efcff */
[----:B------:R-:W-:Y:S01]  /*1570*/  HADD2 R58, R58, R7 ;  /* 0x000000073a3a7230 */ /* 0x000fe20000000000 */
[----:B------:R-:W-:Y:S02]  /*1580*/  LOP3.LUT R24, R45, 0x64006400, RZ, 0xfc, !PT ;  /* 0x640064002d187812 */ /* 0x000fe400078efcff */
[----:B------:R-:W-:Y:S01]  /*1590*/  LOP3.LUT R27, R26, 0x64006400, RZ, 0xfc, !PT ;  /* 0x640064001a1b7812 */ /* 0x000fe200078efcff */
[----:B------:R-:W-:Y:S01]  /*15a0*/  HADD2 R60, R60, R11 ;  /* 0x0000000b3c3c7230 */ /* 0x000fe20000000000 */
[----:B------:R-:W-:Y:S01]  /*15b0*/  LOP3.LUT R49, R48, 0x64006400, RZ, 0xfc, !PT ;  /* 0x6400640030317812 */ /* 0x000fe200078efcff */
[----:B------:R-:W-:Y:S01]  /*15c0*/  HFMA2 R61, R24, 1, 1, R9 ;  /* 0x3c003c00183d7831 */ /* 0x000fe20000000009 */
[----:B------:R-:W-:Y:S01]  /*15d0*/  LOP3.LUT R45, R46, 0x64006400, RZ, 0xfc, !PT ;  /* 0x640064002e2d7812 */ /* 0x000fe200078efcff */
[----:B------:R-:W-:-:S02]  /*15e0*/  HFMA2 R47, R27, 0.0625, 0.0625, R8 ;  /* 0x2c002c001b2f7831 */ /* 0x000fc40000000008 */
[----:B------:R-:W-:Y:S02]  /*15f0*/  HFMA2 R46, R25, 0.0625, 0.0625, R6 ;  /* 0x2c002c00192e7831 */ /* 0x000fe40000000006 */
[-C--:B------:R-:W-:Y:S02]  /*1600*/  HFMA2 R24, R58, R16.reuse, RZ.H0_H0 ;  /* 0x000000103a187231 */ /* 0x080fe400000400ff */
[-C--:B------:R-:W-:Y:S02]  /*1610*/  HFMA2 R25, R59, R16.reuse, RZ ;  /* 0x000000103b197231 */ /* 0x080fe400000000ff */
[----:B------:R-:W-:Y:S02]  /*1620*/  HFMA2 R49, R49, 0.0625, 0.0625, R12 ;  /* 0x2c002c0031317831 */ /* 0x000fe4000000000c */
[----:B------:R-:W-:Y:S02]  /*1630*/  HFMA2 R48, R45, 0.0625, 0.0625, R10 ;  /* 0x2c002c002d307831 */ /* 0x000fe4000000000a */
[----:B------:R-:W-:-:S02]  /*1640*/  HFMA2 R27, R60, R16, RZ.H0_H0 ;  /* 0x000000103c1b7231 */ /* 0x000fc400000400ff */
[----:B------:R-:W-:Y:S02]  /*1650*/  HFMA2 R26, R61, R16, RZ ;  /* 0x000000103d1a7231 */ /* 0x000fe400000000ff */
[-C--:B------:R-:W-:Y:S02]  /*1660*/  HFMA2 R16, R47, R17.reuse, R24 ;  /* 0x000000112f107231 */ /* 0x080fe40000000018 */
[-C--:B------:R-:W-:Y:S02]  /*1670*/  HFMA2 R25, R46, R17.reuse, R25 ;  /* 0x000000112e197231 */ /* 0x080fe40000000019 */
[-C--:B------:R-:W-:Y:S02]  /*1680*/  HFMA2 R24, R49, R17.reuse, R27 ;  /* 0x0000001131187231 */ /* 0x080fe4000000001b */
[----:B------:R-:W-:Y:S01]  /*1690*/  HFMA2 R26, R48, R17, R26 ;  /* 0x00000011301a7231 */ /* 0x000fe2000000001a */
[----:B------:R-:W-:Y:S02]  /*16a0*/  LOP3.LUT R27, R21, 0xf000f, RZ, 0xc0, !PT ;  /* 0x000f000f151b7812 */ /* 0x000fe400078ec0ff */
[----:B------:R-:W-:-:S02]  /*16b0*/  LOP3.LUT R17, R20, 0xf000f, RZ, 0xc0, !PT ;  /* 0x000f000f14117812 */ /* 0x000fc400078ec0ff */
[----:B------:R-:W-:Y:S02]  /*16c0*/  LOP3.LUT R45, R22, 0xf000f, RZ, 0xc0, !PT ;  /* 0x000f000f162d7812 */ /* 0x000fe400078ec0ff */
[----:B------:R-:W-:Y:S02]  /*16d0*/  LOP3.LUT R51, R23, 0xf000f, RZ, 0xc0, !PT ;  /* 0x000f000f17337812 */ /* 0x000fe400078ec0ff */
[----:B------:R-:W-:Y:S02]  /*16e0*/  LOP3.LUT R52, R27, 0x64006400, RZ, 0xfc, !PT ;  /* 0x640064001b347812 */ /* 0x000fe400078efcff */
[----:B------:R-:W-:Y:S02]  /*16f0*/  LOP3.LUT R50, R17, 0x64006400, RZ, 0xfc, !PT ;  /* 0x6400640011327812 */ /* 0x000fe400078efcff */
[----:B------:R-:W-:Y:S02]  /*1700*/  LOP3.LUT R54, R45, 0x64006400, RZ, 0xfc, !PT ;  /* 0x640064002d367812 */ /* 0x000fe400078efcff */
[----:B------:R-:W-:Y:S01]  /*1710*/  LOP3.LUT R56, R51, 0x64006400, RZ, 0xfc, !PT ;  /* 0x6400640033387812 */ /* 0x000fe200078efcff */
[----:B------:R-:W-:-:S02]  /*1720*/  HFMA2 R51, R52, 1, 1, R7 ;  /* 0x3c003c0034337831 */ /* 0x000fc40000000007 */
[----:B------:R-:W-:Y:S01]  /*1730*/  HADD2 R50, R50, R5 ;  /* 0x0000000532327230 */ /* 0x000fe20000000000 */
[----:B------:R-:W-:Y:S01]  /*1740*/  LOP3.LUT R20, R20, 0xf000f0, RZ, 0xc0, !PT ;  /* 0x00f000f014147812 */ /* 0x000fe200078ec0ff */
[----:B------:R-:W-:Y:S02]  /*1750*/  HADD2 R52, R54, R9 ;  /* 0x0000000936347230 */ /* 0x000fe40000000000 */
[----:B------:R-:W-:Y:S01]  /*1760*/  HFMA2 R53, R56, 1, 1, R11 ;  /* 0x3c003c0038357831 */ /* 0x000fe2000000000b */
[----:B------:R-:W-:Y:S01]  /*1770*/  LOP3.LUT R21, R21, 0xf000f0, RZ, 0xc0, !PT ;  /* 0x00f000f015157812 */ /* 0x000fe200078ec0ff */
[-C--:B------:R-:W-:Y:S01]  /*1780*/  HFMA2 R27, R50, R18.reuse, R25 ;  /* 0x00000012321b7231 */ /* 0x080fe20000000019 */
[----:B------:R-:W-:Y:S01]  /*1790*/  LOP3.LUT R22, R22, 0xf000f0, RZ, 0xc0, !PT ;  /* 0x00f000f016167812 */ /* 0x000fe200078ec0ff */
[-C--:B------:R-:W-:Y:S02]  /*17a0*/  HFMA2 R16, R51, R18.reuse, R16 ;  /* 0x0000001233107231 */ /* 0x080fe40000000010 */
[----:B------:R-:W-:-:S02]  /*17b0*/  HFMA2 R17, R52, R18, R26 ;  /* 0x0000001234117231 */ /* 0x000fc4000000001a */
[----:B------:R-:W-:Y:S01]  /*17c0*/  HFMA2 R18, R53, R18, R24 ;  /* 0x0000001235127231 */ /* 0x000fe20000000018 */
[----:B------:R-:W-:Y:S02]  /*17d0*/  LOP3.LUT R24, R23, 0xf000f0, RZ, 0xc0, !PT ;  /* 0x00f000f017187812 */ /* 0x000fe400078ec0ff */
[----:B------:R-:W-:Y:S02]  /*17e0*/  LOP3.LUT R25, R20, 0x64006400, RZ, 0xfc, !PT ;  /* 0x6400640014197812 */ /* 0x000fe400078efcff */
[----:B------:R-:W-:Y:S02]  /*17f0*/  LOP3.LUT R55, R21, 0x64006400, RZ, 0xfc, !PT ;  /* 0x6400640015377812 */ /* 0x000fe400078efcff */
[----:B------:R-:W-:Y:S01]  /*1800*/  LOP3.LUT R45, R22, 0x64006400, RZ, 0xfc, !PT ;  /* 0x64006400162d7812 */ /* 0x000fe200078efcff */
[----:B------:R-:W-:Y:S01]  /*1810*/  HFMA2 R54, R25, 0.0625, 0.0625, R6 ;  /* 0x2c002c0019367831 */ /* 0x000fe20000000006 */
[----:B------:R-:W0:Y:S01]  /*1820*/  LDS.128 R20, [UR6+0x100] ;  /* 0x00010006ff147984 */ /* 0x000e220008000c00 */
[----:B------:R-:W-:Y:S01]  /*1830*/  LOP3.LUT R57, R24, 0x64006400, RZ, 0xfc, !PT ;  /* 0x6400640018397812 */ /* 0x000fe200078efcff */
[----:B------:R-:W-:-:S02]  /*1840*/  HFMA2 R55, R55, 0.0625, 0.0625, R8 ;  /* 0x2c002c0037377831 */ /* 0x000fc40000000008 */
[----:B------:R-:W-:Y:S02]  /*1850*/  HFMA2 R56, R45, 0.0625, 0.0625, R10 ;  /* 0x2c002c002d387831 */ /* 0x000fe4000000000a */
[-C--:B------:R-:W-:Y:S02]  /*1860*/  HFMA2 R27, R54, R19.reuse, R27 ;  /* 0x00000013361b7231 */ /* 0x080fe4000000001b */
[----:B------:R-:W-:Y:S02]  /*1870*/  HFMA2 R57, R57, 0.0625, 0.0625, R12 ;  /* 0x2c002c0039397831 */ /* 0x000fe4000000000c */
[-C--:B------:R-:W-:Y:S02]  /*1880*/  HFMA2 R17, R56, R19.reuse, R17 ;  /* 0x0000001338117231 */ /* 0x080fe40000000011 */
[-C--:B------:R-:W-:Y:S02]  /*1890*/  HFMA2 R24, R55, R19.reuse, R16 ;  /* 0x0000001337187231 */ /* 0x080fe40000000010 */
[----:B------:R-:W-:-:S02]  /*18a0*/  HFMA2 R18, R57, R19, R18 ;  /* 0x0000001339127231 */ /* 0x000fc40000000012 */
[--C-:B------:R-:W-:Y:S02]  /*18b0*/  HADD2.F32 R16, -RZ, R27.reuse.H0_H0 ;  /* 0x2000001bff107230 */ /* 0x100fe40000004100 */
[--C-:B------:R-:W-:Y:S02]  /*18c0*/  HADD2.F32 R19, -RZ, R24.reuse.H0_H0 ;  /* 0x20000018ff137230 */ /* 0x100fe40000004100 */
[----:B------:R-:W-:Y:S02]  /*18d0*/  HADD2.F32 R24, -RZ, R24.H1_H1 ;  /* 0x30000018ff187230 */ /* 0x000fe40000004100 */
[----:B------:R-:W-:Y:S02]  /*18e0*/  HADD2.F32 R25, -RZ, R18.H0_H0 ;  /* 0x20000012ff197230 */ /* 0x000fe40000004100 */
[----:B------:R-:W-:Y:S02]  /*18f0*/  HADD2.F32 R27, -RZ, R27.H1_H1 ;  /* 0x3000001bff1b7230 */ /* 0x000fe40000004100 */
[----:B------:R-:W-:Y:S01]  /*1900*/  FADD.FTZ R19, R19, R24 ;  /* 0x0000001813137221 */ /* 0x000fe20000010000 */
[----:B------:R-:W-:-:S02]  /*1910*/  HADD2.F32 R24, -RZ, R17.H0_H0 ;  /* 0x20000011ff187230 */ /* 0x000fc40000004100 */
[----:B------:R-:W-:Y:S02]  /*1920*/  HADD2.F32 R17, -RZ, R17.H1_H1 ;  /* 0x30000011ff117230 */ /* 0x000fe40000004100 */
[----:B------:R-:W-:Y:S01]  /*1930*/  FADD.FTZ R16, R16, R27 ;  /* 0x0000001b10107221 */ /* 0x000fe20000010000 */
[----:B------:R-:W-:Y:S02]  /*1940*/  HADD2.F32 R18, -RZ, R18.H1_H1 ;  /* 0x30000012ff127230 */ /* 0x000fe40000004100 */
[----:B------:R-:W-:Y:S01]  /*1950*/  FFMA.FTZ R64, R14, R19, R64 ;  /* 0x000000130e407223 */ /* 0x000fe20000010040 */
[----:B------:R-:W-:Y:S01]  /*1960*/  FADD.FTZ R24, R24, R17 ;  /* 0x0000001118187221 */ /* 0x000fe20000010000 */
[----:B------:R-:W-:Y:S01]  /*1970*/  FFMA.FTZ R65, R13, R16, R65 ;  /* 0x000000100d417223 */ /* 0x000fe20000010041 */
[----:B------:R-:W-:Y:S02]  /*1980*/  FADD.FTZ R18, R25, R18 ;  /* 0x0000001219127221 */ /* 0x000fe40000010000 */
[----:B------:R-:W-:-:S02]  /*1990*/  FFMA.FTZ R63, R15, R24, R63 ;  /* 0x000000180f3f7223 */ /* 0x000fc4000001003f */
        /* <DEDUP_REMOVED lines=9> */
[-C--:B------:R-:W-:Y:S01]  /*1a30*/  HFMA2 R27, R50, R22.reuse, R25 ;  /* 0x00000016321b7231 */ /* 0x080fe20000000019 */
[----:B------:R-:W0:Y:S01]  /*1a40*/  LDS.128 R16, [UR6+0x200] ;  /* 0x00020006ff107984 */ /* 0x000e220008000c00 */
[-C--:B------:R-:W-:Y:S02]  /*1a50*/  HFMA2 R20, R51, R22.reuse, R20 ;  /* 0x0000001633147231 */ /* 0x080fe40000000014 */
[-C--:B------:R-:W-:Y:S02]  /*1a60*/  HFMA2 R26, R52, R22.reuse, R26 ;  /* 0x00000016341a7231 */ /* 0x080fe4000000001a */
[----:B------:R-:W-:-:S02]  /*1a70*/  HFMA2 R21, R53, R22, R21 ;  /* 0x0000001635157231 */ /* 0x000fc40000000015 */
[-C--:B------:R-:W-:Y:S02]  /*1a80*/  HFMA2 R27, R54, R23.reuse, R27 ;  /* 0x00000017361b7231 */ /* 0x080fe4000000001b */
[-C--:B------:R-:W-:Y:S02]  /*1a90*/  HFMA2 R24, R55, R23.reuse, R20 ;  /* 0x0000001737187231 */ /* 0x080fe40000000014 */
[-C--:B------:R-:W-:Y:S02]  /*1aa0*/  HFMA2 R20, R56, R23.reuse, R26 ;  /* 0x0000001738147231 */ /* 0x080fe4000000001a */
[----:B------:R-:W-:Y:S02]  /*1ab0*/  HFMA2 R23, R57, R23, R21 ;  /* 0x0000001739177231 */ /* 0x000fe40000000015 */
[--C-:B------:R-:W-:Y:S02]  /*1ac0*/  HADD2.F32 R21, -RZ, R27.reuse.H0_H0 ;  /* 0x2000001bff157230 */ /* 0x100fe40000004100 */
[----:B------:R-:W-:-:S02]  /*1ad0*/  HADD2.F32 R22, -RZ, R27.H1_H1 ;  /* 0x3000001bff167230 */ /* 0x000fc40000004100 */
[--C-:B------:R-:W-:Y:S02]  /*1ae0*/  HADD2.F32 R25, -RZ, R24.reuse.H0_H0 ;  /* 0x20000018ff197230 */ /* 0x100fe40000004100 */
[----:B------:R-:W-:Y:S02]  /*1af0*/  HADD2.F32 R24, -RZ, R24.H1_H1 ;  /* 0x30000018ff187230 */ /* 0x000fe40000004100 */
[----:B------:R-:W-:-:S03]  /*1b00*/  FADD.FTZ R21, R21, R22 ;  /* 0x0000001615157221 */ /* 0x000fc60000010000 */
[----:B------:R-:W-:Y:S01]  /*1b10*/  FADD.FTZ R22, R25, R24 ;  /* 0x0000001819167221 */ /* 0x000fe20000010000 */
[--C-:B------:R-:W-:Y:S02]  /*1b20*/  HADD2.F32 R24, -RZ, R20.reuse.H0_H0 ;  /* 0x20000014ff187230 */ /* 0x100fe40000004100 */
[----:B------:R-:W-:Y:S01]  /*1b30*/  FFMA.FTZ R30, R13, R21, R30 ;  /* 0x000000150d1e7223 */ /* 0x000fe2000001001e */
[----:B------:R-:W-:Y:S02]  /*1b40*/  HADD2.F32 R25, -RZ, R20.H1_H1 ;  /* 0x30000014ff197230 */ /* 0x000fe40000004100 */
[----:B------:R-:W-:Y:S01]  /*1b50*/  FFMA.FTZ R31, R14, R22, R31 ;  /* 0x000000160e1f7223 */ /* 0x000fe2000001001f */
[--C-:B------:R-:W-:Y:S02]  /*1b60*/  HADD2.F32 R20, -RZ, R23.reuse.H0_H0 ;  /* 0x20000017ff147230 */ /* 0x100fe40000004100 */
[----:B------:R-:W-:Y:S02]  /*1b70*/  HADD2.F32 R23, -RZ, R23.H1_H1 ;  /* 0x30000017ff177230 */ /* 0x000fe40000004100 */
[----:B------:R-:W-:-:S03]  /*1b80*/  FADD.FTZ R24, R24, R25 ;  /* 0x0000001918187221 */ /* 0x000fc60000010000 */
[----:B------:R-:W-:Y:S01]  /*1b90*/  FADD.FTZ R20, R20, R23 ;  /* 0x0000001714147221 */ /* 0x000fe20000010000 */
[----:B------:R-:W-:-:S03]  /*1ba0*/  FFMA.FTZ R32, R15, R24, R32 ;  /* 0x000000180f207223 */ /* 0x000fc60000010020 */
        /* <DEDUP_REMOVED lines=107> */
[----:B------:R-:W-:Y:S01]  /*2260*/  HFMA2 R21, R49, R21, R17 ;  /* 0x0000001531157231 */ /* 0x000fe20000000011 */
[----:B------:R-:W-:Y:S01]  /*2270*/  MOV R17, UR8 ;  /* 0x0000000800117c02 */ /* 0x000fe20008000f00 */
[----:B------:R-:W0:Y:S04]  /*2280*/  LDS.128 R24, [UR6+0x600] ;  /* 0x00060006ff187984 */ /* 0x000e280008000c00 */
[----:B------:R-:W-:-:S05]  /*2290*/  IMAD.WIDE R76, R17, 0x4, R76 ;  /* 0x00000004114c7825 */ /* 0x000fca00078e024c */
[----:B------:R-:W2:Y:S01]  /*22a0*/  LDG.E.128.CONSTANT R16, desc[UR12][R76.64] ;  /* 0x0000000c4c107981 */ /* 0x000ea2000c1e9d00 */
        /* <DEDUP_REMOVED lines=9> */
[----:B------:R-:W-:-:S05]  /*2340*/  HADD2.F32 R21, -RZ, R21.H1_H1 ;  /* 0x30000015ff157230 */ /* 0x000fca0000004100 */
[----:B------:R-:W-:Y:S01]  /*2350*/  FADD.FTZ R21, R22, R21 ;  /* 0x0000001516157221 */ /* 0x000fe20000010000 */
[----:B------:R-:W-:Y:S02]  /*2360*/  HADD2.F32 R22, -RZ, R20.H0_H0 ;  /* 0x20000014ff167230 */ /* 0x000fe40000004100 */
        /* <DEDUP_REMOVED lines=8> */
[--C-:B------:R-:W-:Y:S02]  /*23f0*/  HADD2.F32 R25, -RZ, R75.reuse.H0_H0 ;  /* 0x2000004bff197230 */ /* 0x100fe40000004100 */
[----:B------:R-:W-:Y:S02]  /*2400*/  HADD2.F32 R46, -RZ, R75.H1_H1 ;  /* 0x3000004bff2e7230 */ /* 0x000fe40000004100 */
[----:B------:R-:W-:-:S03]  /*2410*/  HADD2.F32 R47, -RZ, R20.H1_H1 ;  /* 0x30000014ff2f7230 */ /* 0x000fc60000004100 */
[----:B------:R-:W-:Y:S01]  /*2420*/  FADD.FTZ R25, R25, R46 ;  /* 0x0000002e19197221 */ /* 0x000fe20000010000 */
[--C-:B------:R-:W-:Y:S02]  /*2430*/  HADD2.F32 R46, -RZ, R23.reuse.H0_H0 ;  /* 0x20000017ff2e7230 */ /* 0x100fe40000004100 */
[----:B------:R-:W-:Y:S01]  /*2440*/  FADD.FTZ R22, R22, R47 ;  /* 0x0000002f16167221 */ /* 0x000fe20000010000 */
[----:B------:R-:W-:Y:S02]  /*2450*/  HADD2.F32 R23, -RZ, R23.H1_H1 ;  /* 0x30000017ff177230 */ /* 0x000fe40000004100 */
[----:B------:R-:W-:Y:S01]  /*2460*/  FFMA.FTZ R68, R13, R21, R68 ;  /* 0x000000150d447223 */ /* 0x000fe20000010044 */
[----:B------:R-:W-:Y:S02]  /*2470*/  FFMA.FTZ R70, R15, R22, R66 ;  /* 0x000000160f467223 */ /* 0x000fe40000010042 */
[----:B------:R-:W-:Y:S02]  /*2480*/  FADD.FTZ R46, R46, R23 ;  /* 0x000000172e2e7221 */ /* 0x000fe40000010000 */
[----:B------:R-:W0:Y:S01]  /*2490*/  LDS.128 R20, [UR6+0x10] ;  /* 0x00001006ff147984 */ /* 0x000e220008000c00 */
        /* <DEDUP_REMOVED lines=10> */
[----:B------:R-:W-:Y:S02]  /*2540*/  HADD2.F32 R24, -RZ, R59.H0_H0 ;  /* 0x2000003bff187230 */ /* 0x000fe40000004100 */
[--C-:B------:R-:W-:Y:S02]  /*2550*/  HADD2.F32 R47, -RZ, R27.reuse.H0_H0 ;  /* 0x2000001bff2f7230 */ /* 0x100fe40000004100 */
[----:B------:R-:W-:-:S02]  /*2560*/  HADD2.F32 R48, -RZ, R27.H1_H1 ;  /* 0x3000001bff307230 */ /* 0x000fc40000004100 */
[----:B------:R-:W-:Y:S01]  /*2570*/  FFMA.FTZ R67, R14, R25, R67 ;  /* 0x000000190e437223 */ /* 0x000fe20000010043 */
[----:B------:R-:W-:Y:S02]  /*2580*/  HADD2.F32 R59, -RZ, R59.H1_H1 ;  /* 0x3000003bff3b7230 */ /* 0x000fe40000004100 */
[----:B------:R-:W-:Y:S01]  /*2590*/  FADD.FTZ R26, R26, R61 ;  /* 0x0000003d1a1a7221 */ /* 0x000fe20000010000 */
[--C-:B------:R-:W-:Y:S02]  /*25a0*/  HADD2.F32 R25, -RZ, R58.reuse.H0_H0 ;  /* 0x2000003aff197230 */ /* 0x100fe40000004100 */
[----:B------:R-:W-:Y:S01]  /*25b0*/  FADD.FTZ R48, R47, R48 ;  /* 0x000000302f307221 */ /* 0x000fe20000010000 */
[----:B------:R-:W-:Y:S02]  /*25c0*/  HADD2.F32 R58, -RZ, R58.H1_H1 ;  /* 0x3000003aff3a7230 */ /* 0x000fe40000004100 */
[----:B------:R-:W-:Y:S01]  /*25d0*/  FADD.FTZ R24, R24, R59 ;  /* 0x0000003b18187221 */ /* 0x000fe20000010000 */
[----:B------:R-:W-:Y:S01]  /*25e0*/  FFMA.FTZ R72, R15, R26, R72 ;  /* 0x0000001a0f487223 */ /* 0x000fe20000010048 */
[C---:B------:R-:W-:Y:S01]  /*25f0*/  FFMA.FTZ R71, R3.reuse, R48, R71 ;  /* 0x0000003003477223 */ /* 0x040fe20000010047 */
[----:B------:R-:W-:Y:S01]  /*2600*/  FFMA.FTZ R69, R3, R46, R69 ;  /* 0x0000002e03457223 */ /* 0x000fe20000010045 */
[----:B------:R-:W-:Y:S01]  /*2610*/  FADD.FTZ R25, R25, R58 ;  /* 0x0000003a19197221 */ /* 0x000fe20000010000 */
[----:B------:R-:W-:-:S03]  /*2620*/  FFMA.FTZ R74, R13, R24, R74 ;  /* 0x000000180d4a7223 */ /* 0x000fc6000001004a */
[----:B------:R-:W-:Y:S01]  /*2630*/  FFMA.FTZ R73, R14, R25, R73 ;  /* 0x000000190e497223 */ /* 0x000fe20000010049 */
[----:B--2---:R-:W-:Y:S02]  /*2640*/  LOP3.LUT R26, R17, 0xf000f, RZ, 0xc0, !PT ;  /* 0x000f000f111a7812 */ /* 0x004fe400078ec0ff */
        /* <DEDUP_REMOVED lines=11> */
[----:B------:R-:W-:Y:S01]  /*2700*/  HADD2 R59, R26, R7 ;  /* 0x000000071a3b7230 */ /* 0x000fe20000000000 */
[----:B------:R-:W-:-:S02]  /*2710*/  LOP3.LUT R27, R27, 0x64006400, RZ, 0xfc, !PT ;  /* 0x640064001b1b7812 */ /* 0x000fc400078efcff */
[----:B------:R-:W-:Y:S01]  /*2720*/  LOP3.LUT R49, R47, 0x64006400, RZ, 0xfc, !PT ;  /* 0x640064002f317812 */ /* 0x000fe200078efcff */
[----:B------:R-:W-:Y:S01]  /*2730*/  HADD2 R61, R50, R11 ;  /* 0x0000000b323d7230 */ /* 0x000fe20000000000 */
[----:B------:R-:W-:Y:S02]  /*2740*/  LOP3.LUT R25, R25, 0x64006400, RZ, 0xfc, !PT ;  /* 0x6400640019197812 */ /* 0x000fe400078efcff */
[----:B------:R-:W-:Y:S01]  /*2750*/  LOP3.LUT R51, R51, 0x64006400, RZ, 0xfc, !PT ;  /* 0x6400640033337812 */ /* 0x000fe200078efcff */
[----:B------:R-:W-:Y:S02]  /*2760*/  HFMA2 R58, R24, 1, 1, R5 ;  /* 0x3c003c00183a7831 */ /* 0x000fe40000000005 */
[----:B------:R-:W-:Y:S02]  /*2770*/  HFMA2 R60, R60, 1, 1, R9 ;  /* 0x3c003c003c3c7831 */ /* 0x000fe40000000009 */
[----:B------:R-:W-:Y:S02]  /*2780*/  HFMA2 R47, R27, 0.0625, 0.0625, R8 ;  /* 0x2c002c001b2f7831 */ /* 0x000fe40000000008 */
[----:B------:R-:W-:-:S02]  /*2790*/  HFMA2 R48, R49, 0.0625, 0.0625, R10 ;  /* 0x2c002c0031307831 */ /* 0x000fc4000000000a */
[-C--:B0-----:R-:W-:Y:S02]  /*27a0*/  HFMA2 R24, R59, R20.reuse, RZ.H0_H0 ;  /* 0x000000143b187231 */ /* 0x081fe400000400ff */
[----:B------:R-:W-:Y:S02]  /*27b0*/  HFMA2 R46, R25, 0.0625, 0.0625, R6 ;  /* 0x2c002c00192e7831 */ /* 0x000fe40000000006 */
[----:B------:R-:W-:Y:S01]  /*27c0*/  HFMA2 R49, R51, 0.0625, 0.0625, R12 ;  /* 0x2c002c0033317831 */ /* 0x000fe2000000000c */
[----:B------:R-:W-:Y:S01]  /*27d0*/  SHF.R.U32.HI R17, RZ, 0x8, R17 ;  /* 0x00000008ff117819 */ /* 0x000fe20000011611 */
[-C--:B------:R-:W-:Y:S02]  /*27e0*/  HFMA2 R27, R61, R20.reuse, RZ.H0_H0 ;  /* 0x000000143d1b7231 */ /* 0x080fe400000400ff */
[-C--:B------:R-:W-:Y:S01]  /*27f0*/  HFMA2 R25, R58, R20.reuse, RZ ;  /* 0x000000143a197231 */ /* 0x080fe200000000ff */
[----:B------:R-:W-:Y:S01]  /*2800*/  SHF.R.U32.HI R16, RZ, 0x8, R16 ;  /* 0x00000008ff107819 */ /* 0x000fe20000011610 */
[----:B------:R-:W-:Y:S01]  /*2810*/  HFMA2 R26, R60, R20, RZ ;  /* 0x000000143c1a7231 */ /* 0x000fe200000000ff */
[----:B------:R-:W-:Y:S01]  /*2820*/  SHF.R.U32.HI R18, RZ, 0x8, R18 ;  /* 0x00000008ff127819 */ /* 0x000fe20000011612 */
[-C--:B------:R-:W-:Y:S01]  /*2830*/  HFMA2 R20, R47, R21.reuse, R24 ;  /* 0x000000152f147231 */ /* 0x080fe20000000018 */
[----:B------:R-:W-:Y:S01]  /*2840*/  SHF.R.U32.HI R19, RZ, 0x8, R19 ;  /* 0x00000008ff137819 */ /* 0x000fe20000011613 */
[----:B------:R-:W-:-:S02]  /*2850*/  HFMA2 R24, R49, R21, R27 ;  /* 0x0000001531187231 */ /* 0x000fc4000000001b */
[-C--:B------:R-:W-:Y:S01]  /*2860*/  HFMA2 R25, R46, R21.reuse, R25 ;  /* 0x000000152e197231 */ /* 0x080fe20000000019 */
[----:B------:R-:W-:Y:S01]  /*2870*/  LOP3.LUT R27, R17, 0xf000f, RZ, 0xc0, !PT ;  /* 0x000f000f111b7812 */ /* 0x000fe200078ec0ff */
[----:B------:R-:W-:Y:S01]  /*2880*/  HFMA2 R26, R48, R21, R26 ;  /* 0x00000015301a7231 */ /* 0x000fe2000000001a */
[----:B------:R-:W-:Y:S02]  /*2890*/  LOP3.LUT R21, R16, 0xf000f, RZ, 0xc0, !PT ;  /* 0x000f000f10157812 */ /* 0x000fe400078ec0ff */
[----:B------:R-:W-:Y:S02]  /*28a0*/  LOP3.LUT R51, R18, 0xf000f, RZ, 0xc0, !PT ;  /* 0x000f000f12337812 */ /* 0x000fe400078ec0ff */
[----:B------:R-:W-:Y:S02]  /*28b0*/  LOP3.LUT R53, R19, 0xf000f, RZ, 0xc0, !PT ;  /* 0x000f000f13357812 */ /* 0x000fe400078ec0ff */
[----:B------:R-:W-:Y:S02]  /*28c0*/  LOP3.LUT R52, R27, 0x64006400, RZ, 0xfc, !PT ;  /* 0x640064001b347812 */ /* 0x000fe400078efcff */
[----:B------:R-:W-:-:S02]  /*28d0*/  LOP3.LUT R50, R21, 0x64006400, RZ, 0xfc, !PT ;  /* 0x6400640015327812 */ /* 0x000fc400078efcff */
[----:B------:R-:W-:Y:S02]  /*28e0*/  LOP3.LUT R54, R51, 0x64006400, RZ, 0xfc, !PT ;  /* 0x6400640033367812 */ /* 0x000fe400078efcff */
[----:B------:R-:W-:Y:S01]  /*28f0*/  LOP3.LUT R56, R53, 0x64006400, RZ, 0xfc, !PT ;  /* 0x6400640035387812 */ /* 0x000fe200078efcff */
[----:B------:R-:W-:Y:S02]  /*2900*/  HFMA2 R51, R52, 1, 1, R7 ;  /* 0x3c003c0034337831 */ /* 0x000fe40000000007 */
[----:B------:R-:W-:Y:S01]  /*2910*/  HADD2 R50, R50, R5 ;  /* 0x0000000532327230 */ /* 0x000fe20000000000 */
[----:B------:R-:W-:Y:S01]  /*2920*/  LOP3.LUT R16, R16, 0xf000f0, RZ, 0xc0, !PT ;  /* 0x00f000f010107812 */ /* 0x000fe200078ec0ff */
[----:B------:R-:W-:Y:S02]  /*2930*/  HADD2 R52, R54, R9 ;  /* 0x0000000936347230 */ /* 0x000fe40000000000 */
[----:B------:R-:W-:Y:S01]  /*2940*/  HFMA2 R53, R56, 1, 1, R11 ;  /* 0x3c003c0038357831 */ /* 0x000fe2000000000b */
[----:B------:R-:W-:-:S02]  /*2950*/  LOP3.LUT R17, R17, 0xf000f0, RZ, 0xc0, !PT ;  /* 0x00f000f011117812 */ /* 0x000fc400078ec0ff */
[----:B------:R-:W-:Y:S01]  /*2960*/  LOP3.LUT R18, R18, 0xf000f0, RZ, 0xc0, !PT ;  /* 0x00f000f012127812 */ /* 0x000fe200078ec0ff */
        /* <DEDUP_REMOVED lines=8> */
[----:B------:R-:W0:Y:S01]  /*29f0*/  LDS.128 R16, [UR6+0x110] ;  /* 0x00011006ff107984 */ /* 0x000e220008000c00 */
[----:B------:R-:W-:Y:S01]  /*2a00*/  LOP3.LUT R75, R24, 0x64006400, RZ, 0xfc, !PT ;  /* 0x64006400184b7812 */ /* 0x000fe200078efcff */
[----:B------:R-:W-:Y:S02]  /*2a10*/  HFMA2 R55, R55, 0.0625, 0.0625, R8 ;  /* 0x2c002c0037377831 */ /* 0x000fe40000000008 */
[----:B------:R-:W-:Y:S02]  /*2a20*/  HFMA2 R56, R57, 0.0625, 0.0625, R10 ;  /* 0x2c002c0039387831 */ /* 0x000fe4000000000a */
[----:B------:R-:W-:-:S02]  /*2a30*/  HFMA2 R54, R25, 0.0625, 0.0625, R6 ;  /* 0x2c002c0019367831 */ /* 0x000fc40000000006 */
[----:B------:R-:W-:Y:S02]  /*2a40*/  HFMA2 R57, R75, 0.0625, 0.0625, R12 ;  /* 0x2c002c004b397831 */ /* 0x000fe4000000000c */
[-C--:B------:R-:W-:Y:S02]  /*2a50*/  HFMA2 R24, R55, R23.reuse, R20 ;  /* 0x0000001737187231 */ /* 0x080fe40000000014 */
[-C--:B------:R-:W-:Y:S02]  /*2a60*/  HFMA2 R27, R54, R23.reuse, R27 ;  /* 0x00000017361b7231 */ /* 0x080fe4000000001b */
[-C--:B------:R-:W-:Y:S02]  /*2a70*/  HFMA2 R22, R57, R23.reuse, R22 ;  /* 0x0000001739167231 */ /* 0x080fe40000000016 */
[----:B------:R-:W-:Y:S02]  /*2a80*/  HFMA2 R21, R56, R23, R21 ;  /* 0x0000001738157231 */ /* 0x000fe40000000015 */
[----:B------:R-:W-:-:S02]  /*2a90*/  HADD2.F32 R23, -RZ, R24.H0_H0 ;  /* 0x20000018ff177230 */ /* 0x000fc40000004100 */
[----:B------:R-:W-:Y:S02]  /*2aa0*/  HADD2.F32 R24, -RZ, R24.H1_H1 ;  /* 0x30000018ff187230 */ /* 0x000fe40000004100 */
[----:B------:R-:W-:-:S03]  /*2ab0*/  HADD2.F32 R20, -RZ, R27.H0_H0 ;  /* 0x2000001bff147230 */ /* 0x000fc60000004100 */
[----:B------:R-:W-:Y:S01]  /*2ac0*/  FADD.FTZ R23, R23, R24 ;  /* 0x0000001817177221 */ /* 0x000fe20000010000 */
[----:B------:R-:W-:Y:S02]  /*2ad0*/  HADD2.F32 R24, -RZ, R21.H0_H0 ;  /* 0x20000015ff187230 */ /* 0x000fe40000004100 */
[----:B------:R-:W-:Y:S02]  /*2ae0*/  HADD2.F32 R27, -RZ, R27.H1_H1 ;  /* 0x3000001bff1b7230 */ /* 0x000fe40000004100 */
[----:B------:R-:W-:Y:S02]  /*2af0*/  HADD2.F32 R21, -RZ, R21.H1_H1 ;  /* 0x30000015ff157230 */ /* 0x000fe40000004100 */
[--C-:B------:R-:W-:Y:S02]  /*2b00*/  HADD2.F32 R25, -RZ, R22.reuse.H0_H0 ;  /* 0x20000016ff197230 */ /* 0x100fe40000004100 */
[----:B------:R-:W-:Y:S01]  /*2b10*/  FADD.FTZ R20, R20, R27 ;  /* 0x0000001b14147221 */ /* 0x000fe20000010000 */
[----:B------:R-:W-:-:S02]  /*2b20*/  HADD2.F32 R22, -RZ, R22.H1_H1 ;  /* 0x30000016ff167230 */ /* 0x000fc40000004100 */
[----:B------:R-:W-:Y:S01]  /*2b30*/  FADD.FTZ R24, R24, R21 ;  /* 0x0000001518187221 */ /* 0x000fe20000010000 */
[----:B------:R-:W-:Y:S01]  /*2b40*/  FFMA.FTZ R64, R14, R23, R64 ;  /* 0x000000170e407223 */ /* 0x000fe20000010040 */
[----:B------:R-:W-:Y:S02]  /*2b50*/  FFMA.FTZ R65, R13, R20, R65 ;  /* 0x000000140d417223 */ /* 0x000fe40000010041 */
[----:B------:R-:W-:Y:S01]  /*2b60*/  FFMA.FTZ R63, R15, R24, R63 ;  /* 0x000000180f3f7223 */ /* 0x000fe2000001003f */
[----:B------:R-:W-:Y:S01]  /*2b70*/  FADD.FTZ R22, R25, R22 ;  /* 0x0000001619167221 */ /* 0x000fe20000010000 */
[-C--:B0-----:R-:W-:Y:S02]  /*2b80*/  HFMA2 R23, R58, R16.reuse, RZ ;  /* 0x000000103a177231 */ /* 0x081fe400000000ff */
[-C--:B------:R-:W-:Y:S02]  /*2b90*/  HFMA2 R20, R59, R16.reuse, RZ.H0_H0 ;  /* 0x000000103b147231 */ /* 0x080fe400000400ff */
[----:B------:R-:W-:-:S02]  /*2ba0*/  HFMA2 R24, R60, R16, RZ ;  /* 0x000000103c187231 */ /* 0x000fc400000000ff */
[----:B------:R-:W-:Y:S02]  /*2bb0*/  HFMA2 R21, R61, R16, RZ.H0_H0 ;  /* 0x000000103d157231 */ /* 0x000fe400000400ff */
[-C--:B------:R-:W-:Y:S02]  /*2bc0*/  HFMA2 R25, R46, R17.reuse, R23 ;  /* 0x000000112e197231 */ /* 0x080fe40000000017 */
[-C--:B------:R-:W-:Y:S02]  /*2bd0*/  HFMA2 R16, R47, R17.reuse, R20 ;  /* 0x000000112f107231 */ /* 0x080fe40000000014 */
[-C--:B------:R-:W-:Y:S02]  /*2be0*/  HFMA2 R26, R48, R17.reuse, R24 ;  /* 0x00000011301a7231 */ /* 0x080fe40000000018 */
[----:B------:R-:W-:Y:S01]  /*2bf0*/  FFMA.FTZ R62, R3, R22, R62 ;  /* 0x00000016033e7223 */ /* 0x000fe2000001003e */
[----:B------:R-:W-:Y:S02]  /*2c00*/  HFMA2 R17, R49, R17, R21 ;  /* 0x0000001131117231 */ /* 0x000fe40000000015 */
        /* <DEDUP_REMOVED lines=13> */
[----:B------:R-:W-:-:S03]  /*2ce0*/  FADD.FTZ R17, R17, R18 ;  /* 0x0000001211117221 */ /* 0x000fc60000010000 */
[----:B------:R-:W-:Y:S01]  /*2cf0*/  FADD.FTZ R18, R25, R24 ;  /* 0x0000001819127221 */ /* 0x000fe20000010000 */
[--C-:B------:R-:W-:Y:S02]  /*2d00*/  HADD2.F32 R24, -RZ, R16.reuse.H0_H0 ;  /* 0x20000010ff187230 */ /* 0x100fe40000004100 */
[----:B------:R-:W-:Y:S02]  /*2d10*/  HADD2.F32 R25, -RZ, R16.H1_H1 ;  /* 0x30000010ff197230 */ /* 0x000fe40000004100 */
[--C-:B------:R-:W-:Y:S02]  /*2d20*/  HADD2.F32 R16, -RZ, R19.reuse.H0_H0 ;  /* 0x20000013ff107230 */ /* 0x100fe40000004100 */
[----:B------:R-:W-:Y:S02]  /*2d30*/  HADD2.F32 R19, -RZ, R19.H1_H1 ;  /* 0x30000013ff137230 */ /* 0x000fe40000004100 */
[----:B------:R-:W-:-:S03]  /*2d40*/  FADD.FTZ R24, R24, R25 ;  /* 0x0000001918187221 */ /* 0x000fc60000010000 */
[----:B------:R-:W-:Y:S01]  /*2d50*/  FADD.FTZ R16, R16, R19 ;  /* 0x0000001310107221 */ /* 0x000fe20000010000 */
[----:B------:R-:W-:Y:S01]  /*2d60*/  FFMA.FTZ R30, R13, R17, R30 ;  /* 0x000000110d1e7223 */ /* 0x000fe2000001001e */
[----:B------:R-:W-:Y:S01]  /*2d70*/  FFMA.FTZ R31, R14, R18, R31 ;  /* 0x000000120e1f7223 */ /* 0x000fe2000001001f */
[----:B------:R-:W-:Y:S01]  /*2d80*/  FFMA.FTZ R32, R15, R24, R32 ;  /* 0x000000180f207223 */ /* 0x000fe20000010020 */
[----:B------:R-:W-:Y:S01]  /*2d90*/  FFMA.FTZ R33, R3, R16, R33 ;  /* 0x0000001003217223 */ /* 0x000fe20000010021 */
[-C--:B0-----:R-:W-:Y:S02]  /*2da0*/  HFMA2 R16, R58, R20.reuse, RZ ;  /* 0x000000143a107231 */ /* 0x081fe400000000ff */
[-C--:B------:R-:W-:Y:S02]  /*2db0*/  HFMA2 R17, R59, R20.reuse, RZ.H0_H0 ;  /* 0x000000143b117231 */ /* 0x080fe400000400ff */
[-C--:B------:R-:W-:Y:S02]  /*2dc0*/  HFMA2 R24, R60, R20.reuse, RZ ;  /* 0x000000143c187231 */ /* 0x080fe400000000ff */
[----:B------:R-:W-:-:S02]  /*2dd0*/  HFMA2 R18, R61, R20, RZ.H0_H0 ;  /* 0x000000143d127231 */ /* 0x000fc400000400ff */
[-C--:B------:R-:W-:Y:S02]  /*2de0*/  HFMA2 R25, R46, R21.reuse, R16 ;  /* 0x000000152e197231 */ /* 0x080fe40000000010 */
[-C--:B------:R-:W-:Y:S02]  /*2df0*/  HFMA2 R20, R47, R21.reuse, R17 ;  /* 0x000000152f147231 */ /* 0x080fe40000000011 */
[-C--:B------:R-:W-:Y:S02]  /*2e00*/  HFMA2 R26, R48, R21.reuse, R24 ;  /* 0x00000015301a7231 */ /* 0x080fe40000000018 */
[----:B------:R-:W-:Y:S02]  /*2e10*/  HFMA2 R21, R49, R21, R18 ;  /* 0x0000001531157231 */ /* 0x000fe40000000012 */
[----:B------:R-:W0:Y:S01]  /*2e20*/  LDS.128 R16, [UR6+0x310] ;  /* 0x00031006ff107984 */ /* 0x000e220008000c00 */
        /* <DEDUP_REMOVED lines=21> */
[----:B------:R-:W-:Y:S02]  /*2f80*/  FFMA.FTZ R36, R15, R24, R36 ;  /* 0x000000180f247223 */ /* 0x000fe40000010024 */
        /* <DEDUP_REMOVED lines=62> */
[----:B------:R-:W-:Y:S01]  /*3370*/  FADD.FTZ R24, R24, R25 ;  /* 0x0000001918187221 */ /* 0x000fe20000010000 */
[----:B------:R-:W-:Y:S01]  /*3380*/  FFMA.FTZ R42, R13, R21, R42 ;  /* 0x000000150d2a7223 */ /* 0x000fe2000001002a */
[----:B------:R-:W-:Y:S01]  /*3390*/  MOV R21, UR8 ;  /* 0x0000000800157c02 */ /* 0x000fe20008000f00 */
[----:B------:R-:W-:Y:S01]  /*33a0*/  FADD.FTZ R20, R20, R23 ;  /* 0x0000001714147221 */ /* 0x000fe20000010000 */
[----:B------:R-:W-:-:S03]  /*33b0*/  FFMA.FTZ R44, R15, R24, R44 ;  /* 0x000000180f2c7223 */ /* 0x000fc6000001002c */
[----:B------:R-:W-:Y:S01]  /*33c0*/  FFMA.FTZ R66, R3, R20, R45 ;  /* 0x0000001403427223 */ /* 0x000fe2000001002d */
[----:B------:R-:W-:-:S04]  /*33d0*/  IMAD.WIDE R76, R21, 0x4, R76 ;  /* 0x00000004154c7825 */ /* 0x000fc800078e024c */
[-C--:B0-----:R-:W-:Y:S02]  /*33e0*/  HFMA2 R23, R58, R16.reuse, RZ ;  /* 0x000000103a177231 */ /* 0x081fe400000000ff */
[-C--:B------:R-:W-:Y:S02]  /*33f0*/  HFMA2 R75, R59, R16.reuse, RZ.H0_H0 ;  /* 0x000000103b4b7231 */ /* 0x080fe400000400ff */
[-C--:B------:R-:W-:Y:S02]  /*3400*/  HFMA2 R24, R60, R16.reuse, RZ ;  /* 0x000000103c187231 */ /* 0x080fe400000000ff */
[----:B------:R-:W-:Y:S02]  /*3410*/  HFMA2 R20, R61, R16, RZ.H0_H0 ;  /* 0x000000103d147231 */ /* 0x000fe400000400ff */
[-C--:B------:R-:W-:Y:S02]  /*3420*/  HFMA2 R16, R46, R17.reuse, R23 ;  /* 0x000000112e107231 */ /* 0x080fe40000000017 */
[----:B------:R-:W-:-:S02]  /*3430*/  HFMA2 R75, R47, R17, R75 ;  /* 0x000000112f4b7231 */ /* 0x000fc4000000004b */
[-C--:B------:R-:W-:Y:S02]  /*3440*/  HFMA2 R45, R48, R17.reuse, R24 ;  /* 0x00000011302d7231 */ /* 0x080fe40000000018 */
[----:B------:R-:W-:Y:S01]  /*3450*/  FFMA.FTZ R43, R14, R22, R43 ;  /* 0x000000160e2b7223 */ /* 0x000fe2000001002b */
[----:B------:R-:W-:Y:S01]  /*3460*/  HFMA2 R17, R49, R17, R20 ;  /* 0x0000001131117231 */ /* 0x000fe20000000014 */
[----:B------:R-:W0:Y:S04]  /*3470*/  LDS.128 R24, [UR6+0x610] ;  /* 0x00061006ff187984 */ /* 0x000e280008000c00 */
[----:B------:R-:W2:Y:S01]  /*3480*/  LDG.E.128.CONSTANT R20, desc[UR12][R76.64] ;  /* 0x0000000c4c147981 */ /* 0x000ea2000c1e9d00 */
        /* <DEDUP_REMOVED lines=10> */
[----:B------:R-:W-:-:S03]  /*3530*/  HADD2.F32 R45, -RZ, R16.H1_H1 ;  /* 0x30000010ff2d7230 */ /* 0x000fc60000004100 */
[----:B------:R-:W-:Y:S01]  /*3540*/  FADD.FTZ R17, R18, R17 ;  /* 0x0000001112117221 */ /* 0x000fe20000010000 */
[----:B------:R-:W-:-:S05]  /*3550*/  HADD2.F32 R18, -RZ, R16.H0_H0 ;  /* 0x20000010ff127230 */ /* 0x000fca0000004100 */
        /* <DEDUP_REMOVED lines=9> */
[--C-:B------:R-:W-:Y:S02]  /*35f0*/  HADD2.F32 R25, -RZ, R75.reuse.H0_H0 ;  /* 0x2000004bff197230 */ /* 0x100fe40000004100 */
[----:B------:R-:W-:-:S05]  /*3600*/  HADD2.F32 R46, -RZ, R75.H1_H1 ;  /* 0x3000004bff2e7230 */ /* 0x000fca0000004100 */
[----:B------:R-:W-:Y:S01]  /*3610*/  FADD.FTZ R25, R25, R46 ;  /* 0x0000002e19197221 */ /* 0x000fe20000010000 */
[--C-:B------:R-:W-:Y:S02]  /*3620*/  HADD2.F32 R46, -RZ, R19.reuse.H0_H0 ;  /* 0x20000013ff2e7230 */ /* 0x100fe40000004100 */
        /* <DEDUP_REMOVED lines=12> */
[----:B------:R-:W-:Y:S01]  /*36f0*/  FFMA.FTZ R67, R14, R25, R67 ;  /* 0x000000190e437223 */ /* 0x000fe20000010043 */
[----:B------:R-:W-:Y:S02]  /*3700*/  HFMA2 R57, R57, R27, R24 ;  /* 0x0000001b39397231 */ /* 0x000fe40000000018 */
[--C-:B------:R-:W-:Y:S02]  /*3710*/  HADD2.F32 R24, -RZ, R58.reuse.H0_H0 ;  /* 0x2000003aff187230 */ /* 0x100fe40000004100 */
[----:B------:R-:W-:Y:S02]  /*3720*/  HADD2.F32 R25, -RZ, R58.H1_H1 ;  /* 0x3000003aff197230 */ /* 0x000fe40000004100 */
[--C-:B------:R-:W-:Y:S02]  /*3730*/  HADD2.F32 R26, -RZ, R59.reuse.H0_H0 ;  /* 0x2000003bff1a7230 */ /* 0x100fe40000004100 */
[----:B------:R-:W-:Y:S02]  /*3740*/  HADD2.F32 R27, -RZ, R60.H0_H0 ;  /* 0x2000003cff1b7230 */ /* 0x000fe40000004100 */
[----:B------:R-:W-:-:S02]  /*3750*/  HADD2.F32 R59, -RZ, R59.H1_H1 ;  /* 0x3000003bff3b7230 */ /* 0x000fc40000004100 */
[----:B------:R-:W-:Y:S02]  /*3760*/  HADD2.F32 R60, -RZ, R60.H1_H1 ;  /* 0x3000003cff3c7230 */ /* 0x000fe40000004100 */
[----:B------:R-:W-:Y:S01]  /*3770*/  FADD.FTZ R24, R24, R25 ;  /* 0x0000001918187221 */ /* 0x000fe20000010000 */
[--C-:B------:R-:W-:Y:S02]  /*3780*/  HADD2.F32 R45, -RZ, R57.reuse.H0_H0 ;  /* 0x20000039ff2d7230 */ /* 0x100fe40000004100 */
[----:B------:R-:W-:Y:S01]  /*3790*/  FADD.FTZ R26, R26, R59 ;  /* 0x0000003b1a1a7221 */ /* 0x000fe20000010000 */
[----:B------:R-:W-:Y:S02]  /*37a0*/  HADD2.F32 R48, -RZ, R57.H1_H1 ;  /* 0x30000039ff307230 */ /* 0x000fe40000004100 */
[----:B------:R-:W-:Y:S01]  /*37b0*/  FADD.FTZ R27, R27, R60 ;  /* 0x0000003c1b1b7221 */ /* 0x000fe20000010000 */
[----:B------:R-:W-:Y:S01]  /*37c0*/  FFMA.FTZ R74, R13, R24, R74 ;  /* 0x000000180d4a7223 */ /* 0x000fe2000001004a */
[----:B------:R-:W-:Y:S01]  /*37d0*/  FFMA.FTZ R73, R14, R26, R73 ;  /* 0x0000001a0e497223 */ /* 0x000fe20000010049 */
[----:B------:R-:W-:Y:S01]  /*37e0*/  FFMA.FTZ R69, R3, R46, R69 ;  /* 0x0000002e03457223 */ /* 0x000fe20000010045 */
[----:B------:R-:W-:Y:S01]  /*37f0*/  FFMA.FTZ R72, R15, R27, R72 ;  /* 0x0000001b0f487223 */ /* 0x000fe20000010048 */
[----:B------:R-:W-:-:S04]  /*3800*/  FADD.FTZ R48, R45, R48 ;  /* 0x000000302d307221 */ /* 0x000fc80000010000 */
[----:B------:R-:W-:Y:S01]  /*3810*/  FFMA.FTZ R71, R3, R48, R71 ;  /* 0x0000003003477223 */ /* 0x000fe20000010047 */
[----:B--2---:R-:W-:Y:S02]  /*3820*/  LOP3.LUT R24, R20, 0xf000f, RZ, 0xc0, !PT ;  /* 0x000f000f14187812 */ /* 0x004fe400078ec0ff */
[C---:B------:R-:W-:Y:S02]  /*3830*/  LOP3.LUT R26, R21.reuse, 0xf000f, RZ, 0xc0, !PT ;  /* 0x000f000f151a7812 */ /* 0x040fe400078ec0ff */
[----:B------:R-:W-:Y:S02]  /*3840*/  LOP3.LUT R27, R21, 0xf000f0, RZ, 0xc0, !PT ;  /* 0x00f000f0151b7812 */ /* 0x000fe400078ec0ff */
[----:B------:R-:W-:Y:S02]  /*3850*/  LOP3.LUT R46, R22, 0xf000f, RZ, 0xc0, !PT ;  /* 0x000f000f162e7812 */ /* 0x000fe400078ec0ff */
[----:B------:R-:W-:Y:S02]  /*3860*/  LOP3.LUT R49, R23, 0xf000f, RZ, 0xc0, !PT ;  /* 0x000f000f17317812 */ /* 0x000fe400078ec0ff */
        /* <DEDUP_REMOVED lines=13> */
[----:B------:R-:W-:Y:S02]  /*3940*/  HFMA2 R46, R27, 0.0625, 0.0625, R8 ;  /* 0x2c002c001b2e7831 */ /* 0x000fe40000000008 */
[----:B------:R-:W-:Y:S02]  /*3950*/  HFMA2 R27, R48, 1, 1, R9 ;  /* 0x3c003c00301b7831 */ /* 0x000fe40000000009 */
[----:B------:R-:W-:-:S02]  /*3960*/  HADD2 R26, R50, R11 ;  /* 0x0000000b321a7230 */ /* 0x000fc40000000000 */
[----:B------:R-:W-:Y:S02]  /*3970*/  HFMA2 R45, R45, 0.0625, 0.0625, R6 ;  /* 0x2c002c002d2d7831 */ /* 0x000fe40000000006 */
[----:B------:R-:W-:Y:S02]  /*3980*/  HFMA2 R48, R51, 0.0625, 0.0625, R12 ;  /* 0x2c002c0033307831 */ /* 0x000fe4000000000c */
[----:B------:R-:W-:Y:S02]  /*3990*/  HFMA2 R47, R47, 0.0625, 0.0625, R10 ;  /* 0x2c002c002f2f7831 */ /* 0x000fe4000000000a */
[-C--:B0-----:R-:W-:Y:S02]  /*39a0*/  HFMA2 R54, R24, R16.reuse, RZ.H0_H0 ;  /* 0x0000001018367231 */ /* 0x081fe400000400ff */
[-C--:B------:R-:W-:Y:S02]  /*39b0*/  HFMA2 R49, R25, R16.reuse, RZ ;  /* 0x0000001019317231 */ /* 0x080fe400000000ff */
[----:B------:R-:W-:-:S02]  /*39c0*/  HFMA2 R53, R26, R16, RZ.H0_H0 ;  /* 0x000000101a357231 */ /* 0x000fc400000400ff */
[----:B------:R-:W-:Y:S01]  /*39d0*/  HFMA2 R57, R27, R16, RZ ;  /* 0x000000101b397231 */ /* 0x000fe200000000ff */
[----:B------:R-:W-:Y:S02]  /*39e0*/  SHF.R.U32.HI R20, RZ, 0x8, R20 ;  /* 0x00000008ff147819 */ /* 0x000fe40000011614 */
[----:B------:R-:W-:Y:S02]  /*39f0*/  SHF.R.U32.HI R21, RZ, 0x8, R21 ;  /* 0x00000008ff157819 */ /* 0x000fe40000011615 */
[----:B------:R-:W-:Y:S01]  /*3a00*/  SHF.R.U32.HI R22, RZ, 0x8, R22 ;  /* 0x00000008ff167819 */ /* 0x000fe20000011616 */
[-C--:B------:R-:W-:Y:S01]  /*3a10*/  HFMA2 R16, R45, R17.reuse, R49 ;  /* 0x000000112d107231 */ /* 0x080fe20000000031 */
[----:B------:R-:W-:Y:S01]  /*3a20*/  SHF.R.U32.HI R23, RZ, 0x8, R23 ;  /* 0x00000008ff177819 */ /* 0x000fe20000011617 */
[-C--:B------:R-:W-:Y:S02]  /*3a30*/  HFMA2 R54, R46, R17.reuse, R54 ;  /* 0x000000112e367231 */ /* 0x080fe40000000036 */
[----:B------:R-:W-:-:S02]  /*3a40*/  HFMA2 R57, R47, R17, R57 ;  /* 0x000000112f397231 */ /* 0x000fc40000000039 */
[----:B------:R-:W-:Y:S01]  /*3a50*/  HFMA2 R53, R48, R17, R53 ;  /* 0x0000001130357231 */ /* 0x000fe20000000035 */
        /* <DEDUP_REMOVED lines=8> */
[----:B------:R-:W-:Y:S02]  /*3ae0*/  HADD2 R49, R50, R5 ;  /* 0x0000000532317230 */ /* 0x000fe40000000000 */
[----:B------:R-:W-:Y:S02]  /*3af0*/  HFMA2 R50, R52, 1, 1, R7 ;  /* 0x3c003c0034327831 */ /* 0x000fe40000000007 */
[----:B------:R-:W-:Y:S01]  /*3b00*/  HADD2 R51, R56, R9 ;  /* 0x0000000938337230 */ /* 0x000fe20000000000 */
[----:B------:R-:W-:Y:S01]  /*3b10*/  LOP3.LUT R20, R20, 0xf000f0, RZ, 0xc0, !PT ;  /* 0x00f000f014147812 */ /* 0x000fe200078ec0ff */
        /* <DEDUP_REMOVED lines=16> */
[-C--:B------:R-:W-:Y:S02]  /*3c20*/  HFMA2 R16, R53, R19.reuse, R16 ;  /* 0x0000001335107231 */ /* 0x080fe40000000010 */
[----:B------:R-:W-:Y:S02]  /*3c30*/  HFMA2 R56, R61, 0.0625, 0.0625, R12 ;  /* 0x2c002c003d387831 */ /* 0x000fe4000000000c */
[-C--:B------:R-:W-:Y:S02]  /*3c40*/  HFMA2 R58, R54, R19.reuse, R17 ;  /* 0x00000013363a7231 */ /* 0x080fe40000000011 */
[-C--:B------:R-:W-:Y:S02]  /*3c50*/  HFMA2 R57, R55, R19.reuse, R57 ;  /* 0x0000001337397231 */ /* 0x080fe40000000039 */
[----:B------:R-:W-:Y:S02]  /*3c60*/  HFMA2 R18, R56, R19, R18 ;  /* 0x0000001338127231 */ /* 0x000fe40000000012 */
[----:B------:R-:W-:-:S02]  /*3c70*/  HADD2.F32 R17, -RZ, R16.H0_H0 ;  /* 0x20000010ff117230 */ /* 0x000fc40000004100 */
        /* <DEDUP_REMOVED lines=18> */
[----:B------:R-:W-:Y:S01]  /*3da0*/  FFMA.FTZ R63, R15, R58, R63 ;  /* 0x0000003a0f3f7223 */ /* 0x000fe2000001003f */
[-C--:B------:R-:W-:Y:S02]  /*3db0*/  HFMA2 R20, R45, R21.reuse, R16 ;  /* 0x000000152d147231 */ /* 0x080fe40000000010 */
[-C--:B------:R-:W-:Y:S02]  /*3dc0*/  HFMA2 R57, R46, R21.reuse, R17 ;  /* 0x000000152e397231 */ /* 0x080fe40000000011 */
[-C--:B------:R-:W-:Y:S02]  /*3dd0*/  HFMA2 R58, R47, R21.reuse, R18 ;  /* 0x000000152f3a7231 */ /* 0x080fe40000000012 */
        /* <DEDUP_REMOVED lines=22> */
[----:B------:R-:W-:Y:S01]  /*3f40*/  FFMA.FTZ R31, R14, R22, R31 ;  /* 0x000000160e1f7223 */ /* 0x000fe2000001001f */
        /* <DEDUP_REMOVED lines=11> */
[----:B------:R-:W0:Y:S01]  /*4000*/  LDS.128 R20, [UR6+0x320] ;  /* 0x00032006ff147984 */ /* 0x000e220008000c00 */
        /* <DEDUP_REMOVED lines=85> */
[----:B------:R-:W-:-:S02]  /*4560*/  FFMA.FTZ R42, R13, R17, R42 ;  /* 0x000000110d2a7223 */ /* 0x000fc4000001002a */
[----:B------:R-:W-:Y:S01]  /*4570*/  FADD.FTZ R19, R58, R19 ;  /* 0x000000133a137221 */ /* 0x000fe20000010000 */
[----:B------:R-:W-:Y:S01]  /*4580*/  FFMA.FTZ R44, R15, R16, R44 ;  /* 0x000000100f2c7223 */ /* 0x000fe2000001002c */
[----:B------:R-:W-:Y:S01]  /*4590*/  FFMA.FTZ R43, R14, R18, R43 ;  /* 0x000000120e2b7223 */ /* 0x000fe2000001002b */
[-C--:B0-----:R-:W-:Y:S02]  /*45a0*/  HFMA2 R58, R25, R20.reuse, RZ ;  /* 0x00000014193a7231 */ /* 0x081fe400000000ff */
[-C--:B------:R-:W-:Y:S02]  /*45b0*/  HFMA2 R59, R24, R20.reuse, RZ.H0_H0 ;  /* 0x00000014183b7231 */ /* 0x080fe400000400ff */
[-C--:B------:R-:W-:Y:S02]  /*45c0*/  HFMA2 R16, R27, R20.reuse, RZ ;  /* 0x000000141b107231 */ /* 0x080fe400000000ff */
[----:B------:R-:W-:Y:S02]  /*45d0*/  HFMA2 R17, R26, R20, RZ.H0_H0 ;  /* 0x000000141a117231 */ /* 0x000fe400000400ff */
[----:B------:R-:W-:-:S02]  /*45e0*/  HFMA2 R58, R45, R21, R58 ;  /* 0x000000152d3a7231 */ /* 0x000fc4000000003a */
[-C--:B------:R-:W-:Y:S02]  /*45f0*/  HFMA2 R59, R46, R21.reuse, R59 ;  /* 0x000000152e3b7231 */ /* 0x080fe4000000003b */
[-C--:B------:R-:W-:Y:S02]  /*4600*/  HFMA2 R20, R47, R21.reuse, R16 ;  /* 0x000000152f147231 */ /* 0x080fe40000000010 */
[----:B------:R-:W-:Y:S01]  /*4610*/  FFMA.FTZ R57, R3, R19, R66 ;  /* 0x0000001303397223 */ /* 0x000fe20000010042 */
[----:B------:R-:W-:Y:S02]  /*4620*/  HFMA2 R21, R48, R21, R17 ;  /* 0x0000001530157231 */ /* 0x000fe40000000011 */
[----:B------:R-:W0:Y:S02]  /*4630*/  LDS.128 R16, [UR6+0x620] ;  /* 0x00062006ff107984 */ /* 0x000e240008000c00 */
[-C--:B0-----:R-:W-:Y:S01]  /*4640*/  HFMA2 R60, R25, R16.reuse, RZ ;  /* 0x00000010193c7231 */ /* 0x081fe200000000ff */
[----:B------:R-:W-:Y:S01]  /*4650*/  MOV R25, UR8 ;  /* 0x0000000800197c02 */ /* 0x000fe20008000f00 */
[----:B------:R-:W-:-:S02]  /*4660*/  HFMA2 R61, R24, R16, RZ.H0_H0 ;  /* 0x00000010183d7231 */ /* 0x000fc400000400ff */
[----:B------:R-:W-:Y:S02]  /*4670*/  HFMA2 R66, R27, R16, RZ ;  /* 0x000000101b427231 */ /* 0x000fe400000000ff */
[----:B------:R-:W-:-:S04]  /*4680*/  IMAD.WIDE R76, R25, 0x4, R76 ;  /* 0x00000004194c7825 */ /* 0x000fc800078e024c */
[----:B------:R-:W-:Y:S02]  /*4690*/  HFMA2 R16, R26, R16, RZ.H0_H0 ;  /* 0x000000101a107231 */ /* 0x000fe400000400ff */
[----:B------:R-:W2:Y:S01]  /*46a0*/  LDG.E.128.CONSTANT R24, desc[UR12][R76.64] ;  /* 0x0000000c4c187981 */ /* 0x000ea2000c1e9d00 */
[----:B------:R-:W-:Y:S02]  /*46b0*/  HFMA2 R58, R49, R22, R58 ;  /* 0x00000016313a7231 */ /* 0x000fe4000000003a */
[-C--:B------:R-:W-:Y:S02]  /*46c0*/  HFMA2 R61, R46, R17.reuse, R61 ;  /* 0x000000112e3d7231 */ /* 0x080fe4000000003d */
[-C--:B------:R-:W-:Y:S02]  /*46d0*/  HFMA2 R60, R45, R17.reuse, R60 ;  /* 0x000000112d3c7231 */ /* 0x080fe4000000003c */
[-C--:B------:R-:W-:Y:S02]  /*46e0*/  HFMA2 R16, R48, R17.reuse, R16 ;  /* 0x0000001130107231 */ /* 0x080fe40000000010 */
        /* <DEDUP_REMOVED lines=10> */
[----:B------:R-:W-:Y:S02]  /*4790*/  HFMA2 R16, R52, R18, R16 ;  /* 0x0000001234107231 */ /* 0x000fe40000000010 */
[--C-:B------:R-:W-:Y:S02]  /*47a0*/  HADD2.F32 R46, -RZ, R17.reuse.H1_H1 ;  /* 0x30000011ff2e7230 */ /* 0x100fe40000004100 */
[----:B------:R-:W-:Y:S01]  /*47b0*/  FADD.FTZ R20, R20, R21 ;  /* 0x0000001514147221 */ /* 0x000fe20000010000 */
[----:B------:R-:W-:-:S02]  /*47c0*/  HADD2.F32 R21, -RZ, R17.H0_H0 ;  /* 0x20000011ff157230 */ /* 0x000fc40000004100 */
[-C--:B------:R-:W-:Y:S02]  /*47d0*/  HFMA2 R60, R49, R18.reuse, R60 ;  /* 0x00000012313c7231 */ /* 0x080fe4000000003c */
[----:B------:R-:W-:Y:S02]  /*47e0*/  HADD2.F32 R17, -RZ, R23.H0_H0 ;  /* 0x20000017ff117230 */ /* 0x000fe40000004100 */
[-C--:B------:R-:W-:Y:S02]  /*47f0*/  HFMA2 R61, R50, R18.reuse, R61 ;  /* 0x00000012323d7231 */ /* 0x080fe4000000003d */
[----:B------:R-:W-:Y:S02]  /*4800*/  HADD2.F32 R48, -RZ, R23.H1_H1 ;  /* 0x30000017ff307230 */ /* 0x000fe40000004100 */
[----:B------:R-:W-:Y:S02]  /*4810*/  HFMA2 R51, R51, R18, R66 ;  /* 0x0000001233337231 */ /* 0x000fe40000000042 */
[----:B------:R-:W-:Y:S01]  /*4820*/  FFMA.FTZ R68, R13, R20, R68 ;  /* 0x000000140d447223 */ /* 0x000fe20000010044 */
[----:B------:R-:W-:-:S02]  /*4830*/  HFMA2 R60, R53, R19, R60 ;  /* 0x00000013353c7231 */ /* 0x000fc4000000003c */
[-C--:B------:R-:W-:Y:S02]  /*4840*/  HFMA2 R61, R54, R19.reuse, R61 ;  /* 0x00000013363d7231 */ /* 0x080fe4000000003d */
[----:B------:R-:W-:Y:S01]  /*4850*/  FADD.FTZ R20, R17, R48 ;  /* 0x0000003011147221 */ /* 0x000fe20000010000 */
[-C--:B------:R-:W-:Y:S02]  /*4860*/  HFMA2 R51, R55, R19.reuse, R51 ;  /* 0x0000001337337231 */ /* 0x080fe40000000033 */
[----:B------:R-:W-:Y:S02]  /*4870*/  HFMA2 R56, R56, R19, R16 ;  /* 0x0000001338387231 */ /* 0x000fe40000000010 */
[----:B------:R-:W0:Y:S01]  /*4880*/  LDS.128 R16, [UR6+0x30] ;  /* 0x00003006ff107984 */ /* 0x000e220008000c00 */
[--C-:B------:R-:W-:Y:S02]  /*4890*/  HADD2.F32 R22, -RZ, R59.reuse.H0_H0 ;  /* 0x2000003bff167230 */ /* 0x100fe40000004100 */
[----:B------:R-:W-:-:S02]  /*48a0*/  HADD2.F32 R59, -RZ, R59.H1_H1 ;  /* 0x3000003bff3b7230 */ /* 0x000fc40000004100 */
[----:B------:R-:W-:-:S03]  /*48b0*/  FADD.FTZ R21, R21, R46 ;  /* 0x0000002e15157221 */ /* 0x000fc60000010000 */
[----:B------:R-:W-:Y:S01]  /*48c0*/  FADD.FTZ R22, R22, R59 ;  /* 0x0000003b16167221 */ /* 0x000fe20000010000 */
[----:B------:R-:W-:Y:S01]  /*48d0*/  FFMA.FTZ R66, R15, R21, R70 ;  /* 0x000000150f427223 */ /* 0x000fe20000010046 */
[--C-:B------:R-:W-:Y:S02]  /*48e0*/  HADD2.F32 R21, -RZ, R60.reuse.H0_H0 ;  /* 0x2000003cff157230 */ /* 0x100fe40000004100 */
[----:B------:R-:W-:Y:S01]  /*48f0*/  FFMA.FTZ R67, R14, R22, R67 ;  /* 0x000000160e437223 */ /* 0x000fe20000010043 */
[----:B------:R-:W-:Y:S02]  /*4900*/  HADD2.F32 R60, -RZ, R60.H1_H1 ;  /* 0x3000003cff3c7230 */ /* 0x000fe40000004100 */
[----:B------:R-:W-:Y:S02]  /*4910*/  HADD2.F32 R45, -RZ, R56.H0_H0 ;  /* 0x20000038ff2d7230 */ /* 0x000fe40000004100 */
[----:B------:R-:W-:Y:S02]  /*4920*/  HADD2.F32 R22, -RZ, R61.H0_H0 ;  /* 0x2000003dff167230 */ /* 0x000fe40000004100 */
[----:B------:R-:W-:-:S02]  /*4930*/  HADD2.F32 R23, -RZ, R51.H0_H0 ;  /* 0x20000033ff177230 */ /* 0x000fc40000004100 */
[----:B------:R-:W-:Y:S02]  /*4940*/  HADD2.F32 R46, -RZ, R51.H1_H1 ;  /* 0x30000033ff2e7230 */ /* 0x000fe40000004100 */
[----:B------:R-:W-:Y:S02]  /*4950*/  HADD2.F32 R56, -RZ, R56.H1_H1 ;  /* 0x30000038ff387230 */ /* 0x000fe40000004100 */
[----:B------:R-:W-:Y:S02]  /*4960*/  HADD2.F32 R61, -RZ, R61.H1_H1 ;  /* 0x3000003dff3d7230 */ /* 0x000fe40000004100 */
[----:B------:R-:W-:Y:S01]  /*4970*/  FADD.FTZ R21, R21, R60 ;  /* 0x0000003c15157221 */ /* 0x000fe20000010000 */
[----:B------:R-:W-:Y:S01]  /*4980*/  FFMA.FTZ R69, R3, R20, R69 ;  /* 0x0000001403457223 */ /* 0x000fe20000010045 */
[----:B------:R-:W-:Y:S01]  /*4990*/  FADD.FTZ R23, R23, R46 ;  /* 0x0000002e17177221 */ /* 0x000fe20000010000 */
[----:B------:R-:W-:Y:S01]  /*49a0*/  FADD.FTZ R56, R45, R56 ;  /* 0x000000382d387221 */ /* 0x000fe20000010000 */
[----:B------:R-:W-:Y:S01]  /*49b0*/  FADD.FTZ R22, R22, R61 ;  /* 0x0000003d16167221 */ /* 0x000fe20000010000 */
[----:B------:R-:W-:-:S03]  /*49c0*/  FFMA.FTZ R74, R13, R21, R74 ;  /* 0x000000150d4a7223 */ /* 0x000fc6000001004a */
[----:B------:R-:W-:Y:S01]  /*49d0*/  FFMA.FTZ R73, R14, R22, R73 ;  /* 0x000000160e497223 */ /* 0x000fe20000010049 */
[----:B------:R-:W-:Y:S01]  /*49e0*/  FFMA.FTZ R72, R15, R23, R72 ;  /* 0x000000170f487223 */ /* 0x000fe20000010048 */
[----:B------:R-:W-:Y:S01]  /*49f0*/  FFMA.FTZ R71, R3, R56, R71 ;  /* 0x0000003803477223 */ /* 0x000fe20000010047 */
[C---:B--2---:R-:W-:Y:S02]  /*4a00*/  LOP3.LUT R45, R24.reuse, 0xf000f, RZ, 0xc0, !PT ;  /* 0x000f000f182d7812 */ /* 0x044fe400078ec0ff */
[----:B------:R-:W-:Y:S02]  /*4a10*/  LOP3.LUT R46, R24, 0xf000f0, RZ, 0xc0, !PT ;  /* 0x00f000f0182e7812 */ /* 0x000fe400078ec0ff */
[----:B------:R-:W-:Y:S02]  /*4a20*/  SHF.R.U32.HI R20, RZ, 0x8, R24 ;  /* 0x00000008ff147819 */ /* 0x000fe40000011618 */
[----:B------:R-:W-:Y:S02]  /*4a30*/  LOP3.LUT R24, R25, 0xf000f, RZ, 0xc0, !PT ;  /* 0x000f000f19187812 */ /* 0x000fe400078ec0ff */
[----:B------:R-:W-:-:S02]  /*4a40*/  LOP3.LUT R48, R26, 0xf000f, RZ, 0xc0, !PT ;  /* 0x000f000f1a307812 */ /* 0x000fc400078ec0ff */
[----:B------:R-:W-:Y:S02]  /*4a50*/  LOP3.LUT R50, R27, 0xf000f, RZ, 0xc0, !PT ;  /* 0x000f000f1b327812 */ /* 0x000fe400078ec0ff */
[----:B------:R-:W-:Y:S02]  /*4a60*/  LOP3.LUT R47, R25, 0xf000f0, RZ, 0xc0, !PT ;  /* 0x00f000f0192f7812 */ /* 0x000fe400078ec0ff */
[----:B------:R-:W-:Y:S02]  /*4a70*/  SHF.R.U32.HI R21, RZ, 0x8, R25 ;  /* 0x00000008ff157819 */ /* 0x000fe40000011619 */
[----:B------:R-:W-:Y:S02]  /*4a80*/  LOP3.LUT R25, R46, 0x64006400, RZ, 0xfc, !PT ;  /* 0x640064002e197812 */ /* 0x000fe400078efcff */
[----:B------:R-:W-:Y:S02]  /*4a90*/  LOP3.LUT R49, R26, 0xf000f0, RZ, 0xc0, !PT ;  /* 0x00f000f01a317812 */ /* 0x000fe400078ec0ff */
[----:B------:R-:W-:-:S02]  /*4aa0*/  SHF.R.U32.HI R22, RZ, 0x8, R26 ;  /* 0x00000008ff167819 */ /* 0x000fc4000001161a */
[----:B------:R-:W-:Y:S02]  /*4ab0*/  LOP3.LUT R24, R24, 0x64006400, RZ, 0xfc, !PT ;  /* 0x6400640018187812 */ /* 0x000fe400078efcff */
[----:B------:R-:W-:Y:S02]  /*4ac0*/  LOP3.LUT R51, R27, 0xf000f0, RZ, 0xc0, !PT ;  /* 0x00f000f01b337812 */ /* 0x000fe400078ec0ff */
[----:B------:R-:W-:Y:S02]  /*4ad0*/  LOP3.LUT R26, R45, 0x64006400, RZ, 0xfc, !PT ;  /* 0x640064002d1a7812 */ /* 0x000fe400078efcff */
[----:B------:R-:W-:Y:S02]  /*4ae0*/  LOP3.LUT R48, R48, 0x64006400, RZ, 0xfc, !PT ;  /* 0x6400640030307812 */ /* 0x000fe400078efcff */
[----:B------:R-:W-:Y:S01]  /*4af0*/  LOP3.LUT R50, R50, 0x64006400, RZ, 0xfc, !PT ;  /* 0x6400640032327812 */ /* 0x000fe200078efcff */
[----:B------:R-:W-:Y:S01]  /*4b00*/  HFMA2 R46, R25, 0.0625, 0.0625, R6 ;  /* 0x2c002c00192e7831 */ /* 0x000fe20000000006 */
[----:B------:R-:W-:Y:S01]  /*4b10*/  SHF.R.U32.HI R23, RZ, 0x8, R27 ;  /* 0x00000008ff177819 */ /* 0x000fe2000001161b */
[----:B------:R-:W-:Y:S01]  /*4b20*/  HADD2 R25, R24, R7 ;  /* 0x0000000718197230 */ /* 0x000fe20000000000 */
[----:B------:R-:W-:Y:S01]  /*4b30*/  LOP3.LUT R45, R47, 0x64006400, RZ, 0xfc, !PT ;  /* 0x640064002f2d7812 */ /* 0x000fe200078efcff */
[----:B------:R-:W-:Y:S01]  /*4b40*/  HFMA2 R26, R26, 1, 1, R5 ;  /* 0x3c003c001a1a7831 */ /* 0x000fe20000000005 */
[----:B------:R-:W-:Y:S01]  /*4b50*/  LOP3.LUT R27, R49, 0x64006400, RZ, 0xfc, !PT ;  /* 0x64006400311b7812 */ /* 0x000fe200078efcff */
[----:B------:R-:W-:Y:S01]  /*4b60*/  HFMA2 R47, R48, 1, 1, R9 ;  /* 0x3c003c00302f7831 */ /* 0x000fe20000000009 */
[----:B------:R-:W-:Y:S01]  /*4b70*/  LOP3.LUT R51, R51, 0x64006400, RZ, 0xfc, !PT ;  /* 0x6400640033337812 */ /* 0x000fe200078efcff */
[----:B------:R-:W-:-:S02]  /*4b80*/  HADD2 R24, R50, R11 ;  /* 0x0000000b32187230 */ /* 0x000fc40000000000 */
[-C--:B0-----:R-:W-:Y:S02]  /*4b90*/  HFMA2 R49, R26, R16.reuse, RZ ;  /* 0x000000101a317231 */ /* 0x081fe400000000ff */
[----:B------:R-:W-:Y:S02]  /*4ba0*/  HFMA2 R45, R45, 0.0625, 0.0625, R8 ;  /* 0x2c002c002d2d7831 */ /* 0x000fe40000000008 */
[----:B------:R-:W-:Y:S02]  /*4bb0*/  HFMA2 R27, R27, 0.0625, 0.0625, R10 ;  /* 0x2c002c001b1b7831 */ /* 0x000fe4000000000a */
[----:B------:R-:W-:Y:S02]  /*4bc0*/  HFMA2 R48, R51, 0.0625, 0.0625, R12 ;  /* 0x2c002c0033307831 */ /* 0x000fe4000000000c */
[-C--:B------:R-:W-:Y:S02]  /*4bd0*/  HFMA2 R58, R47, R16.reuse, RZ ;  /* 0x000000102f3a7231 */ /* 0x080fe400000000ff */
[----:B------:R-:W-:-:S02]  /*4be0*/  HFMA2 R54, R25, R16, RZ.H0_H0 ;  /* 0x0000001019367231 */ /* 0x000fc400000400ff */
[----:B------:R-:W-:Y:S02]  /*4bf0*/  HFMA2 R53, R24, R16, RZ.H0_H0 ;  /* 0x0000001018357231 */ /* 0x000fe400000400ff */
        /* <DEDUP_REMOVED lines=12> */
[----:B------:R-:W-:-:S02]  /*4cc0*/  HADD2 R51, R50, R5 ;  /* 0x0000000532337230 */ /* 0x000fc40000000000 */
[----:B------:R-:W-:Y:S02]  /*4cd0*/  HFMA2 R50, R52, 1, 1, R7 ;  /* 0x3c003c0034327831 */ /* 0x000fe40000000007 */
[----:B------:R-:W-:Y:S01]  /*4ce0*/  HADD2 R49, R56, R9 ;  /* 0x0000000938317230 */ /* 0x000fe20000000000 */
[----:B------:R-:W-:Y:S01]  /*4cf0*/  LOP3.LUT R20, R20, 0xf000f0, RZ, 0xc0, !PT ;  /* 0x00f000f014147812 */ /* 0x000fe200078ec0ff */
[----:B------:R-:W-:Y:S01]  /*4d00*/  HFMA2 R52, R60, 1, 1, R11 ;  /* 0x3c003c003c347831 */ /* 0x000fe2000000000b */
[----:B------:R-:W-:Y:S02]  /*4d10*/  LOP3.LUT R21, R21, 0xf000f0, RZ, 0xc0, !PT ;  /* 0x00f000f015157812 */ /* 0x000fe400078ec0ff */
[----:B------:R-:W-:Y:S01]  /*4d20*/  LOP3.LUT R22, R22, 0xf000f0, RZ, 0xc0, !PT ;  /* 0x00f000f016167812 */ /* 0x000fe200078ec0ff */
[-C--:B------:R-:W-:Y:S02]  /*4d30*/  HFMA2 R16, R51, R18.reuse, R16 ;  /* 0x0000001233107231 */ /* 0x080fe40000000010 */
[----:B------:R-:W-:-:S02]  /*4d40*/  HFMA2 R17, R50, R18, R54 ;  /* 0x0000001232117231 */ /* 0x000fc40000000036 */
[-C--:B------:R-:W-:Y:S02]  /*4d50*/  HFMA2 R58, R49, R18.reuse, R58 ;  /* 0x00000012313a7231 */ /* 0x080fe4000000003a */
[----:B------:R-:W-:Y:S01]  /*4d60*/  HFMA2 R18, R52, R18, R53 ;  /* 0x0000001234127231 */ /* 0x000fe20000000035 */
[----:B------:R-:W-:Y:S02]  /*4d70*/  LOP3.LUT R54, R23, 0xf000f0, RZ, 0xc0, !PT ;  /* 0x00f000f017367812 */ /* 0x000fe400078ec0ff */
[----:B------:R-:W-:Y:S02]  /*4d80*/  LOP3.LUT R53, R20, 0x64006400, RZ, 0xfc, !PT ;  /* 0x6400640014357812 */ /* 0x000fe400078efcff */
[----:B------:R-:W-:Y:S02]  /*4d90*/  LOP3.LUT R55, R21, 0x64006400, RZ, 0xfc, !PT ;  /* 0x6400640015377812 */ /* 0x000fe400078efcff */
[----:B------:R-:W-:Y:S02]  /*4da0*/  LOP3.LUT R59, R22, 0x64006400, RZ, 0xfc, !PT ;  /* 0x64006400163b7812 */ /* 0x000fe400078efcff */
[----:B------:R-:W0:Y:S01]  /*4db0*/  LDS.128 R20, [UR6+0x130] ;  /* 0x00013006ff147984 */ /* 0x000e220008000c00 */
[----:B------:R-:W-:Y:S01]  /*4dc0*/  LOP3.LUT R61, R54, 0x64006400, RZ, 0xfc, !PT ;  /* 0x64006400363d7812 */ /* 0x000fe200078efcff */
[----:B------:R-:W-:-:S02]  /*4dd0*/  HFMA2 R53, R53, 0.0625, 0.0625, R6 ;  /* 0x2c002c0035357831 */ /* 0x000fc40000000006 */
[----:B------:R-:W-:Y:S02]  /*4de0*/  HFMA2 R54, R55, 0.0625, 0.0625, R8 ;  /* 0x2c002c0037367831 */ /* 0x000fe40000000008 */
[----:B------:R-:W-:Y:S02]  /*4df0*/  HFMA2 R55, R59, 0.0625, 0.0625, R10 ;  /* 0x2c002c003b377831 */ /* 0x000fe4000000000a */
[----:B------:R-:W-:Y:S02]  /*4e00*/  HFMA2 R56, R61, 0.0625, 0.0625, R12 ;  /* 0x2c002c003d387831 */ /* 0x000fe4000000000c */
        /* <DEDUP_REMOVED lines=8> */
[----:B------:R-:W-:-:S02]  /*4e90*/  HADD2.F32 R59, -RZ, R18.H0_H0 ;  /* 0x20000012ff3b7230 */ /* 0x000fc40000004100 */
[----:B------:R-:W-:Y:S01]  /*4ea0*/  FADD.FTZ R16, R17, R16 ;  /* 0x0000001011107221 */ /* 0x000fe20000010000 */
[----:B------:R-:W-:Y:S02]  /*4eb0*/  HADD2.F32 R18, -RZ, R18.H1_H1 ;  /* 0x30000012ff127230 */ /* 0x000fe40000004100 */
[----:B------:R-:W-:Y:S01]  /*4ec0*/  FADD.FTZ R17, R19, R60 ;  /* 0x0000003c13117221 */ /* 0x000fe20000010000 */
        /* <DEDUP_REMOVED lines=114> */
[----:B------:R-:W-:Y:S01]  /*55f0*/  FFMA.FTZ R39, R14, R22, R39 ;  /* 0x000000160e277223 */ /* 0x000fe20000010027 */
[----:B------:R-:W-:Y:S02]  /*5600*/  HFMA2 R17, R51, R18, R23 ;  /* 0x0000001233117231 */ /* 0x000fe40000000017 */
[----:B------:R-:W0:Y:S02]  /*5610*/  LDS.128 R20, [UR6+0x530] ;  /* 0x00053006ff147984 */ /* 0x000e240008000c00 */
[----:B------:R-:W-:-:S02]  /*5620*/  HFMA2 R17, R53, R19, R17 ;  /* 0x0000001335117231 */ /* 0x000fc40000000011 */
[-C--:B------:R-:W-:Y:S02]  /*5630*/  HFMA2 R59, R50, R18.reuse, R16 ;  /* 0x00000012323b7231 */ /* 0x080fe40000000010 */
[----:B------:R-:W-:Y:S02]  /*5640*/  HFMA2 R16, R49, R18, R58 ;  /* 0x0000001231107231 */ /* 0x000fe4000000003a */
[----:B------:R-:W-:Y:S02]  /*5650*/  HADD2.F32 R58, -RZ, R17.H0_H0 ;  /* 0x20000011ff3a7230 */ /* 0x000fe40000004100 */
[-C--:B------:R-:W-:Y:S02]  /*5660*/  HFMA2 R59, R54, R19.reuse, R59 ;  /* 0x00000013363b7231 */ /* 0x080fe4000000003b */
[----:B------:R-:W-:Y:S02]  /*5670*/  HADD2.F32 R17, -RZ, R17.H1_H1 ;  /* 0x30000011ff117230 */ /* 0x000fe40000004100 */
[----:B------:R-:W-:-:S03]  /*5680*/  HFMA2 R16, R55, R19, R16 ;  /* 0x0000001337107231 */ /* 0x000fc60000000010 */
[----:B------:R-:W-:Y:S01]  /*5690*/  FADD.FTZ R17, R58, R17 ;  /* 0x000000113a117221 */ /* 0x000fe20000010000 */
[--C-:B------:R-:W-:Y:S02]  /*56a0*/  HADD2.F32 R58, -RZ, R59.reuse.H0_H0 ;  /* 0x2000003bff3a7230 */ /* 0x100fe40000004100 */
[----:B------:R-:W-:-:S05]  /*56b0*/  HADD2.F32 R59, -RZ, R59.H1_H1 ;  /* 0x3000003bff3b7230 */ /* 0x000fca0000004100 */
[----:B------:R-:W-:Y:S01]  /*56c0*/  FADD.FTZ R58, R58, R59 ;  /* 0x0000003b3a3a7221 */ /* 0x000fe20000010000 */
[--C-:B------:R-:W-:Y:S02]  /*56d0*/  HADD2.F32 R59, -RZ, R16.reuse.H0_H0 ;  /* 0x20000010ff3b7230 */ /* 0x100fe40000004100 */
[----:B------:R-:W-:-:S05]  /*56e0*/  HADD2.F32 R16, -RZ, R16.H1_H1 ;  /* 0x30000010ff107230 */ /* 0x000fca0000004100 */
[----:B------:R-:W-:Y:S01]  /*56f0*/  FADD.FTZ R16, R59, R16 ;  /* 0x000000103b107221 */ /* 0x000fe20000010000 */
[----:B------:R-:W-:-:S03]  /*5700*/  HFMA2 R18, R52, R18, R60 ;  /* 0x0000001234127231 */ /* 0x000fc6000000003c */
[----:B------:R-:W-:Y:S01]  /*5710*/  FFMA.FTZ R44, R15, R16, R44 ;  /* 0x000000100f2c7223 */ /* 0x000fe2000001002c */
[----:B------:R-:W-:Y:S01]  /*5720*/  FFMA.FTZ R42, R13, R17, R42 ;  /* 0x000000110d2a7223 */ /* 0x000fe2000001002a */
[-C--:B0-----:R-:W-:Y:S02]  /*5730*/  HFMA2 R16, R26, R20.reuse, RZ ;  /* 0x000000141a107231 */ /* 0x081fe400000000ff */
[----:B------:R-:W-:Y:S02]  /*5740*/  HFMA2 R18, R56, R19, R18 ;  /* 0x0000001338127231 */ /* 0x000fe40000000012 */
[----:B------:R-:W-:Y:S02]  /*5750*/  HFMA2 R16, R46, R21, R16 ;  /* 0x000000152e107231 */ /* 0x000fe40000000010 */
[-C--:B------:R-:W-:Y:S02]  /*5760*/  HFMA2 R17, R25, R20.reuse, RZ.H0_H0 ;  /* 0x0000001419117231 */ /* 0x080fe400000400ff */
[----:B------:R-:W-:-:S02]  /*5770*/  HFMA2 R19, R47, R20, RZ ;  /* 0x000000142f137231 */ /* 0x000fc400000000ff */
[----:B------:R-:W-:Y:S02]  /*5780*/  HFMA2 R20, R24, R20, RZ.H0_H0 ;  /* 0x0000001418147231 */ /* 0x000fe400000400ff */
[----:B------:R-:W-:Y:S02]  /*5790*/  HFMA2 R16, R51, R22, R16 ;  /* 0x0000001633107231 */ /* 0x000fe40000000010 */
[-C--:B------:R-:W-:Y:S02]  /*57a0*/  HFMA2 R17, R45, R21.reuse, R17 ;  /* 0x000000152d117231 */ /* 0x080fe40000000011 */
[----:B------:R-:W-:Y:S01]  /*57b0*/  FFMA.FTZ R43, R14, R58, R43 ;  /* 0x0000003a0e2b7223 */ /* 0x000fe2000001002b */
[-C--:B------:R-:W-:Y:S02]  /*57c0*/  HFMA2 R19, R27, R21.reuse, R19 ;  /* 0x000000151b137231 */ /* 0x080fe40000000013 */
[----:B------:R-:W-:Y:S02]  /*57d0*/  HFMA2 R58, R48, R21, R20 ;  /* 0x00000015303a7231 */ /* 0x000fe40000000014 */
[----:B------:R-:W-:-:S02]  /*57e0*/  HFMA2 R16, R53, R23, R16 ;  /* 0x0000001735107231 */ /* 0x000fc40000000010 */
[-C--:B------:R-:W-:Y:S02]  /*57f0*/  HFMA2 R20, R50, R22.reuse, R17 ;  /* 0x0000001632147231 */ /* 0x080fe40000000011 */
[-C--:B------:R-:W-:Y:S02]  /*5800*/  HFMA2 R21, R49, R22.reuse, R19 ;  /* 0x0000001631157231 */ /* 0x080fe40000000013 */
[----:B------:R-:W-:Y:S02]  /*5810*/  HFMA2 R58, R52, R22, R58 ;  /* 0x00000016343a7231 */ /* 0x000fe4000000003a */
[----:B------:R-:W-:Y:S02]  /*5820*/  HADD2.F32 R70, -RZ, R18.H0_H0 ;  /* 0x20000012ff467230 */ /* 0x000fe40000004100 */
[--C-:B------:R-:W-:Y:S02]  /*5830*/  HADD2.F32 R22, -RZ, R16.reuse.H0_H0 ;  /* 0x20000010ff167230 */ /* 0x100fe40000004100 */
[----:B------:R-:W-:-:S02]  /*5840*/  HADD2.F32 R19, -RZ, R16.H1_H1 ;  /* 0x30000010ff137230 */ /* 0x000fc40000004100 */
[-C--:B------:R-:W-:Y:S02]  /*5850*/  HFMA2 R16, R54, R23.reuse, R20 ;  /* 0x0000001736107231 */ /* 0x080fe40000000014 */
[----:B------:R-:W-:Y:S02]  /*5860*/  HADD2.F32 R17, -RZ, R18.H1_H1 ;  /* 0x30000012ff117230 */ /* 0x000fe40000004100 */
[-C--:B------:R-:W-:Y:S02]  /*5870*/  HFMA2 R20, R55, R23.reuse, R21 ;  /* 0x0000001737147231 */ /* 0x080fe40000000015 */
[----:B------:R-:W-:Y:S02]  /*5880*/  HFMA2 R23, R56, R23, R58 ;  /* 0x0000001738177231 */ /* 0x000fe4000000003a */
[----:B------:R-:W-:Y:S01]  /*5890*/  FADD.FTZ R22, R22, R19 ;  /* 0x0000001316167221 */ /* 0x000fe20000010000 */
[--C-:B------:R-:W-:Y:S02]  /*58a0*/  HADD2.F32 R21, -RZ, R16.reuse.H0_H0 ;  /* 0x20000010ff157230 */ /* 0x100fe40000004100 */
[----:B------:R-:W-:Y:S01]  /*58b0*/  FADD.FTZ R70, R70, R17 ;  /* 0x0000001146467221 */ /* 0x000fe20000010000 */
[----:B------:R-:W-:-:S02]  /*58c0*/  HADD2.F32 R58, -RZ, R16.H1_H1 ;  /* 0x30000010ff3a7230 */ /* 0x000fc40000004100 */
[----:B------:R-:W0:Y:S01]  /*58d0*/  LDS.128 R16, [UR6+0x630] ;  /* 0x00063006ff107984 */ /* 0x000e220008000c00 */
[--C-:B------:R-:W-:Y:S02]  /*58e0*/  HADD2.F32 R59, -RZ, R20.reuse.H1_H1 ;  /* 0x30000014ff3b7230 */ /* 0x100fe40000004100 */
[----:B------:R-:W-:Y:S01]  /*58f0*/  FADD.FTZ R21, R21, R58 ;  /* 0x0000003a15157221 */ /* 0x000fe20000010000 */
[----:B------:R-:W-:-:S05]  /*5900*/  HADD2.F32 R58, -RZ, R20.H0_H0 ;  /* 0x20000014ff3a7230 */ /* 0x000fca0000004100 */
[----:B------:R-:W-:-:S04]  /*5910*/  FADD.FTZ R20, R58, R59 ;  /* 0x0000003b3a147221 */ /* 0x000fc80000010000 */
[----:B------:R-:W-:Y:S01]  /*5920*/  FFMA.FTZ R66, R15, R20, R66 ;  /* 0x000000140f427223 */ /* 0x000fe20000010042 */
[--C-:B------:R-:W-:Y:S02]  /*5930*/  HADD2.F32 R20, -RZ, R23.reuse.H0_H0 ;  /* 0x20000017ff147230 */ /* 0x100fe40000004100 */
[----:B------:R-:W-:-:S05]  /*5940*/  HADD2.F32 R23, -RZ, R23.H1_H1 ;  /* 0x30000017ff177230 */ /* 0x000fca0000004100 */
[----:B------:R-:W-:Y:S01]  /*5950*/  FADD.FTZ R20, R20, R23 ;  /* 0x0000001714147221 */ /* 0x000fe20000010000 */
[----:B------:R-:W-:Y:S01]  /*5960*/  UIADD3 UR9, UPT, UPT, UR9, 0x20, URZ ;  /* 0x0000002009097890 */ /* 0x000fe2000fffe0ff */
[-C--:B0-----:R-:W-:Y:S02]  /*5970*/  HFMA2 R24, R24, R16.reuse, RZ ;  /* 0x0000001018187231 */ /* 0x081fe400000000ff */
[-C--:B------:R-:W-:Y:S02]  /*5980*/  HFMA2 R23, R26, R16.reuse, RZ.H0_H0 ;  /* 0x000000101a177231 */ /* 0x080fe400000400ff */
[-C--:B------:R-:W-:Y:S02]  /*5990*/  HFMA2 R25, R25, R16.reuse, RZ.H0_H0 ;  /* 0x0000001019197231 */ /* 0x080fe400000400ff */
[----:B------:R-:W-:Y:S02]  /*59a0*/  HFMA2 R26, R48, R17, R24 ;  /* 0x00000011301a7231 */ /* 0x000fe40000000018 */
[----:B------:R-:W-:-:S02]  /*59b0*/  HFMA2 R16, R47, R16, RZ ;  /* 0x000000102f107231 */ /* 0x000fc400000000ff */
[-C--:B------:R-:W-:Y:S02]  /*59c0*/  HFMA2 R23, R46, R17.reuse, R23 ;  /* 0x000000112e177231 */ /* 0x080fe40000000017 */
[-C--:B------:R-:W-:Y:S02]  /*59d0*/  HFMA2 R26, R52, R18.reuse, R26 ;  /* 0x00000012341a7231 */ /* 0x080fe4000000001a */
[-C--:B------:R-:W-:Y:S02]  /*59e0*/  HFMA2 R25, R45, R17.reuse, R25 ;  /* 0x000000112d197231 */ /* 0x080fe40000000019 */
[----:B------:R-:W-:Y:S02]  /*59f0*/  HFMA2 R16, R27, R17, R16 ;  /* 0x000000111b107231 */ /* 0x000fe40000000010 */
[----:B------:R-:W-:Y:S02]  /*5a00*/  HFMA2 R23, R51, R18, R23 ;  /* 0x0000001233177231 */ /* 0x000fe40000000017 */
[----:B------:R-:W-:-:S02]  /*5a10*/  HFMA2 R26, R56, R19, R26 ;  /* 0x00000013381a7231 */ /* 0x000fc4000000001a */
[-C--:B------:R-:W-:Y:S02]  /*5a20*/  HFMA2 R27, R50, R18.reuse, R25 ;  /* 0x00000012321b7231 */ /* 0x080fe40000000019 */
[----:B------:R-:W-:Y:S02]  /*5a30*/  HFMA2 R16, R49, R18, R16 ;  /* 0x0000001231107231 */ /* 0x000fe40000000010 */
[-C--:B------:R-:W-:Y:S01]  /*5a40*/  HFMA2 R23, R53, R19.reuse, R23 ;  /* 0x0000001335177231 */ /* 0x080fe20000000017 */
[----:B------:R-:W-:Y:S01]  /*5a50*/  ISETP.LE.U32.AND P0, PT, R29, UR9, PT ;  /* 0x000000091d007c0c */ /* 0x000fe2000bf03070 */
[--C-:B------:R-:W-:Y:S02]  /*5a60*/  HADD2.F32 R17, -RZ, R26.reuse.H0_H0 ;  /* 0x2000001aff117230 */ /* 0x100fe40000004100 */
[----:B------:R-:W-:Y:S02]  /*5a70*/  HFMA2 R27, R54, R19, R27 ;  /* 0x00000013361b7231 */ /* 0x000fe4000000001b */
[----:B------:R-:W-:-:S02]  /*5a80*/  HADD2.F32 R26, -RZ, R26.H1_H1 ;  /* 0x3000001aff1a7230 */ /* 0x000fc40000004100 */
[----:B------:R-:W-:Y:S02]  /*5a90*/  HFMA2 R19, R55, R19, R16 ;  /* 0x0000001337137231 */ /* 0x000fe40000000010 */
[----:B------:R-:W-:Y:S01]  /*5aa0*/  FFMA.FTZ R69, R3, R20, R69 ;  /* 0x0000001403457223 */ /* 0x000fe20000010045 */
[----:B------:R-:W-:Y:S02]  /*5ab0*/  HADD2.F32 R16, -RZ, R23.H0_H0 ;  /* 0x20000017ff107230 */ /* 0x000fe40000004100 */
[----:B------:R-:W-:Y:S01]  /*5ac0*/  FADD.FTZ R26, R17, R26 ;  /* 0x0000001a111a7221 */ /* 0x000fe20000010000 */
[----:B------:R-:W-:Y:S02]  /*5ad0*/  HADD2.F32 R20, -RZ, R19.H0_H0 ;  /* 0x20000013ff147230 */ /* 0x000fe40000004100 */
[----:B------:R-:W-:Y:S02]  /*5ae0*/  HADD2.F32 R23, -RZ, R23.H1_H1 ;  /* 0x30000017ff177230 */ /* 0x000fe40000004100 */
[----:B------:R-:W-:-:S02]  /*5af0*/  HADD2.F32 R17, -RZ, R27.H0_H0 ;  /* 0x2000001bff117230 */ /* 0x000fc40000004100 */
[----:B------:R-:W-:Y:S02]  /*5b00*/  HADD2.F32 R18, -RZ, R27.H1_H1 ;  /* 0x3000001bff127230 */ /* 0x000fe40000004100 */
[----:B------:R-:W-:Y:S01]  /*5b10*/  HADD2.F32 R19, -RZ, R19.H1_H1 ;  /* 0x30000013ff137230 */ /* 0x000fe20000004100 */
[----:B------:R-:W-:Y:S01]  /*5b20*/  MOV R59, UR8 ;  /* 0x00000008003b7c02 */ /* 0x000fe20008000f00 */
[----:B------:R-:W-:Y:S01]  /*5b30*/  FADD.FTZ R16, R16, R23 ;  /* 0x0000001710107221 */ /* 0x000fe20000010000 */
[----:B------:R-:W-:Y:S01]  /*5b40*/  FADD.FTZ R17, R17, R18 ;  /* 0x0000001211117221 */ /* 0x000fe20000010000 */
[----:B------:R-:W-:Y:S01]  /*5b50*/  UIADD3 UR6, UPT, UPT, UR6, 0x40, URZ ;  /* 0x0000004006067890 */ /* 0x000fe2000fffe0ff */
[----:B------:R-:W-:Y:S01]  /*5b60*/  FADD.FTZ R19, R20, R19 ;  /* 0x0000001314137221 */ /* 0x000fe20000010000 */
[----:B------:R-:W-:Y:S01]  /*5b70*/  UIADD3 UR5, UPT, UPT, UR5, 0x20, URZ ;  /* 0x0000002005057890 */ /* 0x000fe2000fffe0ff */
[----:B------:R-:W-:-:S04]  /*5b80*/  IMAD.WIDE R76, R59, 0x4, R76 ;  /* 0x000000043b4c7825 */ /* 0x000fc800078e024c */
[----:B------:R-:W-:Y:S01]  /*5b90*/  FFMA.FTZ R70, R3, R70, R57 ;  /* 0x0000004603467223 */ /* 0x000fe20000010039 */
[----:B------:R-:W-:Y:S01]  /*5ba0*/  FFMA.FTZ R68, R13, R22, R68 ;  /* 0x000000160d447223 */ /* 0x000fe20000010044 */
[C---:B------:R-:W-:Y:S01]  /*5bb0*/  FFMA.FTZ R67, R14.reuse, R21, R67 ;  /* 0x000000150e437223 */ /* 0x040fe20000010043 */
[----:B------:R-:W-:Y:S01]  /*5bc0*/  FFMA.FTZ R71, R3, R26, R71 ;  /* 0x0000001a03477223 */ /* 0x000fe20000010047 */
[----:B------:R-:W-:Y:S01]  /*5bd0*/  FFMA.FTZ R74, R13, R16, R74 ;  /* 0x000000100d4a7223 */ /* 0x000fe2000001004a */
[----:B------:R-:W-:Y:S01]  /*5be0*/  FFMA.FTZ R73, R14, R17, R73 ;  /* 0x000000110e497223 */ /* 0x000fe20000010049 */
[----:B------:R-:W-:Y:S01]  /*5bf0*/  FFMA.FTZ R72, R15, R19, R72 ;  /* 0x000000130f487223 */ /* 0x000fe20000010048 */
[----:B------:R-:W-:Y:S06]  /*5c00*/  @!P0 BRA `(.L_x_812) ;  /* 0xffffffb400488947 */ /* 0x000fec000383ffff */
.L_x_810:
[----:B------:R-:W0:Y:S01]  /*5c10*/  LDC.64 R2, c[0x0][0x3a0] ;  /* 0x0000e800ff027b82 */ /* 0x000e220000000a00 */
[----:B------:R-:W-:Y:S02]  /*5c20*/  MOV R5, UR4 ;  /* 0x0000000400057c02 */ /* 0x000fe40008000f00 */
[----:B------:R-:W-:-:S03]  /*5c30*/  F2FP.F16.F32.PACK_AB R64, R64, R65 ;  /* 0x000000414040723e */ /* 0x000fc600000000ff */
[----:B------:R-:W-:-:S04]  /*5c40*/  IMAD R5, R5, UR8, R28 ;  /* 0x0000000805057c24 */ /* 0x000fc8000f8e021c */
[----:B0-----:R-:W-:-:S05]  /*5c50*/  IMAD.WIDE R2, R5, 0x2, R2 ;  /* 0x0000000205027825 */ /* 0x001fca00078e0202 */
        /* <DEDUP_REMOVED lines=8> */
.L_x_816:
[----:B------:R-:W0:Y:S02]  /*5ce0*/  LDS R4, [R0] ;  /* 0x0000000000047984 */ /* 0x000e240000000800 */
[----:B0-----:R-:W-:-:S05]  /*5cf0*/  HFMA2 R5, R4, 1, 1, R64 ;  /* 0x3c003c0004057831 */ /* 0x001fca0000000040 */
[----:B------:R-:W0:Y:S02]  /*5d00*/  ATOMS.CAST.SPIN P0, [R0], R4, R5 ;  /* 0x000000040000758d */ /* 0x000e240001800005 */
[----:B0-----:R-:W-:Y:S05]  /*5d10*/  @!P0 BRA `(.L_x_816) ;  /* 0xfffffffc00f08947 */ /* 0x001fea000383ffff */
[----:B------:R-:W-:Y:S05]  /*5d20*/  BRA `(.L_x_814) ;  /* 0x00000000000c7947 */ /* 0x000fea0003800000 */
.L_x_815:
[----:B------:R-:W2:Y:S02]  /*5d30*/  LD.E R0, desc[UR12][R2.64] ;  /* 0x0000000c02007980 */ /* 0x000ea4000c101900 */
[----:B--2---:R-:W-:-:S05]  /*5d40*/  IADD3 R5, PT, PT, R64, R0, RZ ;  /* 0x0000000040057210 */ /* 0x004fca0007ffe0ff */
[----:B------:R0:W-:Y:S02]  /*5d50*/  ST.E desc[UR12][R2.64], R5 ;  /* 0x0000000502007985 */ /* 0x0001e4000c10190c */
.L_x_814:
[----:B------:R-:W-:Y:S05]  /*5d60*/  BSYNC.RECONVERGENT B0 ;  /* 0x0000000000007941 */ /* 0x000fea0003800200 */
.L_x_813:
[----:B------:R1:W-:Y:S01]  /*5d70*/  ATOM.E.ADD.F16x2.RN.STRONG.GPU P0, RZ, desc[UR12][R2.64+0x4], R62 ;  /* 0x8000043e02ff79a2 */ /* 0x0003e2000c10e10c */
[----:B------:R-:W-:Y:S04]  /*5d80*/  BSSY.RECONVERGENT B0, `(.L_x_817) ;  /* 0x000000e000007945 */ /* 0x000fe80003800200 */
[----:B-1----:R-:W-:Y:S05]  /*5d90*/  @P0 BRA `(.L_x_818) ;  /* 0x0000000000300947 */ /* 0x002fea0003800000 */
[----:B------:R-:W1:Y:S02]  /*5da0*/  QSPC.E.S P0, RZ, [R2+0x4] ;  /* 0x0000040002ff73aa */ /* 0x000e640000000500 */
[----:B-1----:R-:W-:Y:S05]  /*5db0*/  @!P0 BRA `(.L_x_819) ;  /* 0x00000000001c8947 */ /* 0x002fea0003800000 */
[----:B------:R-:W-:-:S04]  /*5dc0*/  MOV R4, R2 ;  /* 0x0000000200047202 */ /* 0x000fc80000000f00 */
[----:B------:R-:W-:-:S07]  /*5dd0*/  MOV R0, R4 ;  /* 0x0000000400007202 */ /* 0x000fce0000000f00 */
.L_x_820:
[----:B------:R-:W0:Y:S02]  /*5de0*/  LDS R4, [R0+0x4] ;  /* 0x0000040000047984 */ /* 0x000e240000000800 */
[----:B0-----:R-:W-:-:S05]  /*5df0*/  HADD2 R5, R4, R62 ;  /* 0x0000003e04057230 */ /* 0x001fca0000000000 */
[----:B------:R-:W0:Y:S02]  /*5e00*/  ATOMS.CAST.SPIN P0, [R0+0x4], R4, R5 ;  /* 0x000004040000758d */ /* 0x000e240001800005 */
[----:B0-----:R-:W-:Y:S05]  /*5e10*/  @!P0 BRA `(.L_x_820) ;  /* 0xfffffffc00f08947 */ /* 0x001fea000383ffff */
[----:B------:R-:W-:Y:S05]  /*5e20*/  BRA `(.L_x_818) ;  /* 0x00000000000c7947 */ /* 0x000fea0003800000 */
.L_x_819:
[----:B------:R-:W0:Y:S02]  /*5e30*/  LD.E R0, desc[UR12][R2.64+0x4] ;  /* 0x0000040c02007980 */ /* 0x000e24000c101900 */
[----:B0-----:R-:W-:-:S05]  /*5e40*/  IADD3 R5, PT, PT, R62, R0, RZ ;  /* 0x000000003e057210 */ /* 0x001fca0007ffe0ff */
[----:B------:R1:W-:Y:S02]  /*5e50*/  ST.E desc[UR12][R2.64+0x4], R5 ;  /* 0x0000040502007985 */ /* 0x0003e4000c10190c */
.L_x_818:
[----:B------:R-:W-:Y:S05]  /*5e60*/  BSYNC.RECONVERGENT B0 ;  /* 0x0000000000007941 */ /* 0x000fea0003800200 */
.L_x_817:
        /* <DEDUP_REMOVED lines=11> */
.L_x_824:
[----:B------:R-:W0:Y:S02]  /*5f20*/  LDS R4, [R0] ;  /* 0x0000000000047984 */ /* 0x000e240000000800 */
[----:B0-----:R-:W-:-:S05]  /*5f30*/  HFMA2 R5, R4, 1, 1, R30 ;  /* 0x3c003c0004057831 */ /* 0x001fca000000001e */
[----:B------:R-:W0:Y:S02]  /*5f40*/  ATOMS.CAST.SPIN P0, [R0], R4, R5 ;  /* 0x000000040000758d */ /* 0x000e240001800005 */
[----:B0-----:R-:W-:Y:S05]  /*5f50*/  @!P0 BRA `(.L_x_824) ;  /* 0xfffffffc00f08947 */ /* 0x001fea000383ffff */
[----:B------:R-:W-:Y:S05]  /*5f60*/  BRA `(.L_x_822) ;  /* 0x00000000000c7947 */ /* 0x000fea0003800000 */
.L_x_823:
[----:B------:R-:W2:Y:S02]  /*5f70*/  LD.E R0, desc[UR12][R2.64] ;  /* 0x0000000c02007980 */ /* 0x000ea4000c101900 */
[----:B--2---:R-:W-:-:S05]  /*5f80*/  IADD3 R5, PT, PT, R30, R0, RZ ;  /* 0x000000001e057210 */ /* 0x004fca0007ffe0ff */
[----:B------:R0:W-:Y:S02]  /*5f90*/  ST.E desc[UR12][R2.64], R5 ;  /* 0x0000000502007985 */ /* 0x0001e4000c10190c */
.L_x_822:
[----:B------:R-:W-:Y:S05]  /*5fa0*/  BSYNC.RECONVERGENT B0 ;  /* 0x0000000000007941 */ /* 0x000fea0003800200 */
.L_x_821:
[----:B------:R1:W-:Y:S01]  /*5fb0*/  ATOM.E.ADD.F16x2.RN.STRONG.GPU P0, RZ, desc[UR12][R2.64+0x4], R32 ;  /* 0x8000042002ff79a2 */ /* 0x0003e2000c10e10c */
[----:B------:R-:W-:Y:S04]  /*5fc0*/  BSSY.RECONVERGENT B0, `(.L_x_825) ;  /* 0x000000e000007945 */ /* 0x000fe80003800200 */
[----:B-1----:R-:W-:Y:S05]  /*5fd0*/  @P0 BRA `(.L_x_826) ;  /* 0x0000000000300947 */ /* 0x002fea0003800000 */
[----:B------:R-:W1:Y:S02]  /*5fe0*/  QSPC.E.S P0, RZ, [R2+0x4] ;  /* 0x0000040002ff73aa */ /* 0x000e640000000500 */
[----:B-1----:R-:W-:Y:S05]  /*5ff0*/  @!P0 BRA `(.L_x_827) ;  /* 0x00000000001c8947 */ /* 0x002fea0003800000 */
[----:B------:R-:W-:-:S04]  /*6000*/  MOV R4, R2 ;  /* 0x0000000200047202 */ /* 0x000fc80000000f00 */
[----:B------:R-:W-:-:S07]  /*6010*/  MOV R0, R4 ;  /* 0x0000000400007202 */ /* 0x000fce0000000f00 */
.L_x_828:
[----:B------:R-:W0:Y:S02]  /*6020*/  LDS R4, [R0+0x4] ;  /* 0x0000040000047984 */ /* 0x000e240000000800 */
[----:B0-----:R-:W-:-:S05]  /*6030*/  HADD2 R5, R4, R32 ;  /* 0x0000002004057230 */ /* 0x001fca0000000000 */
[----:B------:R-:W0:Y:S02]  /*6040*/  ATOMS.CAST.SPIN P0, [R0+0x4], R4, R5 ;  /* 0x000004040000758d */ /* 0x000e240001800005 */
[----:B0-----:R-:W-:Y:S05]  /*6050*/  @!P0 BRA `(.L_x_828) ;  /* 0xfffffffc00f08947 */ /* 0x001fea000383ffff */
[----:B------:R-:W-:Y:S05]  /*6060*/  BRA `(.L_x_826) ;  /* 0x00000000000c7947 */ /* 0x000fea0003800000 */
.L_x_827:
[----:B------:R-:W0:Y:S02]  /*6070*/  LD.E R0, desc[UR12][R2.64+0x4] ;  /* 0x0000040c02007980 */ /* 0x000e24000c101900 */
[----:B0-----:R-:W-:-:S05]  /*6080*/  IADD3 R5, PT, PT, R32, R0, RZ ;  /* 0x0000000020057210 */ /* 0x001fca0007ffe0ff */
[----:B------:R1:W-:Y:S02]  /*6090*/  ST.E desc[UR12][R2.64+0x4], R5 ;  /* 0x0000040502007985 */ /* 0x0003e4000c10190c */
.L_x_826:
[----:B------:R-:W-:Y:S05]  /*60a0*/  BSYNC.RECONVERGENT B0 ;  /* 0x0000000000007941 */ /* 0x000fea0003800200 */
.L_x_825:
        /* <DEDUP_REMOVED lines=11> */
.L_x_832:
[----:B------:R-:W0:Y:S02]  /*6160*/  LDS R2, [R0] ;  /* 0x0000000000027984 */ /* 0x000e240000000800 */
[----:B0-----:R-:W-:-:S05]  /*6170*/  HFMA2 R3, R2, 1, 1, R34 ;  /* 0x3c003c0002037831 */ /* 0x001fca0000000022 */
[----:B------:R-:W0:Y:S02]  /*6180*/  ATOMS.CAST.SPIN P0, [R0], R2, R3 ;  /* 0x000000020000758d */ /* 0x000e240001800003 */
[----:B0-----:R-:W-:Y:S05]  /*6190*/  @!P0 BRA `(.L_x_832) ;  /* 0xfffffffc00f08947 */ /* 0x001fea000383ffff */
[----:B------:R-:W-:Y:S05]  /*61a0*/  BRA `(.L_x_830) ;  /* 0x00000000000c7947 */ /* 0x000fea0003800000 */
.L_x_831:
[----:B------:R-:W2:Y:S02]  /*61b0*/  LD.E R0, desc[UR12][R4.64] ;  /* 0x0000000c04007980 */ /* 0x000ea4000c101900 */
[----:B--2---:R-:W-:-:S05]  /*61c0*/  IADD3 R3, PT, PT, R34, R0, RZ ;  /* 0x0000000022037210 */ /* 0x004fca0007ffe0ff */
[----:B------:R0:W-:Y:S02]  /*61d0*/  ST.E desc[UR12][R4.64], R3 ;  /* 0x0000000304007985 */ /* 0x0001e4000c10190c */
.L_x_830:
[----:B------:R-:W-:Y:S05]  /*61e0*/  BSYNC.RECONVERGENT B0 ;  /* 0x0000000000007941 */ /* 0x000fea0003800200 */
.L_x_829:
[----:B------:R1:W-:Y:S01]  /*61f0*/  ATOM.E.ADD.F16x2.RN.STRONG.GPU P0, RZ, desc[UR12][R4.64+0x4], R36 ;  /* 0x8000042404ff79a2 */ /* 0x0003e2000c10e10c */
[----:B------:R-:W-:Y:S04]  /*6200*/  BSSY.RECONVERGENT B0, `(.L_x_833) ;  /* 0x000000e000007945 */ /* 0x000fe80003800200 */
[----:B-1----:R-:W-:Y:S05]  /*6210*/  @P0 BRA `(.L_x_834) ;  /* 0x0000000000300947 */ /* 0x002fea0003800000 */
[----:B------:R-:W1:Y:S02]  /*6220*/  QSPC.E.S P0, RZ, [R4+0x4] ;  /* 0x0000040004ff73aa */ /* 0x000e640000000500 */
[----:B-1----:R-:W-:Y:S05]  /*6230*/  @!P0 BRA `(.L_x_835) ;  /* 0x00000000001c8947 */ /* 0x002fea0003800000 */
[----:B------:R-:W-:-:S04]  /*6240*/  MOV R2, R4 ;  /* 0x0000000400027202 */ /* 0x000fc80000000f00 */
[----:B------:R-:W-:-:S07]  /*6250*/  MOV R0, R2 ;  /* 0x0000000200007202 */ /* 0x000fce0000000f00 */
.L_x_836:
[----:B------:R-:W0:Y:S02]  /*6260*/  LDS R2, [R0+0x4] ;  /* 0x0000040000027984 */ /* 0x000e240000000800 */
[----:B0-----:R-:W-:-:S05]  /*6270*/  HADD2 R3, R2, R36 ;  /* 0x0000002402037230 */ /* 0x001fca0000000000 */
[----:B------:R-:W0:Y:S02]  /*6280*/  ATOMS.CAST.SPIN P0, [R0+0x4], R2, R3 ;  /* 0x000004020000758d */ /* 0x000e240001800003 */
[----:B0-----:R-:W-:Y:S05]  /*6290*/  @!P0 BRA `(.L_x_836) ;  /* 0xfffffffc00f08947 */ /* 0x001fea000383ffff */
[----:B------:R-:W-:Y:S05]  /*62a0*/  BRA `(.L_x_834) ;  /* 0x00000000000c7947 */ /* 0x000fea0003800000 */
.L_x_835:
[----:B------:R-:W0:Y:S02]  /*62b0*/  LD.E R0, desc[UR12][R4.64+0x4] ;  /* 0x0000040c04007980 */ /* 0x000e24000c101900 */
[----:B0-----:R-:W-:-:S05]  /*62c0*/  IADD3 R3, PT, PT, R36, R0, RZ ;  /* 0x0000000024037210 */ /* 0x001fca0007ffe0ff */
[----:B------:R1:W-:Y:S02]  /*62d0*/  ST.E desc[UR12][R4.64+0x4], R3 ;  /* 0x0000040304007985 */ /* 0x0003e4000c10190c */
.L_x_834:
[----:B------:R-:W-:Y:S05]  /*62e0*/  BSYNC.RECONVERGENT B0 ;  /* 0x0000000000007941 */ /* 0x000fea0003800200 */
.L_x_833:
        /* <DEDUP_REMOVED lines=11> */
.L_x_840:
[----:B------:R-:W0:Y:S02]  /*63a0*/  LDS R2, [R0] ;  /* 0x0000000000027984 */ /* 0x000e240000000800 */
[----:B0-----:R-:W-:-:S05]  /*63b0*/  HFMA2 R3, R2, 1, 1, R38 ;  /* 0x3c003c0002037831 */ /* 0x001fca0000000026 */
[----:B------:R-:W0:Y:S02]  /*63c0*/  ATOMS.CAST.SPIN P0, [R0], R2, R3 ;  /* 0x000000020000758d */ /* 0x000e240001800003 */
[----:B0-----:R-:W-:Y:S05]  /*63d0*/  @!P0 BRA `(.L_x_840) ;  /* 0xfffffffc00f08947 */ /* 0x001fea000383ffff */
[----:B------:R-:W-:Y:S05]  /*63e0*/  BRA `(.L_x_838) ;  /* 0x00000000000c7947 */ /* 0x000fea0003800000 */
.L_x_839:
[----:B------:R-:W2:Y:S02]  /*63f0*/  LD.E R0, desc[UR12][R4.64] ;  /* 0x0000000c04007980 */ /* 0x000ea4000c101900 */
[----:B--2---:R-:W-:-:S05]  /*6400*/  IADD3 R3, PT, PT, R38, R0, RZ ;  /* 0x0000000026037210 */ /* 0x004fca0007ffe0ff */
[----:B------:R0:W-:Y:S02]  /*6410*/  ST.E desc[UR12][R4.64], R3 ;  /* 0x0000000304007985 */ /* 0x0001e4000c10190c */
.L_x_838:
[----:B------:R-:W-:Y:S05]  /*6420*/  BSYNC.RECONVERGENT B0 ;  /* 0x0000000000007941 */ /* 0x000fea0003800200 */
.L_x_837:
[----:B------:R1:W-:Y:S01]  /*6430*/  ATOM.E.ADD.F16x2.RN.STRONG.GPU P0, RZ, desc[UR12][R4.64+0x4], R40 ;  /* 0x8000042804ff79a2 */ /* 0x0003e2000c10e10c */
[----:B------:R-:W-:Y:S04]  /*6440*/  BSSY.RECONVERGENT B0, `(.L_x_841) ;  /* 0x000000e000007945 */ /* 0x000fe80003800200 */
[----:B-1----:R-:W-:Y:S05]  /*6450*/  @P0 BRA `(.L_x_842) ;  /* 0x0000000000300947 */ /* 0x002fea0003800000 */
[----:B------:R-:W1:Y:S02]  /*6460*/  QSPC.E.S P0, RZ, [R4+0x4] ;  /* 0x0000040004ff73aa */ /* 0x000e640000000500 */
[----:B-1----:R-:W-:Y:S05]  /*6470*/  @!P0 BRA `(.L_x_843) ;  /* 0x00000000001c8947 */ /* 0x002fea0003800000 */
[----:B------:R-:W-:-:S04]  /*6480*/  MOV R2, R4 ;  /* 0x0000000400027202 */ /* 0x000fc80000000f00 */
[----:B------:R-:W-:-:S07]  /*6490*/  MOV R0, R2 ;  /* 0x0000000200007202 */ /* 0x000fce0000000f00 */
.L_x_844:
[----:B------:R-:W0:Y:S02]  /*64a0*/  LDS R2, [R0+0x4] ;  /* 0x0000040000027984 */ /* 0x000e240000000800 */
[----:B0-----:R-:W-:-:S05]  /*64b0*/  HADD2 R3, R2, R40 ;  /* 0x0000002802037230 */ /* 0x001fca0000000000 */
[----:B------:R-:W0:Y:S02]  /*64c0*/  ATOMS.CAST.SPIN P0, [R0+0x4], R2, R3 ;  /* 0x000004020000758d */ /* 0x000e240001800003 */
[----:B0-----:R-:W-:Y:S05]  /*64d0*/  @!P0 BRA `(.L_x_844) ;  /* 0xfffffffc00f08947 */ /* 0x001fea000383ffff */
[----:B------:R-:W-:Y:S05]  /*64e0*/  BRA `(.L_x_842) ;  /* 0x00000000000c7947 */ /* 0x000fea0003800000 */
.L_x_843:
[----:B------:R-:W0:Y:S02]  /*64f0*/  LD.E R0, desc[UR12][R4.64+0x4] ;  /* 0x0000040c04007980 */ /* 0x000e24000c101900 */
[----:B0-----:R-:W-:-:S05]  /*6500*/  IADD3 R3, PT, PT, R40, R0, RZ ;  /* 0x0000000028037210 */ /* 0x001fca0007ffe0ff */
[----:B------:R1:W-:Y:S02]  /*6510*/  ST.E desc[UR12][R4.64+0x4], R3 ;  /* 0x0000040304007985 */ /* 0x0003e4000c10190c */
.L_x_842:
[----:B------:R-:W-:Y:S05]  /*6520*/  BSYNC.RECONVERGENT B0 ;  /* 0x0000000000007941 */ /* 0x000fea0003800200 */
.L_x_841:
        /* <DEDUP_REMOVED lines=11> */
.L_x_848:
[----:B------:R-:W0:Y:S02]  /*65e0*/  LDS R2, [R0] ;  /* 0x0000000000027984 */ /* 0x000e240000000800 */
[----:B0-----:R-:W-:-:S05]  /*65f0*/  HFMA2 R3, R2, 1, 1, R42 ;  /* 0x3c003c0002037831 */ /* 0x001fca000000002a */
[----:B------:R-:W0:Y:S02]  /*6600*/  ATOMS.CAST.SPIN P0, [R0], R2, R3 ;  /* 0x000000020000758d */ /* 0x000e240001800003 */
[----:B0-----:R-:W-:Y:S05]  /*6610*/  @!P0 BRA `(.L_x_848) ;  /* 0xfffffffc00f08947 */ /* 0x001fea000383ffff */
[----:B------:R-:W-:Y:S05]  /*6620*/  BRA `(.L_x_846) ;  /* 0x00000000000c7947 */ /* 0x000fea0003800000 */
.L_x_847:
[----:B------:R-:W2:Y:S02]  /*6630*/  LD.E R0, desc[UR12][R4.64] ;  /* 0x0000000c04007980 */ /* 0x000ea4000c101900 */
[----:B--2---:R-:W-:-:S05]  /*6640*/  IADD3 R3, PT, PT, R42, R0, RZ ;  /* 0x000000002a037210 */ /* 0x004fca0007ffe0ff */
[----:B------:R0:W-:Y:S02]  /*6650*/  ST.E desc[UR12][R4.64], R3 ;  /* 0x0000000304007985 */ /* 0x0001e4000c10190c */
.L_x_846:
[----:B------:R-:W-:Y:S05]  /*6660*/  BSYNC.RECONVERGENT B0 ;  /* 0x0000000000007941 */ /* 0x000fea0003800200 */
.L_x_845:
[----:B------:R1:W-:Y:S01]  /*6670*/  ATOM.E.ADD.F16x2.RN.STRONG.GPU P0, RZ, desc[UR12][R4.64+0x4], R44 ;  /* 0x8000042c04ff79a2 */ /* 0x0003e2000c10e10c */
[----:B------:R-:W-:Y:S04]  /*6680*/  BSSY.RECONVERGENT B0, `(.L_x_849) ;  /* 0x000000e000007945 */ /* 0x000fe80003800200 */
[----:B-1----:R-:W-:Y:S05]  /*6690*/  @P0 BRA `(.L_x_850) ;  /* 0x0000000000300947 */ /* 0x002fea0003800000 */
[----:B------:R-:W1:Y:S02]  /*66a0*/  QSPC.E.S P0, RZ, [R4+0x4] ;  /* 0x0000040004ff73aa */ /* 0x000e640000000500 */
[----:B-1----:R-:W-:Y:S05]  /*66b0*/  @!P0 BRA `(.L_x_851) ;  /* 0x00000000001c8947 */ /* 0x002fea0003800000 */
[----:B------:R-:W-:-:S04]  /*66c0*/  MOV R2, R4 ;  /* 0x0000000400027202 */ /* 0x000fc80000000f00 */
[----:B------:R-:W-:-:S07]  /*66d0*/  MOV R0, R2 ;  /* 0x0000000200007202 */ /* 0x000fce0000000f00 */
.L_x_852:
[----:B------:R-:W0:Y:S02]  /*66e0*/  LDS R2, [R0+0x4] ;  /* 0x0000040000027984 */ /* 0x000e240000000800 */
[----:B0-----:R-:W-:-:S05]  /*66f0*/  HADD2 R3, R2, R44 ;  /* 0x0000002c02037230 */ /* 0x001fca0000000000 */
[----:B------:R-:W0:Y:S02]  /*6700*/  ATOMS.CAST.SPIN P0, [R0+0x4], R2, R3 ;  /* 0x000004020000758d */ /* 0x000e240001800003 */
[----:B0-----:R-:W-:Y:S05]  /*6710*/  @!P0 BRA `(.L_x_852) ;  /* 0xfffffffc00f08947 */ /* 0x001fea000383ffff */
[----:B------:R-:W-:Y:S05]  /*6720*/  BRA `(.L_x_850) ;  /* 0x00000000000c7947 */ /* 0x000fea0003800000 */
.L_x_851:
[----:B------:R-:W0:Y:S02]  /*6730*/  LD.E R0, desc[UR12][R4.64+0x4] ;  /* 0x0000040c04007980 */ /* 0x000e24000c101900 */
[----:B0-----:R-:W-:-:S05]  /*6740*/  IADD3 R3, PT, PT, R44, R0, RZ ;  /* 0x000000002c037210 */ /* 0x001fca0007ffe0ff */
[----:B------:R1:W-:Y:S02]  /*6750*/  ST.E desc[UR12][R4.64+0x4], R3 ;  /* 0x0000040304007985 */ /* 0x0003e4000c10190c */
.L_x_850:
[----:B------:R-:W-:Y:S05]  /*6760*/  BSYNC.RECONVERGENT B0 ;  /* 0x0000000000007941 */ /* 0x000fea0003800200 */
.L_x_849:
        /* <DEDUP_REMOVED lines=11> */
.L_x_856:
[----:B------:R-:W0:Y:S02]  /*6820*/  LDS R2, [R0] ;  /* 0x0000000000027984 */ /* 0x000e240000000800 */
[----:B0-----:R-:W-:-:S05]  /*6830*/  HFMA2 R3, R2, 1, 1, R67 ;  /* 0x3c003c0002037831 */ /* 0x001fca0000000043 */
[----:B------:R-:W0:Y:S02]  /*6840*/  ATOMS.CAST.SPIN P0, [R0], R2, R3 ;  /* 0x000000020000758d */ /* 0x000e240001800003 */
[----:B0-----:R-:W-:Y:S05]  /*6850*/  @!P0 BRA `(.L_x_856) ;  /* 0xfffffffc00f08947 */ /* 0x001fea000383ffff */
[----:B------:R-:W-:Y:S05]  /*6860*/  BRA `(.L_x_854) ;  /* 0x00000000000c7947 */ /* 0x000fea0003800000 */
.L_x_855:
[----:B------:R-:W2:Y:S02]  /*6870*/  LD.E R0, desc[UR12][R4.64] ;  /* 0x0000000c04007980 */ /* 0x000ea4000c101900 */
[----:B--2---:R-:W-:-:S05]  /*6880*/  IADD3 R3, PT, PT, R67, R0, RZ ;  /* 0x0000000043037210 */ /* 0x004fca0007ffe0ff */
[----:B------:R0:W-:Y:S02]  /*6890*/  ST.E desc[UR12][R4.64], R3 ;  /* 0x0000000304007985 */ /* 0x0001e4000c10190c */
.L_x_854:
[----:B------:R-:W-:Y:S05]  /*68a0*/  BSYNC.RECONVERGENT B0 ;  /* 0x0000000000007941 */ /* 0x000fea0003800200 */
.L_x_853:
        /* <DEDUP_REMOVED lines=8> */
.L_x_861:
[----:B------:R-:W0:Y:S02]  /*6930*/  LDS R2, [R0+0x4] ;  /* 0x0000040000027984 */ /* 0x000e240000000800 */
[----:B0-----:R-:W-:-:S05]  /*6940*/  HADD2 R3, R2, R66 ;  /* 0x0000004202037230 */ /* 0x001fca0000000000 */
[----:B------:R-:W0:Y:S02]  /*6950*/  ATOMS.CAST.SPIN P0, [R0+0x4], R2, R3 ;  /* 0x000004020000758d */ /* 0x000e240001800003 */
[----:B0-----:R-:W-:Y:S05]  /*6960*/  @!P0 BRA `(.L_x_861) ;  /* 0xfffffffc00f08947 */ /* 0x001fea000383ffff */
[----:B------:R-:W-:Y:S05]  /*6970*/  BSYNC.RECONVERGENT B1 ;  /* 0x0000000000017941 */ /* 0x000fea0003800200 */
.L_x_860:
[----:B------:R-:W-:Y:S05]  /*6980*/  BRA `(.L_x_858) ;  /* 0x00000000000c7947 */ /* 0x000fea0003800000 */
.L_x_859:
[----:B------:R-:W0:Y:S02]  /*6990*/  LD.E R0, desc[UR12][R4.64+0x4] ;  /* 0x0000040c04007980 */ /* 0x000e24000c101900 */
[----:B0-----:R-:W-:-:S05]  /*69a0*/  IADD3 R3, PT, PT, R66, R0, RZ ;  /* 0x0000000042037210 */ /* 0x001fca0007ffe0ff */
[----:B------:R1:W-:Y:S02]  /*69b0*/  ST.E desc[UR12][R4.64+0x4], R3 ;  /* 0x0000040304007985 */ /* 0x0003e4000c10190c */
.L_x_858:
[----:B------:R-:W-:Y:S05]  /*69c0*/  BSYNC.RECONVERGENT B0 ;  /* 0x0000000000007941 */ /* 0x000fea0003800200 */
.L_x_857:
        /* <DEDUP_REMOVED lines=11> */
.L_x_865:
[----:B------:R-:W0:Y:S02]  /*6a80*/  LDS R2, [R0] ;  /* 0x0000000000027984 */ /* 0x000e240000000800 */
[----:B0-----:R-:W-:-:S05]  /*6a90*/  HFMA2 R3, R2, 1, 1, R73 ;  /* 0x3c003c0002037831 */ /* 0x001fca0000000049 */
[----:B------:R-:W0:Y:S02]  /*6aa0*/  ATOMS.CAST.SPIN P0, [R0], R2, R3 ;  /* 0x000000020000758d */ /* 0x000e240001800003 */
[----:B0-----:R-:W-:Y:S05]  /*6ab0*/  @!P0 BRA `(.L_x_865) ;  /* 0xfffffffc00f08947 */ /* 0x001fea000383ffff */
[----:B------:R-:W-:Y:S05]  /*6ac0*/  BRA `(.L_x_863) ;  /* 0x00000000000c7947 */ /* 0x000fea0003800000 */
.L_x_864:
[----:B------:R-:W2:Y:S02]  /*6ad0*/  LD.E R0, desc[UR12][R4.64] ;  /* 0x0000000c04007980 */ /* 0x000ea4000c101900 */
[----:B--2---:R-:W-:-:S05]  /*6ae0*/  IADD3 R3, PT, PT, R73, R0, RZ ;  /* 0x0000000049037210 */ /* 0x004fca0007ffe0ff */
[----:B------:R0:W-:Y:S02]  /*6af0*/  ST.E desc[UR12][R4.64], R3 ;  /* 0x0000000304007985 */ /* 0x0001e4000c10190c */
.L_x_863:
[----:B------:R-:W-:Y:S05]  /*6b00*/  BSYNC.RECONVERGENT B0 ;  /* 0x0000000000007941 */ /* 0x000fea0003800200 */
.L_x_862:
[----:B------:R1:W-:Y:S02]  /*6b10*/  ATOM.E.ADD.F16x2.RN.STRONG.GPU P0, RZ, desc[UR12][R4.64+0x4], R71 ;  /* 0x8000044704ff79a2 */ /* 0x0003e4000c10e10c */
[----:B-1----:R-:W-:Y:S05]  /*6b20*/  @P0 EXIT ;  /* 0x000000000000094d */ /* 0x002fea0003800000 */
[----:B------:R-:W1:Y:S02]  /*6b30*/  QSPC.E.S P0, RZ, [R4+0x4] ;  /* 0x0000040004ff73aa */ /* 0x000e640000000500 */
[----:B-1----:R-:W-:Y:S05]  /*6b40*/  @!P0 BRA `(.L_x_866) ;  /* 0x00000000001c8947 */ /* 0x002fea0003800000 */
[----:B------:R-:W-:-:S04]  /*6b50*/  MOV R2, R4 ;  /* 0x0000000400027202 */ /* 0x000fc80000000f00 */
[----:B------:R-:W-:-:S07]  /*6b60*/  MOV R0, R2 ;  /* 0x0000000200007202 */ /* 0x000fce0000000f00 */
.L_x_867:
[----:B------:R-:W0:Y:S02]  /*6b70*/  LDS R2, [R0+0x4] ;  /* 0x0000040000027984 */ /* 0x000e240000000800 */
[----:B0-----:R-:W-:-:S05]  /*6b80*/  HADD2 R3, R2, R71 ;  /* 0x0000004702037230 */ /* 0x001fca0000000000 */
[----:B------:R-:W0:Y:S02]  /*6b90*/  ATOMS.CAST.SPIN P0, [R0+0x4], R2, R3 ;  /* 0x000004020000758d */ /* 0x000e240001800003 */
[----:B0-----:R-:W-:Y:S05]  /*6ba0*/  @!P0 BRA `(.L_x_867) ;  /* 0xfffffffc00f08947 */ /* 0x001fea000383ffff */
[----:B------:R-:W-:Y:S05]  /*6bb0*/  EXIT ;  /* 0x000000000000794d */ /* 0x000fea0003800000 */
.L_x_866:
[----:B------:R-:W0:Y:S02]  /*6bc0*/  LD.E R0, desc[UR12][R4.64+0x4] ;  /* 0x0000040c04007980 */ /* 0x000e24000c101900 */
[----:B0-----:R-:W-:-:S05]  /*6bd0*/  IADD3 R3, PT, PT, R71, R0, RZ ;  /* 0x0000000047037210 */ /* 0x001fca0007ffe0ff */
[----:B------:R-:W-:Y:S01]  /*6be0*/  ST.E desc[UR12][R4.64+0x4], R3 ;  /* 0x0000040304007985 */ /* 0x000fe2000c10190c */
[----:B------:R-:W-:Y:S05]  /*6bf0*/  EXIT ;  /* 0x000000000000794d */ /* 0x000fea0003800000 */
.L_x_868:
        /* <DEDUP_REMOVED lines=16> */
.L_x_1862:


//--------------------- .text._ZN4vllm4gptq33gemm_half_q_half_gptq_3bit_kernelILb1ELi7EEEvPK6__halfPKjS6_S4_PS2_iiiibPKi --------------------------
	.section	.text._ZN4vllm4gptq33gemm_half_q_half_gptq_3bit_kernelILb1ELi7EEEvPK6__halfPKjS6_S4_PS2_iiiibPKi,"ax",@progbits
	.align	128
        .global         _ZN4vllm4gptq33gemm_half_q_half_gptq_3bit_kernelILb1ELi7EEEvPK6__halfPKjS6_S4_PS2_iiiibPKi
        .type           _ZN4vllm4gptq33gemm_half_q_half_gptq_3bit_kernelILb1ELi7EEEvPK6__halfPKjS6_S4_PS2_iiiibPKi,@function
        .size           _ZN4vllm4gptq33gemm_half_q_half_gptq_3bit_kernelILb1ELi7EEEvPK6__halfPKjS6_S4_PS2_iiiibPKi,(.L_x_1863 - _ZN4vllm4gptq33gemm_half_q_half_gptq_3bit_kernelILb1ELi7EEEvPK6__halfPKjS6_S4_PS2_iiiibPKi)
        .other          _ZN4vllm4gptq33gemm_half_q_half_gptq_3bit_kernelILb1ELi7EEEvPK6__halfPKjS6_S4_PS2_iiiibPKi,@"STO_CUDA_ENTRY STV_DEFAULT"
_ZN4vllm4gptq33gemm_half_q_half_gptq_3bit_kernelILb1ELi7EEEvPK6__halfPKjS6_S4_PS2_iiiibPKi:
.text._ZN4vllm4gptq33gemm_half_q_half_gptq_3bit_kernelILb1ELi7EEEvPK6__halfPKjS6_S4_PS2_iiiibPKi:
        /* <DEDUP_REMOVED lines=26> */
[----:B------:R-:W-:Y:S02]  /*01a0*/  IADD3 R7, PT, PT, R4, R3, RZ ;  /* 0x0000000304077210 */ /* 0x000fe40007ffe0ff */
[C---:B------:R-:W-:Y:S02]  /*01b0*/  IADD3 R12, P0, PT, R0.reuse, R4, RZ ;  /* 0x00000004000c7210 */ /* 0x040fe40007f1e0ff */
[----:B------:R-:W-:Y:S02]  /*01c0*/  IADD3 R9, P1, PT, R0, R7, RZ ;  /* 0x0000000700097210 */ /* 0x000fe40007f3e0ff */
[----:B------:R-:W-:Y:S02]  /*01d0*/  LEA.HI.X.SX32 R13, R4, RZ, 0x1, P0 ;  /* 0x000000ff040d7211 */ /* 0x000fe400000f0eff */
[C---:B------:R-:W-:Y:S02]  /*01e0*/  IADD3 R4, PT, PT, R7.reuse, R3, RZ ;  /* 0x0000000307047210 */ /* 0x040fe40007ffe0ff */
[----:B------:R-:W-:-:S02]  /*01f0*/  LEA.HI.X.SX32 R10, R7, RZ, 0x1, P1 ;  /* 0x000000ff070a7211 */ /* 0x000fc400008f0eff */
[----:B0-----:R-:W-:Y:S02]  /*0200*/  LEA R6, P0, R12, UR6, 0x1 ;  /* 0x000000060c067c11 */ /* 0x001fe4000f8008ff */
[C---:B------:R-:W-:Y:S02]  /*0210*/  LEA R8, P1, R9.reuse, UR6, 0x1 ;  /* 0x0000000609087c11 */ /* 0x040fe4000f8208ff */
[----:B------:R-:W-:Y:S02]  /*0220*/  IADD3 R11, P2, PT, R0, R4, RZ ;  /* 0x00000004000b7210 */ /* 0x000fe40007f5e0ff */
[----:B------:R-:W-:Y:S02]  /*0230*/  LEA.HI.X R7, R12, UR7, R13, 0x1, P0 ;  /* 0x000000070c077c11 */ /* 0x000fe400080f0c0d */
[C---:B------:R-:W-:Y:S02]  /*0240*/  IADD3 R13, PT, PT, R4.reuse, R3, RZ ;  /* 0x00000003040d7210 */ /* 0x040fe40007ffe0ff */
[----:B------:R-:W-:Y:S01]  /*0250*/  LEA.HI.X R9, R9, UR7, R10, 0x1, P1 ;  /* 0x0000000709097c11 */ /* 0x000fe200088f0c0a */
[----:B------:R0:W2:Y:S01]  /*0260*/  LDG.E.U16.CONSTANT R17, desc[UR8][R6.64] ;  /* 0x0000000806117981 */ /* 0x0000a2000c1e9500 */
[----:B------:R-:W-:-:S02]  /*0270*/  LEA.HI.X.SX32 R4, R4, RZ, 0x1, P2 ;  /* 0x000000ff04047211 */ /* 0x000fc400010f0eff */
[C---:B------:R-:W-:Y:S01]  /*0280*/  LEA R10, P0, R11.reuse, UR6, 0x1 ;  /* 0x000000060b0a7c11 */ /* 0x040fe2000f8008ff */
[----:B------:R1:W3:Y:S01]  /*0290*/  LDG.E.U16.CONSTANT R19, desc[UR8][R8.64] ;  /* 0x0000000808137981 */ /* 0x0002e2000c1e9500 */
[----:B------:R-:W-:Y:S02]  /*02a0*/  IADD3 R14, P1, PT, R0, R13, RZ ;  /* 0x0000000d000e7210 */ /* 0x000fe40007f3e0ff */
[----:B------:R-:W-:Y:S02]  /*02b0*/  LEA.HI.X R11, R11, UR7, R4, 0x1, P0 ;  /* 0x000000070b0b7c11 */ /* 0x000fe400080f0c04 */
[C---:B------:R-:W-:Y:S02]  /*02c0*/  LEA.HI.X.SX32 R15, R13.reuse, RZ, 0x1, P1 ;  /* 0x000000ff0d0f7211 */ /* 0x040fe400008f0eff */
[C---:B------:R-:W-:Y:S02]  /*02d0*/  LEA R12, P0, R14.reuse, UR6, 0x1 ;  /* 0x000000060e0c7c11 */ /* 0x040fe4000f8008ff */
[----:B------:R-:W-:Y:S01]  /*02e0*/  IADD3 R4, PT, PT, R13, R3, RZ ;  /* 0x000000030d047210 */ /* 0x000fe20007ffe0ff */
[----:B------:R-:W4:Y:S01]  /*02f0*/  LDG.E.U16.CONSTANT R11, desc[UR8][R10.64] ;  /* 0x000000080a0b7981 */ /* 0x000f22000c1e9500 */
[----:B------:R-:W-:-:S02]  /*0300*/  LEA.HI.X R13, R14, UR7, R15, 0x1, P0 ;  /* 0x000000070e0d7c11 */ /* 0x000fc400080f0c0f */
[-C--:B------:R-:W-:Y:S02]  /*0310*/  IADD3 R14, PT, PT, R4, R3.reuse, RZ ;  /* 0x00000003040e7210 */ /* 0x080fe40007ffe0ff */
[----:B------:R-:W-:Y:S02]  /*0320*/  IADD3 R18, P0, PT, R0, R4, RZ ;  /* 0x0000000400127210 */ /* 0x000fe40007f1e0ff */
[----:B------:R-:W-:Y:S01]  /*0330*/  IADD3 R15, PT, PT, R14, R3, RZ ;  /* 0x000000030e0f7210 */ /* 0x000fe20007ffe0ff */
[----:B------:R-:W5:Y:S01]  /*0340*/  LDG.E.U16.CONSTANT R13, desc[UR8][R12.64] ;  /* 0x000000080c0d7981 */ /* 0x000f62000c1e9500 */
[----:B------:R-:W-:Y:S02]  /*0350*/  IADD3 R16, P2, PT, R0, R14, RZ ;  /* 0x0000000e00107210 */ /* 0x000fe40007f5e0ff */
[----:B0-----:R-:W-:Y:S02]  /*0360*/  LEA.HI.X.SX32 R7, R4, RZ, 0x1, P0 ;  /* 0x000000ff04077211 */ /* 0x001fe400000f0eff */
[----:B------:R-:W-:-:S02]  /*0370*/  IADD3 R0, P0, PT, R0, R15, RZ ;  /* 0x0000000f00007210 */ /* 0x000fc40007f1e0ff */
[----:B------:R-:W-:Y:S02]  /*0380*/  LEA.HI.X.SX32 R21, R14, RZ, 0x1, P2 ;  /* 0x000000ff0e157211 */ /* 0x000fe400010f0eff */
[----:B------:R-:W-:Y:S02]  /*0390*/  LEA.HI.X.SX32 R15, R15, RZ, 0x1, P0 ;  /* 0x000000ff0f0f7211 */ /* 0x000fe400000f0eff */
[----:B------:R-:W-:Y:S02]  /*03a0*/  LEA R6, P1, R18, UR6, 0x1 ;  /* 0x0000000612067c11 */ /* 0x000fe4000f8208ff */
[----:B-1----:R-:W-:Y:S02]  /*03b0*/  LEA R8, P2, R16, UR6, 0x1 ;  /* 0x0000000610087c11 */ /* 0x002fe4000f8408ff */
[----:B------:R-:W-:Y:S02]  /*03c0*/  LEA R14, P0, R0, UR6, 0x1 ;  /* 0x00000006000e7c11 */ /* 0x000fe4000f8008ff */
[----:B------:R-:W-:-:S02]  /*03d0*/  LEA.HI.X R7, R18, UR7, R7, 0x1, P1 ;  /* 0x0000000712077c11 */ /* 0x000fc400088f0c07 */
[----:B------:R-:W-:Y:S02]  /*03e0*/  LEA.HI.X R9, R16, UR7, R21, 0x1, P2 ;  /* 0x0000000710097c11 */ /* 0x000fe400090f0c15 */
[----:B------:R-:W-:Y:S02]  /*03f0*/  LEA.HI.X R15, R0, UR7, R15, 0x1, P0 ;  /* 0x00000007000f7c11 */ /* 0x000fe400080f0c0f */
[----:B------:R-:W5:Y:S04]  /*0400*/  LDG.E.U16.CONSTANT R7, desc[UR8][R6.64] ;  /* 0x0000000806077981 */ /* 0x000f68000c1e9500 */
        /* <DEDUP_REMOVED lines=10> */
.L_x_871:
        /* <DEDUP_REMOVED lines=17> */
[C---:B------:R-:W-:Y:S02]  /*05c0*/  IADD3 R11, P2, PT, R15.reuse, R0, RZ ;  /* 0x000000000f0b7210 */ /* 0x040fe40007f5e0ff */
[----:B------:R-:W-:Y:S01]  /*05d0*/  LEA.HI.X R7, R10, UR7, R7, 0x1, P0 ;  /* 0x000000070a077c11 */ /* 0x000fe200080f0c07 */
[----:B------:R-:W2:Y:S01]  /*05e0*/  LDG.E.U16.CONSTANT R9, desc[UR8][R8.64] ;  /* 0x0000000808097981 */ /* 0x000ea2000c1e9500 */
[----:B------:R-:W-:-:S02]  /*05f0*/  LEA.HI.X.SX32 R20, R15, R4, 0x1, P2 ;  /* 0x000000040f147211 */ /* 0x000fc400010f0eff */
[-C--:B------:R-:W-:Y:S02]  /*0600*/  IADD3 R15, P0, PT, R19, R0.reuse, RZ ;  /* 0x00000000130f7210 */ /* 0x080fe40007f1e0ff */
[----:B------:R-:W-:Y:S01]  /*0610*/  IADD3 R13, P1, PT, R17, R0, RZ ;  /* 0x00000000110d7210 */ /* 0x000fe20007f3e0ff */
[----:B------:R-:W3:Y:S01]  /*0620*/  LDG.E.U16.CONSTANT R7, desc[UR8][R6.64] ;  /* 0x0000000806077981 */ /* 0x000ee2000c1e9500 */
[CC--:B------:R-:W-:Y:S02]  /*0630*/  LEA.HI.X.SX32 R16, R19.reuse, R4.reuse, 0x1, P0 ;  /* 0x0000000413107211 */ /* 0x0c0fe400000f0eff */
[----:B------:R-:W-:Y:S02]  /*0640*/  IADD3 R19, PT, PT, R19, R3, RZ ;  /* 0x0000000313137210 */ /* 0x000fe40007ffe0ff */
[----:B------:R-:W-:Y:S02]  /*0650*/  LEA.HI.X.SX32 R18, R17, R4, 0x1, P1 ;  /* 0x0000000411127211 */ /* 0x000fe400008f0eff */
[----:B------:R-:W-:-:S02]  /*0660*/  LEA R14, P0, R15, UR6, 0x1 ;  /* 0x000000060f0e7c11 */ /* 0x000fc4000f8008ff */
[----:B------:R-:W-:Y:S02]  /*0670*/  LEA R12, P1, R13, UR6, 0x1 ;  /* 0x000000060d0c7c11 */ /* 0x000fe4000f8208ff */
[----:B------:R-:W-:Y:S02]  /*0680*/  IADD3 R21, PT, PT, R19, R3, RZ ;  /* 0x0000000313157210 */ /* 0x000fe40007ffe0ff */
[----:B------:R-:W-:Y:S02]  /*0690*/  LEA R10, P2, R11, UR6, 0x1 ;  /* 0x000000060b0a7c11 */ /* 0x000fe4000f8408ff */
[----:B------:R-:W-:Y:S02]  /*06a0*/  LEA.HI.X R15, R15, UR7, R16, 0x1, P0 ;  /* 0x000000070f0f7c11 */ /* 0x000fe400080f0c10 */
[----:B------:R-:W-:Y:S02]  /*06b0*/  LEA.HI.X R13, R13, UR7, R18, 0x1, P1 ;  /* 0x000000070d0d7c11 */ /* 0x000fe400088f0c12 */
[----:B------:R-:W-:-:S02]  /*06c0*/  IADD3 R17, P0, PT, R19, R0, RZ ;  /* 0x0000000013117210 */ /* 0x000fc40007f1e0ff */
[----:B------:R-:W-:Y:S01]  /*06d0*/  IADD3 R0, P1, PT, R21, R0, RZ ;  /* 0x0000000015007210 */ /* 0x000fe20007f3e0ff */
[----:B------:R-:W4:Y:S01]  /*06e0*/  LDG.E.U16.CONSTANT R15, desc[UR8][R14.64] ;  /* 0x000000080e0f7981 */ /* 0x000f22000c1e9500 */
[----:B------:R-:W-:Y:S02]  /*06f0*/  LEA.HI.X R11, R11, UR7, R20, 0x1, P2 ;  /* 0x000000070b0b7c11 */ /* 0x000fe400090f0c14 */
[-C--:B------:R-:W-:Y:S01]  /*0700*/  LEA.HI.X.SX32 R20, R19, R4.reuse, 0x1, P0 ;  /* 0x0000000413147211 */ /* 0x080fe200000f0eff */
[----:B------:R-:W5:Y:S01]  /*0710*/  LDG.E.U16.CONSTANT R13, desc[UR8][R12.64] ;  /* 0x000000080c0d7981 */ /* 0x000f62000c1e9500 */
[----:B------:R-:W-:Y:S02]  /*0720*/  LEA.HI.X.SX32 R19, R21, R4, 0x1, P1 ;  /* 0x0000000415137211 */ /* 0x000fe400008f0eff */
[----:B------:R-:W-:Y:S01]  /*0730*/  LEA R16, P0, R17, UR6, 0x1 ;  /* 0x0000000611107c11 */ /* 0x000fe2000f8008ff */
        /* <DEDUP_REMOVED lines=13> */
.L_x_870:
[----:B------:R-:W-:Y:S05]  /*0810*/  BSYNC.RECONVERGENT B0 ;  /* 0x0000000000007941 */ /* 0x000fea0003800200 */
.L_x_869:
[----:B------:R-:W2:Y:S02]  /*0820*/  LDCU UR5, c[0x0][0x3ac] ;  /* 0x00007580ff0577ac */ /* 0x000ea40008000800 */
[----:B--2---:R-:W-:-:S04]  /*0830*/  MOV R94, UR5 ;  /* 0x00000005005e7c02 */ /* 0x004fc80008000f00 */
[----:B------:R-:W-:-:S13]  /*0840*/  ISETP.GE.AND P0, PT, R107, R94, PT ;  /* 0x0000005e6b00720c */ /* 0x000fda0003f06270 */
[----:B------:R-:W-:Y:S05]  /*0850*/  @P0 EXIT ;  /* 0x000000000000094d */ /* 0x000fea0003800000 */
[----:B01----:R-:W0:Y:S01]  /*0860*/  LDC R2, c[0x0][0x3b4] ;  /* 0x0000ed00ff027b82 */ /* 0x003e220000000800 */
[----:B------:R-:W-:Y:S01]  /*0870*/  LOP3.LUT R104, R104, 0x1c, RZ, 0xc0, !PT ;  /* 0x0000001c68687812 */ /* 0x000fe200078ec0ff */
[----:B------:R-:W1:Y:S01]  /*0880*/  LDCU.64 UR6, c[0x0][0x388] ;  /* 0x00007100ff0677ac */ /* 0x000e620008000a00 */
[----:B0-----:R-:W-:-:S04]  /*0890*/  IABS R9, R2 ;  /* 0x0000000200097213 */ /* 0x001fc80000000000 */
[----:B------:R-:W0:Y:S08]  /*08a0*/  I2F.RP R0, R9 ;  /* 0x0000000900007306 */ /* 0x000e300000209400 */
[----:B0-----:R-:W0:Y:S02]  /*08b0*/  MUFU.RCP R0, R0 ;  /* 0x0000000000007308 */ /* 0x001e240000001000 */
[----:B0-----:R-:W-:-:S06]  /*08c0*/  IADD3 R6, PT, PT, R0, 0xffffffe, RZ ;  /* 0x0ffffffe00067810 */ /* 0x001fcc0007ffe0ff */
[----:B------:R0:W2:Y:S02]  /*08d0*/  F2I.FTZ.U32.TRUNC.NTZ R7, R6 ;  /* 0x0000000600077305 */ /* 0x0000a4000021f000 */
[----:B0-----:R-:W-:Y:S01]  /*08e0*/  HFMA2 R6, -RZ, RZ, 0, 0 ;  /* 0x00000000ff067431 */ /* 0x001fe200000001ff */
[----:B--2---:R-:W-:-:S05]  /*08f0*/  IADD3 R4, PT, PT, RZ, -R7, RZ ;  /* 0x80000007ff047210 */ /* 0x004fca0007ffe0ff */
[----:B------:R-:W-:Y:S01]  /*0900*/  IMAD R11, R4, R9, RZ ;  /* 0x00000009040b7224 */ /* 0x000fe200078e02ff */
[----:B------:R-:W-:-:S03]  /*0910*/  IABS R4, R3 ;  /* 0x0000000300047213 */ /* 0x000fc60000000000 */
        /* <DEDUP_REMOVED lines=12> */
[----:B------:R-:W-:-:S04]  /*09e0*/  @P0 IADD3 R7, PT, PT, R7, 0x1, RZ ;  /* 0x0000000107070810 */ /* 0x000fc80007ffe0ff */
[----:B------:R-:W-:-:S04]  /*09f0*/  MOV R17, R7 ;  /* 0x0000000700117202 */ /* 0x000fc80000000f00 */
        /* <DEDUP_REMOVED lines=8> */
[----:B0-----:R-:W-:Y:S02]  /*0a80*/  HFMA2 R6, -RZ, RZ, 0, 0 ;  /* 0x00000000ff067431 */ /* 0x001fe400000001ff */
        /* <DEDUP_REMOVED lines=30> */
[C---:B-1----:R-:W-:Y:S02]  /*0c70*/  LEA R112, P0, R113.reuse, UR6, 0x2 ;  /* 0x0000000671707c11 */ /* 0x042fe4000f8010ff */
        /* <DEDUP_REMOVED lines=22> */
.L_x_874:
        /* <DEDUP_REMOVED lines=14> */
[----:B------:R-:W-:-:S05]  /*0ec0*/  MOV R7, 0x3 ;  /* 0x0000000300077802 */ /* 0x000fca0000000f00 */
[----:B------:R-:W-:-:S05]  /*0ed0*/  IMAD R96, R104, R7, -0x20 ;  /* 0xffffffe068607424 */ /* 0x000fca00078e0207 */
[----:B--2---:R-:W-:Y:S01]  /*0ee0*/  SHF.R.U32.HI R96, RZ, R96, R5 ;  /* 0x00000060ff607219 */ /* 0x004fe20000011605 */
[----:B------:R-:W-:Y:S06]  /*0ef0*/  BRA `(.L_x_873) ;  /* 0x0000000000587947 */ /* 0x000fec0003800000 */
.L_x_875:
[----:B------:R-:W0:Y:S01]  /*0f00*/  LDC.64 R4, c[0x0][0x390] ;  /* 0x0000e400ff047b82 */ /* 0x000e220000000a00 */
[----:B------:R-:W-:Y:S01]  /*0f10*/  IMAD R0, R105, R94, RZ ;  /* 0x0000005e69007224 */ /* 0x000fe200078e02ff */
[----:B------:R-:W-:Y:S02]  /*0f20*/  LEA R2, R107, R107, 0x1 ;  /* 0x0000006b6b027211 */ /* 0x000fe400078e08ff */
[----:B------:R-:W-:Y:S02]  /*0f30*/  ISETP.NE.AND P0, PT, R104, 0x14, PT ;  /* 0x000000146800780c */ /* 0x000fe40003f05270 */
[----:B------:R-:W-:Y:S02]  /*0f40*/  SHF.R.S32.HI R9, RZ, 0x1f, R2 ;  /* 0x0000001fff097819 */ /* 0x000fe40000011402 */
[----:B------:R-:W-:Y:S02]  /*0f50*/  SHF.R.S32.HI R7, RZ, 0x1f, R0 ;  /* 0x0000001fff077819 */ /* 0x000fe40000011400 */
[----:B------:R-:W-:-:S02]  /*0f60*/  LEA.HI R9, R9, R2, RZ, 0x5 ;  /* 0x0000000209097211 */ /* 0x000fc400078f28ff */
        /* <DEDUP_REMOVED lines=10> */
[----:B------:R-:W-:-:S05]  /*1010*/  @P0 MOV R11, 0x3 ;  /* 0x00000003000b0802 */ /* 0x000fca0000000f00 */
[----:B------:R-:W-:Y:S01]  /*1020*/  @P0 IMAD R0, R104, R11, -0x40 ;  /* 0xffffffc068000424 */ /* 0x000fe200078e020b */
[----:B--2---:R-:W-:-:S04]  /*1030*/  @!P0 SHF.L.W.U32.HI R96, R96, 0x4, R9 ;  /* 0x0000000460608819 */ /* 0x004fc80000010e09 */
[----:B------:R-:W-:Y:S02]  /*1040*/  @!P0 LOP3.LUT R96, R96, 0xfff, RZ, 0xc0, !PT ;  /* 0x00000fff60608812 */ /* 0x000fe400078ec0ff */
[----:B---3--:R-:W-:-:S07]  /*1050*/  @P0 SHF.R.U32.HI R96, RZ, R0, R5 ;  /* 0x00000000ff600219 */ /* 0x008fce0000011605 */
.L_x_873:
[----:B------:R-:W-:Y:S05]  /*1060*/  BSYNC.RECONVERGENT B0 ;  /* 0x0000000000007941 */ /* 0x000fea0003800200 */
.L_x_872:
        /* <DEDUP_REMOVED lines=32> */
[----:B------:R-:W-:Y:S02]  /*1270*/  LEA R93, R104, R104, 0x1 ;  /* 0x00000068685d7211 */ /* 0x000fe400078e08ff */
[----:B------:R-:W-:Y:S02]  /*1280*/  PRMT R15, RZ, 0x7610, R15 ;  /* 0x00007610ff0f7816 */ /* 0x000fe4000000000f */
[----:B------:R-:W-:Y:S02]  /*1290*/  LOP3.LUT R99, R99, 0x7, RZ, 0xc0, !PT ;  /* 0x0000000763637812 */ /* 0x000fe400078ec0ff */
[----:B------:R-:W-:-:S02]  /*12a0*/  LOP3.LUT R98, R98, 0x7, RZ, 0xc0, !PT ;  /* 0x0000000762627812 */ /* 0x000fc400078ec0ff */
[----:B------:R-:W-:Y:S02]  /*12b0*/  LOP3.LUT R97, R97, 0x7, RZ, 0xc0, !PT ;  /* 0x0000000761617812 */ /* 0x000fe400078ec0ff */
[----:B------:R-:W-:Y:S01]  /*12c0*/  MOV R95, R100 ;  /* 0x00000064005f7202 */ /* 0x000fe20000000f00 */
[----:B-1234-:R-:W-:-:S12]  /*12d0*/  ULEA UR5, UR6, UR5, 0x18 ;  /* 0x0000000506057291 */ /* 0x01efd8000f8ec0ff */
.L_x_883:
[----:B------:R-:W-:-:S13]  /*12e0*/  ISETP.NE.AND P0, PT, R106, R95, PT ;  /* 0x0000005f6a00720c */ /* 0x000fda0003f05270 */
[----:B------:R-:W-:Y:S05]  /*12f0*/  @P0 BRA `(.L_x_877) ;  /* 0x0000000400440947 */ /* 0x000fea0003800000 */
[----:B------:R-:W-:Y:S01]  /*1300*/  ISETP.GT.U32.AND P0, PT, R104, 0x4, PT ;  /* 0x000000046800780c */ /* 0x000fe20003f04070 */
[----:B------:R-:W-:Y:S01]  /*1310*/  BSSY.RECONVERGENT B0, `(.L_x_878) ;  /* 0x0000042000007945 */ /* 0x000fe20003800200 */
[----:B------:R-:W-:-:S11]  /*1320*/  IADD3 R105, PT, PT, R105, 0x1, RZ ;  /* 0x0000000169697810 */ /* 0x000fd60007ffe0ff */
        /* <DEDUP_REMOVED lines=12> */
.L_x_879:
        /* <DEDUP_REMOVED lines=15> */
.L_x_881:
        /* <DEDUP_REMOVED lines=14> */
.L_x_882:
[----:B------:R-:W-:Y:S01]  /*15c0*/  ISETP.NE.AND P0, PT, R104, 0x14, PT ;  /* 0x000000146800780c */ /* 0x000fe20003f05270 */
[----:B------:R-:W1:-:S12]  /*15d0*/  LDC.64 R18, c[0x0][0x390] ;  /* 0x0000e400ff127b82 */ /* 0x000e580000000a00 */
[----:B------:R-:W-:-:S05]  /*15e0*/  @!P0 MOV R22, UR10 ;  /* 0x0000000a00168c02 */ /* 0x000fca0008000f00 */
[----:B0-----:R-:W-:Y:S01]  /*15f0*/  @!P0 IMAD R12, R105, R22, RZ ;  /* 0x00000016690c8224 */ /* 0x001fe200078e02ff */
[----:B------:R-:W-:-:S04]  /*1600*/  @P0 MOV R22, UR10 ;  /* 0x0000000a00160c02 */ /* 0x000fc80008000f00 */
[----:B------:R-:W-:Y:S01]  /*1610*/  @!P0 SHF.R.S32.HI R13, RZ, 0x1f, R12 ;  /* 0x0000001fff0d8819 */ /* 0x000fe2000001140c */
[----:B------:R-:W-:-:S03]  /*1620*/  @P0 IMAD R17, R105, R22, RZ ;  /* 0x0000001669110224 */ /* 0x000fc600078e02ff */
[----:B------:R-:W-:Y:S02]  /*1630*/  @!P0 LEA.HI R13, R13, R12, RZ, 0x5 ;  /* 0x0000000c0d0d8211 */ /* 0x000fe400078f28ff */
[----:B------:R-:W-:Y:S02]  /*1640*/  @P0 SHF.R.S32.HI R20, RZ, 0x1f, R17 ;  /* 0x0000001fff140819 */ /* 0x000fe40000011411 */
[----:B------:R-:W-:Y:S02]  /*1650*/  @!P0 SHF.R.S32.HI R12, RZ, 0x5, R13 ;  /* 0x00000005ff0c8819 */ /* 0x000fe4000001140d */
[----:B------:R-:W-:-:S03]  /*1660*/  @P0 LEA.HI R20, R20, R17, RZ, 0x5 ;  /* 0x0000001114140211 */ /* 0x000fc600078f28ff */
[----:B------:R-:W-:Y:S01]  /*1670*/  @!P0 IMAD R13, R12, 0x3, R103 ;  /* 0x000000030c0d8824 */ /* 0x000fe200078e0267 */
[----:B------:R-:W-:-:S03]  /*1680*/  @P0 SHF.R.S32.HI R20, RZ, 0x5, R20 ;  /* 0x00000005ff140819 */ /* 0x000fc60000011414 */
[----:B-1----:R-:W-:-:S04]  /*1690*/  @!P0 IMAD.WIDE R12, R13, 0x4, R18 ;  /* 0x000000040d0c8825 */ /* 0x002fc800078e0212 */
[----:B------:R-:W-:Y:S01]  /*16a0*/  @P0 IMAD R21, R20, 0x3, R103 ;  /* 0x0000000314150824 */ /* 0x000fe200078e0267 */
[----:B------:R-:W2:Y:S03]  /*16b0*/  @!P0 LDG.E.CONSTANT R17, desc[UR8][R12.64] ;  /* 0x000000080c118981 */ /* 0x000ea6000c1e9900 */
[----:B------:R-:W-:Y:S01]  /*16c0*/  @P0 IMAD.WIDE R18, R21, 0x4, R18 ;  /* 0x0000000415120825 */ /* 0x000fe200078e0212 */
[----:B------:R-:W2:Y:S05]  /*16d0*/  @!P0 LDG.E.CONSTANT R20, desc[UR8][R12.64+0x4] ;  /* 0x000004080c148981 */ /* 0x000eaa000c1e9900 */
[----:B------:R-:W3:Y:S01]  /*16e0*/  @P0 LDG.E.CONSTANT R19, desc[UR8][R18.64] ;  /* 0x0000000812130981 */ /* 0x000ee2000c1e9900 */
[----:B--2---:R-:W-:-:S02]  /*16f0*/  @!P0 SHF.L.W.U32.HI R17, R17, 0x4, R20 ;  /* 0x0000000411118819 */ /* 0x004fc40000010e14 */
[----:B------:R-:W-:Y:S02]  /*1700*/  @P0 IADD3 R20, PT, PT, R93, -0x40, RZ ;  /* 0xffffffc05d140810 */ /* 0x000fe40007ffe0ff */
[----:B------:R-:W-:Y:S02]  /*1710*/  @!P0 LOP3.LUT R17, R17, 0xfff, RZ, 0xc0, !PT ;  /* 0x00000fff11118812 */ /* 0x000fe400078ec0ff */
[----:B---3--:R-:W-:-:S07]  /*1720*/  @P0 SHF.R.U32.HI R17, RZ, R20, R19 ;  /* 0x00000014ff110219 */ /* 0x008fce0000011613 */
.L_x_880:
[----:B------:R-:W-:Y:S05]  /*1730*/  BSYNC.RECONVERGENT B0 ;  /* 0x0000000000007941 */ /* 0x000fea0003800200 */
.L_x_878:
        /* <DEDUP_REMOVED lines=13> */
.L_x_877:
[----:B------:R-:W1:Y:S01]  /*1810*/  LDC R94, c[0x0][0x3ac] ;  /* 0x0000eb00ff5e7b82 */ /* 0x000e620000000800 */
[----:B------:R-:W2:Y:S01]  /*1820*/  LDG.E.128.CONSTANT R24, desc[UR8][R112.64] ;  /* 0x0000000870187981 */ /* 0x000ea2000c1e9d00 */
[----:B0-----:R-:W-:-:S03]  /*1830*/  UPRMT UR6, UR7, 0x8880, URZ ;  /* 0x0000888007067896 */ /* 0x001fc600080000ff */
[----:B------:R-:W0:Y:S01]  /*1840*/  LDS.128 R36, [UR5] ;  /* 0x00000005ff247984 */ /* 0x000e220008000c00 */
[----:B-1----:R-:W-:-:S05]  /*1850*/  IMAD.WIDE R12, R94, 0x4, R112 ;  /* 0x000000045e0c7825 */ /* 0x002fca00078e0270 */
[----:B------:R1:W3:Y:S01]  /*1860*/  LDG.E.128.CONSTANT R20, desc[UR8][R12.64] ;  /* 0x000000080c147981 */ /* 0x0002e2000c1e9d00 */
[----:B------:R-:W-:-:S05]  /*1870*/  IMAD.WIDE R110, R94, 0x4, R12 ;  /* 0x000000045e6e7825 */ /* 0x000fca00078e020c */
[----:B------:R-:W4:Y:S01]  /*1880*/  LDG.E.128.CONSTANT R28, desc[UR8][R110.64] ;  /* 0x000000086e1c7981 */ /* 0x000f22000c1e9d00 */
[----:B------:R-:W-:Y:S01]  /*1890*/  UISETP.NE.AND UP0, UPT, UR6, URZ, UPT ;  /* 0x000000ff0600728c */ /* 0x000fe2000bf05270 */
[----:B------:R-:W-:Y:S02]  /*18a0*/  IADD3 R106, PT, PT, R106, 0x20, RZ ;  /* 0x000000206a6a7810 */ /* 0x000fe40007ffe0ff */
[----:B------:R-:W-:Y:S01]  /*18b0*/  IADD3 R100, PT, PT, R100, 0x20, RZ ;  /* 0x0000002064647810 */ /* 0x000fe20007ffe0ff */
[----:B------:R-:W-:Y:S01]  /*18c0*/  USEL UR6, URZ, 0x1, UP0 ;  /* 0x00000001ff067887 */ /* 0x000fe20008000000 */
[----:B------:R-:W-:-:S05]  /*18d0*/  ISETP.GE.U32.AND P0, PT, R106, R109, PT ;  /* 0x0000006d6a00720c */ /* 0x000fca0003f06070 */
[----:B------:R-:W-:Y:S02]  /*18e0*/  IADD3 R85, PT, PT, R96, UR6, RZ ;  /* 0x0000000660557c10 */ /* 0x000fe4000fffe0ff */
[----:B------:R-:W-:Y:S02]  /*18f0*/  IADD3 R79, PT, PT, R97, UR6, RZ ;  /* 0x00000006614f7c10 */ /* 0x000fe4000fffe0ff */
[----:B------:R0:W3:Y:S01]  /*1900*/  I2F.F16 R74, R85 ;  /* 0x00000055004a7306 */ /* 0x0000e20000200c00 */
[----:B------:R-:W-:Y:S02]  /*1910*/  IADD3 R73, PT, PT, R98, UR6, RZ ;  /* 0x0000000662497c10 */ /* 0x000fe4000fffe0ff */
[----:B------:R-:W-:-:S05]  /*1920*/  IADD3 R67, PT, PT, R99, UR6, RZ ;  /* 0x0000000663437c10 */ /* 0x000fca000fffe0ff */
[----:B------:R1:W3:Y:S01]  /*1930*/  I2F.F16 R71, R79 ;  /* 0x0000004f00477306 */ /* 0x0002e20000200c00 */
[----:B0-----:R-:W-:-:S07]  /*1940*/  LOP3.LUT R85, R85, 0xe400, RZ, 0xfc, !PT ;  /* 0x0000e40055557812 */ /* 0x001fce00078efcff */
[----:B------:R0:W3:Y:S01]  /*1950*/  I2F.F16 R69, R73 ;  /* 0x0000004900457306 */ /* 0x0000e20000200c00 */
[----:B-1----:R-:W-:-:S07]  /*1960*/  LOP3.LUT R79, R79, 0xe400, RZ, 0xfc, !PT ;  /* 0x0000e4004f4f7812 */ /* 0x002fce00078efcff */
[----:B------:R1:W3:Y:S01]  /*1970*/  I2F.F16 R68, R67 ;  /* 0x0000004300447306 */ /* 0x0002e20000200c00 */
[----:B0-----:R-:W-:Y:S02]  /*1980*/  LOP3.LUT R73, R73, 0xe400, RZ, 0xfc, !PT ;  /* 0x0000e40049497812 */ /* 0x001fe400078efcff */
[----:B-1----:R-:W-:Y:S02]  /*1990*/  LOP3.LUT R67, R67, 0xe400, RZ, 0xfc, !PT ;  /* 0x0000e40043437812 */ /* 0x002fe400078efcff */
[C---:B--2---:R-:W-:Y:S02]  /*19a0*/  LOP3.LUT R32, R24.reuse, 0x70007, RZ, 0xc0, !PT ;  /* 0x0007000718207812 */ /* 0x044fe400078ec0ff */
[----:B------:R-:W-:Y:S02]  /*19b0*/  LOP3.LUT R33, R24, 0x380038, RZ, 0xc0, !PT ;  /* 0x0038003818217812 */ /* 0x000fe400078ec0ff */
[--C-:B------:R-:W-:Y:S02]  /*19c0*/  SHF.R.U32.HI R18, RZ, 0x6, R24.reuse ;  /* 0x00000006ff127819 */ /* 0x100fe40000011618 */
[----:B------:R-:W-:-:S02]  /*19d0*/  SHF.R.U32.HI R24, RZ, 0xf, R24 ;  /* 0x0000000fff187819 */ /* 0x000fc40000011618 */
[----:B------:R-:W-:Y:S02]  /*19e0*/  LOP3.LUT R34, R25, 0x70007, RZ, 0xc0, !PT ;  /* 0x0007000719227812 */ /* 0x000fe400078ec0ff */
[----:B------:R-:W-:Y:S02]  /*19f0*/  LOP3.LUT R24, R24, 0x10001, RZ, 0xc0, !PT ;  /* 0x0001000118187812 */ /* 0x000fe400078ec0ff */
[----:B------:R-:W-:Y:S02]  /*1a00*/  LOP3.LUT R35, R26, 0x70007, RZ, 0xc0, !PT ;  /* 0x000700071a237812 */ /* 0x000fe400078ec0ff */
[----:B------:R-:W-:Y:S02]  /*1a10*/  LOP3.LUT R32, R32, 0x64006400, RZ, 0xfc, !PT ;  /* 0x6400640020207812 */ /* 0x000fe400078efcff */
[----:B------:R-:W-:Y:S02]  /*1a20*/  LOP3.LUT R33, R33, 0x64006400, RZ, 0xfc, !PT ;  /* 0x6400640021217812 */ /* 0x000fe400078efcff */
[----:B------:R-:W-:Y:S01]  /*1a30*/  LOP3.LUT R34, R34, 0x64006400, RZ, 0xfc, !PT ;  /* 0x6400640022227812 */ /* 0x000fe200078efcff */
[----:B------:R-:W-:Y:S01]  /*1a40*/  HADD2 R46, R32, R85.H0_H0 ;  /* 0x20000055202e7230 */ /* 0x000fe20000000000 */
[----:B------:R-:W-:-:S02]  /*1a50*/  LOP3.LUT R12, R25, 0x380038, RZ, 0xc0, !PT ;  /* 0x00380038190c7812 */ /* 0x000fc400078ec0ff */
[----:B------:R-:W-:Y:S01]  /*1a60*/  LOP3.LUT R41, R27, 0x70007, RZ, 0xc0, !PT ;  /* 0x000700071b297812 */ /* 0x000fe200078ec0ff */
[----:B------:R-:W-:Y:S01]  /*1a70*/  HADD2 R45, R34, R79.H0_H0 ;  /* 0x2000004f222d7230 */ /* 0x000fe20000000000 */
[----:B------:R-:W-:Y:S02]  /*1a80*/  LOP3.LUT R40, R26, 0x380038, RZ, 0xc0, !PT ;  /* 0x003800381a287812 */ /* 0x000fe400078ec0ff */
[----:B------:R-:W-:Y:S02]  /*1a90*/  LOP3.LUT R12, R12, 0x64006400, RZ, 0xfc, !PT ;  /* 0x640064000c0c7812 */ /* 0x000fe400078efcff */
[----:B---3--:R-:W-:Y:S02]  /*1aa0*/  SHF.R.U32.HI R13, RZ, 0xe, R20 ;  /* 0x0000000eff0d7819 */ /* 0x008fe40000011614 */
[----:B------:R-:W-:Y:S02]  /*1ab0*/  LOP3.LUT R19, R20, 0x70007, RZ, 0xc0, !PT ;  /* 0x0007000714137812 */ /* 0x000fe400078ec0ff */
[----:B------:R-:W-:-:S02]  /*1ac0*/  LOP3.LUT R70, R24, 0x20002, R13, 0xf8, !PT ;  /* 0x0002000218467812 */ /* 0x000fc400078ef80d */
[----:B------:R-:W-:Y:S02]  /*1ad0*/  PRMT R13, R102, 0x5410, R101 ;  /* 0x00005410660d7816 */ /* 0x000fe40000000065 */
[----:B------:R-:W-:Y:S02]  /*1ae0*/  LOP3.LUT R50, R20, 0x380038, RZ, 0xc0, !PT ;  /* 0x0038003814327812 */ /* 0x000fe400078ec0ff */
[----:B------:R-:W-:Y:S01]  /*1af0*/  SHF.R.U32.HI R59, RZ, 0x6, R20 ;  /* 0x00000006ff3b7819 */ /* 0x000fe20000011614 */
[C---:B------:R-:W-:Y:S01]  /*1b00*/  HADD2 R74, R13.reuse, -R74.H0_H0 ;  /* 0xa000004a0d4a7230 */ /* 0x040fe20000000000 */
[C---:B------:R-:W-:Y:S01]  /*1b10*/  LOP3.LUT R20, R22.reuse, 0x70007, RZ, 0xc0, !PT ;  /* 0x0007000716147812 */ /* 0x040fe200078ec0ff */
[----:B------:R-:W-:Y:S01]  /*1b20*/  HADD2 R71, R13, -R71.H0_H0 ;  /* 0xa00000470d477230 */ /* 0x000fe20000000000 */
[----:B------:R-:W-:Y:S01]  /*1b30*/  LOP3.LUT R52, R22, 0x380038, RZ, 0xc0, !PT ;  /* 0x0038003816347812 */ /* 0x000fe200078ec0ff */
[----:B------:R-:W-:Y:S01]  /*1b40*/  HFMA2 R49, R33, 0.125, 0.125, R74.H0_H0 ;  /* 0x3000300021317831 */ /* 0x000fe2000004004a */
[--C-:B------:R-:W-:Y:S01]  /*1b50*/  SHF.R.U32.HI R61, RZ, 0x6, R22.reuse ;  /* 0x00000006ff3d7819 */ /* 0x100fe20000011616 */
[C---:B------:R-:W-:Y:S01]  /*1b60*/  HADD2 R69, R13.reuse, -R69.H0_H0 ;  /* 0xa00000450d457230 */ /* 0x040fe20000000000 */
[----:B------:R-:W-:Y:S01]  /*1b70*/  SHF.R.U32.HI R75, RZ, 0xe, R22 ;  /* 0x0000000eff4b7819 */ /* 0x000fe20000011616 */
[----:B------:R-:W-:Y:S01]  /*1b80*/  HADD2 R68, R13, -R68.H0_H0 ;  /* 0xa00000440d447230 */ /* 0x000fe20000000000 */
[----:B------:R-:W-:Y:S01]  /*1b90*/  LOP3.LUT R22, R35, 0x64006400, RZ, 0xfc, !PT ;  /* 0x6400640023167812 */ /* 0x000fe200078efcff */
[----:B------:R-:W-:Y:S01]  /*1ba0*/  HFMA2 R47, R12, 0.125, 0.125, R71.H0_H0 ;  /* 0x300030000c2f7831 */ /* 0x000fe20000040047 */
[----:B------:R-:W0:Y:S01]  /*1bb0*/  LDS.128 R32, [UR5+0x10] ;  /* 0x00001005ff207984 */ /* 0x000e220008000c00 */
[----:B------:R-:W-:-:S02]  /*1bc0*/  LOP3.LUT R24, R41, 0x64006400, RZ, 0xfc, !PT ;  /* 0x6400640029187812 */ /* 0x000fc400078efcff */
[----:B------:R-:W-:Y:S01]  /*1bd0*/  LOP3.LUT R42, R27, 0x380038, RZ, 0xc0, !PT ;  /* 0x003800381b2a7812 */ /* 0x000fe200078ec0ff */
[----:B------:R-:W-:Y:S01]  /*1be0*/  HADD2 R43, R22, R73.H0_H0 ;  /* 0x20000049162b7230 */ /* 0x000fe20000000000 */
[----:B------:R-:W-:Y:S01]  /*1bf0*/  LOP3.LUT R40, R40, 0x64006400, RZ, 0xfc, !PT ;  /* 0x6400640028287812 */ /* 0x000fe200078efcff */
[----:B------:R-:W-:Y:S01]  /*1c00*/  HADD2 R41, R24, R67.H0_H0 ;  /* 0x2000004318297230 */ /* 0x000fe20000000000 */
[----:B------:R-:W-:Y:S01]  /*1c10*/  SHF.R.U32.HI R48, RZ, 0x6, R25 ;  /* 0x00000006ff307819 */ /* 0x000fe20000011619 */
[-C--:B------:R-:W-:Y:S01]  /*1c20*/  HFMA2 R24, R43, R36.reuse, RZ ;  /* 0x000000242b187231 */ /* 0x080fe200000000ff */
[----:B------:R-:W-:Y:S01]  /*1c30*/  SHF.R.U32.HI R55, RZ, 0x6, R27 ;  /* 0x00000006ff377819 */ /* 0x000fe2000001161b */
[----:B------:R-:W-:Y:S01]  /*1c40*/  HFMA2 R22, R46, R36, RZ ;  /* 0x000000242e167231 */ /* 0x000fe200000000ff */
[----:B------:R-:W-:Y:S02]  /*1c50*/  SHF.R.U32.HI R25, RZ, 0xf, R25 ;  /* 0x0000000fff197819 */ /* 0x000fe40000011619 */
[----:B------:R-:W-:Y:S01]  /*1c60*/  SHF.R.U32.HI R27, RZ, 0xf, R27 ;  /* 0x0000000fff1b7819 */ /* 0x000fe2000001161b */
[----:B------:R-:W-:Y:S01]  /*1c70*/  HFMA2 R57, R49, R37, R22 ;  /* 0x0000002531397231 */ /* 0x000fe20000000016 */
[----:B------:R-:W-:-:S02]  /*1c80*/  LOP3.LUT R17, R21, 0x70007, RZ, 0xc0, !PT ;  /* 0x0007000715117812 */ /* 0x000fc400078ec0ff */
[----:B------:R-:W-:Y:S02]  /*1c90*/  LOP3.LUT R51, R21, 0x380038, RZ, 0xc0, !PT ;  /* 0x0038003815337812 */ /* 0x000fe400078ec0ff */
[--C-:B------:R-:W-:Y:S02]  /*1ca0*/  SHF.R.U32.HI R60, RZ, 0x6, R21.reuse ;  /* 0x00000006ff3c7819 */ /* 0x100fe40000011615 */
[----:B------:R-:W-:Y:S02]  /*1cb0*/  SHF.R.U32.HI R72, RZ, 0xe, R21 ;  /* 0x0000000eff487819 */ /* 0x000fe40000011615 */
[----:B------:R-:W-:Y:S02]  /*1cc0*/  SHF.R.U32.HI R44, RZ, 0x6, R26 ;  /* 0x00000006ff2c7819 */ /* 0x000fe4000001161a */
[C---:B------:R-:W-:Y:S02]  /*1cd0*/  LOP3.LUT R21, R23.reuse, 0x70007, RZ, 0xc0, !PT ;  /* 0x0007000717157812 */ /* 0x040fe400078ec0ff */
[----:B------:R-:W-:-:S02]  /*1ce0*/  LOP3.LUT R53, R23, 0x380038, RZ, 0xc0, !PT ;  /* 0x0038003817357812 */ /* 0x000fc400078ec0ff */
[--C-:B------:R-:W-:Y:S02]  /*1cf0*/  SHF.R.U32.HI R62, RZ, 0x6, R23.reuse ;  /* 0x00000006ff3e7819 */ /* 0x100fe40000011617 */
[----:B------:R-:W-:Y:S01]  /*1d00*/  SHF.R.U32.HI R76, RZ, 0xe, R23 ;  /* 0x0000000eff4c7819 */ /* 0x000fe20000011617 */
[-C--:B------:R-:W-:Y:S01]  /*1d10*/  HFMA2 R23, R45, R36.reuse, RZ.H0_H0 ;  /* 0x000000242d177231 */ /* 0x080fe200000400ff */
[----:B------:R-:W-:Y:S01]  /*1d20*/  SHF.R.U32.HI R26, RZ, 0xf, R26 ;  /* 0x0000000fff1a7819 */ /* 0x000fe2000001161a */
[----:B------:R-:W-:Y:S01]  /*1d30*/  HFMA2 R36, R41, R36, RZ.H0_H0 ;  /* 0x0000002429247231 */ /* 0x000fe200000400ff */
[----:B------:R-:W-:Y:S01]  /*1d40*/  LOP3.LUT R13, R42, 0x64006400, RZ, 0xfc, !PT ;  /* 0x640064002a0d7812 */ /* 0x000fe200078efcff */
[----:B------:R-:W-:Y:S01]  /*1d50*/  HFMA2 R42, R40, 0.125, 0.125, R69.H0_H0 ;  /* 0x30003000282a7831 */ /* 0x000fe20000040045 */
[----:B------:R-:W-:Y:S01]  /*1d60*/  LOP3.LUT R25, R25, 0x10001, RZ, 0xc0, !PT ;  /* 0x0001000119197812 */ /* 0x000fe200078ec0ff */
[-C--:B------:R-:W-:Y:S01]  /*1d70*/  HFMA2 R58, R47, R37.reuse, R23 ;  /* 0x000000252f3a7231 */ /* 0x080fe20000000017 */
[----:B------:R-:W-:Y:S01]  /*1d80*/  LOP3.LUT R27, R27, 0x10001, RZ, 0xc0, !PT ;  /* 0x000100011b1b7812 */ /* 0x000fe200078ec0ff */
[----:B------:R-:W-:Y:S01]  /*1d90*/  HFMA2 R40, R13, 0.125, 0.125, R68.H0_H0 ;  /* 0x300030000d287831 */ /* 0x000fe20000040044 */
[----:B------:R-:W-:Y:S01]  /*1da0*/  LOP3.LUT R26, R26, 0x10001, RZ, 0xc0, !PT ;  /* 0x000100011a1a7812 */ /* 0x000fe200078ec0ff */
[-C--:B------:R-:W-:Y:S01]  /*1db0*/  HFMA2 R63, R42, R37.reuse, R24 ;  /* 0x000000252a3f7231 */ /* 0x080fe20000000018 */
[----:B------:R-:W-:Y:S01]  /*1dc0*/  LOP3.LUT R12, R18, 0x70007, RZ, 0xc0, !PT ;  /* 0x00070007120c7812 */ /* 0x000fe200078ec0ff */
[----:B------:R-:W-:Y:S01]  /*1dd0*/  HFMA2 R64, R40, R37, R36 ;  /* 0x0000002528407231 */ /* 0x000fe20000000024 */
[----:B------:R-:W-:-:S02]  /*1de0*/  LOP3.LUT R23, R44, 0x70007, RZ, 0xc0, !PT ;  /* 0x000700072c177812 */ /* 0x000fc400078ec0ff */
[----:B------:R-:W-:Y:S02]  /*1df0*/  LOP3.LUT R72, R25, 0x20002, R72, 0xf8, !PT ;  /* 0x0002000219487812 */ /* 0x000fe400078ef848 */
[----:B------:R-:W-:Y:S02]  /*1e00*/  LOP3.LUT R76, R27, 0x20002, R76, 0xf8, !PT ;  /* 0x000200021b4c7812 */ /* 0x000fe400078ef84c */
[C---:B------:R-:W-:Y:S02]  /*1e10*/  LOP3.LUT R24, R48.reuse, 0x380038, RZ, 0xc0, !PT ;  /* 0x0038003830187812 */ /* 0x040fe400078ec0ff */
[----:B------:R-:W-:Y:S02]  /*1e20*/  LOP3.LUT R22, R48, 0x70007, RZ, 0xc0, !PT ;  /* 0x0007000730167812 */ /* 0x000fe400078ec0ff */
[----:B------:R-:W-:Y:S02]  /*1e30*/  LOP3.LUT R27, R55, 0x70007, RZ, 0xc0, !PT ;  /* 0x00070007371b7812 */ /* 0x000fe400078ec0ff */
[----:B------:R-:W-:-:S02]  /*1e40*/  LOP3.LUT R25, R44, 0x380038, RZ, 0xc0, !PT ;  /* 0x003800382c197812 */ /* 0x000fc400078ec0ff */
[----:B------:R-:W-:Y:S02]  /*1e50*/  LOP3.LUT R75, R26, 0x20002, R75, 0xf8, !PT ;  /* 0x000200021a4b7812 */ /* 0x000fe400078ef84b */
        /* <DEDUP_REMOVED lines=8> */
[-C--:B------:R-:W-:Y:S01]  /*1ee0*/  HFMA2 R57, R54, R38.reuse, R57 ;  /* 0x0000002636397231 */ /* 0x080fe20000000039 */
[----:B------:R-:W-:Y:S01]  /*1ef0*/  LOP3.LUT R56, R27, 0x64006400, RZ, 0xfc, !PT ;  /* 0x640064001b387812 */ /* 0x000fe200078efcff */
[-C--:B------:R-:W-:Y:S01]  /*1f00*/  HFMA2 R63, R12, R38.reuse, R63 ;  /* 0x000000260c3f7231 */ /* 0x080fe2000000003f */
[----:B------:R-:W-:Y:S01]  /*1f10*/  LOP3.LUT R36, R25, 0x64006400, RZ, 0xfc, !PT ;  /* 0x6400640019247812 */ /* 0x000fe200078efcff */
[----:B------:R-:W-:Y:S01]  /*1f20*/  HFMA2 R25, R24, 0.125, 0.125, R71.H0_H0 ;  /* 0x3000300018197831 */ /* 0x000fe20000040047 */
[----:B------:R-:W-:Y:S01]  /*1f30*/  LOP3.LUT R23, R13, 0x64006400, RZ, 0xfc, !PT ;  /* 0x640064000d177812 */ /* 0x000fe200078efcff */
[----:B------:R-:W-:Y:S01]  /*1f40*/  HADD2 R13, R22, R79.H0_H0 ;  /* 0x2000004f160d7230 */ /* 0x000fe20000000000 */
[----:B------:R-:W-:Y:S01]  /*1f50*/  LOP3.LUT R44, R44, 0x1c001c0, RZ, 0xc0, !PT ;  /* 0x01c001c02c2c7812 */ /* 0x000fe200078ec0ff */
[----:B------:R-:W-:Y:S01]  /*1f60*/  HADD2 R27, R56, R67.H0_H0 ;  /* 0x20000043381b7230 */ /* 0x000fe20000000000 */
[----:B------:R-:W-:Y:S01]  /*1f70*/  LOP3.LUT R37, R37, 0x64006400, RZ, 0xfc, !PT ;  /* 0x6400640025257812 */ /* 0x000fe200078efcff */
[----:B------:R-:W-:Y:S01]  /*1f80*/  HFMA2 R24, R36, 0.125, 0.125, R69.H0_H0 ;  /* 0x3000300024187831 */ /* 0x000fe20000040045 */
[----:B------:R-:W-:Y:S01]  /*1f90*/  LOP3.LUT R18, R18, 0x1c001c0, RZ, 0xc0, !PT ;  /* 0x01c001c012127812 */ /* 0x000fe200078ec0ff */
[----:B------:R-:W-:Y:S01]  /*1fa0*/  HFMA2 R26, R23, 0.125, 0.125, R74.H0_H0 ;  /* 0x30003000171a7831 */ /* 0x000fe2000004004a */
[----:B------:R-:W-:Y:S01]  /*1fb0*/  LOP3.LUT R48, R48, 0x1c001c0, RZ, 0xc0, !PT ;  /* 0x01c001c030307812 */ /* 0x000fe200078ec0ff */
[----:B------:R-:W-:Y:S01]  /*1fc0*/  HFMA2 R23, R37, 0.125, 0.125, R68.H0_H0 ;  /* 0x3000300025177831 */ /* 0x000fe20000040044 */
[----:B------:R-:W-:Y:S01]  /*1fd0*/  LOP3.LUT R36, R44, 0x64006400, RZ, 0xfc, !PT ;  /* 0x640064002c247812 */ /* 0x000fe200078efcff */
[-C--:B------:R-:W-:Y:S01]  /*1fe0*/  HFMA2 R58, R13, R38.reuse, R58 ;  /* 0x000000260d3a7231 */ /* 0x080fe2000000003a */
[----:B------:R-:W-:Y:S01]  /*1ff0*/  LOP3.LUT R37, R18, 0x64006400, RZ, 0xfc, !PT ;  /* 0x6400640012257812 */ /* 0x000fe200078efcff */
[----:B------:R-:W-:Y:S01]  /*2000*/  HFMA2 R64, R27, R38, R64 ;  /* 0x000000261b407231 */ /* 0x000fe20000000040 */
[----:B------:R-:W-:Y:S01]  /*2010*/  LOP3.LUT R18, R48, 0x64006400, RZ, 0xfc, !PT ;  /* 0x6400640030127812 */ /* 0x000fe200078efcff */
[-C--:B------:R-:W-:Y:S01]  /*2020*/  HFMA2 R63, R24, R39.reuse, R63 ;  /* 0x00000027183f7231 */ /* 0x080fe2000000003f */
[----:B------:R-:W-:Y:S01]  /*2030*/  LOP3.LUT R38, R20, 0x64006400, RZ, 0xfc, !PT ;  /* 0x6400640014267812 */ /* 0x000fe200078efcff */
[----:B------:R-:W-:Y:S01]  /*2040*/  HFMA2 R20, R36, 0.015625, 0.015625, R69.H1_H1 ;  /* 0x2400240024147831 */ /* 0x000fe20000060045 */
[----:B------:R-:W-:Y:S01]  /*2050*/  LOP3.LUT R55, R55, 0x1c001c0, RZ, 0xc0, !PT ;  /* 0x01c001c037377812 */ /* 0x000fe200078ec0ff */
[----:B------:R-:W-:Y:S01]  /*2060*/  HFMA2 R57, R26, R39, R57 ;  /* 0x000000271a397231 */ /* 0x000fe20000000039 */
[----:B------:R-:W-:Y:S01]  /*2070*/  LOP3.LUT R56, R21, 0x64006400, RZ, 0xfc, !PT ;  /* 0x6400640015387812 */ /* 0x000fe200078efcff */
[----:B------:R-:W-:-:S02]  /*2080*/  HFMA2 R21, R18, 0.015625, 0.015625, R71.H1_H1 ;  /* 0x2400240012157831 */ /* 0x000fc40000060047 */
[-C--:B0-----:R-:W-:Y:S01]  /*2090*/  HFMA2 R36, R20, R32.reuse, R63 ;  /* 0x0000002014247231 */ /* 0x081fe2000000003f */
[----:B------:R-:W-:Y:S01]  /*20a0*/  LOP3.LUT R55, R55, 0x64006400, RZ, 0xfc, !PT ;  /* 0x6400640037377812 */ /* 0x000fe200078efcff */
[----:B------:R-:W-:Y:S01]  /*20b0*/  HADD2 R18, R38, R73.H0_H0 ;  /* 0x2000004926127230 */ /* 0x000fe20000000000 */
[----:B------:R-:W-:Y:S01]  /*20c0*/  LOP3.LUT R48, R19, 0x64006400, RZ, 0xfc, !PT ;  /* 0x6400640013307812 */ /* 0x000fe200078efcff */
[-C--:B------:R-:W-:Y:S01]  /*20d0*/  HFMA2 R58, R25, R39.reuse, R58 ;  /* 0x00000027193a7231 */ /* 0x080fe2000000003a */
[----:B------:R-:W-:Y:S01]  /*20e0*/  LOP3.LUT R44, R17, 0x64006400, RZ, 0xfc, !PT ;  /* 0x64006400112c7812 */ /* 0x000fe200078efcff */
[----:B------:R-:W-:Y:S02]  /*20f0*/  HFMA2 R64, R23, R39, R64 ;  /* 0x0000002717407231 */ /* 0x000fe40000000040 */
[----:B------:R-:W-:Y:S02]  /*2100*/  HFMA2 R65, R18, R33, R36 ;  /* 0x0000002112417231 */ /* 0x000fe40000000024 */
[----:B------:R-:W-:Y:S01]  /*2110*/  HFMA2 R22, R37, 0.015625, 0.015625, R74.H1_H1 ;  /* 0x2400240025167831 */ /* 0x000fe2000006004a */
[----:B----4-:R-:W-:Y:S01]  /*2120*/  SHF.R.U32.HI R87, RZ, 0xd, R28 ;  /* 0x0000000dff577819 */ /* 0x010fe2000001161c */
[----:B------:R-:W-:Y:S01]  /*2130*/  HFMA2 R19, R55, 0.015625, 0.015625, R68.H1_H1 ;  /* 0x2400240037137831 */ /* 0x000fe20000060044 */
[----:B------:R-:W0:Y:S01]  /*2140*/  LDS.128 R36, [UR5+0x20] ;  /* 0x00002005ff247984 */ /* 0x000e220008000c00 */
[----:B------:R-:W-:-:S02]  /*2150*/  HFMA2 R57, R22, R32, R57 ;  /* 0x0000002016397231 */ /* 0x000fc40000000039 */
[-C--:B------:R-:W-:Y:S01]  /*2160*/  HFMA2 R58, R21, R32.reuse, R58 ;  /* 0x00000020153a7231 */ /* 0x080fe2000000003a */
[----:B------:R-:W-:Y:S01]  /*2170*/  LOP3.LUT R55, R53, 0x64006400, RZ, 0xfc, !PT ;  /* 0x6400640035377812 */ /* 0x000fe200078efcff */
[----:B------:R-:W-:Y:S01]  /*2180*/  HFMA2 R64, R19, R32, R64 ;  /* 0x0000002013407231 */ /* 0x000fe20000000040 */
[----:B------:R-:W-:Y:S01]  /*2190*/  LOP3.LUT R53, R62, 0x70007, RZ, 0xc0, !PT ;  /* 0x000700073e357812 */ /* 0x000fe200078ec0ff */
[----:B------:R-:W-:Y:S01]  /*21a0*/  HADD2 R48, R48, R85.H0_H0 ;  /* 0x2000005530307230 */ /* 0x000fe20000000000 */
[----:B------:R-:W-:Y:S01]  /*21b0*/  LOP3.LUT R32, R59, 0x70007, RZ, 0xc0, !PT ;  /* 0x000700073b207812 */ /* 0x000fe200078ec0ff */
[----:B------:R-:W-:Y:S01]  /*21c0*/  HADD2 R44, R44, R79.H0_H0 ;  /* 0x2000004f2c2c7230 */ /* 0x000fe20000000000 */
[----:B------:R-:W-:Y:S01]  /*21d0*/  LOP3.LUT R66, R53, 0x64006400, RZ, 0xfc, !PT ;  /* 0x6400640035427812 */ /* 0x000fe200078efcff */
[----:B------:R-:W-:Y:S02]  /*21e0*/  HADD2 R17, R56, R67.H0_H0 ;  /* 0x2000004338117230 */ /* 0x000fe40000000000 */
[----:B------:R-:W-:-:S02]  /*21f0*/  HFMA2 R57, R48, R33, R57 ;  /* 0x0000002130397231 */ /* 0x000fc40000000039 */
[-C--:B------:R-:W-:Y:S01]  /*2200*/  HFMA2 R63, R44, R33.reuse, R58 ;  /* 0x000000212c3f7231 */ /* 0x080fe2000000003a */
[----:B------:R-:W-:Y:S01]  /*2210*/  LOP3.LUT R58, R52, 0x64006400, RZ, 0xfc, !PT ;  /* 0x64006400343a7812 */ /* 0x000fe200078efcff */
[----:B------:R-:W-:Y:S01]  /*2220*/  HFMA2 R77, R17, R33, R64 ;  /* 0x00000021114d7231 */ /* 0x000fe20000000040 */
[----:B------:R-:W-:Y:S02]  /*2230*/  LOP3.LUT R33, R50, 0x64006400, RZ, 0xfc, !PT ;  /* 0x6400640032217812 */ /* 0x000fe400078efcff */
[----:B------:R-:W-:Y:S02]  /*2240*/  LOP3.LUT R50, R51, 0x64006400, RZ, 0xfc, !PT ;  /* 0x6400640033327812 */ /* 0x000fe400078efcff */
[----:B------:R-:W-:Y:S01]  /*2250*/  LOP3.LUT R51, R60, 0x70007, RZ, 0xc0, !PT ;  /* 0x000700073c337812 */ /* 0x000fe200078ec0ff */
[----:B------:R-:W-:Y:S01]  /*2260*/  HFMA2 R53, R33, 0.125, 0.125, R74.H0_H0 ;  /* 0x3000300021357831 */ /* 0x000fe2000004004a */
[----:B------:R-:W-:Y:S02]  /*2270*/  LOP3.LUT R52, R61, 0x70007, RZ, 0xc0, !PT ;  /* 0x000700073d347812 */ /* 0x000fe400078ec0ff */
[----:B------:R-:W-:Y:S01]  /*2280*/  LOP3.LUT R56, R51, 0x64006400, RZ, 0xfc, !PT ;  /* 0x6400640033387812 */ /* 0x000fe200078efcff */
[----:B------:R-:W-:Y:S01]  /*2290*/  HFMA2 R51, R58, 0.125, 0.125, R69.H0_H0 ;  /* 0x300030003a337831 */ /* 0x000fe20000040045 */
[----:B------:R-:W-:Y:S01]  /*22a0*/  LOP3.LUT R64, R52, 0x64006400, RZ, 0xfc, !PT ;  /* 0x6400640034407812 */ /* 0x000fe200078efcff */
[----:B------:R-:W-:Y:S01]  /*22b0*/  HFMA2 R52, R50, 0.125, 0.125, R71.H0_H0 ;  /* 0x3000300032347831 */ /* 0x000fe20000040047 */
[----:B------:R-:W-:Y:S01]  /*22c0*/  LOP3.LUT R32, R32, 0x64006400, RZ, 0xfc, !PT ;  /* 0x6400640020207812 */ /* 0x000fe200078efcff */
[----:B------:R-:W-:-:S02]  /*22d0*/  HFMA2 R50, R55, 0.125, 0.125, R68.H0_H0 ;  /* 0x3000300037327831 */ /* 0x000fc40000040044 */
[-C--:B------:R-:W-:Y:S02]  /*22e0*/  HFMA2 R33, R53, R34.reuse, R57 ;  /* 0x0000002235217231 */ /* 0x080fe40000000039 */
[-C--:B------:R-:W-:Y:S02]  /*22f0*/  HFMA2 R63, R52, R34.reuse, R63 ;  /* 0x00000022343f7231 */ /* 0x080fe4000000003f */
[-C--:B------:R-:W-:Y:S02]  /*2300*/  HFMA2 R65, R51, R34.reuse, R65 ;  /* 0x0000002233417231 */ /* 0x080fe40000000041 */
[----:B------:R-:W-:Y:S01]  /*2310*/  HFMA2 R34, R50, R34, R77 ;  /* 0x0000002232227231 */ /* 0x000fe2000000004d */
[C---:B------:R-:W-:Y:S01]  /*2320*/  LOP3.LUT R82, R29.reuse, 0x70007, RZ, 0xc0, !PT ;  /* 0x000700071d527812 */ /* 0x040fe200078ec0ff */
[----:B------:R-:W-:Y:S01]  /*2330*/  HADD2 R55, R66, R67.H0_H0 ;  /* 0x2000004342377230 */ /* 0x000fe20000000000 */
[----:B------:R-:W-:Y:S01]  /*2340*/  LOP3.LUT R81, R29, 0x380038, RZ, 0xc0, !PT ;  /* 0x003800381d517812 */ /* 0x000fe200078ec0ff */
[----:B------:R-:W-:Y:S01]  /*2350*/  HADD2 R57, R56, R79.H0_H0 ;  /* 0x2000004f38397230 */ /* 0x000fe20000000000 */
[--C-:B------:R-:W-:Y:S01]  /*2360*/  SHF.R.U32.HI R83, RZ, 0x6, R29.reuse ;  /* 0x00000006ff537819 */ /* 0x100fe2000001161d */
[----:B------:R-:W-:Y:S01]  /*2370*/  HADD2 R56, R64, R73.H0_H0 ;  /* 0x2000004940387230 */ /* 0x000fe20000000000 */
[----:B------:R-:W-:Y:S01]  /*2380*/  SHF.R.U32.HI R89, RZ, 0xd, R29 ;  /* 0x0000000dff597819 */ /* 0x000fe2000001161d */
        /* <DEDUP_REMOVED lines=28> */
[C---:B------:R-:W-:Y:S01]  /*2550*/  LOP3.LUT R29, R31.reuse, 0x70007, RZ, 0xc0, !PT ;  /* 0x000700071f1d7812 */ /* 0x040fe200078ec0ff */
[-C--:B------:R-:W-:Y:S02]  /*2560*/  HFMA2 R77, R61, R36.reuse, R77 ;  /* 0x000000243d4d7231 */ /* 0x080fe4000000004d */
[-C--:B------:R-:W-:Y:S02]  /*2570*/  HFMA2 R78, R60, R36.reuse, R78 ;  /* 0x000000243c4e7231 */ /* 0x080fe4000000004e */
[----:B------:R-:W-:Y:S01]  /*2580*/  HFMA2 R66, R35, 0.015625, 0.015625, R74.H1_H1 ;  /* 0x2400240023427831 */ /* 0x000fe2000006004a */
[----:B------:R-:W-:Y:S01]  /*2590*/  LOP3.LUT R34, R31, 0x380038, RZ, 0xc0, !PT ;  /* 0x003800381f227812 */ /* 0x000fe200078ec0ff */
[----:B------:R-:W-:Y:S01]  /*25a0*/  HFMA2 R64, R64, 0.015625, 0.015625, R69.H1_H1 ;  /* 0x2400240040407831 */ /* 0x000fe20000060045 */
[----:B------:R-:W-:Y:S01]  /*25b0*/  SHF.R.U32.HI R35, RZ, 0x6, R31 ;  /* 0x00000006ff237819 */ /* 0x000fe2000001161f */
[----:B------:R-:W-:-:S02]  /*25c0*/  HFMA2 R80, R59, R36, R80 ;  /* 0x000000243b507231 */ /* 0x000fc40000000050 */
[-C--:B------:R-:W-:Y:S02]  /*25d0*/  HFMA2 R108, R66, R37.reuse, R33 ;  /* 0x00000025426c7231 */ /* 0x080fe40000000021 */
[----:B------:R-:W-:Y:S02]  /*25e0*/  HFMA2 R63, R63, 0.015625, 0.015625, R68.H1_H1 ;  /* 0x240024003f3f7831 */ /* 0x000fe40000060044 */
[-C--:B------:R-:W-:Y:S02]  /*25f0*/  HFMA2 R36, R64, R37.reuse, R78 ;  /* 0x0000002540247231 */ /* 0x080fe4000000004e */
[-C--:B------:R-:W-:Y:S01]  /*2600*/  HFMA2 R112, R65, R37.reuse, R77 ;  /* 0x0000002541707231 */ /* 0x080fe2000000004d */
[C---:B------:R-:W-:Y:S01]  /*2610*/  LOP3.LUT R78, R28.reuse, 0x70007, RZ, 0xc0, !PT ;  /* 0x000700071c4e7812 */ /* 0x040fe200078ec0ff */
[----:B------:R-:W-:Y:S01]  /*2620*/  HFMA2 R37, R63, R37, R80 ;  /* 0x000000253f257231 */ /* 0x000fe20000000050 */
[----:B------:R-:W-:Y:S02]  /*2630*/  LOP3.LUT R80, R28, 0x380038, RZ, 0xc0, !PT ;  /* 0x003800381c507812 */ /* 0x000fe400078ec0ff */
[----:B------:R-:W-:-:S02]  /*2640*/  SHF.R.U32.HI R77, RZ, 0x6, R28 ;  /* 0x00000006ff4d7819 */ /* 0x000fc4000001161c */
[----:B------:R-:W-:Y:S02]  /*2650*/  LOP3.LUT R28, R30, 0x70007, RZ, 0xc0, !PT ;  /* 0x000700071e1c7812 */ /* 0x000fe400078ec0ff */
[--C-:B------:R-:W-:Y:S02]  /*2660*/  SHF.R.U32.HI R33, RZ, 0x6, R30.reuse ;  /* 0x00000006ff217819 */ /* 0x100fe4000001161e */
[----:B------:R-:W-:Y:S02]  /*2670*/  SHF.R.U32.HI R30, RZ, 0xd, R30 ;  /* 0x0000000dff1e7819 */ /* 0x000fe4000001161e */
[----:B------:R-:W-:Y:S02]  /*2680*/  SHF.R.U32.HI R31, RZ, 0xd, R31 ;  /* 0x0000000dff1f7819 */ /* 0x000fe4000001161f */
[----:B------:R-:W-:Y:S02]  /*2690*/  LOP3.LUT R75, R75, 0x40004, R30, 0xf8, !PT ;  /* 0x000400044b4b7812 */ /* 0x000fe400078ef81e */
[----:B------:R-:W-:-:S02]  /*26a0*/  LOP3.LUT R30, R77, 0x70007, RZ, 0xc0, !PT ;  /* 0x000700074d1e7812 */ /* 0x000fc400078ec0ff */
[----:B------:R-:W-:Y:S02]  /*26b0*/  LOP3.LUT R72, R72, 0x40004, R89, 0xf8, !PT ;  /* 0x0004000448487812 */ /* 0x000fe400078ef859 */
[----:B------:R-:W-:Y:S02]  /*26c0*/  LOP3.LUT R76, R76, 0x40004, R31, 0xf8, !PT ;  /* 0x000400044c4c7812 */ /* 0x000fe400078ef81f */
[----:B------:R-:W-:Y:S02]  /*26d0*/  LOP3.LUT R31, R83, 0x70007, RZ, 0xc0, !PT ;  /* 0x00070007531f7812 */ /* 0x000fe400078ec0ff */
[----:B------:R-:W-:Y:S02]  /*26e0*/  LOP3.LUT R30, R30, 0x64006400, RZ, 0xfc, !PT ;  /* 0x640064001e1e7812 */ /* 0x000fe400078efcff */
[----:B------:R-:W-:Y:S02]  /*26f0*/  LOP3.LUT R82, R82, 0x64006400, RZ, 0xfc, !PT ;  /* 0x6400640052527812 */ /* 0x000fe400078efcff */
[----:B------:R-:W-:Y:S01]  /*2700*/  LOP3.LUT R86, R72, 0x64006400, RZ, 0xfc, !PT ;  /* 0x6400640048567812 */ /* 0x000fe200078efcff */
[----:B------:R-:W-:Y:S01]  /*2710*/  HADD2 R88, R30, R85.H0_H0 ;  /* 0x200000551e587230 */ /* 0x000fe20000000000 */
[----:B------:R-:W-:Y:S01]  /*2720*/  LOP3.LUT R72, R31, 0x64006400, RZ, 0xfc, !PT ;  /* 0x640064001f487812 */ /* 0x000fe200078efcff */
[----:B------:R-:W-:Y:S01]  /*2730*/  HADD2 R84, R82, R79.H0_H0 ;  /* 0x2000004f52547230 */ /* 0x000fe20000000000 */
[----:B------:R-:W-:-:S02]  /*2740*/  LOP3.LUT R30, R33, 0x70007, RZ, 0xc0, !PT ;  /* 0x00070007211e7812 */ /* 0x000fc400078ec0ff */
[----:B------:R-:W-:Y:S01]  /*2750*/  LOP3.LUT R78, R78, 0x64006400, RZ, 0xfc, !PT ;  /* 0x640064004e4e7812 */ /* 0x000fe200078efcff */
[--C-:B------:R-:W-:Y:S01]  /*2760*/  HADD2 R82, R72, R79.reuse.H0_H0 ;  /* 0x2000004f48527230 */ /* 0x100fe20000000000 */
[----:B------:R-:W-:Y:S01]  /*2770*/  LOP3.LUT R72, R29, 0x64006400, RZ, 0xfc, !PT ;  /* 0x640064001d487812 */ /* 0x000fe200078efcff */
[----:B------:R-:W-:Y:S01]  /*2780*/  HADD2 R79, R86, R79.H0_H0 ;  /* 0x2000004f564f7230 */ /* 0x000fe20000000000 */
[----:B------:R-:W-:Y:S01]  /*2790*/  LOP3.LUT R28, R28, 0x64006400, RZ, 0xfc, !PT ;  /* 0x640064001c1c7812 */ /* 0x000fe200078efcff */
[----:B------:R-:W-:Y:S01]  /*27a0*/  HADD2 R90, R78, R85.H0_H0 ;  /* 0x200000554e5a7230 */ /* 0x000fe20000000000 */
[----:B------:R-:W-:Y:S01]  /*27b0*/  LOP3.LUT R29, R35, 0x70007, RZ, 0xc0, !PT ;  /* 0x00070007231d7812 */ /* 0x000fe200078ec0ff */
[----:B------:R-:W-:Y:S01]  /*27c0*/  HADD2 R72, R72, R67.H0_H0 ;  /* 0x2000004348487230 */ /* 0x000fe20000000000 */
[----:B------:R-:W-:Y:S01]  /*27d0*/  LOP3.LUT R30, R30, 0x64006400, RZ, 0xfc, !PT ;  /* 0x640064001e1e7812 */ /* 0x000fe200078efcff */
[--C-:B------:R-:W-:Y:S01]  /*27e0*/  HADD2 R78, R28, R73.reuse.H0_H0 ;  /* 0x200000491c4e7230 */ /* 0x100fe20000000000 */
[----:B------:R-:W-:Y:S01]  /*27f0*/  LOP3.LUT R70, R70, 0x40004, R87, 0xf8, !PT ;  /* 0x0004000446467812 */ /* 0x000fe200078ef857 */
[-C--:B------:R-:W-:Y:S01]  /*2800*/  HFMA2 R108, R90, R38.reuse, R108 ;  /* 0x000000265a6c7231 */ /* 0x080fe2000000006c */
[----:B------:R-:W-:Y:S01]  /*2810*/  LOP3.LUT R114, R76, 0x64006400, RZ, 0xfc, !PT ;  /* 0x640064004c727812 */ /* 0x000fe200078efcff */
[----:B------:R-:W-:Y:S01]  /*2820*/  HADD2 R76, R30, R73.H0_H0 ;  /* 0x200000491e4c7230 */ /* 0x000fe20000000000 */
[----:B------:R-:W-:Y:S01]  /*2830*/  LOP3.LUT R70, R70, 0x64006400, RZ, 0xfc, !PT ;  /* 0x6400640046467812 */ /* 0x000fe200078efcff */
[-C--:B------:R-:W-:Y:S01]  /*2840*/  HFMA2 R112, R84, R38.reuse, R112 ;  /* 0x0000002654707231 */ /* 0x080fe20000000070 */
[----:B------:R-:W-:Y:S01]  /*2850*/  LOP3.LUT R86, R29, 0x64006400, RZ, 0xfc, !PT ;  /* 0x640064001d567812 */ /* 0x000fe200078efcff */
[-C--:B------:R-:W-:Y:S01]  /*2860*/  HFMA2 R36, R78, R38.reuse, R36 ;  /* 0x000000264e247231 */ /* 0x080fe20000000024 */
[----:B------:R-:W0:Y:S01]  /*2870*/  LDS.128 R28, [UR5+0x30] ;  /* 0x00003005ff1c7984 */ /* 0x000e220008000c00 */
[----:B------:R-:W-:Y:S01]  /*2880*/  HADD2 R85, R70, R85.H0_H0 ;  /* 0x2000005546557230 */ /* 0x000fe20000000000 */
[----:B------:R-:W-:Y:S01]  /*2890*/  LOP3.LUT R70, R75, 0x64006400, RZ, 0xfc, !PT ;  /* 0x640064004b467812 */ /* 0x000fe200078efcff */
[----:B------:R-:W-:Y:S01]  /*28a0*/  HFMA2 R37, R72, R38, R37 ;  /* 0x0000002648257231 */ /* 0x000fe20000000025 */
[----:B------:R-:W-:-:S02]  /*28b0*/  LOP3.LUT R75, R77, 0x380038, RZ, 0xc0, !PT ;  /* 0x003800384d4b7812 */ /* 0x000fc400078ec0ff */
[----:B------:R-:W-:Y:S01]  /*28c0*/  LOP3.LUT R77, R77, 0x1c001c0, RZ, 0xc0, !PT ;  /* 0x01c001c04d4d7812 */ /* 0x000fe200078ec0ff */
[----:B------:R-:W-:Y:S01]  /*28d0*/  HADD2 R73, R70, R73.H0_H0 ;  /* 0x2000004946497230 */ /* 0x000fe20000000000 */
[----:B------:R-:W-:Y:S01]  /*28e0*/  LOP3.LUT R89, R80, 0x64006400, RZ, 0xfc, !PT ;  /* 0x6400640050597812 */ /* 0x000fe200078efcff */
[--C-:B------:R-:W-:Y:S01]  /*28f0*/  HADD2 R70, R86, R67.reuse.H0_H0 ;  /* 0x2000004356467230 */ /* 0x100fe20000000000 */
[----:B------:R-:W-:Y:S01]  /*2900*/  LOP3.LUT R75, R75, 0x64006400, RZ, 0xfc, !PT ;  /* 0x640064004b4b7812 */ /* 0x000fe200078efcff */
[----:B------:R-:W-:Y:S01]  /*2910*/  HADD2 R67, R114, R67.H0_H0 ;  /* 0x2000004372437230 */ /* 0x000fe20000000000 */
[----:B------:R-:W-:Y:S01]  /*2920*/  LOP3.LUT R77, R77, 0x64006400, RZ, 0xfc, !PT ;  /* 0x640064004d4d7812 */ /* 0x000fe200078efcff */
[--C-:B------:R-:W-:Y:S01]  /*2930*/  HFMA2 R89, R89, 0.125, 0.125, R74.reuse.H0_H0 ;  /* 0x3000300059597831 */ /* 0x100fe2000004004a */
[----:B------:R-:W-:Y:S01]  /*2940*/  LOP3.LUT R80, R81, 0x64006400, RZ, 0xfc, !PT ;  /* 0x6400640051507812 */ /* 0x000fe200078efcff */
[--C-:B------:R-:W-:Y:S01]  /*2950*/  HFMA2 R87, R75, 0.125, 0.125, R74.reuse.H0_H0 ;  /* 0x300030004b577831 */ /* 0x100fe2000004004a */
[C---:B------:R-:W-:Y:S01]  /*2960*/  LOP3.LUT R81, R83.reuse, 0x380038, RZ, 0xc0, !PT ;  /* 0x0038003853517812 */ /* 0x040fe200078ec0ff */
[----:B------:R-:W-:Y:S01]  /*2970*/  HFMA2 R86, R77, 0.015625, 0.015625, R74.H1_H1 ;  /* 0x240024004d567831 */ /* 0x000fe2000006004a */
[----:B------:R-:W-:Y:S01]  /*2980*/  LOP3.LUT R83, R83, 0x1c001c0, RZ, 0xc0, !PT ;  /* 0x01c001c053537812 */ /* 0x000fe200078ec0ff */
[----:B------:R-:W-:Y:S01]  /*2990*/  HFMA2 R108, R89, R39, R108 ;  /* 0x00000027596c7231 */ /* 0x000fe2000000006c */
[----:B------:R-:W-:-:S02]  /*29a0*/  LOP3.LUT R74, R32, 0x64006400, RZ, 0xfc, !PT ;  /* 0x64006400204a7812 */ /* 0x000fc400078efcff */
[----:B------:R-:W-:Y:S02]  /*29b0*/  LOP3.LUT R114, R81, 0x64006400, RZ, 0xfc, !PT ;  /* 0x6400640051727812 */ /* 0x000fe400078efcff */
[----:B------:R-:W-:Y:S01]  /*29c0*/  LOP3.LUT R116, R83, 0x64006400, RZ, 0xfc, !PT ;  /* 0x6400640053747812 */ /* 0x000fe200078efcff */
[--C-:B------:R-:W-:Y:S01]  /*29d0*/  HFMA2 R83, R80, 0.125, 0.125, R71.reuse.H0_H0 ;  /* 0x3000300050537831 */ /* 0x100fe20000040047 */
[C---:B------:R-:W-:Y:S01]  /*29e0*/  LOP3.LUT R32, R33.reuse, 0x380038, RZ, 0xc0, !PT ;  /* 0x0038003821207812 */ /* 0x040fe200078ec0ff */
[--C-:B------:R-:W-:Y:S01]  /*29f0*/  HFMA2 R81, R114, 0.125, 0.125, R71.reuse.H0_H0 ;  /* 0x3000300072517831 */ /* 0x100fe20000040047 */
[----:B------:R-:W-:Y:S01]  /*2a00*/  LOP3.LUT R33, R33, 0x1c001c0, RZ, 0xc0, !PT ;  /* 0x01c001c021217812 */ /* 0x000fe200078ec0ff */
[----:B------:R-:W-:Y:S01]  /*2a10*/  HFMA2 R80, R116, 0.015625, 0.015625, R71.H1_H1 ;  /* 0x2400240074507831 */ /* 0x000fe20000060047 */
[----:B------:R-:W-:Y:S01]  /*2a20*/  LOP3.LUT R71, R34, 0x64006400, RZ, 0xfc, !PT ;  /* 0x6400640022477812 */ /* 0x000fe200078efcff */
[----:B------:R-:W-:Y:S01]  /*2a30*/  HFMA2 R112, R83, R39, R112 ;  /* 0x0000002753707231 */ /* 0x000fe20000000070 */
[----:B------:R-:W-:-:S02]  /*2a40*/  LOP3.LUT R75, R35, 0x380038, RZ, 0xc0, !PT ;  /* 0x00380038234b7812 */ /* 0x000fc400078ec0ff */
[----:B------:R-:W-:Y:S01]  /*2a50*/  LOP3.LUT R77, R35, 0x1c001c0, RZ, 0xc0, !PT ;  /* 0x01c001c0234d7812 */ /* 0x000fe200078ec0ff */
[----:B------:R-:W-:Y:S01]  /*2a60*/  HFMA2 R71, R71, 0.125, 0.125, R68.H0_H0 ;  /* 0x3000300047477831 */ /* 0x000fe20000040044 */
[----:B------:R-:W-:Y:S02]  /*2a70*/  LOP3.LUT R114, R32, 0x64006400, RZ, 0xfc, !PT ;  /* 0x6400640020727812 */ /* 0x000fe400078efcff */
[----:B------:R-:W-:Y:S01]  /*2a80*/  LOP3.LUT R116, R33, 0x64006400, RZ, 0xfc, !PT ;  /* 0x6400640021747812 */ /* 0x000fe200078efcff */
[----:B------:R-:W-:Y:S01]  /*2a90*/  HFMA2 R37, R71, R39, R37 ;  /* 0x0000002747257231 */ /* 0x000fe20000000025 */
[----:B------:R-:W1:Y:S01]  /*2aa0*/  LDS.128 R32, [UR5+0x100] ;  /* 0x00010005ff207984 */ /* 0x000e620008000c00 */
[----:B------:R-:W-:Y:S01]  /*2ab0*/  LOP3.LUT R115, R77, 0x64006400, RZ, 0xfc, !PT ;  /* 0x640064004d737812 */ /* 0x000fe200078efcff */
[----:B------:R-:W-:Y:S01]  /*2ac0*/  HFMA2 R77, R74, 0.125, 0.125, R69.H0_H0 ;  /* 0x300030004a4d7831 */ /* 0x000fe20000040045 */
[----:B------:R-:W-:Y:S01]  /*2ad0*/  LOP3.LUT R113, R75, 0x64006400, RZ, 0xfc, !PT ;  /* 0x640064004b717812 */ /* 0x000fe200078efcff */
[----:B0-----:R-:W-:-:S02]  /*2ae0*/  HFMA2 R108, R88, R28, R108 ;  /* 0x0000001c586c7231 */ /* 0x001fc4000000006c */
[----:B------:R-:W-:Y:S02]  /*2af0*/  HFMA2 R112, R82, R28, R112 ;  /* 0x0000001c52707231 */ /* 0x000fe40000000070 */
[----:B------:R-:W-:Y:S02]  /*2b00*/  HFMA2 R38, R77, R39, R36 ;  /* 0x000000274d267231 */ /* 0x000fe40000000024 */
[--C-:B------:R-:W-:Y:S02]  /*2b10*/  HFMA2 R75, R114, 0.125, 0.125, R69.reuse.H0_H0 ;  /* 0x30003000724b7831 */ /* 0x100fe40000040045 */
[----:B------:R-:W-:Y:S02]  /*2b20*/  HFMA2 R108, R87, R29, R108 ;  /* 0x0000001d576c7231 */ /* 0x000fe4000000006c */
[----:B------:R-:W-:Y:S02]  /*2b30*/  HFMA2 R74, R116, 0.015625, 0.015625, R69.H1_H1 ;  /* 0x24002400744a7831 */ /* 0x000fe40000060045 */
[----:B------:R-:W-:-:S02]  /*2b40*/  HFMA2 R69, R113, 0.125, 0.125, R68.H0_H0 ;  /* 0x3000300071457831 */ /* 0x000fc40000040044 */
[-C--:B------:R-:W-:Y:S02]  /*2b50*/  HFMA2 R113, R76, R28.reuse, R38 ;  /* 0x0000001c4c717231 */ /* 0x080fe40000000026 */
[----:B------:R-:W-:Y:S02]  /*2b60*/  HFMA2 R114, R70, R28, R37 ;  /* 0x0000001c46727231 */ /* 0x000fe40000000025 */
[-C--:B------:R-:W-:Y:S02]  /*2b70*/  HFMA2 R108, R86, R30.reuse, R108 ;  /* 0x0000001e566c7231 */ /* 0x080fe4000000006c */
[-C--:B------:R-:W-:Y:S02]  /*2b80*/  HFMA2 R112, R81, R29.reuse, R112 ;  /* 0x0000001d51707231 */ /* 0x080fe40000000070 */
[-C--:B------:R-:W-:Y:S02]  /*2b90*/  HFMA2 R28, R75, R29.reuse, R113 ;  /* 0x0000001d4b1c7231 */ /* 0x080fe40000000071 */
[----:B------:R-:W-:Y:S01]  /*2ba0*/  HFMA2 R114, R69, R29, R114 ;  /* 0x0000001d45727231 */ /* 0x000fe20000000072 */
[----:B------:R-:W0:Y:S01]  /*2bb0*/  LDS.128 R36, [UR5+0x110] ;  /* 0x00011005ff247984 */ /* 0x000e220008000c00 */
[----:B------:R-:W-:-:S02]  /*2bc0*/  HFMA2 R29, R80, R30, R112 ;  /* 0x0000001e501d7231 */ /* 0x000fc40000000070 */
[----:B------:R-:W-:-:S04]  /*2bd0*/  IMAD.WIDE R112, R94, 0x4, R110 ;  /* 0x000000045e707825 */ /* 0x000fc800078e026e */
[-C--:B------:R-:W-:Y:S02]  /*2be0*/  HFMA2 R110, R74, R30.reuse, R28 ;  /* 0x0000001e4a6e7231 */ /* 0x080fe4000000001c */
[-C--:B------:R-:W-:Y:S02]  /*2bf0*/  HFMA2 R28, R85, R31.reuse, R108 ;  /* 0x0000001f551c7231 */ /* 0x080fe4000000006c */
[-C--:B------:R-:W-:Y:S02]  /*2c00*/  HFMA2 R29, R79, R31.reuse, R29 ;  /* 0x0000001f4f1d7231 */ /* 0x080fe4000000001d */
[----:B------:R-:W-:Y:S02]  /*2c10*/  HFMA2 R68, R115, 0.015625, 0.015625, R68.H1_H1 ;  /* 0x2400240073447831 */ /* 0x000fe40000060044 */
[----:B------:R-:W-:Y:S01]  /*2c20*/  HFMA2 R108, R73, R31, R110 ;  /* 0x0000001f496c7231 */ /* 0x000fe2000000006e */
[C-C-:B------:R-:W-:Y:S01]  /*2c30*/  PRMT R111, R28.reuse, 0x5410, R29.reuse ;  /* 0x000054101c6f7816 */ /* 0x140fe2000000001d */
[----:B------:R-:W-:Y:S01]  /*2c40*/  HFMA2 R114, R68, R30, R114 ;  /* 0x0000001e44727231 */ /* 0x000fe20000000072 */
[----:B------:R-:W-:-:S03]  /*2c50*/  PRMT R29, R28, 0x7632, R29 ;  /* 0x000076321c1d7816 */ /* 0x000fc6000000001d */
[----:B------:R-:W-:Y:S02]  /*2c60*/  HFMA2 R110, R67, R31, R114 ;  /* 0x0000001f436e7231 */ /* 0x000fe40000000072 */
[----:B------:R-:W-:Y:S02]  /*2c70*/  HADD2 R111, R111, R29 ;  /* 0x0000001d6f6f7230 */ /* 0x000fe40000000000 */
[----:B------:R-:W2:Y:S02]  /*2c80*/  LDS.128 R28, [UR5+0x120] ;  /* 0x00012005ff1c7984 */ /* 0x000ea40008000c00 */
[----:B-----5:R-:W-:Y:S02]  /*2c90*/  HFMA2 R15, R111, R92, R15 ;  /* 0x0000005c6f0f7231 */ /* 0x020fe4000000000f */
[-C--:B-1----:R-:W-:Y:S02]  /*2ca0*/  HFMA2 R115, R45, R32.reuse, RZ.H0_H0 ;  /* 0x000000202d737231 */ /* 0x082fe400000400ff */
[----:B------:R-:W-:-:S02]  /*2cb0*/  HFMA2 R114, R46, R32, RZ ;  /* 0x000000202e727231 */ /* 0x000fc400000000ff */
        /* <DEDUP_REMOVED lines=14> */
[----:B------:R-:W1:Y:S01]  /*2da0*/  LDS.128 R32, [UR5+0x130] ;  /* 0x00013005ff207984 */ /* 0x000e620008000c00 */
[-C--:B0-----:R-:W-:Y:S02]  /*2db0*/  HFMA2 R114, R22, R36.reuse, R114 ;  /* 0x0000002416727231 */ /* 0x081fe40000000072 */
        /* <DEDUP_REMOVED lines=15> */
[----:B------:R-:W0:Y:S01]  /*2eb0*/  LDS.128 R36, [UR5+0x200] ;  /* 0x00020005ff247984 */ /* 0x000e220008000c00 */
[-C--:B--2---:R-:W-:Y:S02]  /*2ec0*/  HFMA2 R114, R62, R28.reuse, R114 ;  /* 0x0000001c3e727231 */ /* 0x084fe40000000072 */
        /* <DEDUP_REMOVED lines=15> */
[----:B------:R-:W2:Y:S01]  /*2fc0*/  LDS.128 R28, [UR5+0x210] ;  /* 0x00021005ff1c7984 */ /* 0x000ea20008000c00 */
[-C--:B-1----:R-:W-:Y:S02]  /*2fd0*/  HFMA2 R114, R88, R32.reuse, R114 ;  /* 0x0000002058727231 */ /* 0x082fe40000000072 */
        /* <DEDUP_REMOVED lines=14> */
[----:B------:R-:W-:Y:S01]  /*30c0*/  HFMA2 R117, R67, R35, R117 ;  /* 0x0000002343757231 */ /* 0x000fe20000000075 */
[----:B------:R-:W-:Y:S02]  /*30d0*/  MOV R35, R0 ;  /* 0x0000000000237202 */ /* 0x000fe40000000f00 */
[C-C-:B------:R-:W-:Y:S01]  /*30e0*/  PRMT R0, R114.reuse, 0x5410, R115.reuse ;  /* 0x0000541072007816 */ /* 0x140fe20000000073 */
[-C--:B0-----:R-:W-:Y:S01]  /*30f0*/  HFMA2 R111, R46, R36.reuse, RZ.H0_H0 ;  /* 0x000000242e6f7231 */ /* 0x081fe200000400ff */
[----:B------:R-:W-:Y:S01]  /*3100*/  PRMT R115, R114, 0x7632, R115 ;  /* 0x0000763272737816 */ /* 0x000fe20000000073 */
[-C--:B------:R-:W-:Y:S01]  /*3110*/  HFMA2 R114, R45, R36.reuse, RZ ;  /* 0x000000242d727231 */ /* 0x080fe200000000ff */
[C-C-:B------:R-:W-:Y:S01]  /*3120*/  PRMT R33, R108.reuse, 0x5410, R110.reuse ;  /* 0x000054106c217816 */ /* 0x140fe2000000006e */
[----:B------:R-:W-:Y:S01]  /*3130*/  HFMA2 R111, R49, R37, R111 ;  /* 0x00000025316f7231 */ /* 0x000fe2000000006f */
[----:B------:R-:W-:Y:S01]  /*3140*/  PRMT R110, R108, 0x7632, R110 ;  /* 0x000076326c6e7816 */ /* 0x000fe2000000006e */
[----:B------:R-:W-:Y:S01]  /*3150*/  HADD2 R0, R0, R115 ;  /* 0x0000007300007230 */ /* 0x000fe20000000000 */
[C-C-:B------:R-:W-:Y:S01]  /*3160*/  PRMT R34, R32.reuse, 0x5410, R117.reuse ;  /* 0x0000541020227816 */ /* 0x140fe20000000075 */
[----:B------:R-:W-:Y:S01]  /*3170*/  HFMA2 R115, R43, R36, RZ.H0_H0 ;  /* 0x000000242b737231 */ /* 0x000fe200000400ff */
[----:B------:R-:W-:Y:S01]  /*3180*/  PRMT R117, R32, 0x7632, R117 ;  /* 0x0000763220757816 */ /* 0x000fe20000000075 */
[----:B------:R-:W-:-:S02]  /*3190*/  HFMA2 R108, R33, 1, 1, R110 ;  /* 0x3c003c00216c7831 */ /* 0x000fc4000000006e */
[----:B------:R-:W-:Y:S02]  /*31a0*/  HFMA2 R111, R54, R38, R111 ;  /* 0x00000026366f7231 */ /* 0x000fe4000000006f */
[----:B------:R-:W-:Y:S02]  /*31b0*/  HFMA2 R0, R0, R92, R35 ;  /* 0x0000005c00007231 */ /* 0x000fe40000000023 */
[-C--:B------:R-:W-:Y:S02]  /*31c0*/  HFMA2 R115, R42, R37.reuse, R115 ;  /* 0x000000252a737231 */ /* 0x080fe40000000073 */
[----:B------:R-:W-:Y:S02]  /*31d0*/  HFMA2 R36, R41, R36, RZ ;  /* 0x0000002429247231 */ /* 0x000fe400000000ff */
[----:B------:R-:W-:Y:S02]  /*31e0*/  HADD2 R110, R34, R117 ;  /* 0x00000075226e7230 */ /* 0x000fe40000000000 */
        /* <DEDUP_REMOVED lines=9> */
[-C--:B--2---:R-:W-:Y:S02]  /*3280*/  HFMA2 R111, R22, R28.reuse, R111 ;  /* 0x0000001c166f7231 */ /* 0x084fe4000000006f */
[----:B------:R-:W-:Y:S02]  /*3290*/  HFMA2 R116, R23, R39, R36 ;  /* 0x0000002717747231 */ /* 0x000fe40000000024 */
[-C--:B------:R-:W-:Y:S01]  /*32a0*/  HFMA2 R115, R20, R28.reuse, R115 ;  /* 0x0000001c14737231 */ /* 0x080fe20000000073 */
[----:B------:R-:W1:Y:S01]  /*32b0*/  LDS.128 R36, [UR5+0x230] ;  /* 0x00023005ff247984 */ /* 0x000e620008000c00 */
[-C--:B------:R-:W-:Y:S02]  /*32c0*/  HFMA2 R114, R21, R28.reuse, R114 ;  /* 0x0000001c15727231 */ /* 0x080fe40000000072 */
[----:B------:R-:W-:Y:S02]  /*32d0*/  HFMA2 R111, R48, R29, R111 ;  /* 0x0000001d306f7231 */ /* 0x000fe4000000006f */
[----:B------:R-:W-:-:S02]  /*32e0*/  HFMA2 R116, R19, R28, R116 ;  /* 0x0000001c13747231 */ /* 0x000fc40000000074 */
[-C--:B------:R-:W-:Y:S02]  /*32f0*/  HFMA2 R115, R18, R29.reuse, R115 ;  /* 0x0000001d12737231 */ /* 0x080fe40000000073 */
[----:B------:R-:W-:Y:S02]  /*3300*/  HFMA2 R114, R44, R29, R114 ;  /* 0x0000001d2c727231 */ /* 0x000fe40000000072 */
[----:B------:R-:W-:Y:S02]  /*3310*/  HFMA2 R14, R108, R91, R14 ;  /* 0x0000005b6c0e7231 */ /* 0x000fe4000000000e */
        /* <DEDUP_REMOVED lines=9> */
[----:B------:R-:W-:Y:S01]  /*33b0*/  HFMA2 R2, R110, R91, R2 ;  /* 0x0000005b6e027231 */ /* 0x000fe20000000002 */
[----:B------:R-:W-:Y:S01]  /*33c0*/  MOV R110, R3 ;  /* 0x00000003006e7202 */ /* 0x000fe20000000f00 */
        /* <DEDUP_REMOVED lines=30> */
[----:B------:R-:W1:Y:S01]  /*35b0*/  LDS.128 R32, [UR5+0x310] ;  /* 0x00031005ff207984 */ /* 0x000e620008000c00 */
[----:B------:R-:W-:-:S02]  /*35c0*/  HFMA2 R114, R79, R39, R114 ;  /* 0x000000274f727231 */ /* 0x000fc40000000072 */
[-C--:B------:R-:W-:Y:S02]  /*35d0*/  HFMA2 R111, R73, R39.reuse, R111 ;  /* 0x00000027496f7231 */ /* 0x080fe4000000006f */
[----:B------:R-:W-:Y:S01]  /*35e0*/  HFMA2 R38, R67, R39, R38 ;  /* 0x0000002743267231 */ /* 0x000fe20000000026 */
[C-C-:B------:R-:W-:Y:S02]  /*35f0*/  PRMT R3, R36.reuse, 0x5410, R114.reuse ;  /* 0x0000541024037816 */ /* 0x140fe40000000072 */
[----:B------:R-:W-:Y:S02]  /*3600*/  PRMT R114, R36, 0x7632, R114 ;  /* 0x0000763224727816 */ /* 0x000fe40000000072 */
[C-C-:B------:R-:W-:Y:S02]  /*3610*/  PRMT R108, R111.reuse, 0x5410, R38.reuse ;  /* 0x000054106f6c7816 */ /* 0x140fe40000000026 */
[----:B------:R-:W-:Y:S01]  /*3620*/  PRMT R38, R111, 0x7632, R38 ;  /* 0x000076326f267816 */ /* 0x000fe20000000026 */
[----:B------:R-:W-:-:S04]  /*3630*/  HADD2 R3, R3, R114 ;  /* 0x0000007203037230 */ /* 0x000fc80000000000 */
[----:B------:R-:W-:Y:S02]  /*3640*/  HFMA2 R108, R108, 1, 1, R38 ;  /* 0x3c003c006c6c7831 */ /* 0x000fe40000000026 */
[----:B------:R-:W2:Y:S01]  /*3650*/  LDS.128 R36, [UR5+0x320] ;  /* 0x00032005ff247984 */ /* 0x000ea20008000c00 */
        /* <DEDUP_REMOVED lines=18> */
[----:B------:R-:W0:Y:S01]  /*3780*/  LDS.128 R28, [UR5+0x330] ;  /* 0x00033005ff1c7984 */ /* 0x000e220008000c00 */
        /* <DEDUP_REMOVED lines=16> */
[----:B--2---:R-:W-:-:S02]  /*3890*/  HFMA2 R33, R62, R36, R110 ;  /* 0x000000243e217231 */ /* 0x004fc4000000006e */
[-C--:B------:R-:W-:Y:S02]  /*38a0*/  HFMA2 R111, R61, R36.reuse, R111 ;  /* 0x000000243d6f7231 */ /* 0x080fe4000000006f */
[-C--:B------:R-:W-:Y:S02]  /*38b0*/  HFMA2 R32, R60, R36.reuse, R114 ;  /* 0x000000243c207231 */ /* 0x080fe40000000072 */
[----:B------:R-:W-:Y:S02]  /*38c0*/  HFMA2 R115, R59, R36, R115 ;  /* 0x000000243b737231 */ /* 0x000fe40000000073 */
[-C--:B------:R-:W-:Y:S02]  /*38d0*/  HFMA2 R36, R66, R37.reuse, R33 ;  /* 0x0000002542247231 */ /* 0x080fe40000000021 */
[-C--:B------:R-:W-:Y:S02]  /*38e0*/  HFMA2 R111, R65, R37.reuse, R111 ;  /* 0x00000025416f7231 */ /* 0x080fe4000000006f */
[----:B------:R-:W-:-:S02]  /*38f0*/  HFMA2 R110, R64, R37, R32 ;  /* 0x00000025406e7231 */ /* 0x000fc40000000020 */
[----:B------:R-:W-:Y:S01]  /*3900*/  HFMA2 R115, R63, R37, R115 ;  /* 0x000000253f737231 */ /* 0x000fe20000000073 */
[----:B------:R-:W1:Y:S01]  /*3910*/  LDS.128 R32, [UR5+0x400] ;  /* 0x00040005ff207984 */ /* 0x000e620008000c00 */
        /* <DEDUP_REMOVED lines=17> */
[-C--:B------:R-:W-:Y:S01]  /*3a30*/  HFMA2 R111, R80, R30.reuse, R111 ;  /* 0x0000001e506f7231 */ /* 0x080fe2000000006f */
[----:B------:R-:W0:Y:S01]  /*3a40*/  LDS.128 R36, [UR5+0x410] ;  /* 0x00041005ff247984 */ /* 0x000e220008000c00 */
[-C--:B------:R-:W-:Y:S02]  /*3a50*/  HFMA2 R110, R74, R30.reuse, R110 ;  /* 0x0000001e4a6e7231 */ /* 0x080fe4000000006e */
[----:B------:R-:W-:Y:S02]  /*3a60*/  HFMA2 R115, R68, R30, R115 ;  /* 0x0000001e44737231 */ /* 0x000fe40000000073 */
[-C--:B------:R-:W-:Y:S02]  /*3a70*/  HFMA2 R28, R85, R31.reuse, R28 ;  /* 0x0000001f551c7231 */ /* 0x080fe4000000001c */
        /* <DEDUP_REMOVED lines=8> */
[----:B------:R-:W-:Y:S02]  /*3b00*/  HADD2 R5, R5, R111 ;  /* 0x0000006f05057230 */ /* 0x000fe40000000000 */
[----:B-1----:R-:W-:-:S02]  /*3b10*/  HFMA2 R110, R46, R32, RZ.H0_H0 ;  /* 0x000000202e6e7231 */ /* 0x002fc400000400ff */
[----:B------:R-:W-:Y:S02]  /*3b20*/  HFMA2 R5, R5, R92, R30 ;  /* 0x0000005c05057231 */ /* 0x000fe4000000001e */
[-C--:B------:R-:W-:Y:S01]  /*3b30*/  HFMA2 R114, R43, R32.reuse, RZ.H0_H0 ;  /* 0x000000202b727231 */ /* 0x080fe200000400ff */
[----:B------:R-:W1:Y:S01]  /*3b40*/  LDS.128 R28, [UR5+0x420] ;  /* 0x00042005ff1c7984 */ /* 0x000e620008000c00 */
[-C--:B------:R-:W-:Y:S02]  /*3b50*/  HFMA2 R111, R45, R32.reuse, RZ ;  /* 0x000000202d6f7231 */ /* 0x080fe400000000ff */
[-C--:B------:R-:W-:Y:S02]  /*3b60*/  HFMA2 R110, R49, R33.reuse, R110 ;  /* 0x00000021316e7231 */ /* 0x080fe4000000006e */
[----:B------:R-:W-:Y:S02]  /*3b70*/  HFMA2 R32, R41, R32, RZ ;  /* 0x0000002029207231 */ /* 0x000fe400000000ff */
        /* <DEDUP_REMOVED lines=8> */
[-C--:B------:R-:W-:Y:S02]  /*3c00*/  HFMA2 R114, R24, R35.reuse, R114 ;  /* 0x0000002318727231 */ /* 0x080fe40000000072 */
[----:B------:R-:W-:Y:S02]  /*3c10*/  HFMA2 R108, R108, 1, 1, R115 ;  /* 0x3c003c006c6c7831 */ /* 0x000fe40000000073 */
[-C--:B------:R-:W-:Y:S02]  /*3c20*/  HFMA2 R111, R25, R35.reuse, R111 ;  /* 0x00000023196f7231 */ /* 0x080fe4000000006f */
[----:B------:R-:W-:Y:S02]  /*3c30*/  HFMA2 R115, R23, R35, R32 ;  /* 0x0000002317737231 */ /* 0x000fe40000000020 */
[-C--:B0-----:R-:W-:Y:S01]  /*3c40*/  HFMA2 R110, R22, R36.reuse, R110 ;  /* 0x00000024166e7231 */ /* 0x081fe2000000006e */
        /* <DEDUP_REMOVED lines=16> */
[----:B------:R-:W-:Y:S01]  /*3d50*/  HFMA2 R6, R108, R91, R6 ;  /* 0x0000005b6c067231 */ /* 0x000fe20000000006 */
[----:B------:R-:W2:Y:S01]  /*3d60*/  LDS.128 R36, [UR5+0x500] ;  /* 0x00050005ff247984 */ /* 0x000ea20008000c00 */
        /* <DEDUP_REMOVED lines=16> */
[----:B------:R-:W1:Y:S01]  /*3e70*/  LDS.128 R28, [UR5+0x510] ;  /* 0x00051005ff1c7984 */ /* 0x000e620008000c00 */
[-C--:B0-----:R-:W-:Y:S02]  /*3e80*/  HFMA2 R110, R88, R32.reuse, R110 ;  /* 0x00000020586e7231 */ /* 0x081fe4000000006e */
[-C--:B------:R-:W-:Y:S02]  /*3e90*/  HFMA2 R111, R82, R32.reuse, R111 ;  /* 0x00000020526f7231 */ /* 0x080fe4000000006f */
[-C--:B------:R-:W-:Y:S02]  /*3ea0*/  HFMA2 R114, R76, R32.reuse, R114 ;  /* 0x000000204c727231 */ /* 0x080fe40000000072 */
[----:B------:R-:W-:Y:S02]  /*3eb0*/  HFMA2 R115, R70, R32, R115 ;  /* 0x0000002046737231 */ /* 0x000fe40000000073 */
[----:B------:R-:W-:-:S02]  /*3ec0*/  HFMA2 R110, R87, R33, R110 ;  /* 0x00000021576e7231 */ /* 0x000fc4000000006e */
[-C--:B------:R-:W-:Y:S01]  /*3ed0*/  HFMA2 R111, R81, R33.reuse, R111 ;  /* 0x00000021516f7231 */ /* 0x080fe2000000006f */
[----:B------:R-:W-:Y:S01]  /*3ee0*/  MOV R32, R7 ;  /* 0x0000000700207202 */ /* 0x000fe20000000f00 */
        /* <DEDUP_REMOVED lines=10> */
[C-C-:B------:R-:W-:Y:S02]  /*3f90*/  PRMT R7, R110.reuse, 0x5410, R111.reuse ;  /* 0x000054106e077816 */ /* 0x140fe4000000006f */
[----:B------:R-:W-:Y:S01]  /*3fa0*/  PRMT R111, R110, 0x7632, R111 ;  /* 0x000076326e6f7816 */ /* 0x000fe2000000006f */
[----:B--2---:R-:W-:Y:S01]  /*3fb0*/  HFMA2 R110, R45, R36, RZ ;  /* 0x000000242d6e7231 */ /* 0x004fe200000000ff */
[----:B------:R-:W-:-:S02]  /*3fc0*/  PRMT R108, R114, 0x5410, R115 ;  /* 0x00005410726c7816 */ /* 0x000fc40000000073 */
[----:B------:R-:W-:Y:S01]  /*3fd0*/  PRMT R115, R114, 0x7632, R115 ;  /* 0x0000763272737816 */ /* 0x000fe20000000073 */
[----:B------:R-:W-:Y:S02]  /*3fe0*/  HADD2 R7, R7, R111 ;  /* 0x0000006f07077230 */ /* 0x000fe40000000000 */
[-C--:B------:R-:W-:Y:S02]  /*3ff0*/  HFMA2 R114, R41, R36.reuse, RZ ;  /* 0x0000002429727231 */ /* 0x080fe400000000ff */
[----:B------:R-:W-:Y:S02]  /*4000*/  HFMA2 R111, R43, R36, RZ.H0_H0 ;  /* 0x000000242b6f7231 */ /* 0x000fe400000400ff */
[----:B------:R-:W-:Y:S02]  /*4010*/  HFMA2 R110, R47, R37, R110 ;  /* 0x000000252f6e7231 */ /* 0x000fe4000000006e */
[----:B------:R-:W-:Y:S02]  /*4020*/  HFMA2 R7, R7, R92, R32 ;  /* 0x0000005c07077231 */ /* 0x000fe40000000020 */
[----:B------:R-:W-:-:S02]  /*4030*/  HFMA2 R32, R46, R36, RZ.H0_H0 ;  /* 0x000000242e207231 */ /* 0x000fc400000400ff */
        /* <DEDUP_REMOVED lines=9> */
[----:B------:R-:W-:Y:S02]  /*40d0*/  HFMA2 R108, R108, 1, 1, R115 ;  /* 0x3c003c006c6c7831 */ /* 0x000fe40000000073 */
[-C--:B------:R-:W-:Y:S02]  /*40e0*/  HFMA2 R38, R24, R39.reuse, R111 ;  /* 0x0000002718267231 */ /* 0x080fe4000000006f */
[----:B-1----:R-:W-:Y:S02]  /*40f0*/  HFMA2 R111, R21, R28, R37 ;  /* 0x0000001c156f7231 */ /* 0x002fe40000000025 */
        /* <DEDUP_REMOVED lines=30> */
[----:B------:R-:W-:Y:S01]  /*42e0*/  HFMA2 R115, R72, R34, R115 ;  /* 0x0000002248737231 */ /* 0x000fe20000000073 */
[----:B------:R-:W0:Y:S01]  /*42f0*/  LDS.128 R28, [UR5+0x600] ;  /* 0x00060005ff1c7984 */ /* 0x000e220008000c00 */
        /* <DEDUP_REMOVED lines=18> */
[----:B------:R-:W-:Y:S02]  /*4420*/  HFMA2 R110, R74, R38, R110 ;  /* 0x000000264a6e7231 */ /* 0x000fe4000000006e */
[-C--:B------:R-:W-:Y:S01]  /*4430*/  HFMA2 R114, R67, R39.reuse, R37 ;  /* 0x0000002743727231 */ /* 0x080fe20000000025 */
[C-C-:B------:R-:W-:Y:S01]  /*4440*/  PRMT R108, R36.reuse, 0x5410, R111.reuse ;  /* 0x00005410246c7816 */ /* 0x140fe2000000006f */
[----:B------:R-:W-:Y:S01]  /*4450*/  HFMA2 R110, R73, R39, R110 ;  /* 0x00000027496e7231 */ /* 0x000fe2000000006e */
[----:B------:R-:W-:Y:S02]  /*4460*/  PRMT R111, R36, 0x7632, R111 ;  /* 0x00007632246f7816 */ /* 0x000fe4000000006f */
[----:B------:R-:W2:Y:S03]  /*4470*/  LDS.128 R36, [UR5+0x620] ;  /* 0x00062005ff247984 */ /* 0x000ea60008000c00 */
[----:B------:R-:W-:Y:S01]  /*4480*/  HADD2 R108, R108, R111 ;  /* 0x0000006f6c6c7230 */ /* 0x000fe20000000000 */
[----:B------:R-:W-:-:S02]  /*4490*/  PRMT R111, R110, 0x5410, R114 ;  /* 0x000054106e6f7816 */ /* 0x000fc40000000072 */
        /* <DEDUP_REMOVED lines=79> */
.L_x_876:
[----:B------:R-:W0:Y:S01]  /*4990*/  LDC.64 R12, c[0x0][0x3a0] ;  /* 0x0000e800ff0c7b82 */ /* 0x000e220000000a00 */
[----:B------:R-:W-:-:S04]  /*49a0*/  IMAD R19, R94, UR4, R107 ;  /* 0x000000045e137c24 */ /* 0x000fc8000f8e026b */
[----:B0-----:R-:W-:-:S05]  /*49b0*/  IMAD.WIDE R18, R19, 0x2, R12 ;  /* 0x0000000213127825 */ /* 0x001fca00078e020c */
[----:B------:R0:W-:Y:S01]  /*49c0*/  ATOM.E.ADD.F16x2.RN.STRONG.GPU P0, RZ, desc[UR8][R18.64], R15 ;  /* 0x8000000f12ff79a2 */ /* 0x0001e2000c10e108 */
[----:B------:R-:W-:Y:S04]  /*49d0*/  BSSY.RECONVERGENT B0, `(.L_x_884) ;  /* 0x000000e000007945 */ /* 0x000fe80003800200 */
[----:B0-----:R-:W-:Y:S05]  /*49e0*/  @P0 BRA `(.L_x_885) ;  /* 0x0000000000300947 */ /* 0x001fea0003800000 */
[----:B------:R-:W0:Y:S02]  /*49f0*/  QSPC.E.S P0, RZ, [R18] ;  /* 0x0000000012ff73aa */ /* 0x000e240000000500 */
[----:B0-----:R-:W-:Y:S05]  /*4a00*/  @!P0 BRA `(.L_x_886) ;  /* 0x00000000001c8947 */ /* 0x001fea0003800000 */
[----:B------:R-:W-:-:S04]  /*4a10*/  MOV R12, R18 ;  /* 0x00000012000c7202 */ /* 0x000fc80000000f00 */
[----:B------:R-:W-:-:S07]  /*4a20*/  MOV R17, R12 ;  /* 0x0000000c00117202 */ /* 0x000fce0000000f00 */
.L_x_887:
[----:B------:R-:W0:Y:S02]  /*4a30*/  LDS R12, [R17] ;  /* 0x00000000110c7984 */ /* 0x000e240000000800 */
[----:B0-----:R-:W-:-:S05]  /*4a40*/  HADD2 R13, R12, R15 ;  /* 0x0000000f0c0d7230 */ /* 0x001fca0000000000 */
[----:B------:R-:W0:Y:S02]  /*4a50*/  ATOMS.CAST.SPIN P0, [R17], R12, R13 ;  /* 0x0000000c1100758d */ /* 0x000e24000180000d */
[----:B0-----:R-:W-:Y:S05]  /*4a60*/  @!P0 BRA `(.L_x_887) ;  /* 0xfffffffc00f08947 */ /* 0x001fea000383ffff */
[----:B------:R-:W-:Y:S05]  /*4a70*/  BRA `(.L_x_885) ;  /* 0x00000000000c7947 */ /* 0x000fea0003800000 */
.L_x_886:
[----:B------:R-:W2:Y:S02]  /*4a80*/  LD.E R12, desc[UR8][R18.64] ;  /* 0x00000008120c7980 */ /* 0x000ea4000c101900 */
[----:B--2---:R-:W-:-:S05]  /*4a90*/  IADD3 R13, PT, PT, R15, R12, RZ ;  /* 0x0000000c0f0d7210 */ /* 0x004fca0007ffe0ff */
[----:B------:R0:W-:Y:S02]  /*4aa0*/  ST.E desc[UR8][R18.64], R13 ;  /* 0x0000000d12007985 */ /* 0x0001e4000c101908 */
.L_x_885:
[----:B------:R-:W-:Y:S05]  /*4ab0*/  BSYNC.RECONVERGENT B0 ;  /* 0x0000000000007941 */ /* 0x000fea0003800200 */
.L_x_884:
[----:B------:R1:W-:Y:S01]  /*4ac0*/  ATOM.E.ADD.F16x2.RN.STRONG.GPU P0, RZ, desc[UR8][R18.64+0x4], R14 ;  /* 0x8000040e12ff79a2 */ /* 0x0003e2000c10e108 */
[----:B------:R-:W-:Y:S04]  /*4ad0*/  BSSY.RECONVERGENT B0, `(.L_x_888) ;  /* 0x000000e000007945 */ /* 0x000fe80003800200 */
[----:B-1----:R-:W-:Y:S05]  /*4ae0*/  @P0 BRA `(.L_x_889) ;  /* 0x0000000000300947 */ /* 0x002fea0003800000 */
[----:B------:R-:W1:Y:S02]  /*4af0*/  QSPC.E.S P0, RZ, [R18+0x4] ;  /* 0x0000040012ff73aa */ /* 0x000e640000000500 */
[----:B-1----:R-:W-:Y:S05]  /*4b00*/  @!P0 BRA `(.L_x_890) ;  /* 0x00000000001c8947 */ /* 0x002fea0003800000 */
[----:B------:R-:W-:-:S04]  /*4b10*/  MOV R12, R18 ;  /* 0x00000012000c7202 */ /* 0x000fc80000000f00 */
[----:B------:R-:W-:-:S07]  /*4b20*/  MOV R15, R12 ;  /* 0x0000000c000f7202 */ /* 0x000fce0000000f00 */
.L_x_891:
[----:B------:R-:W0:Y:S02]  /*4b30*/  LDS R12, [R15+0x4] ;  /* 0x000004000f0c7984 */ /* 0x000e240000000800 */
[----:B0-----:R-:W-:-:S05]  /*4b40*/  HFMA2 R13, R12, 1, 1, R14 ;  /* 0x3c003c000c0d7831 */ /* 0x001fca000000000e */
[----:B------:R-:W0:Y:S02]  /*4b50*/  ATOMS.CAST.SPIN P0, [R15+0x4], R12, R13 ;  /* 0x0000040c0f00758d */ /* 0x000e24000180000d */
[----:B0-----:R-:W-:Y:S05]  /*4b60*/  @!P0 BRA `(.L_x_891) ;  /* 0xfffffffc00f08947 */ /* 0x001fea000383ffff */
[----:B------:R-:W-:Y:S05]  /*4b70*/  BRA `(.L_x_889) ;  /* 0x00000000000c7947 */ /* 0x000fea0003800000 */
.L_x_890:
[----:B------:R-:W0:Y:S02]  /*4b80*/  LD.E R12, desc[UR8][R18.64+0x4] ;  /* 0x00000408120c7980 */ /* 0x000e24000c101900 */
[----:B0-----:R-:W-:-:S05]  /*4b90*/  IADD3 R13, PT, PT, R14, R12, RZ ;  /* 0x0000000c0e0d7210 */ /* 0x001fca0007ffe0ff */
[----:B------:R1:W-:Y:S02]  /*4ba0*/  ST.E desc[UR8][R18.64+0x4], R13 ;  /* 0x0000040d12007985 */ /* 0x0003e4000c101908 */
.L_x_889:
[----:B------:R-:W-:Y:S05]  /*4bb0*/  BSYNC.RECONVERGENT B0 ;  /* 0x0000000000007941 */ /* 0x000fea0003800200 */
.L_x_888:
        /* <DEDUP_REMOVED lines=9> */
.L_x_895:
[----:B------:R-:W0:Y:S02]  /*4c50*/  LDS R12, [R14] ;  /* 0x000000000e0c7984 */ /* 0x000e240000000800 */
[----:B0-----:R-:W-:-:S05]  /*4c60*/  HADD2 R13, R12, R0 ;  /* 0x000000000c0d7230 */ /* 0x001fca0000000000 */
[----:B------:R-:W0:Y:S02]  /*4c70*/  ATOMS.CAST.SPIN P0, [R14], R12, R13 ;  /* 0x0000000c0e00758d */ /* 0x000e24000180000d */
[----:B0-----:R-:W-:Y:S05]  /*4c80*/  @!P0 BRA `(.L_x_895) ;  /* 0xfffffffc00f08947 */ /* 0x001fea000383ffff */
[----:B------:R-:W-:Y:S05]  /*4c90*/  BRA `(.L_x_893) ;  /* 0x00000000000c7947 */ /* 0x000fea0003800000 */
.L_x_894:
[----:B------:R-:W2:Y:S02]  /*4ca0*/  LD.E R0, desc[UR8][R18.64] ;  /* 0x0000000812007980 */ /* 0x000ea4000c101900 */
[----:B--2---:R-:W-:-:S05]  /*4cb0*/  IADD3 R13, PT, PT, R13, R0, RZ ;  /* 0x000000000d0d7210 */ /* 0x004fca0007ffe0ff */
[----:B------:R0:W-:Y:S02]  /*4cc0*/  ST.E desc[UR8][R18.64], R13 ;  /* 0x0000000d12007985 */ /* 0x0001e4000c101908 */
.L_x_893:
[----:B------:R-:W-:Y:S05]  /*4cd0*/  BSYNC.RECONVERGENT B0 ;  /* 0x0000000000007941 */ /* 0x000fea0003800200 */
.L_x_892:
[----:B------:R1:W-:Y:S01]  /*4ce0*/  ATOM.E.ADD.F16x2.RN.STRONG.GPU P0, RZ, desc[UR8][R18.64+0x4], R2 ;  /* 0x8000040212ff79a2 */ /* 0x0003e2000c10e108 */
[----:B------:R-:W-:Y:S04]  /*4cf0*/  BSSY.RECONVERGENT B0, `(.L_x_896) ;  /* 0x000000e000007945 */ /* 0x000fe80003800200 */
[----:B-1----:R-:W-:Y:S05]  /*4d00*/  @P0 BRA `(.L_x_897) ;  /* 0x0000000000300947 */ /* 0x002fea0003800000 */
[----:B------:R-:W1:Y:S02]  /*4d10*/  QSPC.E.S P0, RZ, [R18+0x4] ;  /* 0x0000040012ff73aa */ /* 0x000e640000000500 */
[----:B-1----:R-:W-:Y:S05]  /*4d20*/  @!P0 BRA `(.L_x_898) ;  /* 0x00000000001c8947 */ /* 0x002fea0003800000 */
[----:B------:R-:W-:-:S04]  /*4d30*/  MOV R12, R18 ;  /* 0x00000012000c7202 */ /* 0x000fc80000000f00 */
[----:B------:R-:W-:-:S07]  /*4d40*/  MOV R0, R12 ;  /* 0x0000000c00007202 */ /* 0x000fce0000000f00 */
.L_x_899:
[----:B------:R-:W0:Y:S02]  /*4d50*/  LDS R12, [R0+0x4] ;  /* 0x00000400000c7984 */ /* 0x000e240000000800 */
[----:B0-----:R-:W-:-:S05]  /*4d60*/  HFMA2 R13, R12, 1, 1, R2 ;  /* 0x3c003c000c0d7831 */ /* 0x001fca0000000002 */
[----:B------:R-:W0:Y:S02]  /*4d70*/  ATOMS.CAST.SPIN P0, [R0+0x4], R12, R13 ;  /* 0x0000040c0000758d */ /* 0x000e24000180000d */
[----:B0-----:R-:W-:Y:S05]  /*4d80*/  @!P0 BRA `(.L_x_899) ;  /* 0xfffffffc00f08947 */ /* 0x001fea000383ffff */
[----:B------:R-:W-:Y:S05]  /*4d90*/  BRA `(.L_x_897) ;  /* 0x00000000000c7947 */ /* 0x000fea0003800000 */
.L_x_898:
[----:B------:R-:W0:Y:S02]  /*4da0*/  LD.E R0, desc[UR8][R18.64+0x4] ;  /* 0x0000040812007980 */ /* 0x000e24000c101900 */
[----:B0-----:R-:W-:-:S05]  /*4db0*/  IADD3 R13, PT, PT, R2, R0, RZ ;  /* 0x00000000020d7210 */ /* 0x001fca0007ffe0ff */
[----:B------:R1:W-:Y:S02]  /*4dc0*/  ST.E desc[UR8][R18.64+0x4], R13 ;  /* 0x0000040d12007985 */ /* 0x0003e4000c101908 */
.L_x_897:
[----:B------:R-:W-:Y:S05]  /*4dd0*/  BSYNC.RECONVERGENT B0 ;  /* 0x0000000000007941 */ /* 0x000fea0003800200 */
.L_x_896:
[----:B01----:R-:W-:-:S05]  /*4de0*/  IMAD.WIDE R18, R94, 0x2, R18 ;  /* 0x000000025e127825 */ /* 0x003fca00078e0212 */
[----:B------:R0:W-:Y:S01]  /*4df0*/  ATOM.E.ADD.F16x2.RN.STRONG.GPU P0, RZ, desc[UR8][R18.64], R3 ;  /* 0x8000000312ff79a2 */ /* 0x0001e2000c10e108 */
[----:B------:R-:W-:Y:S04]  /*4e00*/  BSSY.RECONVERGENT B0, `(.L_x_900) ;  /* 0x000000f000007945 */ /* 0x000fe80003800200 */
[----:B0-----:R-:W-:Y:S05]  /*4e10*/  @P0 BRA `(.L_x_901) ;  /* 0x0000000000340947 */ /* 0x001fea0003800000 */
[----:B------:R-:W0:Y:S02]  /*4e20*/  QSPC.E.S P0, RZ, [R18] ;  /* 0x0000000012ff73aa */ /* 0x000e240000000500 */
[----:B0-----:R-:W-:Y:S05]  /*4e30*/  @!P0 BRA `(.L_x_902) ;  /* 0x0000000000208947 */ /* 0x001fea0003800000 */
[----:B------:R-:W-:-:S04]  /*4e40*/  MOV R12, R18 ;  /* 0x00000012000c7202 */ /* 0x000fc80000000f00 */
[----:B------:R-:W-:Y:S02]  /*4e50*/  MOV R12, R12 ;  /* 0x0000000c000c7202 */ /* 0x000fe40000000f00 */
[----:B------:R-:W-:-:S07]  /*4e60*/  MOV R13, R3 ;  /* 0x00000003000d7202 */ /* 0x000fce0000000f00 */
.L_x_903:
[----:B------:R-:W0:Y:S02]  /*4e70*/  LDS R2, [R12] ;  /* 0x000000000c027984 */ /* 0x000e240000000800 */
[----:B0-----:R-:W-:-:S05]  /*4e80*/  HADD2 R3, R2, R13 ;  /* 0x0000000d02037230 */ /* 0x001fca0000000000 */
[----:B------:R-:W0:Y:S02]  /*4e90*/  ATOMS.CAST.SPIN P0, [R12], R2, R3 ;  /* 0x000000020c00758d */ /* 0x000e240001800003 */
[----:B0-----:R-:W-:Y:S05]  /*4ea0*/  @!P0 BRA `(.L_x_903) ;  /* 0xfffffffc00f08947 */ /* 0x001fea000383ffff */
[----:B------:R-:W-:Y:S05]  /*4eb0*/  BRA `(.L_x_901) ;  /* 0x00000000000c7947 */ /* 0x000fea0003800000 */
.L_x_902:
[----:B------:R-:W2:Y:S02]  /*4ec0*/  LD.E R0, desc[UR8][R18.64] ;  /* 0x0000000812007980 */ /* 0x000ea4000c101900 */
[----:B--2---:R-:W-:-:S05]  /*4ed0*/  IADD3 R3, PT, PT, R3, R0, RZ ;  /* 0x0000000003037210 */ /* 0x004fca0007ffe0ff */
[----:B------:R0:W-:Y:S02]  /*4ee0*/  ST.E desc[UR8][R18.64], R3 ;  /* 0x0000000312007985 */ /* 0x0001e4000c101908 */
.L_x_901:
[----:B------:R-:W-:Y:S05]  /*4ef0*/  BSYNC.RECONVERGENT B0 ;  /* 0x0000000000007941 */ /* 0x000fea0003800200 */
.L_x_900:
[----:B------:R1:W-:Y:S01]  /*4f00*/  ATOM.E.ADD.F16x2.RN.STRONG.GPU P0, RZ, desc[UR8][R18.64+0x4], R4 ;  /* 0x8000040412ff79a2 */ /* 0x0003e2000c10e108 */
[----:B------:R-:W-:Y:S04]  /*4f10*/  BSSY.RECONVERGENT B0, `(.L_x_904) ;  /* 0x000000e000007945 */ /* 0x000fe80003800200 */
[----:B-1----:R-:W-:Y:S05]  /*4f20*/  @P0 BRA `(.L_x_905) ;  /* 0x0000000000300947 */ /* 0x002fea0003800000 */
[----:B------:R-:W1:Y:S02]  /*4f30*/  QSPC.E.S P0, RZ, [R18+0x4] ;  /* 0x0000040012ff73aa */ /* 0x000e640000000500 */
[----:B-1----:R-:W-:Y:S05]  /*4f40*/  @!P0 BRA `(.L_x_906) ;  /* 0x00000000001c8947 */ /* 0x002fea0003800000 */
[----:B------:R-:W-:-:S04]  /*4f50*/  MOV R2, R18 ;  /* 0x0000001200027202 */ /* 0x000fc80000000f00 */
[----:B------:R-:W-:-:S07]  /*4f60*/  MOV R0, R2 ;  /* 0x0000000200007202 */ /* 0x000fce0000000f00 */
.L_x_907:
[----:B------:R-:W0:Y:S02]  /*4f70*/  LDS R2, [R0+0x4] ;  /* 0x0000040000027984 */ /* 0x000e240000000800 */
[----:B0-----:R-:W-:-:S05]  /*4f80*/  HFMA2 R3, R2, 1, 1, R4 ;  /* 0x3c003c0002037831 */ /* 0x001fca0000000004 */
[----:B------:R-:W0:Y:S02]  /*4f90*/  ATOMS.CAST.SPIN P0, [R0+0x4], R2, R3 ;  /* 0x000004020000758d */ /* 0x000e240001800003 */
[----:B0-----:R-:W-:Y:S05]  /*4fa0*/  @!P0 BRA `(.L_x_907) ;  /* 0xfffffffc00f08947 */ /* 0x001fea000383ffff */
[----:B------:R-:W-:Y:S05]  /*4fb0*/  BRA `(.L_x_905) ;  /* 0x00000000000c7947 */ /* 0x000fea0003800000 */
.L_x_906:
[----:B------:R-:W0:Y:S02]  /*4fc0*/  LD.E R0, desc[UR8][R18.64+0x4] ;  /* 0x0000040812007980 */ /* 0x000e24000c101900 */
[----:B0-----:R-:W-:-:S05]  /*4fd0*/  IADD3 R3, PT, PT, R4, R0, RZ ;  /* 0x0000000004037210 */ /* 0x001fca0007ffe0ff */
[----:B------:R1:W-:Y:S02]  /*4fe0*/  ST.E desc[UR8][R18.64+0x4], R3 ;  /* 0x0000040312007985 */ /* 0x0003e4000c101908 */
.L_x_905:
[----:B------:R-:W-:Y:S05]  /*4ff0*/  BSYNC.RECONVERGENT B0 ;  /* 0x0000000000007941 */ /* 0x000fea0003800200 */
.L_x_904:
        /* <DEDUP_REMOVED lines=8> */
.L_x_911:
[----:B------:R-:W0:Y:S02]  /*5080*/  LDS R2, [R0] ;  /* 0x0000000000027984 */ /* 0x000e240000000800 */
[----:B0-----:R-:W-:-:S05]  /*5090*/  HADD2 R3, R2, R5 ;  /* 0x0000000502037230 */ /* 0x001fca0000000000 */
[----:B------:R-:W0:Y:S02]  /*50a0*/  ATOMS.CAST.SPIN P0, [R0], R2, R3 ;  /* 0x000000020000758d */ /* 0x000e240001800003 */
[----:B0-----:R-:W-:Y:S05]  /*50b0*/  @!P0 BRA `(.L_x_911) ;  /* 0xfffffffc00f08947 */ /* 0x001fea000383ffff */
[----:B------:R-:W-:Y:S05]  /*50c0*/  BRA `(.L_x_909) ;  /* 0x00000000000c7947 */ /* 0x000fea0003800000 */
.L_x_910:
[----:B------:R-:W2:Y:S02]  /*50d0*/  LD.E R0, desc[UR8][R18.64] ;  /* 0x0000000812007980 */ /* 0x000ea4000c101900 */
[----:B--2---:R-:W-:-:S05]  /*50e0*/  IADD3 R3, PT, PT, R5, R0, RZ ;  /* 0x0000000005037210 */ /* 0x004fca0007ffe0ff */
[----:B------:R0:W-:Y:S02]  /*50f0*/  ST.E desc[UR8][R18.64], R3 ;  /* 0x0000000312007985 */ /* 0x0001e4000c101908 */
.L_x_909:
[----:B------:R-:W-:Y:S05]  /*5100*/  BSYNC.RECONVERGENT B0 ;  /* 0x0000000000007941 */ /* 0x000fea0003800200 */
.L_x_908:
[----:B------:R1:W-:Y:S01]  /*5110*/  ATOM.E.ADD.F16x2.RN.STRONG.GPU P0, RZ, desc[UR8][R18.64+0x4], R6 ;  /* 0x8000040612ff79a2 */ /* 0x0003e2000c10e108 */
[----:B------:R-:W-:Y:S04]  /*5120*/  BSSY.RECONVERGENT B0, `(.L_x_912) ;  /* 0x000000e000007945 */ /* 0x000fe80003800200 */
[----:B-1----:R-:W-:Y:S05]  /*5130*/  @P0 BRA `(.L_x_913) ;  /* 0x0000000000300947 */ /* 0x002fea0003800000 */
[----:B------:R-:W1:Y:S02]  /*5140*/  QSPC.E.S P0, RZ, [R18+0x4] ;  /* 0x0000040012ff73aa */ /* 0x000e640000000500 */
[----:B-1----:R-:W-:Y:S05]  /*5150*/  @!P0 BRA `(.L_x_914) ;  /* 0x00000000001c8947 */ /* 0x002fea0003800000 */
[----:B------:R-:W-:-:S04]  /*5160*/  MOV R2, R18 ;  /* 0x0000001200027202 */ /* 0x000fc80000000f00 */
[----:B------:R-:W-:-:S07]  /*5170*/  MOV R0, R2 ;  /* 0x0000000200007202 */ /* 0x000fce0000000f00 */
.L_x_915:
[----:B------:R-:W0:Y:S02]  /*5180*/  LDS R2, [R0+0x4] ;  /* 0x0000040000027984 */ /* 0x000e240000000800 */
[----:B0-----:R-:W-:-:S05]  /*5190*/  HFMA2 R3, R2, 1, 1, R6 ;  /* 0x3c003c0002037831 */ /* 0x001fca0000000006 */
[----:B------:R-:W0:Y:S02]  /*51a0*/  ATOMS.CAST.SPIN P0, [R0+0x4], R2, R3 ;  /* 0x000004020000758d */ /* 0x000e240001800003 */
[----:B0-----:R-:W-:Y:S05]  /*51b0*/  @!P0 BRA `(.L_x_915) ;  /* 0xfffffffc00f08947 */ /* 0x001fea000383ffff */
[----:B------:R-:W-:Y:S05]  /*51c0*/  BRA `(.L_x_913) ;  /* 0x00000000000c7947 */ /* 0x000fea0003800000 */
.L_x_914:
[----:B------:R-:W0:Y:S02]  /*51d0*/  LD.E R0, desc[UR8][R18.64+0x4] ;  /* 0x0000040812007980 */ /* 0x000e24000c101900 */
[----:B0-----:R-:W-:-:S05]  /*51e0*/  IADD3 R3, PT, PT, R6, R0, RZ ;  /* 0x0000000006037210 */ /* 0x001fca0007ffe0ff */
[----:B------:R1:W-:Y:S02]  /*51f0*/  ST.E desc[UR8][R18.64+0x4], R3 ;  /* 0x0000040312007985 */ /* 0x0003e4000c101908 */
.L_x_913:
[----:B------:R-:W-:Y:S05]  /*5200*/  BSYNC.RECONVERGENT B0 ;  /* 0x0000000000007941 */ /* 0x000fea0003800200 */
.L_x_912:
        /* <DEDUP_REMOVED lines=8> */
.L_x_919:
[----:B------:R-:W0:Y:S02]  /*5290*/  LDS R2, [R0] ;  /* 0x0000000000027984 */ /* 0x000e240000000800 */
[----:B0-----:R-:W-:-:S05]  /*52a0*/  HADD2 R3, R2, R7 ;  /* 0x0000000702037230 */ /* 0x001fca0000000000 */
[----:B------:R-:W0:Y:S02]  /*52b0*/  ATOMS.CAST.SPIN P0, [R0], R2, R3 ;  /* 0x000000020000758d */ /* 0x000e240001800003 */
[----:B0-----:R-:W-:Y:S05]  /*52c0*/  @!P0 BRA `(.L_x_919) ;  /* 0xfffffffc00f08947 */ /* 0x001fea000383ffff */
[----:B------:R-:W-:Y:S05]  /*52d0*/  BRA `(.L_x_917) ;  /* 0x00000000000c7947 */ /* 0x000fea0003800000 */
.L_x_918:
[----:B------:R-:W2:Y:S02]  /*52e0*/  LD.E R0, desc[UR8][R18.64] ;  /* 0x0000000812007980 */ /* 0x000ea4000c101900 */
[----:B--2---:R-:W-:-:S05]  /*52f0*/  IADD3 R3, PT, PT, R7, R0, RZ ;  /* 0x0000000007037210 */ /* 0x004fca0007ffe0ff */
[----:B------:R0:W-:Y:S02]  /*5300*/  ST.E desc[UR8][R18.64], R3 ;  /* 0x0000000312007985 */ /* 0x0001e4000c101908 */
.L_x_917:
[----:B------:R-:W-:Y:S05]  /*5310*/  BSYNC.RECONVERGENT B0 ;  /* 0x0000000000007941 */ /* 0x000fea0003800200 */
.L_x_916:
[----:B------:R1:W-:Y:S01]  /*5320*/  ATOM.E.ADD.F16x2.RN.STRONG.GPU P0, RZ, desc[UR8][R18.64+0x4], R16 ;  /* 0x8000041012ff79a2 */ /* 0x0003e2000c10e108 */
[----:B------:R-:W-:Y:S04]  /*5330*/  BSSY.RECONVERGENT B0, `(.L_x_920) ;  /* 0x000000e000007945 */ /* 0x000fe80003800200 */
[----:B-1----:R-:W-:Y:S05]  /*5340*/  @P0 BRA `(.L_x_921) ;  /* 0x0000000000300947 */ /* 0x002fea0003800000 */
[----:B------:R-:W1:Y:S02]  /*5350*/  QSPC.E.S P0, RZ, [R18+0x4] ;  /* 0x0000040012ff73aa */ /* 0x000e640000000500 */
[----:B-1----:R-:W-:Y:S05]  /*5360*/  @!P0 BRA `(.L_x_922) ;  /* 0x00000000001c8947 */ /* 0x002fea0003800000 */
[----:B------:R-:W-:-:S04]  /*5370*/  MOV R2, R18 ;  /* 0x0000001200027202 */ /* 0x000fc80000000f00 */
[----:B------:R-:W-:-:S07]  /*5380*/  MOV R0, R2 ;  /* 0x0000000200007202 */ /* 0x000fce0000000f00 */
.L_x_923:
[----:B------:R-:W0:Y:S02]  /*5390*/  LDS R2, [R0+0x4] ;  /* 0x0000040000027984 */ /* 0x000e240000000800 */
[----:B0-----:R-:W-:-:S05]  /*53a0*/  HFMA2 R3, R2, 1, 1, R16 ;  /* 0x3c003c0002037831 */ /* 0x001fca0000000010 */
[----:B------:R-:W0:Y:S02]  /*53b0*/  ATOMS.CAST.SPIN P0, [R0+0x4], R2, R3 ;  /* 0x000004020000758d */ /* 0x000e240001800003 */
[----:B0-----:R-:W-:Y:S05]  /*53c0*/  @!P0 BRA `(.L_x_923) ;  /* 0xfffffffc00f08947 */ /* 0x001fea000383ffff */
[----:B------:R-:W-:Y:S05]  /*53d0*/  BRA `(.L_x_921) ;  /* 0x00000000000c7947 */ /* 0x000fea0003800000 */
.L_x_922:
[----:B------:R-:W0:Y:S02]  /*53e0*/  LD.E R0, desc[UR8][R18.64+0x4] ;  /* 0x0000040812007980 */ /* 0x000e24000c101900 */
[----:B0-----:R-:W-:-:S05]  /*53f0*/  IADD3 R3, PT, PT, R16, R0, RZ ;  /* 0x0000000010037210 */ /* 0x001fca0007ffe0ff */
[----:B------:R1:W-:Y:S02]  /*5400*/  ST.E desc[UR8][R18.64+0x4], R3 ;  /* 0x0000040312007985 */ /* 0x0003e4000c101908 */
.L_x_921:
[----:B------:R-:W-:Y:S05]  /*5410*/  BSYNC.RECONVERGENT B0 ;  /* 0x0000000000007941 */ /* 0x000fea0003800200 */
.L_x_920:
        /* <DEDUP_REMOVED lines=8> */
.L_x_927:
[----:B------:R-:W0:Y:S02]  /*54a0*/  LDS R2, [R0] ;  /* 0x0000000000027984 */ /* 0x000e240000000800 */
[----:B0-----:R-:W-:-:S05]  /*54b0*/  HADD2 R3, R2, R11 ;  /* 0x0000000b02037230 */ /* 0x001fca0000000000 */
[----:B------:R-:W0:Y:S02]  /*54c0*/  ATOMS.CAST.SPIN P0, [R0], R2, R3 ;  /* 0x000000020000758d */ /* 0x000e240001800003 */
[----:B0-----:R-:W-:Y:S05]  /*54d0*/  @!P0 BRA `(.L_x_927) ;  /* 0xfffffffc00f08947 */ /* 0x001fea000383ffff */
[----:B------:R-:W-:Y:S05]  /*54e0*/  BRA `(.L_x_925) ;  /* 0x00000000000c7947 */ /* 0x000fea0003800000 */
.L_x_926:
[----:B------:R-:W2:Y:S02]  /*54f0*/  LD.E R0, desc[UR8][R18.64] ;  /* 0x0000000812007980 */ /* 0x000ea4000c101900 */
[----:B--2---:R-:W-:-:S05]  /*5500*/  IADD3 R3, PT, PT, R11, R0, RZ ;  /* 0x000000000b037210 */ /* 0x004fca0007ffe0ff */
[----:B------:R0:W-:Y:S02]  /*5510*/  ST.E desc[UR8][R18.64], R3 ;  /* 0x0000000312007985 */ /* 0x0001e4000c101908 */
.L_x_925:
[----:B------:R-:W-:Y:S05]  /*5520*/  BSYNC.RECONVERGENT B0 ;  /* 0x0000000000007941 */ /* 0x000fea0003800200 */
.L_x_924:
[----:B------:R1:W-:Y:S01]  /*5530*/  ATOM.E.ADD.F16x2.RN.STRONG.GPU P0, RZ, desc[UR8][R18.64+0x4], R10 ;  /* 0x8000040a12ff79a2 */ /* 0x0003e2000c10e108 */
[----:B------:R-:W-:Y:S04]  /*5540*/  BSSY.RECONVERGENT B0, `(.L_x_928) ;  /* 0x000000e000007945 */ /* 0x000fe80003800200 */
[----:B-1----:R-:W-:Y:S05]  /*5550*/  @P0 BRA `(.L_x_929) ;  /* 0x0000000000300947 */ /* 0x002fea0003800000 */
[----:B------:R-:W1:Y:S02]  /*5560*/  QSPC.E.S P0, RZ, [R18+0x4] ;  /* 0x0000040012ff73aa */ /* 0x000e640000000500 */
[----:B-1----:R-:W-:Y:S05]  /*5570*/  @!P0 BRA `(.L_x_930) ;  /* 0x00000000001c8947 */ /* 0x002fea0003800000 */
[----:B------:R-:W-:-:S04]  /*5580*/  MOV R2, R18 ;  /* 0x0000001200027202 */ /* 0x000fc80000000f00 */
[----:B------:R-:W-:-:S07]  /*5590*/  MOV R0, R2 ;  /* 0x0000000200007202 */ /* 0x000fce0000000f00 */
.L_x_931:
[----:B------:R-:W0:Y:S02]  /*55a0*/  LDS R2, [R0+0x4] ;  /* 0x0000040000027984 */ /* 0x000e240000000800 */
[----:B0-----:R-:W-:-:S05]  /*55b0*/  HFMA2 R3, R2, 1, 1, R10 ;  /* 0x3c003c0002037831 */ /* 0x001fca000000000a */
[----:B------:R-:W0:Y:S02]  /*55c0*/  ATOMS.CAST.SPIN P0, [R0+0x4], R2, R3 ;  /* 0x000004020000758d */ /* 0x000e240001800003 */
[----:B0-----:R-:W-:Y:S05]  /*55d0*/  @!P0 BRA `(.L_x_931) ;  /* 0xfffffffc00f08947 */ /* 0x001fea000383ffff */
[----:B------:R-:W-:Y:S05]  /*55e0*/  BRA `(.L_x_929) ;  /* 0x00000000000c7947 */ /* 0x000fea0003800000 */
.L_x_930:
[----:B------:R-:W0:Y:S02]  /*55f0*/  LD.E R0, desc[UR8][R18.64+0x4] ;  /* 0x0000040812007980 */ /* 0x000e24000c101900 */
[----:B0-----:R-:W-:-:S05]  /*5600*/  IADD3 R3, PT, PT, R10, R0, RZ ;  /* 0x000000000a037210 */ /* 0x001fca0007ffe0ff */
[----:B------:R1:W-:Y:S02]  /*5610*/  ST.E desc[UR8][R18.64+0x4], R3 ;  /* 0x0000040312007985 */ /* 0x0003e4000c101908 */
.L_x_929:
[----:B------:R-:W-:Y:S05]  /*5620*/  BSYNC.RECONVERGENT B0 ;  /* 0x0000000000007941 */ /* 0x000fea0003800200 */
.L_x_928:
        /* <DEDUP_REMOVED lines=8> */
.L_x_935:
[----:B------:R-:W0:Y:S02]  /*56b0*/  LDS R2, [R0] ;  /* 0x0000000000027984 */ /* 0x000e240000000800 */
[----:B0-----:R-:W-:-:S05]  /*56c0*/  HADD2 R3, R2, R9 ;  /* 0x0000000902037230 */ /* 0x001fca0000000000 */
[----:B------:R-:W0:Y:S02]  /*56d0*/  ATOMS.CAST.SPIN P0, [R0], R2, R3 ;  /* 0x000000020000758d */ /* 0x000e240001800003 */
[----:B0-----:R-:W-:Y:S05]  /*56e0*/  @!P0 BRA `(.L_x_935) ;  /* 0xfffffffc00f08947 */ /* 0x001fea000383ffff */
[----:B------:R-:W-:Y:S05]  /*56f0*/  BRA `(.L_x_933) ;  /* 0x00000000000c7947 */ /* 0x000fea0003800000 */
.L_x_934:
[----:B------:R-:W2:Y:S02]  /*5700*/  LD.E R0, desc[UR8][R18.64] ;  /* 0x0000000812007980 */ /* 0x000ea4000c101900 */
[----:B--2---:R-:W-:-:S05]  /*5710*/  IADD3 R3, PT, PT, R9, R0, RZ ;  /* 0x0000000009037210 */ /* 0x004fca0007ffe0ff */
[----:B------:R0:W-:Y:S02]  /*5720*/  ST.E desc[UR8][R18.64], R3 ;  /* 0x0000000312007985 */ /* 0x0001e4000c101908 */
.L_x_933:
[----:B------:R-:W-:Y:S05]  /*5730*/  BSYNC.RECONVERGENT B0 ;  /* 0x0000000000007941 */ /* 0x000fea0003800200 */
.L_x_932:
[----:B------:R1:W-:Y:S02]  /*5740*/  ATOM.E.ADD.F16x2.RN.STRONG.GPU P0, RZ, desc[UR8][R18.64+0x4], R8 ;  /* 0x8000040812ff79a2 */ /* 0x0003e4000c10e108 */
[----:B-1----:R-:W-:Y:S05]  /*5750*/  @P0 EXIT ;  /* 0x000000000000094d */ /* 0x002fea0003800000 */
[----:B------:R-:W1:Y:S02]  /*5760*/  QSPC.E.S P0, RZ, [R18+0x4] ;  /* 0x0000040012ff73aa */ /* 0x000e640000000500 */
[----:B-1----:R-:W-:Y:S05]  /*5770*/  @!P0 BRA `(.L_x_936) ;  /* 0x00000000001c8947 */ /* 0x002fea0003800000 */
[----:B------:R-:W-:-:S04]  /*5780*/  MOV R2, R18 ;  /* 0x0000001200027202 */ /* 0x000fc80000000f00 */
[----:B------:R-:W-:-:S07]  /*5790*/  MOV R0, R2 ;  /* 0x0000000200007202 */ /* 0x000fce0000000f00 */
.L_x_937:
[----:B------:R-:W0:Y:S02]  /*57a0*/  LDS R2, [R0+0x4] ;  /* 0x0000040000027984 */ /* 0x000e240000000800 */
[----:B0-----:R-:W-:-:S05]  /*57b0*/  HFMA2 R3, R2, 1, 1, R8 ;  /* 0x3c003c0002037831 */ /* 0x001fca0000000008 */
[----:B------:R-:W0:Y:S02]  /*57c0*/  ATOMS.CAST.SPIN P0, [R0+0x4], R2, R3 ;  /* 0x000004020000758d */ /* 0x000e240001800003 */
[----:B0-----:R-:W-:Y:S05]  /*57d0*/  @!P0 BRA `(.L_x_937) ;  /* 0xfffffffc00f08947 */ /* 0x001fea000383ffff */
[----:B------:R-:W-:Y:S05]  /*57e0*/  EXIT ;  /* 0x000000000000794d */ /* 0x000fea0003800000 */
.L_x_936:
[----:B------:R-:W0:Y:S02]  /*57f0*/  LD.E R0, desc[UR8][R18.64+0x4] ;  /* 0x0000040812007980 */ /* 0x000e24000c101900 */
[----:B0-----:R-:W-:-:S05]  /*5800*/  IADD3 R3, PT, PT, R8, R0, RZ ;  /* 0x0000000008037210 */ /* 0x001fca0007ffe0ff */
[----:B------:R-:W-:Y:S01]  /*5810*/  ST.E desc[UR8][R18.64+0x4], R3 ;  /* 0x0000040312007985 */ /* 0x000fe2000c101908 */
[----:B------:R-:W-:Y:S05]  /*5820*/  EXIT ;  /* 0x000000000000794d */ /* 0x000fea0003800000 */
.L_x_938:
        /* <DEDUP_REMOVED lines=13> */
.L_x_1863:


//--------------------- .text._ZN4vllm4gptq33gemm_half_q_half_gptq_2bit_kernelILb1ELi7EEEvPK6__halfPKjS6_S4_PS2_iiiibPKi --------------------------
	.section	.text._ZN4vllm4gptq33gemm_half_q_half_gptq_2bit_kernelILb1ELi7EEEvPK6__halfPKjS6_S4_PS2_iiiibPKi,"ax",@progbits
	.align	128
        .global         _ZN4vllm4gptq33gemm_half_q_half_gptq_2bit_kernelILb1ELi7EEEvPK6__halfPKjS6_S4_PS2_iiiibPKi
        .type           _ZN4vllm4gptq33gemm_half_q_half_gptq_2bit_kernelILb1ELi7EEEvPK6__halfPKjS6_S4_PS2_iiiibPKi,@function
        .size           _ZN4vllm4gptq33gemm_half_q_half_gptq_2bit_kernelILb1ELi7EEEvPK6__halfPKjS6_S4_PS2_iiiibPKi,(.L_x_1864 - _ZN4vllm4gptq33gemm_half_q_half_gptq_2bit_kernelILb1ELi7EEEvPK6__halfPKjS6_S4_PS2_iiiibPKi)
        .other          _ZN4vllm4gptq33gemm_half_q_half_gptq_2bit_kernelILb1ELi7EEEvPK6__halfPKjS6_S4_PS2_iiiibPKi,@"STO_CUDA_ENTRY STV_DEFAULT"
_ZN4vllm4gptq33gemm_half_q_half_gptq_2bit_kernelILb1ELi7EEEvPK6__halfPKjS6_S4_PS2_iiiibPKi:
.text._ZN4vllm4gptq33gemm_half_q_half_gptq_2bit_kernelILb1ELi7EEEvPK6__halfPKjS6_S4_PS2_iiiibPKi:
        /* <DEDUP_REMOVED lines=49> */
[-C--:B------:R-:W-:Y:S02]  /*0310*/  IADD3 R17, PT, PT, R16, R3.reuse, RZ ;  /* 0x0000000310117210 */ /* 0x080fe40007ffe0ff */
[C---:B------:R-:W-:Y:S02]  /*0320*/  IADD3 R20, P0, PT, R14.reuse, R16, RZ ;  /* 0x000000100e147210 */ /* 0x040fe40007f1e0ff */
[----:B------:R-:W-:Y:S01]  /*0330*/  IADD3 R21, PT, PT, R17, R3, RZ ;  /* 0x0000000311157210 */ /* 0x000fe20007ffe0ff */
[----:B------:R-:W5:Y:S01]  /*0340*/  LDG.E.U16.CONSTANT R13, desc[UR8][R12.64] ;  /* 0x000000080c0d7981 */ /* 0x000f62000c1e9500 */
[----:B------:R-:W-:-:S02]  /*0350*/  IADD3 R18, P2, PT, R14, R17, RZ ;  /* 0x000000110e127210 */ /* 0x000fc40007f5e0ff */
[----:B0-----:R-:W-:Y:S02]  /*0360*/  LEA.HI.X.SX32 R7, R16, RZ, 0x1, P0 ;  /* 0x000000ff10077211 */ /* 0x001fe400000f0eff */
[----:B------:R-:W-:Y:S02]  /*0370*/  IADD3 R14, P0, PT, R14, R21, RZ ;  /* 0x000000150e0e7210 */ /* 0x000fe40007f1e0ff */
[----:B------:R-:W-:Y:S02]  /*0380*/  LEA.HI.X.SX32 R17, R17, RZ, 0x1, P2 ;  /* 0x000000ff11117211 */ /* 0x000fe400010f0eff */
[----:B-1----:R-:W-:Y:S02]  /*0390*/  LEA R8, P2, R18, UR6, 0x1 ;  /* 0x0000000612087c11 */ /* 0x002fe4000f8408ff */
[----:B------:R-:W-:Y:S02]  /*03a0*/  LEA.HI.X.SX32 R21, R21, RZ, 0x1, P0 ;  /* 0x000000ff15157211 */ /* 0x000fe400000f0eff */
[----:B------:R-:W-:-:S02]  /*03b0*/  LEA R6, P1, R20, UR6, 0x1 ;  /* 0x0000000614067c11 */ /* 0x000fc4000f8208ff */
[----:B------:R-:W-:Y:S02]  /*03c0*/  LEA R16, P0, R14, UR6, 0x1 ;  /* 0x000000060e107c11 */ /* 0x000fe4000f8008ff */
[----:B------:R-:W-:Y:S02]  /*03d0*/  LEA.HI.X R9, R18, UR7, R17, 0x1, P2 ;  /* 0x0000000712097c11 */ /* 0x000fe400090f0c11 */
        /* <DEDUP_REMOVED lines=13> */
.L_x_941:
        /* <DEDUP_REMOVED lines=21> */
[-C--:B------:R-:W-:Y:S02]  /*0600*/  LEA.HI.X.SX32 R22, R22, R14.reuse, 0x1, P2 ;  /* 0x0000000e16167211 */ /* 0x080fe400010f0eff */
[----:B------:R-:W-:Y:S02]  /*0610*/  LEA R10, P2, R11, UR6, 0x1 ;  /* 0x000000060b0a7c11 */ /* 0x000fe4000f8408ff */
[----:B------:R-:W-:Y:S01]  /*0620*/  IADD3 R17, P0, PT, R24, R5, RZ ;  /* 0x0000000518117210 */ /* 0x000fe20007f1e0ff */
[----:B------:R-:W3:Y:S01]  /*0630*/  LDG.E.U16.CONSTANT R7, desc[UR8][R6.64] ;  /* 0x0000000806077981 */ /* 0x000ee2000c1e9500 */
[----:B------:R-:W-:Y:S02]  /*0640*/  LEA.HI.X.SX32 R20, R20, R14, 0x1, P1 ;  /* 0x0000000e14147211 */ /* 0x000fe400008f0eff */
[----:B------:R-:W-:Y:S02]  /*0650*/  LEA R12, P1, R13, UR6, 0x1 ;  /* 0x000000060d0c7c11 */ /* 0x000fe4000f8208ff */
[----:B------:R-:W-:-:S02]  /*0660*/  LEA.HI.X R11, R11, UR7, R22, 0x1, P2 ;  /* 0x000000070b0b7c11 */ /* 0x000fc400090f0c16 */
[CC--:B------:R-:W-:Y:S02]  /*0670*/  IADD3 R22, PT, PT, R24.reuse, R3.reuse, RZ ;  /* 0x0000000318167210 */ /* 0x0c0fe40007ffe0ff */
[----:B------:R-:W-:Y:S02]  /*0680*/  LEA.HI.X.SX32 R18, R24, R14, 0x1, P0 ;  /* 0x0000000e18127211 */ /* 0x000fe400000f0eff */
[----:B------:R-:W-:Y:S01]  /*0690*/  LEA R16, P0, R17, UR6, 0x1 ;  /* 0x0000000611107c11 */ /* 0x000fe2000f8008ff */
[----:B------:R-:W4:Y:S01]  /*06a0*/  LDG.E.U16.CONSTANT R11, desc[UR8][R10.64] ;  /* 0x000000080a0b7981 */ /* 0x000f22000c1e9500 */
[----:B------:R-:W-:Y:S02]  /*06b0*/  LEA.HI.X R13, R13, UR7, R20, 0x1, P1 ;  /* 0x000000070d0d7c11 */ /* 0x000fe400088f0c14 */
[----:B------:R-:W-:Y:S02]  /*06c0*/  IADD3 R20, PT, PT, R22, R3, RZ ;  /* 0x0000000316147210 */ /* 0x000fe40007ffe0ff */
[----:B------:R-:W-:-:S02]  /*06d0*/  LEA.HI.X R17, R17, UR7, R18, 0x1, P0 ;  /* 0x0000000711117c11 */ /* 0x000fc400080f0c12 */
[-C--:B------:R-:W-:Y:S01]  /*06e0*/  IADD3 R19, P0, PT, R22, R5.reuse, RZ ;  /* 0x0000000516137210 */ /* 0x080fe20007f1e0ff */
[----:B------:R-:W5:Y:S01]  /*06f0*/  LDG.E.U16.CONSTANT R13, desc[UR8][R12.64] ;  /* 0x000000080c0d7981 */ /* 0x000f62000c1e9500 */
[----:B------:R-:W-:Y:S02]  /*0700*/  IADD3 R5, P1, PT, R20, R5, RZ ;  /* 0x0000000514057210 */ /* 0x000fe40007f3e0ff */
[-C--:B------:R-:W-:Y:S01]  /*0710*/  LEA.HI.X.SX32 R22, R22, R14.reuse, 0x1, P0 ;  /* 0x0000000e16167211 */ /* 0x080fe200000f0eff */
[----:B------:R-:W5:Y:S01]  /*0720*/  LDG.E.U16.CONSTANT R17, desc[UR8][R16.64] ;  /* 0x0000000810117981 */ /* 0x000f62000c1e9500 */
[----:B------:R-:W-:Y:S02]  /*0730*/  LEA.HI.X.SX32 R14, R20, R14, 0x1, P1 ;  /* 0x0000000e140e7211 */ /* 0x000fe400008f0eff */
[----:B------:R-:W-:Y:S02]  /*0740*/  LEA R18, P0, R19, UR6, 0x1 ;  /* 0x0000000613127c11 */ /* 0x000fe4000f8008ff */
        /* <DEDUP_REMOVED lines=12> */
.L_x_940:
[----:B------:R-:W-:Y:S05]  /*0810*/  BSYNC.RECONVERGENT B0 ;  /* 0x0000000000007941 */ /* 0x000fea0003800200 */
.L_x_939:
[----:B------:R-:W1:Y:S02]  /*0820*/  LDCU UR4, c[0x0][0x3ac] ;  /* 0x00007580ff0477ac */ /* 0x000e640008000800 */
[----:B-1----:R-:W-:-:S04]  /*0830*/  MOV R21, UR4 ;  /* 0x0000000400157c02 */ /* 0x002fc80008000f00 */
[----:B------:R-:W-:-:S13]  /*0840*/  ISETP.GE.AND P0, PT, R0, R21, PT ;  /* 0x000000150000720c */ /* 0x000fda0003f06270 */
[----:B------:R-:W-:Y:S05]  /*0850*/  @P0 EXIT ;  /* 0x000000000000094d */ /* 0x000fea0003800000 */
[----:B------:R-:W1:Y:S01]  /*0860*/  LDC R8, c[0x0][0x3b4] ;  /* 0x0000ed00ff087b82 */ /* 0x000e620000000800 */
[----:B------:R-:W-:Y:S01]  /*0870*/  IMAD R2, R2, R21, RZ ;  /* 0x0000001502027224 */ /* 0x000fe200078e02ff */
[----:B------:R-:W2:Y:S01]  /*0880*/  LDCU.64 UR4, c[0x0][0x388] ;  /* 0x00007100ff0477ac */ /* 0x000ea20008000a00 */
[----:B------:R-:W-:Y:S02]  /*0890*/  PRMT R12, RZ, 0x5410, RZ ;  /* 0x00005410ff0c7816 */ /* 0x000fe400000000ff */
[----:B------:R-:W-:Y:S02]  /*08a0*/  PRMT R45, RZ, 0x5410, RZ ;  /* 0x00005410ff2d7816 */ /* 0x000fe400000000ff */
[----:B0-----:R-:W-:Y:S01]  /*08b0*/  PRMT R13, RZ, 0x5410, RZ ;  /* 0x00005410ff0d7816 */ /* 0x001fe200000000ff */
[----:B------:R-:W0:Y:S01]  /*08c0*/  LDC.64 R16, c[0x0][0x390] ;  /* 0x0000e400ff107b82 */ /* 0x000e220000000a00 */
[----:B------:R-:W-:-:S07]  /*08d0*/  PRMT R11, RZ, 0x5410, RZ ;  /* 0x00005410ff0b7816 */ /* 0x000fce00000000ff */
[----:B------:R-:W3:Y:S01]  /*08e0*/  LDC.64 R18, c[0x0][0x398] ;  /* 0x0000e600ff127b82 */ /* 0x000ee20000000a00 */
[----:B-1----:R-:W-:-:S04]  /*08f0*/  IABS R7, R8 ;  /* 0x0000000800077213 */ /* 0x002fc80000000000 */
[----:B------:R-:W1:Y:S08]  /*0900*/  I2F.RP R6, R7 ;  /* 0x0000000700067306 */ /* 0x000e700000209400 */
[----:B-1----:R-:W1:Y:S02]  /*0910*/  MUFU.RCP R6, R6 ;  /* 0x0000000600067308 */ /* 0x002e640000001000 */
[----:B-1----:R-:W-:-:S06]  /*0920*/  IADD3 R4, PT, PT, R6, 0xffffffe, RZ ;  /* 0x0ffffffe06047810 */ /* 0x002fcc0007ffe0ff */
[----:B------:R1:W4:Y:S02]  /*0930*/  F2I.FTZ.U32.TRUNC.NTZ R5, R4 ;  /* 0x0000000400057305 */ /* 0x000324000021f000 */
[----:B-1----:R-:W-:Y:S01]  /*0940*/  HFMA2 R4, -RZ, RZ, 0, 0 ;  /* 0x00000000ff047431 */ /* 0x002fe200000001ff */
        /* <DEDUP_REMOVED lines=11> */
[----:B------:R-:W-:Y:S02]  /*0a00*/  SHF.R.S32.HI R73, RZ, 0x4, R9 ;  /* 0x00000004ff497819 */ /* 0x000fe40000011409 */
[----:B------:R-:W-:Y:S01]  /*0a10*/  PRMT R9, RZ, 0x5410, RZ ;  /* 0x00005410ff097816 */ /* 0x000fe200000000ff */
        /* <DEDUP_REMOVED lines=12> */
[----:B------:R-:W1:Y:S01]  /*0ae0*/  I2F.U32.RP R6, R68 ;  /* 0x0000004400067306 */ /* 0x000e620000209000 */
[----:B------:R-:W-:Y:S02]  /*0af0*/  IADD3 R7, PT, PT, RZ, -R68, RZ ;  /* 0x80000044ff077210 */ /* 0x000fe40007ffe0ff */
[----:B------:R-:W-:-:S05]  /*0b00*/  ISETP.NE.U32.AND P2, PT, R68, RZ, PT ;  /* 0x000000ff4400720c */ /* 0x000fca0003f45070 */
[----:B-1----:R-:W1:Y:S02]  /*0b10*/  MUFU.RCP R6, R6 ;  /* 0x0000000600067308 */ /* 0x002e640000001000 */
[----:B-1----:R-:W-:Y:S02]  /*0b20*/  IADD3 R4, PT, PT, R6, 0xffffffe, RZ ;  /* 0x0ffffffe06047810 */ /* 0x002fe40007ffe0ff */
[----:B------:R-:W-:-:S04]  /*0b30*/  PRMT R6, RZ, 0x5410, RZ ;  /* 0x00005410ff067816 */ /* 0x000fc800000000ff */
[----:B------:R1:W4:Y:S02]  /*0b40*/  F2I.FTZ.U32.TRUNC.NTZ R5, R4 ;  /* 0x0000000400057305 */ /* 0x000324000021f000 */
[----:B-1----:R-:W-:Y:S02]  /*0b50*/  HFMA2 R4, -RZ, RZ, 0, 0 ;  /* 0x00000000ff047431 */ /* 0x002fe400000001ff */
        /* <DEDUP_REMOVED lines=16> */
[----:B--2---:R-:W-:Y:S02]  /*0c60*/  LEA R78, P1, R79, UR4, 0x2 ;  /* 0x000000044f4e7c11 */ /* 0x004fe4000f8210ff */
[----:B------:R-:W-:Y:S01]  /*0c70*/  PRMT R3, RZ, 0x5410, RZ ;  /* 0x00005410ff037816 */ /* 0x000fe200000000ff */
[----:B------:R-:W-:Y:S01]  /*0c80*/  IMAD R7, R21, R72, RZ ;  /* 0x0000004815077224 */ /* 0x000fe200078e02ff */
[----:B------:R-:W-:-:S02]  /*0c90*/  LEA.HI.X R79, R79, UR5, R4, 0x2, P1 ;  /* 0x000000054f4f7c11 */ /* 0x000fc400088f1404 */
[----:B------:R-:W-:Y:S02]  /*0ca0*/  PRMT R4, RZ, 0x5410, RZ ;  /* 0x00005410ff047816 */ /* 0x000fe400000000ff */
[----:B------:R-:W-:-:S04]  /*0cb0*/  SHF.R.S32.HI R2, RZ, 0x1f, R7 ;  /* 0x0000001fff027819 */ /* 0x000fc80000011407 */
[-C--:B------:R-:W-:Y:S02]  /*0cc0*/  LEA.HI R2, R2, R7.reuse, RZ, 0x4 ;  /* 0x0000000702027211 */ /* 0x080fe400078f20ff */
[----:B------:R-:W-:Y:S02]  /*0cd0*/  IADD3 R7, PT, PT, R0, R7, RZ ;  /* 0x0000000700077210 */ /* 0x000fe40007ffe0ff */
[----:B------:R-:W-:Y:S02]  /*0ce0*/  LEA.HI.SX32 R5, R2, R73, 0x1c ;  /* 0x0000004902057211 */ /* 0x000fe400078fe2ff */
[----:B------:R-:W-:Y:S01]  /*0cf0*/  PRMT R2, RZ, 0x5410, RZ ;  /* 0x00005410ff027816 */ /* 0x000fe200000000ff */
[----:B---3--:R-:W-:Y:S01]  /*0d00*/  IMAD.WIDE R18, R7, 0x2, R18 ;  /* 0x0000000207127825 */ /* 0x008fe200078e0212 */
[----:B------:R-:W-:Y:S02]  /*0d10*/  PRMT R7, RZ, 0x5410, RZ ;  /* 0x00005410ff077816 */ /* 0x000fe400000000ff */
[----:B------:R-:W-:Y:S01]  /*0d20*/  PRMT R0, RZ, 0x5410, RZ ;  /* 0x00005410ff007816 */ /* 0x000fe200000000ff */
[----:B0-----:R-:W-:Y:S01]  /*0d30*/  IMAD.WIDE R16, R5, 0x4, R16 ;  /* 0x0000000405107825 */ /* 0x001fe200078e0210 */
[----:B------:R-:W-:Y:S01]  /*0d40*/  PRMT R5, RZ, 0x5410, RZ ;  /* 0x00005410ff057816 */ /* 0x000fe200000000ff */
[----:B------:R-:W-:Y:S06]  /*0d50*/  @P0 BRA `(.L_x_942) ;  /* 0x0000001c00900947 */ /* 0x000fec0003800000 */
[----:B------:R-:W2:Y:S04]  /*0d60*/  LDG.E.CONSTANT R16, desc[UR8][R16.64] ;  /* 0x0000000810107981 */ /* 0x000ea8000c1e9900 */
[----:B------:R0:W5:Y:S04]  /*0d70*/  LDG.E.CONSTANT R76, desc[UR8][R18.64] ;  /* 0x00000008124c7981 */ /* 0x000168000c1e9900 */
[----:B------:R0:W5:Y:S01]  /*0d80*/  LDG.E.CONSTANT R77, desc[UR8][R18.64+0x4] ;  /* 0x00000408124d7981 */ /* 0x000162000c1e9900 */
[----:B------:R-:W1:Y:S01]  /*0d90*/  S2UR UR5, SR_CgaCtaId ;  /* 0x00000000000579c3 */ /* 0x000e620000008800 */
[----:B------:R-:W-:Y:S01]  /*0da0*/  SHF.L.U32 R15, R15, 0x3, RZ ;  /* 0x000000030f0f7819 */ /* 0x000fe200000006ff */
[----:B------:R-:W3:Y:S01]  /*0db0*/  I2F.F16 R71, -0x100 ;  /* 0xffffff0000477906 */ /* 0x000ee20000200c00 */
[----:B------:R-:W-:Y:S01]  /*0dc0*/  IADD3 R68, PT, PT, R74, R68, RZ ;  /* 0x000000444a447210 */ /* 0x000fe20007ffe0ff */
[----:B------:R-:W-:Y:S01]  /*0dd0*/  UMOV UR4, 0x400 ;  /* 0x0000040000047882 */ /* 0x000fe20000000000 */
[----:B------:R-:W-:Y:S01]  /*0de0*/  LOP3.LUT R15, R15, 0x18, RZ, 0xc0, !PT ;  /* 0x000000180f0f7812 */ /* 0x000fe200078ec0ff */
[----:B------:R-:W4:Y:S01]  /*0df0*/  LDCU.U8 UR6, c[0x0][0x3b8] ;  /* 0x00007700ff0677ac */ /* 0x000f220008000000 */
[----:B------:R-:W-:-:S02]  /*0e00*/  PRMT R8, RZ, 0x7610, R8 ;  /* 0x00007610ff087816 */ /* 0x000fc40000000008 */
[----:B------:R-:W-:Y:S01]  /*0e10*/  MOV R63, R68 ;  /* 0x00000044003f7202 */ /* 0x000fe20000000f00 */
[----:B------:R-:W0:Y:S08]  /*0e20*/  I2F.F16 R70, -0x40 ;  /* 0xffffffc000467906 */ /* 0x000e300000200c00 */
[----:B------:R-:W0:Y:S01]  /*0e30*/  I2F.F16 R69, -0x10 ;  /* 0xfffffff000457906 */ /* 0x000e220000200c00 */
        /* <DEDUP_REMOVED lines=8> */
[----:B0--34-:R-:W-:-:S07]  /*0ec0*/  LOP3.LUT R65, R65, 0x3, RZ, 0xc0, !PT ;  /* 0x0000000341417812 */ /* 0x019fce00078ec0ff */
.L_x_944:
[----:B-----5:R0:W5:Y:S01]  /*0ed0*/  LDG.E.128.CONSTANT R16, desc[UR8][R78.64] ;  /* 0x000000084e107981 */ /* 0x020162000c1e9d00 */
[----:B------:R-:W-:Y:S01]  /*0ee0*/  ISETP.NE.AND P0, PT, R74, R63, PT ;  /* 0x0000003f4a00720c */ /* 0x000fe20003f05270 */
[----:B------:R-:W-:-:S04]  /*0ef0*/  UPRMT UR5, UR6, 0x8880, URZ ;  /* 0x0000888006057896 */ /* 0x000fc800080000ff */
[----:B------:R-:W-:-:S04]  /*0f00*/  UISETP.NE.AND UP0, UPT, UR5, URZ, UPT ;  /* 0x000000ff0500728c */ /* 0x000fc8000bf05270 */
[----:B------:R-:W-:-:S04]  /*0f10*/  USEL UR5, URZ, 0x1, UP0 ;  /* 0x00000001ff057887 */ /* 0x000fc80008000000 */
[----:B0-----:R-:W-:Y:S08]  /*0f20*/  @P0 BRA `(.L_x_943) ;  /* 0x0000000000700947 */ /* 0x001ff00003800000 */
        /* <DEDUP_REMOVED lines=8> */
[----:B------:R-:W-:Y:S02]  /*0fb0*/  LEA.HI.SX32 R23, R24, R73, 0x1c ;  /* 0x0000004918177211 */ /* 0x000fe400078fe2ff */
[----:B-1----:R-:W-:-:S03]  /*0fc0*/  LEA R25, R25, R26, 0x7 ;  /* 0x0000001a19197211 */ /* 0x002fc600078e38ff */
[----:B--2---:R-:W-:Y:S01]  /*0fd0*/  IMAD.WIDE R14, R23, 0x4, R14 ;  /* 0x00000004170e7825 */ /* 0x004fe200078e020e */
[----:B------:R-:W-:-:S05]  /*0fe0*/  LEA R25, R25, R22, 0x2 ;  /* 0x0000001619197211 */ /* 0x000fca00078e10ff */
[----:B------:R-:W2:Y:S01]  /*0ff0*/  LDG.E.CONSTANT R14, desc[UR8][R14.64] ;  /* 0x000000080e0e7981 */ /* 0x000ea2000c1e9900 */
[----:B---3--:R-:W-:-:S05]  /*1000*/  IMAD.WIDE R20, R25, 0x2, R20 ;  /* 0x0000000219147825 */ /* 0x008fca00078e0214 */
[----:B------:R0:W5:Y:S04]  /*1010*/  LDG.E.CONSTANT R76, desc[UR8][R20.64] ;  /* 0x00000008144c7981 */ /* 0x000168000c1e9900 */
[----:B------:R0:W5:Y:S01]  /*1020*/  LDG.E.CONSTANT R77, desc[UR8][R20.64+0x4] ;  /* 0x00000408144d7981 */ /* 0x000162000c1e9900 */
[----:B------:R-:W-:-:S04]  /*1030*/  SHF.L.U32 R26, R26, 0x3, RZ ;  /* 0x000000031a1a7819 */ /* 0x000fc800000006ff */
[----:B------:R-:W-:Y:S02]  /*1040*/  LOP3.LUT R23, R26, 0x18, RZ, 0xc0, !PT ;  /* 0x000000181a177812 */ /* 0x000fe400078ec0ff */
[----:B------:R-:W-:Y:S02]  /*1050*/  IADD3 R72, PT, PT, R72, 0x1, RZ ;  /* 0x0000000148487810 */ /* 0x000fe40007ffe0ff */
[----:B------:R-:W-:Y:S02]  /*1060*/  MOV R63, R68 ;  /* 0x00000044003f7202 */ /* 0x000fe40000000f00 */
[----:B--2---:R-:W-:-:S04]  /*1070*/  SHF.R.U32.HI R64, RZ, R23, R14 ;  /* 0x00000017ff407219 */ /* 0x004fc8000001160e */
[--C-:B------:R-:W-:Y:S02]  /*1080*/  SHF.R.U32.HI R65, RZ, 0x2, R64.reuse ;  /* 0x00000002ff417819 */ /* 0x100fe40000011640 */
[--C-:B------:R-:W-:Y:S02]  /*1090*/  SHF.R.U32.HI R66, RZ, 0x4, R64.reuse ;  /* 0x00000004ff427819 */ /* 0x100fe40000011640 */
[----:B------:R-:W-:Y:S02]  /*10a0*/  SHF.R.U32.HI R67, RZ, 0x6, R64 ;  /* 0x00000006ff437819 */ /* 0x000fe40000011640 */
[----:B------:R-:W-:Y:S02]  /*10b0*/  LOP3.LUT R64, R64, 0x3, RZ, 0xc0, !PT ;  /* 0x0000000340407812 */ /* 0x000fe400078ec0ff */
[----:B------:R-:W-:Y:S02]  /*10c0*/  LOP3.LUT R65, R65, 0x3, RZ, 0xc0, !PT ;  /* 0x0000000341417812 */ /* 0x000fe400078ec0ff */
[----:B------:R-:W-:-:S02]  /*10d0*/  LOP3.LUT R66, R66, 0x3, RZ, 0xc0, !PT ;  /* 0x0000000342427812 */ /* 0x000fc400078ec0ff */
[----:B0-----:R-:W-:-:S07]  /*10e0*/  LOP3.LUT R67, R67, 0x3, RZ, 0xc0, !PT ;  /* 0x0000000343437812 */ /* 0x001fce00078ec0ff */
.L_x_943:
[----:B------:R-:W-:Y:S02]  /*10f0*/  IADD3 R38, PT, PT, R65, UR5, RZ ;  /* 0x0000000541267c10 */ /* 0x000fe4000fffe0ff */
[----:B------:R-:W-:Y:S02]  /*1100*/  IADD3 R41, PT, PT, R66, UR5, RZ ;  /* 0x0000000542297c10 */ /* 0x000fe4000fffe0ff */
[----:B------:R-:W-:Y:S01]  /*1110*/  IADD3 R27, PT, PT, R64, UR5, RZ ;  /* 0x00000005401b7c10 */ /* 0x000fe2000fffe0ff */
[----:B------:R-:W0:Y:S01]  /*1120*/  I2F.F16 R40, R38 ;  /* 0x0000002600287306 */ /* 0x000e220000200c00 */
[----:B-----5:R-:W-:Y:S02]  /*1130*/  SHF.R.U32.HI R21, RZ, 0x8, R16 ;  /* 0x00000008ff157819 */ /* 0x020fe40000011610 */
[C---:B------:R-:W-:Y:S02]  /*1140*/  LOP3.LUT R36, R16.reuse, 0x30003, RZ, 0xc0, !PT ;  /* 0x0003000310247812 */ /* 0x040fe400078ec0ff */
[----:B------:R-:W-:-:S02]  /*1150*/  LOP3.LUT R23, R16, 0xc000c, RZ, 0xc0, !PT ;  /* 0x000c000c10177812 */ /* 0x000fc400078ec0ff */
[C---:B------:R-:W-:Y:S01]  /*1160*/  LOP3.LUT R22, R16.reuse, 0x300030, RZ, 0xc0, !PT ;  /* 0x0030003010167812 */ /* 0x040fe200078ec0ff */
[----:B------:R-:W1:Y:S01]  /*1170*/  I2F.F16 R42, R41 ;  /* 0x00000029002a7306 */ /* 0x000e620000200c00 */
[----:B------:R-:W-:Y:S02]  /*1180*/  LOP3.LUT R20, R16, 0xc000c0, RZ, 0xc0, !PT ;  /* 0x00c000c010147812 */ /* 0x000fe400078ec0ff */
[C---:B------:R-:W-:Y:S02]  /*1190*/  LOP3.LUT R39, R17.reuse, 0x30003, RZ, 0xc0, !PT ;  /* 0x0003000311277812 */ /* 0x040fe400078ec0ff */
[C---:B------:R-:W-:Y:S02]  /*11a0*/  LOP3.LUT R24, R17.reuse, 0xc000c, RZ, 0xc0, !PT ;  /* 0x000c000c11187812 */ /* 0x040fe400078ec0ff */
[C---:B------:R-:W-:Y:S01]  /*11b0*/  LOP3.LUT R16, R17.reuse, 0x300030, RZ, 0xc0, !PT ;  /* 0x0030003011107812 */ /* 0x040fe200078ec0ff */
[----:B------:R-:W2:Y:S01]  /*11c0*/  I2F.F16 R28, R27 ;  /* 0x0000001b001c7306 */ /* 0x000ea20000200c00 */
[----:B------:R-:W-:Y:S01]  /*11d0*/  LOP3.LUT R25, R17, 0xc000c0, RZ, 0xc0, !PT ;  /* 0x00c000c011197812 */ /* 0x000fe200078ec0ff */
[----:B0-----:R-:W-:Y:S01]  /*11e0*/  HADD2 R14, R69.H0_H0, -R40.H0_H0 ;  /* 0xa0000028450e7230 */ /* 0x001fe20000000800 */
[----:B------:R-:W-:-:S02]  /*11f0*/  SHF.R.U32.HI R26, RZ, 0x8, R17 ;  /* 0x00000008ff1a7819 */ /* 0x000fc40000011611 */
[C---:B------:R-:W-:Y:S02]  /*1200*/  LOP3.LUT R50, R19.reuse, 0x30003, RZ, 0xc0, !PT ;  /* 0x0003000313327812 */ /* 0x040fe400078ec0ff */
[C---:B------:R-:W-:Y:S01]  /*1210*/  LOP3.LUT R31, R19.reuse, 0xc000c, RZ, 0xc0, !PT ;  /* 0x000c000c131f7812 */ /* 0x040fe200078ec0ff */
[C---:B-1----:R-:W-:Y:S01]  /*1220*/  HADD2 R49, R69.reuse.H0_H0, -R42.H0_H0 ;  /* 0xa000002a45317230 */ /* 0x042fe20000000800 */
[C---:B------:R-:W-:Y:S02]  /*1230*/  LOP3.LUT R29, R19.reuse, 0x300030, RZ, 0xc0, !PT ;  /* 0x00300030131d7812 */ /* 0x040fe400078ec0ff */
[----:B------:R-:W-:Y:S02]  /*1240*/  LOP3.LUT R30, R19, 0xc000c0, RZ, 0xc0, !PT ;  /* 0x00c000c0131e7812 */ /* 0x000fe400078ec0ff */
[----:B------:R-:W-:Y:S02]  /*1250*/  SHF.R.U32.HI R32, RZ, 0x8, R19 ;  /* 0x00000008ff207819 */ /* 0x000fe40000011613 */
[----:B------:R-:W-:Y:S01]  /*1260*/  LOP3.LUT R17, R21, 0x30003, RZ, 0xc0, !PT ;  /* 0x0003000315117812 */ /* 0x000fe200078ec0ff */
[----:B--2---:R-:W-:Y:S01]  /*1270*/  HADD2 R15, R69.H0_H0, -R28.H0_H0 ;  /* 0xa000001c450f7230 */ /* 0x004fe20000000800 */
[----:B------:R-:W-:-:S02]  /*1280*/  LOP3.LUT R19, R36, 0x64006400, RZ, 0xfc, !PT ;  /* 0x6400640024137812 */ /* 0x000fc400078efcff */
[----:B------:R-:W-:Y:S02]  /*1290*/  LOP3.LUT R44, R27, 0xe400, RZ, 0xfc, !PT ;  /* 0x0000e4001b2c7812 */ /* 0x000fe400078efcff */
[----:B------:R-:W-:Y:S02]  /*12a0*/  LOP3.LUT R37, R17, 0x64006400, RZ, 0xfc, !PT ;  /* 0x6400640011257812 */ /* 0x000fe400078efcff */
[----:B------:R-:W-:Y:S01]  /*12b0*/  PRMT R51, R71, 0x5410, R70 ;  /* 0x0000541047337816 */ /* 0x000fe20000000046 */
[--C-:B------:R-:W-:Y:S01]  /*12c0*/  HADD2 R62, R19, R44.reuse.H0_H0 ;  /* 0x2000002c133e7230 */ /* 0x100fe20000000000 */
[----:B------:R-:W-:Y:S01]  /*12d0*/  LOP3.LUT R43, R18, 0x30003, RZ, 0xc0, !PT ;  /* 0x00030003122b7812 */ /* 0x000fe200078ec0ff */
[----:B------:R-:W-:Y:S01]  /*12e0*/  HADD2 R44, R37, R44.H0_H0 ;  /* 0x2000002c252c7230 */ /* 0x000fe20000000000 */
[----:B------:R-:W-:Y:S01]  /*12f0*/  LOP3.LUT R19, R26, 0x30003, RZ, 0xc0, !PT ;  /* 0x000300031a137812 */ /* 0x000fe200078ec0ff */
[C---:B------:R-:W-:Y:S01]  /*1300*/  HADD2 R27, R51.reuse, -R40.H0_H0 ;  /* 0xa0000028331b7230 */ /* 0x040fe20000000000 */
[----:B------:R-:W-:Y:S01]  /*1310*/  LOP3.LUT R37, R43, 0x64006400, RZ, 0xfc, !PT ;  /* 0x640064002b257812 */ /* 0x000fe200078efcff */
[C---:B------:R-:W-:Y:S01]  /*1320*/  HADD2 R47, R51.reuse, -R42.H0_H0 ;  /* 0xa000002a332f7230 */ /* 0x040fe20000000000 */
[----:B------:R-:W-:Y:S01]  /*1330*/  IADD3 R46, PT, PT, R67, UR5, RZ ;  /* 0x00000005432e7c10 */ /* 0x000fe2000fffe0ff */
[----:B------:R-:W-:Y:S01]  /*1340*/  HADD2 R17, R51, -R28.H0_H0 ;  /* 0xa000001c33117230 */ /* 0x000fe20000000000 */
[----:B------:R-:W-:-:S02]  /*1350*/  LOP3.LUT R36, R39, 0x64006400, RZ, 0xfc, !PT ;  /* 0x6400640027247812 */ /* 0x000fc400078efcff */
[----:B------:R-:W-:Y:S01]  /*1360*/  LOP3.LUT R40, R19, 0x64006400, RZ, 0xfc, !PT ;  /* 0x6400640013287812 */ /* 0x000fe200078efcff */
[----:B------:R-:W0:Y:S01]  /*1370*/  I2F.F16 R48, R46 ;  /* 0x0000002e00307306 */ /* 0x000e220000200c00 */
[----:B------:R-:W-:Y:S02]  /*1380*/  LOP3.LUT R43, R38, 0xe400, RZ, 0xfc, !PT ;  /* 0x0000e400262b7812 */ /* 0x000fe400078efcff */
[----:B------:R-:W-:Y:S02]  /*1390*/  LOP3.LUT R60, R23, 0x64006400, RZ, 0xfc, !PT ;  /* 0x64006400173c7812 */ /* 0x000fe400078efcff */
[----:B------:R-:W-:Y:S01]  /*13a0*/  LOP3.LUT R42, R41, 0xe400, RZ, 0xfc, !PT ;  /* 0x0000e400292a7812 */ /* 0x000fe200078efcff */
[--C-:B------:R-:W-:Y:S01]  /*13b0*/  HADD2 R57, R36, R43.reuse.H0_H0 ;  /* 0x2000002b24397230 */ /* 0x100fe20000000000 */
[C---:B------:R-:W-:Y:S01]  /*13c0*/  LOP3.LUT R19, R21.reuse, 0xc000c, RZ, 0xc0, !PT ;  /* 0x000c000c15137812 */ /* 0x040fe200078ec0ff */
[----:B------:R-:W-:Y:S01]  /*13d0*/  HADD2 R43, R40, R43.H0_H0 ;  /* 0x2000002b282b7230 */ /* 0x000fe20000000000 */
[C---:B------:R-:W-:Y:S01]  /*13e0*/  LOP3.LUT R23, R21.reuse, 0x300030, RZ, 0xc0, !PT ;  /* 0x0030003015177812 */ /* 0x040fe200078ec0ff */
[----:B------:R-:W-:Y:S01]  /*13f0*/  HADD2 R58, R37, R42.H0_H0 ;  /* 0x2000002a253a7230 */ /* 0x000fe20000000000 */
[----:B------:R-:W-:Y:S01]  /*1400*/  LOP3.LUT R22, R22, 0x64006400, RZ, 0xfc, !PT ;  /* 0x6400640016167812 */ /* 0x000fe200078efcff */
[----:B------:R-:W-:Y:S01]  /*1410*/  HFMA2 R60, R60, 0.25, 0.25, R17.H0_H0 ;  /* 0x340034003c3c7831 */ /* 0x000fe20000040011 */
[----:B------:R-:W-:-:S02]  /*1420*/  LOP3.LUT R21, R21, 0xc000c0, RZ, 0xc0, !PT ;  /* 0x00c000c015157812 */ /* 0x000fc400078ec0ff */
[----:B------:R-:W-:Y:S01]  /*1430*/  LOP3.LUT R20, R20, 0x64006400, RZ, 0xfc, !PT ;  /* 0x6400640014147812 */ /* 0x000fe200078efcff */
[----:B------:R-:W-:Y:S01]  /*1440*/  HFMA2 R36, R22, 0.0625, 0.0625, R17.H1_H1 ;  /* 0x2c002c0016247831 */ /* 0x000fe20000060011 */
[C---:B------:R-:W-:Y:S01]  /*1450*/  LOP3.LUT R35, R18.reuse, 0xc000c, RZ, 0xc0, !PT ;  /* 0x000c000c12237812 */ /* 0x040fe200078ec0ff */
[--C-:B0-----:R-:W-:Y:S01]  /*1460*/  HADD2 R28, R51, -R48.reuse.H0_H0 ;  /* 0xa0000030331c7230 */ /* 0x101fe20000000000 */
[C---:B------:R-:W-:Y:S01]  /*1470*/  LOP3.LUT R33, R18.reuse, 0x300030, RZ, 0xc0, !PT ;  /* 0x0030003012217812 */ /* 0x040fe200078ec0ff */
[----:B------:R-:W-:Y:S01]  /*1480*/  HFMA2 R37, R20, 0.015625, 0.015625, R15.H0_H0 ;  /* 0x2400240014257831 */ /* 0x000fe2000004000f */
[----:B------:R-:W-:Y:S01]  /*1490*/  LOP3.LUT R34, R18, 0xc000c0, RZ, 0xc0, !PT ;  /* 0x00c000c012227812 */ /* 0x000fe200078ec0ff */
[----:B------:R-:W-:Y:S01]  /*14a0*/  HADD2 R53, R69.H0_H0, -R48.H0_H0 ;  /* 0xa000003045357230 */ /* 0x000fe20000000800 */
[----:B------:R-:W-:Y:S02]  /*14b0*/  SHF.R.U32.HI R18, RZ, 0x8, R18 ;  /* 0x00000008ff127819 */ /* 0x000fe40000011612 */
[----:B------:R-:W-:-:S02]  /*14c0*/  LOP3.LUT R41, R46, 0xe400, RZ, 0xfc, !PT ;  /* 0x0000e4002e297812 */ /* 0x000fc400078efcff */
[----:B------:R-:W-:Y:S02]  /*14d0*/  LOP3.LUT R40, R19, 0x64006400, RZ, 0xfc, !PT ;  /* 0x6400640013287812 */ /* 0x000fe400078efcff */
[----:B------:R-:W-:Y:S02]  /*14e0*/  LOP3.LUT R38, R23, 0x64006400, RZ, 0xfc, !PT ;  /* 0x6400640017267812 */ /* 0x000fe400078efcff */
[----:B------:R-:W-:Y:S01]  /*14f0*/  LOP3.LUT R46, R21, 0x64006400, RZ, 0xfc, !PT ;  /* 0x64006400152e7812 */ /* 0x000fe200078efcff */
[--C-:B------:R-:W-:Y:S01]  /*1500*/  HFMA2 R40, R40, 0.25, 0.25, R17.reuse.H0_H0 ;  /* 0x3400340028287831 */ /* 0x100fe20000040011 */
[----:B------:R-:W-:Y:S01]  /*1510*/  LOP3.LUT R39, R18, 0x30003, RZ, 0xc0, !PT ;  /* 0x0003000312277812 */ /* 0x000fe200078ec0ff */
[----:B------:R-:W0:Y:S01]  /*1520*/  LDS.128 R20, [UR4] ;  /* 0x00000004ff147984 */ /* 0x000e220008000c00 */
[----:B------:R-:W-:Y:S01]  /*1530*/  HFMA2 R17, R38, 0.0625, 0.0625, R17.H1_H1 ;  /* 0x2c002c0026117831 */ /* 0x000fe20000060011 */
[----:B------:R-:W-:Y:S01]  /*1540*/  LOP3.LUT R38, R26, 0x300030, RZ, 0xc0, !PT ;  /* 0x003000301a267812 */ /* 0x000fe200078ec0ff */
[----:B------:R-:W-:Y:S01]  /*1550*/  HFMA2 R15, R46, 0.015625, 0.015625, R15.H0_H0 ;  /* 0x240024002e0f7831 */ /* 0x000fe2000004000f */
[----:B------:R-:W-:-:S02]  /*1560*/  LOP3.LUT R39, R39, 0x64006400, RZ, 0xfc, !PT ;  /* 0x6400640027277812 */ /* 0x000fc400078efcff */
[----:B------:R-:W-:Y:S02]  /*1570*/  LOP3.LUT R19, R26, 0xc000c, RZ, 0xc0, !PT ;  /* 0x000c000c1a137812 */ /* 0x000fe400078ec0ff */
[----:B------:R-:W-:Y:S01]  /*1580*/  LOP3.LUT R16, R16, 0x64006400, RZ, 0xfc, !PT ;  /* 0x6400640010107812 */ /* 0x000fe200078efcff */
[----:B------:R-:W-:Y:S01]  /*1590*/  HADD2 R42, R39, R42.H0_H0 ;  /* 0x2000002a272a7230 */ /* 0x000fe20000000000 */
[----:B------:R-:W-:Y:S02]  /*15a0*/  LOP3.LUT R39, R26, 0xc000c0, RZ, 0xc0, !PT ;  /* 0x00c000c01a277812 */ /* 0x000fe400078ec0ff */
[----:B------:R-:W-:Y:S01]  /*15b0*/  LOP3.LUT R46, R38, 0x64006400, RZ, 0xfc, !PT ;  /* 0x64006400262e7812 */ /* 0x000fe200078efcff */
[--C-:B------:R-:W-:Y:S01]  /*15c0*/  HFMA2 R38, R16, 0.0625, 0.0625, R27.reuse.H1_H1 ;  /* 0x2c002c0010267831 */ /* 0x100fe2000006001b */
[----:B------:R-:W-:Y:S02]  /*15d0*/  LOP3.LUT R24, R24, 0x64006400, RZ, 0xfc, !PT ;  /* 0x6400640018187812 */ /* 0x000fe400078efcff */
[----:B------:R-:W-:Y:S01]  /*15e0*/  LOP3.LUT R26, R19, 0x64006400, RZ, 0xfc, !PT ;  /* 0x64006400131a7812 */ /* 0x000fe200078efcff */
[--C-:B------:R-:W-:Y:S01]  /*15f0*/  HFMA2 R16, R46, 0.0625, 0.0625, R27.reuse.H1_H1 ;  /* 0x2c002c002e107831 */ /* 0x100fe2000006001b */
[----:B------:R-:W-:Y:S01]  /*1600*/  LOP3.LUT R25, R25, 0x64006400, RZ, 0xfc, !PT ;  /* 0x6400640019197812 */ /* 0x000fe200078efcff */
[--C-:B------:R-:W-:Y:S01]  /*1610*/  HFMA2 R61, R24, 0.25, 0.25, R27.reuse.H0_H0 ;  /* 0x34003400183d7831 */ /* 0x100fe2000004001b */
[----:B------:R-:W-:Y:S01]  /*1620*/  LOP3.LUT R48, R32, 0x30003, RZ, 0xc0, !PT ;  /* 0x0003000320307812 */ /* 0x000fe200078ec0ff */
[----:B------:R-:W-:Y:S01]  /*1630*/  HFMA2 R19, R26, 0.25, 0.25, R27.H0_H0 ;  /* 0x340034001a137831 */ /* 0x000fe2000004001b */
[----:B------:R-:W-:Y:S01]  /*1640*/  LOP3.LUT R50, R50, 0x64006400, RZ, 0xfc, !PT ;  /* 0x6400640032327812 */ /* 0x000fe200078efcff */
[--C-:B------:R-:W-:Y:S01]  /*1650*/  HFMA2 R46, R25, 0.015625, 0.015625, R14.reuse.H0_H0 ;  /* 0x24002400192e7831 */ /* 0x100fe2000004000e */
[----:B------:R-:W-:Y:S01]  /*1660*/  LOP3.LUT R48, R48, 0x64006400, RZ, 0xfc, !PT ;  /* 0x6400640030307812 */ /* 0x000fe200078efcff */
[----:B------:R-:W1:Y:S01]  /*1670*/  LDS.128 R24, [UR4+0x10] ;  /* 0x00001004ff187984 */ /* 0x000e620008000c00 */
[----:B------:R-:W-:Y:S01]  /*1680*/  LOP3.LUT R39, R39, 0x64006400, RZ, 0xfc, !PT ;  /* 0x6400640027277812 */ /* 0x000fe200078efcff */
[--C-:B------:R-:W-:Y:S01]  /*1690*/  HADD2 R59, R50, R41.reuse.H0_H0 ;  /* 0x20000029323b7230 */ /* 0x100fe20000000000 */
[----:B------:R-:W-:Y:S01]  /*16a0*/  LOP3.LUT R54, R33, 0x64006400, RZ, 0xfc, !PT ;  /* 0x6400640021367812 */ /* 0x000fe200078efcff */
[----:B------:R-:W-:Y:S01]  /*16b0*/  HADD2 R41, R48, R41.H0_H0 ;  /* 0x2000002930297230 */ /* 0x000fe20000000000 */
[----:B------:R-:W-:Y:S01]  /*16c0*/  LOP3.LUT R48, R35, 0x64006400, RZ, 0xfc, !PT ;  /* 0x6400640023307812 */ /* 0x000fe200078efcff */
[----:B------:R-:W-:Y:S01]  /*16d0*/  HFMA2 R14, R39, 0.015625, 0.015625, R14.H0_H0 ;  /* 0x24002400270e7831 */ /* 0x000fe2000004000e */
[----:B------:R-:W-:Y:S01]  /*16e0*/  LOP3.LUT R39, R18, 0xc000c0, RZ, 0xc0, !PT ;  /* 0x00c000c012277812 */ /* 0x000fe200078ec0ff */
[----:B------:R-:W-:Y:S01]  /*16f0*/  HFMA2 R54, R54, 0.0625, 0.0625, R47.H1_H1 ;  /* 0x2c002c0036367831 */ /* 0x000fe2000006002f */
[----:B------:R-:W-:-:S02]  /*1700*/  LOP3.LUT R34, R34, 0x64006400, RZ, 0xfc, !PT ;  /* 0x6400640022227812 */ /* 0x000fc400078efcff */
[C---:B------:R-:W-:Y:S02]  /*1710*/  LOP3.LUT R33, R18.reuse, 0x300030, RZ, 0xc0, !PT ;  /* 0x0030003012217812 */ /* 0x040fe400078ec0ff */
[----:B------:R-:W-:Y:S01]  /*1720*/  LOP3.LUT R52, R39, 0x64006400, RZ, 0xfc, !PT ;  /* 0x6400640027347812 */ /* 0x000fe200078efcff */
[----:B------:R-:W-:Y:S01]  /*1730*/  HFMA2 R39, R48, 0.25, 0.25, R47.H0_H0 ;  /* 0x3400340030277831 */ /* 0x000fe2000004002f */
[----:B------:R-:W-:Y:S01]  /*1740*/  LOP3.LUT R35, R18, 0xc000c, RZ, 0xc0, !PT ;  /* 0x000c000c12237812 */ /* 0x000fe200078ec0ff */
[--C-:B------:R-:W-:Y:S01]  /*1750*/  HFMA2 R48, R34, 0.015625, 0.015625, R49.reuse.H0_H0 ;  /* 0x2400240022307831 */ /* 0x100fe20000040031 */
[----:B------:R-:W-:Y:S01]  /*1760*/  LOP3.LUT R50, R33, 0x64006400, RZ, 0xfc, !PT ;  /* 0x6400640021327812 */ /* 0x000fe200078efcff */
[----:B------:R-:W-:Y:S01]  /*1770*/  HFMA2 R49, R52, 0.015625, 0.015625, R49.H0_H0 ;  /* 0x2400240034317831 */ /* 0x000fe20000040031 */
[C---:B------:R-:W-:Y:S02]  /*1780*/  LOP3.LUT R33, R32.reuse, 0xc000c, RZ, 0xc0, !PT ;  /* 0x000c000c20217812 */ /* 0x040fe400078ec0ff */
[----:B------:R-:W-:-:S02]  /*1790*/  LOP3.LUT R34, R32, 0x300030, RZ, 0xc0, !PT ;  /* 0x0030003020227812 */ /* 0x000fc400078ec0ff */
[----:B------:R-:W-:Y:S02]  /*17a0*/  LOP3.LUT R32, R32, 0xc000c0, RZ, 0xc0, !PT ;  /* 0x00c000c020207812 */ /* 0x000fe400078ec0ff */
[----:B------:R-:W-:Y:S02]  /*17b0*/  LOP3.LUT R18, R35, 0x64006400, RZ, 0xfc, !PT ;  /* 0x6400640023127812 */ /* 0x000fe400078efcff */
[----:B------:R-:W-:Y:S02]  /*17c0*/  LOP3.LUT R30, R30, 0x64006400, RZ, 0xfc, !PT ;  /* 0x640064001e1e7812 */ /* 0x000fe400078efcff */
[----:B------:R-:W-:Y:S01]  /*17d0*/  LOP3.LUT R33, R33, 0x64006400, RZ, 0xfc, !PT ;  /* 0x6400640021217812 */ /* 0x000fe200078efcff */
[--C-:B------:R-:W-:Y:S01]  /*17e0*/  HFMA2 R18, R18, 0.25, 0.25, R47.reuse.H0_H0 ;  /* 0x3400340012127831 */ /* 0x100fe2000004002f */
[----:B------:R-:W-:Y:S01]  /*17f0*/  LOP3.LUT R32, R32, 0x64006400, RZ, 0xfc, !PT ;  /* 0x6400640020207812 */ /* 0x000fe200078efcff */
[----:B------:R-:W-:Y:S01]  /*1800*/  HFMA2 R47, R50, 0.0625, 0.0625, R47.H1_H1 ;  /* 0x2c002c00322f7831 */ /* 0x000fe2000006002f */
[----:B------:R-:W-:Y:S01]  /*1810*/  LOP3.LUT R31, R31, 0x64006400, RZ, 0xfc, !PT ;  /* 0x640064001f1f7812 */ /* 0x000fe200078efcff */
[--C-:B------:R-:W-:Y:S01]  /*1820*/  HFMA2 R52, R30, 0.015625, 0.015625, R53.reuse.H0_H0 ;  /* 0x240024001e347831 */ /* 0x100fe20000040035 */
[----:B------:R-:W-:Y:S01]  /*1830*/  LOP3.LUT R29, R29, 0x64006400, RZ, 0xfc, !PT ;  /* 0x640064001d1d7812 */ /* 0x000fe200078efcff */
[----:B------:R-:W-:Y:S01]  /*1840*/  HFMA2 R50, R33, 0.25, 0.25, R28.H0_H0 ;  /* 0x3400340021327831 */ /* 0x000fe2000004001c */
[----:B------:R-:W-:Y:S01]  /*1850*/  LOP3.LUT R51, R34, 0x64006400, RZ, 0xfc, !PT ;  /* 0x6400640022337812 */ /* 0x000fe200078efcff */
[----:B------:R-:W-:-:S02]  /*1860*/  HFMA2 R53, R32, 0.015625, 0.015625, R53.H0_H0 ;  /* 0x2400240020357831 */ /* 0x000fc40000040035 */
[-C--:B0-----:R-:W-:Y:S02]  /*1870*/  HFMA2 R32, R62, R20.reuse, RZ ;  /* 0x000000143e207231 */ /* 0x081fe400000000ff */
[-C--:B------:R-:W-:Y:S02]  /*1880*/  HFMA2 R33, R57, R20.reuse, RZ.H0_H0 ;  /* 0x0000001439217231 */ /* 0x080fe400000400ff */
[----:B------:R-:W-:Y:S02]  /*1890*/  HFMA2 R34, R58, R20, RZ ;  /* 0x000000143a227231 */ /* 0x000fe400000000ff */
[----:B------:R-:W-:Y:S02]  /*18a0*/  HFMA2 R55, R31, 0.25, 0.25, R28.H0_H0 ;  /* 0x340034001f377831 */ /* 0x000fe4000004001c */
[----:B------:R-:W-:Y:S02]  /*18b0*/  HFMA2 R32, R60, R21, R32 ;  /* 0x000000153c207231 */ /* 0x000fe40000000020 */
[----:B------:R-:W-:-:S02]  /*18c0*/  HFMA2 R56, R29, 0.0625, 0.0625, R28.H1_H1 ;  /* 0x2c002c001d387831 */ /* 0x000fc4000006001c */
[-C--:B------:R-:W-:Y:S02]  /*18d0*/  HFMA2 R34, R39, R21.reuse, R34 ;  /* 0x0000001527227231 */ /* 0x080fe40000000022 */
[----:B------:R-:W-:Y:S02]  /*18e0*/  HFMA2 R51, R51, 0.0625, 0.0625, R28.H1_H1 ;  /* 0x2c002c0033337831 */ /* 0x000fe4000006001c */
[----:B------:R-:W-:Y:S02]  /*18f0*/  HFMA2 R32, R36, R22, R32 ;  /* 0x0000001624207231 */ /* 0x000fe40000000020 */
[----:B------:R-:W-:Y:S01]  /*1900*/  HFMA2 R20, R59, R20, RZ.H0_H0 ;  /* 0x000000143b147231 */ /* 0x000fe200000400ff */
[----:B------:R-:W0:Y:S01]  /*1910*/  LDS.128 R28, [UR4+0x100] ;  /* 0x00010004ff1c7984 */ /* 0x000e220008000c00 */
[----:B------:R-:W-:Y:S02]  /*1920*/  HFMA2 R33, R61, R21, R33 ;  /* 0x000000153d217231 */ /* 0x000fe40000000021 */
[----:B------:R-:W-:-:S02]  /*1930*/  HFMA2 R34, R54, R22, R34 ;  /* 0x0000001636227231 */ /* 0x000fc40000000022 */
[----:B------:R-:W-:Y:S01]  /*1940*/  HFMA2 R20, R55, R21, R20 ;  /* 0x0000001537147231 */ /* 0x000fe20000000014 */
[----:B------:R-:W-:Y:S01]  /*1950*/  MOV R81, R2 ;  /* 0x0000000200517202 */ /* 0x000fe20000000f00 */
[-C--:B------:R-:W-:Y:S02]  /*1960*/  HFMA2 R33, R38, R22.reuse, R33 ;  /* 0x0000001626217231 */ /* 0x080fe40000000021 */
[-C--:B------:R-:W-:Y:S02]  /*1970*/  HFMA2 R21, R48, R23.reuse, R34 ;  /* 0x0000001730157231 */ /* 0x080fe40000000022 */
[----:B------:R-:W-:Y:S02]  /*1980*/  HFMA2 R20, R56, R22, R20 ;  /* 0x0000001638147231 */ /* 0x000fe40000000014 */
[-C--:B------:R-:W-:Y:S02]  /*1990*/  HFMA2 R22, R37, R23.reuse, R32 ;  /* 0x0000001725167231 */ /* 0x080fe40000000020 */
[----:B------:R-:W-:-:S02]  /*19a0*/  HFMA2 R33, R46, R23, R33 ;  /* 0x000000172e217231 */ /* 0x000fc40000000021 */
[-C--:B-1----:R-:W-:Y:S02]  /*19b0*/  HFMA2 R34, R42, R24.reuse, R21 ;  /* 0x000000182a227231 */ /* 0x082fe40000000015 */
[----:B------:R-:W-:Y:S02]  /*19c0*/  HFMA2 R20, R52, R23, R20 ;  /* 0x0000001734147231 */ /* 0x000fe40000000014 */
[-C--:B------:R-:W-:Y:S02]  /*19d0*/  HFMA2 R32, R44, R24.reuse, R22 ;  /* 0x000000182c207231 */ /* 0x080fe40000000016 */
[-C--:B------:R-:W-:Y:S02]  /*19e0*/  HFMA2 R33, R43, R24.reuse, R33 ;  /* 0x000000182b217231 */ /* 0x080fe40000000021 */
[----:B------:R-:W-:Y:S02]  /*19f0*/  HFMA2 R34, R18, R25, R34 ;  /* 0x0000001912227231 */ /* 0x000fe40000000022 */
[----:B------:R-:W-:-:S02]  /*1a00*/  HFMA2 R24, R41, R24, R20 ;  /* 0x0000001829187231 */ /* 0x000fc40000000014 */
[-C--:B------:R-:W-:Y:S01]  /*1a10*/  HFMA2 R32, R40, R25.reuse, R32 ;  /* 0x0000001928207231 */ /* 0x080fe20000000020 */
[----:B------:R-:W1:Y:S01]  /*1a20*/  LDS.128 R20, [UR4+0x110] ;  /* 0x00011004ff147984 */ /* 0x000e620008000c00 */
        /* <DEDUP_REMOVED lines=9> */
[----:B------:R-:W-:Y:S01]  /*1ac0*/  MOV R25, R8 ;  /* 0x0000000800197202 */ /* 0x000fe20000000f00 */
[----:B------:R-:W-:Y:S01]  /*1ad0*/  HFMA2 R24, R53, R27, R24 ;  /* 0x0000001b35187231 */ /* 0x000fe20000000018 */
[----:B------:R-:W-:Y:S02]  /*1ae0*/  IADD3 R74, PT, PT, R74, 0x10, RZ ;  /* 0x000000104a4a7810 */ /* 0x000fe40007ffe0ff */
[----:B------:R-:W-:-:S02]  /*1af0*/  PRMT R8, R32, 0x5410, R33 ;  /* 0x0000541020087816 */ /* 0x000fc40000000021 */
[----:B------:R-:W-:Y:S02]  /*1b00*/  PRMT R33, R32, 0x7632, R33 ;  /* 0x0000763220217816 */ /* 0x000fe40000000021 */
[C-C-:B------:R-:W-:Y:S02]  /*1b10*/  PRMT R32, R34.reuse, 0x5410, R24.reuse ;  /* 0x0000541022207816 */ /* 0x140fe40000000018 */
[----:B------:R-:W-:Y:S01]  /*1b20*/  PRMT R24, R34, 0x7632, R24 ;  /* 0x0000763222187816 */ /* 0x000fe20000000018 */
[----:B------:R-:W-:Y:S01]  /*1b30*/  HADD2 R8, R8, R33 ;  /* 0x0000002108087230 */ /* 0x000fe20000000000 */
[----:B------:R-:W-:Y:S01]  /*1b40*/  ISETP.GE.U32.AND P0, PT, R74, R75, PT ;  /* 0x0000004b4a00720c */ /* 0x000fe20003f06070 */
[-C--:B0-----:R-:W-:Y:S02]  /*1b50*/  HFMA2 R33, R62, R28.reuse, RZ.H0_H0 ;  /* 0x0000001c3e217231 */ /* 0x081fe400000400ff */
[-C--:B------:R-:W-:Y:S02]  /*1b60*/  HFMA2 R34, R57, R28.reuse, RZ ;  /* 0x0000001c39227231 */ /* 0x080fe400000000ff */
[----:B------:R-:W-:-:S02]  /*1b70*/  HFMA2 R35, R58, R28, RZ.H0_H0 ;  /* 0x0000001c3a237231 */ /* 0x000fc400000400ff */
[----:B------:R-:W-:Y:S02]  /*1b80*/  HFMA2 R28, R59, R28, RZ ;  /* 0x0000001c3b1c7231 */ /* 0x000fe400000000ff */
[-C--:B------:R-:W-:Y:S02]  /*1b90*/  HFMA2 R33, R60, R29.reuse, R33 ;  /* 0x0000001d3c217231 */ /* 0x080fe40000000021 */
[----:B------:R-:W-:Y:S02]  /*1ba0*/  HFMA2 R32, R32, 1, 1, R24 ;  /* 0x3c003c0020207831 */ /* 0x000fe40000000018 */
[-C--:B------:R-:W-:Y:S02]  /*1bb0*/  HFMA2 R35, R39, R29.reuse, R35 ;  /* 0x0000001d27237231 */ /* 0x080fe40000000023 */
[----:B------:R-:W-:Y:S02]  /*1bc0*/  HFMA2 R8, R8, R76, R25 ;  /* 0x0000004c08087231 */ /* 0x000fe40000000019 */
[----:B------:R-:W-:Y:S01]  /*1bd0*/  HFMA2 R33, R36, R30, R33 ;  /* 0x0000001e24217231 */ /* 0x000fe20000000021 */
        /* <DEDUP_REMOVED lines=8> */
[-C--:B-1----:R-:W-:Y:S02]  /*1c60*/  HFMA2 R33, R44, R20.reuse, R33 ;  /* 0x000000142c217231 */ /* 0x082fe40000000021 */
        /* <DEDUP_REMOVED lines=8> */
[----:B------:R-:W1:Y:S01]  /*1cf0*/  LDS.128 R28, [UR4+0x210] ;  /* 0x00021004ff1c7984 */ /* 0x000e620008000c00 */
[-C--:B------:R-:W-:Y:S02]  /*1d00*/  HFMA2 R34, R19, R21.reuse, R34 ;  /* 0x0000001513227231 */ /* 0x080fe40000000022 */
[----:B------:R-:W-:Y:S02]  /*1d10*/  HFMA2 R35, R47, R22, R35 ;  /* 0x000000162f237231 */ /* 0x000fe40000000023 */
[----:B------:R-:W-:-:S02]  /*1d20*/  HFMA2 R20, R50, R21, R20 ;  /* 0x0000001532147231 */ /* 0x000fc40000000014 */
[-C--:B------:R-:W-:Y:S02]  /*1d30*/  HFMA2 R33, R15, R23.reuse, R33 ;  /* 0x000000170f217231 */ /* 0x080fe40000000021 */
[-C--:B------:R-:W-:Y:S02]  /*1d40*/  HFMA2 R34, R16, R22.reuse, R34 ;  /* 0x0000001610227231 */ /* 0x080fe40000000022 */
[-C--:B------:R-:W-:Y:S02]  /*1d50*/  HFMA2 R35, R49, R23.reuse, R35 ;  /* 0x0000001731237231 */ /* 0x080fe40000000023 */
[----:B------:R-:W-:Y:S01]  /*1d60*/  HFMA2 R20, R51, R22, R20 ;  /* 0x0000001633147231 */ /* 0x000fe20000000014 */
[----:B------:R-:W-:Y:S01]  /*1d70*/  MOV R21, R6 ;  /* 0x0000000600157202 */ /* 0x000fe20000000f00 */
[----:B------:R-:W-:Y:S02]  /*1d80*/  HFMA2 R34, R14, R23, R34 ;  /* 0x000000170e227231 */ /* 0x000fe40000000022 */
[----:B------:R-:W-:-:S02]  /*1d90*/  HFMA2 R7, R32, R77, R7 ;  /* 0x0000004d20077231 */ /* 0x000fc40000000007 */
[----:B------:R-:W-:Y:S01]  /*1da0*/  HFMA2 R20, R53, R23, R20 ;  /* 0x0000001735147231 */ /* 0x000fe20000000014 */
[----:B------:R-:W-:Y:S02]  /*1db0*/  IADD3 R68, PT, PT, R68, 0x10, RZ ;  /* 0x0000001044447810 */ /* 0x000fe40007ffe0ff */
[C-C-:B------:R-:W-:Y:S02]  /*1dc0*/  PRMT R6, R33.reuse, 0x5410, R34.reuse ;  /* 0x0000541021067816 */ /* 0x140fe40000000022 */
[----:B------:R-:W-:Y:S02]  /*1dd0*/  PRMT R34, R33, 0x7632, R34 ;  /* 0x0000763221227816 */ /* 0x000fe40000000022 */
[C-C-:B------:R-:W-:Y:S02]  /*1de0*/  PRMT R32, R35.reuse, 0x5410, R20.reuse ;  /* 0x0000541023207816 */ /* 0x140fe40000000014 */
[----:B------:R-:W-:Y:S01]  /*1df0*/  PRMT R20, R35, 0x7632, R20 ;  /* 0x0000763223147816 */ /* 0x000fe20000000014 */
[----:B------:R-:W-:-:S02]  /*1e00*/  HADD2 R6, R6, R34 ;  /* 0x0000002206067230 */ /* 0x000fc40000000000 */
[-C--:B0-----:R-:W-:Y:S02]  /*1e10*/  HFMA2 R33, R62, R24.reuse, RZ.H0_H0 ;  /* 0x000000183e217231 */ /* 0x081fe400000400ff */
[-C--:B------:R-:W-:Y:S02]  /*1e20*/  HFMA2 R34, R57, R24.reuse, RZ ;  /* 0x0000001839227231 */ /* 0x080fe400000000ff */
[----:B------:R-:W-:Y:S02]  /*1e30*/  HFMA2 R35, R58, R24, RZ.H0_H0 ;  /* 0x000000183a237231 */ /* 0x000fe400000400ff */
[----:B------:R-:W-:Y:S02]  /*1e40*/  HFMA2 R32, R32, 1, 1, R20 ;  /* 0x3c003c0020207831 */ /* 0x000fe40000000014 */
[----:B------:R-:W-:Y:S02]  /*1e50*/  HFMA2 R33, R60, R25, R33 ;  /* 0x000000193c217231 */ /* 0x000fe40000000021 */
[----:B------:R-:W-:-:S02]  /*1e60*/  HFMA2 R6, R6, R76, R21 ;  /* 0x0000004c06067231 */ /* 0x000fc40000000015 */
[-C--:B------:R-:W-:Y:S02]  /*1e70*/  HFMA2 R35, R39, R25.reuse, R35 ;  /* 0x0000001927237231 */ /* 0x080fe40000000023 */
[----:B------:R-:W-:Y:S01]  /*1e80*/  HFMA2 R24, R59, R24, RZ ;  /* 0x000000183b187231 */ /* 0x000fe200000000ff */
        /* <DEDUP_REMOVED lines=10> */
[----:B-1----:R-:W-:-:S02]  /*1f30*/  HFMA2 R33, R44, R28, R33 ;  /* 0x0000001c2c217231 */ /* 0x002fc40000000021 */
[----:B------:R-:W-:Y:S02]  /*1f40*/  HFMA2 R26, R52, R27, R26 ;  /* 0x0000001b341a7231 */ /* 0x000fe4000000001a */
[-C--:B------:R-:W-:Y:S02]  /*1f50*/  HFMA2 R35, R42, R28.reuse, R24 ;  /* 0x0000001c2a237231 */ /* 0x080fe40000000018 */
[-C--:B------:R-:W-:Y:S02]  /*1f60*/  HFMA2 R34, R43, R28.reuse, R34 ;  /* 0x0000001c2b227231 */ /* 0x080fe40000000022 */
[-C--:B------:R-:W-:Y:S02]  /*1f70*/  HFMA2 R33, R40, R29.reuse, R33 ;  /* 0x0000001d28217231 */ /* 0x080fe40000000021 */
[----:B------:R-:W-:Y:S02]  /*1f80*/  HFMA2 R28, R41, R28, R26 ;  /* 0x0000001c291c7231 */ /* 0x000fe4000000001a */
[----:B------:R-:W-:-:S02]  /*1f90*/  HFMA2 R35, R18, R29, R35 ;  /* 0x0000001d12237231 */ /* 0x000fc40000000023 */
[-C--:B------:R-:W-:Y:S01]  /*1fa0*/  HFMA2 R34, R19, R29.reuse, R34 ;  /* 0x0000001d13227231 */ /* 0x080fe20000000022 */
[----:B------:R-:W1:Y:S01]  /*1fb0*/  LDS.128 R24, [UR4+0x310] ;  /* 0x00031004ff187984 */ /* 0x000e620008000c00 */
        /* <DEDUP_REMOVED lines=9> */
[----:B------:R-:W-:Y:S01]  /*2050*/  MOV R29, R4 ;  /* 0x00000004001d7202 */ /* 0x000fe20000000f00 */
[----:B------:R-:W-:Y:S01]  /*2060*/  HFMA2 R5, R32, R77, R5 ;  /* 0x0000004d20057231 */ /* 0x000fe20000000005 */
[C-C-:B------:R-:W-:Y:S02]  /*2070*/  PRMT R4, R33.reuse, 0x5410, R34.reuse ;  /* 0x0000541021047816 */ /* 0x140fe40000000022 */
[----:B------:R-:W-:-:S02]  /*2080*/  PRMT R34, R33, 0x7632, R34 ;  /* 0x0000763221227816 */ /* 0x000fc40000000022 */
[C-C-:B------:R-:W-:Y:S02]  /*2090*/  PRMT R30, R35.reuse, 0x5410, R28.reuse ;  /* 0x00005410231e7816 */ /* 0x140fe4000000001c */
[----:B------:R-:W-:Y:S01]  /*20a0*/  PRMT R28, R35, 0x7632, R28 ;  /* 0x00007632231c7816 */ /* 0x000fe2000000001c */
[----:B------:R-:W-:Y:S02]  /*20b0*/  HADD2 R4, R4, R34 ;  /* 0x0000002204047230 */ /* 0x000fe40000000000 */
[----:B------:R-:W2:Y:S01]  /*20c0*/  LDS.128 R32, [UR4+0x400] ;  /* 0x00040004ff207984 */ /* 0x000ea20008000c00 */
[-C--:B0-----:R-:W-:Y:S02]  /*20d0*/  HFMA2 R31, R58, R20.reuse, RZ.H0_H0 ;  /* 0x000000143a1f7231 */ /* 0x081fe400000400ff */
[----:B------:R-:W-:Y:S02]  /*20e0*/  HFMA2 R28, R30, 1, 1, R28 ;  /* 0x3c003c001e1c7831 */ /* 0x000fe4000000001c */
[----:B------:R-:W-:-:S02]  /*20f0*/  HFMA2 R30, R62, R20, RZ.H0_H0 ;  /* 0x000000143e1e7231 */ /* 0x000fc400000400ff */
[----:B------:R-:W-:Y:S02]  /*2100*/  HFMA2 R4, R4, R76, R29 ;  /* 0x0000004c04047231 */ /* 0x000fe4000000001d */
[-C--:B------:R-:W-:Y:S02]  /*2110*/  HFMA2 R31, R39, R21.reuse, R31 ;  /* 0x00000015271f7231 */ /* 0x080fe4000000001f */
[-C--:B------:R-:W-:Y:S02]  /*2120*/  HFMA2 R29, R57, R20.reuse, RZ ;  /* 0x00000014391d7231 */ /* 0x080fe400000000ff */
[----:B------:R-:W-:Y:S02]  /*2130*/  HFMA2 R30, R60, R21, R30 ;  /* 0x000000153c1e7231 */ /* 0x000fe4000000001e */
[----:B------:R-:W-:Y:S02]  /*2140*/  HFMA2 R20, R59, R20, RZ ;  /* 0x000000143b147231 */ /* 0x000fe400000000ff */
        /* <DEDUP_REMOVED lines=10> */
[-C--:B-1----:R-:W-:Y:S02]  /*21f0*/  HFMA2 R31, R42, R24.reuse, R21 ;  /* 0x000000182a1f7231 */ /* 0x082fe40000000015 */
        /* <DEDUP_REMOVED lines=17> */
[----:B------:R-:W1:Y:S01]  /*2310*/  LDS.128 R24, [UR4+0x600] ;  /* 0x00060004ff187984 */ /* 0x000e620008000c00 */
[----:B------:R-:W-:Y:S01]  /*2320*/  PRMT R2, R29, 0x5410, R30 ;  /* 0x000054101d027816 */ /* 0x000fe2000000001e */
[----:B--2---:R-:W-:Y:S01]  /*2330*/  HFMA2 R82, R58, R32, RZ ;  /* 0x000000203a527231 */ /* 0x004fe200000000ff */
[----:B------:R-:W-:Y:S02]  /*2340*/  PRMT R28, R31, 0x5410, R80 ;  /* 0x000054101f1c7816 */ /* 0x000fe40000000050 */
[----:B------:R-:W-:Y:S01]  /*2350*/  PRMT R30, R29, 0x7632, R30 ;  /* 0x000076321d1e7816 */ /* 0x000fe2000000001e */
[----:B------:R-:W-:Y:S01]  /*2360*/  HFMA2 R82, R39, R33, R82 ;  /* 0x0000002127527231 */ /* 0x000fe20000000052 */
[----:B------:R-:W-:-:S03]  /*2370*/  PRMT R80, R31, 0x7632, R80 ;  /* 0x000076321f507816 */ /* 0x000fc60000000050 */
[----:B------:R-:W-:Y:S02]  /*2380*/  HADD2 R2, R2, R30 ;  /* 0x0000001e02027230 */ /* 0x000fe40000000000 */
[----:B------:R-:W-:Y:S02]  /*2390*/  HFMA2 R82, R54, R34, R82 ;  /* 0x0000002236527231 */ /* 0x000fe40000000052 */
[----:B------:R-:W-:Y:S02]  /*23a0*/  HFMA2 R80, R28, 1, 1, R80 ;  /* 0x3c003c001c507831 */ /* 0x000fe40000000050 */
[----:B------:R-:W2:Y:S01]  /*23b0*/  LDS.128 R28, [UR4+0x410] ;  /* 0x00041004ff1c7984 */ /* 0x000ea20008000c00 */
[----:B------:R-:W-:Y:S02]  /*23c0*/  HFMA2 R2, R2, R76, R81 ;  /* 0x0000004c02027231 */ /* 0x000fe40000000051 */
[----:B------:R-:W-:Y:S02]  /*23d0*/  HFMA2 R0, R80, R77, R0 ;  /* 0x0000004d50007231 */ /* 0x000fe40000000000 */
[----:B------:R-:W-:-:S02]  /*23e0*/  HFMA2 R80, R62, R32, RZ ;  /* 0x000000203e507231 */ /* 0x000fc400000000ff */
[-C--:B------:R-:W-:Y:S02]  /*23f0*/  HFMA2 R81, R57, R32.reuse, RZ.H0_H0 ;  /* 0x0000002039517231 */ /* 0x080fe400000400ff */
[----:B------:R-:W-:Y:S02]  /*2400*/  HFMA2 R32, R59, R32, RZ.H0_H0 ;  /* 0x000000203b207231 */ /* 0x000fe400000400ff */
[-C--:B------:R-:W-:Y:S02]  /*2410*/  HFMA2 R80, R60, R33.reuse, R80 ;  /* 0x000000213c507231 */ /* 0x080fe40000000050 */
[-C--:B------:R-:W-:Y:S02]  /*2420*/  HFMA2 R81, R61, R33.reuse, R81 ;  /* 0x000000213d517231 */ /* 0x080fe40000000051 */
[----:B------:R-:W-:Y:S02]  /*2430*/  HFMA2 R32, R55, R33, R32 ;  /* 0x0000002137207231 */ /* 0x000fe40000000020 */
[----:B------:R-:W-:-:S02]  /*2440*/  HFMA2 R80, R36, R34, R80 ;  /* 0x0000002224507231 */ /* 0x000fc40000000050 */
[-C--:B------:R-:W-:Y:S02]  /*2450*/  HFMA2 R81, R38, R34.reuse, R81 ;  /* 0x0000002226517231 */ /* 0x080fe40000000051 */
[----:B------:R-:W-:Y:S02]  /*2460*/  HFMA2 R32, R56, R34, R32 ;  /* 0x0000002238207231 */ /* 0x000fe40000000020 */
[-C--:B------:R-:W-:Y:S02]  /*2470*/  HFMA2 R84, R37, R35.reuse, R80 ;  /* 0x0000002325547231 */ /* 0x080fe40000000050 */
[-C--:B------:R-:W-:Y:S02]  /*2480*/  HFMA2 R83, R46, R35.reuse, R81 ;  /* 0x000000232e537231 */ /* 0x080fe40000000051 */
[-C--:B------:R-:W-:Y:S02]  /*2490*/  HFMA2 R80, R48, R35.reuse, R82 ;  /* 0x0000002330507231 */ /* 0x080fe40000000052 */
[----:B------:R-:W-:-:S02]  /*24a0*/  HFMA2 R81, R52, R35, R32 ;  /* 0x0000002334517231 */ /* 0x000fc40000000020 */
[-C--:B0-----:R-:W-:Y:S02]  /*24b0*/  HFMA2 R32, R62, R20.reuse, RZ ;  /* 0x000000143e207231 */ /* 0x081fe400000000ff */
[-C--:B------:R-:W-:Y:S02]  /*24c0*/  HFMA2 R33, R57, R20.reuse, RZ.H0_H0 ;  /* 0x0000001439217231 */ /* 0x080fe400000400ff */
[-C--:B------:R-:W-:Y:S02]  /*24d0*/  HFMA2 R34, R58, R20.reuse, RZ ;  /* 0x000000143a227231 */ /* 0x080fe400000000ff */
[----:B------:R-:W-:Y:S02]  /*24e0*/  HFMA2 R35, R59, R20, RZ.H0_H0 ;  /* 0x000000143b237231 */ /* 0x000fe400000400ff */
[-C--:B------:R-:W-:Y:S02]  /*24f0*/  HFMA2 R32, R60, R21.reuse, R32 ;  /* 0x000000153c207231 */ /* 0x080fe40000000020 */
[----:B------:R-:W-:-:S02]  /*2500*/  HFMA2 R33, R61, R21, R33 ;  /* 0x000000153d217231 */ /* 0x000fc40000000021 */
[-C--:B-1----:R-:W-:Y:S02]  /*2510*/  HFMA2 R62, R62, R24.reuse, RZ ;  /* 0x000000183e3e7231 */ /* 0x082fe400000000ff */
[-C--:B------:R-:W-:Y:S02]  /*2520*/  HFMA2 R57, R57, R24.reuse, RZ.H0_H0 ;  /* 0x0000001839397231 */ /* 0x080fe400000400ff */
[-C--:B------:R-:W-:Y:S02]  /*2530*/  HFMA2 R20, R39, R21.reuse, R34 ;  /* 0x0000001527147231 */ /* 0x080fe40000000022 */
[----:B------:R-:W-:Y:S02]  /*2540*/  HFMA2 R35, R55, R21, R35 ;  /* 0x0000001537237231 */ /* 0x000fe40000000023 */
[----:B------:R-:W-:Y:S02]  /*2550*/  HFMA2 R62, R60, R25, R62 ;  /* 0x000000193c3e7231 */ /* 0x000fe4000000003e */
[----:B------:R-:W-:-:S02]  /*2560*/  HFMA2 R59, R59, R24, RZ.H0_H0 ;  /* 0x000000183b3b7231 */ /* 0x000fc400000400ff */
[----:B------:R-:W-:Y:S02]  /*2570*/  HFMA2 R82, R36, R22, R32 ;  /* 0x0000001624527231 */ /* 0x000fe40000000020 */
[-C--:B------:R-:W-:Y:S02]  /*2580*/  HFMA2 R57, R61, R25.reuse, R57 ;  /* 0x000000193d397231 */ /* 0x080fe40000000039 */
[----:B------:R-:W-:Y:S02]  /*2590*/  HFMA2 R58, R58, R24, RZ ;  /* 0x000000183a3a7231 */ /* 0x000fe400000000ff */
[----:B------:R-:W-:Y:S02]  /*25a0*/  HFMA2 R21, R38, R22, R33 ;  /* 0x0000001626157231 */ /* 0x000fe40000000021 */
[----:B------:R-:W-:Y:S02]  /*25b0*/  HFMA2 R36, R36, R26, R62 ;  /* 0x0000001a24247231 */ /* 0x000fe4000000003e */
[----:B------:R-:W-:-:S02]  /*25c0*/  HFMA2 R59, R55, R25, R59 ;  /* 0x00000019373b7231 */ /* 0x000fc4000000003b */
[-C--:B------:R-:W-:Y:S02]  /*25d0*/  HFMA2 R20, R54, R22.reuse, R20 ;  /* 0x0000001636147231 */ /* 0x080fe40000000014 */
[----:B------:R-:W-:Y:S02]  /*25e0*/  HFMA2 R22, R56, R22, R35 ;  /* 0x0000001638167231 */ /* 0x000fe40000000023 */
[----:B------:R-:W-:Y:S02]  /*25f0*/  HFMA2 R24, R39, R25, R58 ;  /* 0x0000001927187231 */ /* 0x000fe4000000003a */
[-C--:B--2---:R-:W-:Y:S02]  /*2600*/  HFMA2 R84, R44, R28.reuse, R84 ;  /* 0x0000001c2c547231 */ /* 0x084fe40000000054 */
[-C--:B------:R-:W-:Y:S02]  /*2610*/  HFMA2 R83, R43, R28.reuse, R83 ;  /* 0x0000001c2b537231 */ /* 0x080fe40000000053 */
[----:B------:R-:W-:-:S02]  /*2620*/  HFMA2 R81, R41, R28, R81 ;  /* 0x0000001c29517231 */ /* 0x000fc40000000051 */
[----:B------:R-:W-:Y:S01]  /*2630*/  HFMA2 R80, R42, R28, R80 ;  /* 0x0000001c2a507231 */ /* 0x000fe20000000050 */
[----:B------:R-:W0:Y:S01]  /*2640*/  LDS.128 R32, [UR4+0x510] ;  /* 0x00051004ff207984 */ /* 0x000e220008000c00 */
[----:B------:R-:W-:Y:S02]  /*2650*/  HFMA2 R25, R38, R26, R57 ;  /* 0x0000001a26197231 */ /* 0x000fe40000000039 */
[C---:B------:R-:W-:Y:S02]  /*2660*/  HFMA2 R82, R37.reuse, R23, R82 ;  /* 0x0000001725527231 */ /* 0x040fe40000000052 */
        /* <DEDUP_REMOVED lines=10> */
[C---:B------:R-:W-:Y:S02]  /*2710*/  HFMA2 R30, R46.reuse, R23, R21 ;  /* 0x000000172e1e7231 */ /* 0x040fe40000000015 */
        /* <DEDUP_REMOVED lines=8> */
[C---:B------:R-:W-:Y:S02]  /*27a0*/  HFMA2 R31, R48.reuse, R23, R20 ;  /* 0x00000017301f7231 */ /* 0x040fe40000000014 */
[-C--:B------:R-:W-:Y:S02]  /*27b0*/  HFMA2 R21, R48, R27.reuse, R24 ;  /* 0x0000001b30157231 */ /* 0x080fe40000000018 */
[----:B------:R-:W-:Y:S01]  /*27c0*/  HFMA2 R26, R52, R27, R26 ;  /* 0x0000001b341a7231 */ /* 0x000fe2000000001a */
[C-C-:B------:R-:W-:Y:S01]  /*27d0*/  PRMT R20, R80.reuse, 0x5410, R81.reuse ;  /* 0x0000541050147816 */ /* 0x140fe20000000051 */
[----:B------:R-:W-:Y:S01]  /*27e0*/  UIADD3 UR4, UPT, UPT, UR4, 0x20, URZ ;  /* 0x0000002004047890 */ /* 0x000fe2000fffe0ff */
[----:B------:R-:W-:-:S02]  /*27f0*/  PRMT R81, R80, 0x7632, R81 ;  /* 0x0000763250517816 */ /* 0x000fc40000000051 */
[----:B------:R-:W-:Y:S02]  /*2800*/  MOV R24, R9 ;  /* 0x0000000900187202 */ /* 0x000fe40000000f00 */
[C-C-:B------:R-:W-:Y:S01]  /*2810*/  PRMT R29, R84.reuse, 0x5410, R83.reuse ;  /* 0x00005410541d7816 */ /* 0x140fe20000000053 */
[----:B------:R-:W-:Y:S01]  /*2820*/  HADD2 R20, R20, R81 ;  /* 0x0000005114147230 */ /* 0x000fe20000000000 */
[----:B------:R-:W-:-:S03]  /*2830*/  PRMT R83, R84, 0x7632, R83 ;  /* 0x0000763254537816 */ /* 0x000fc60000000053 */
[----:B------:R-:W-:Y:S02]  /*2840*/  HFMA2 R45, R20, R77, R45 ;  /* 0x0000004d142d7231 */ /* 0x000fe4000000002d */
[----:B------:R-:W-:Y:S02]  /*2850*/  HADD2 R29, R29, R83 ;  /* 0x000000531d1d7230 */ /* 0x000fe40000000000 */
[-C--:B0-----:R-:W-:Y:S02]  /*2860*/  HFMA2 R30, R43, R32.reuse, R30 ;  /* 0x000000202b1e7231 */ /* 0x081fe4000000001e */
[-C--:B------:R-:W-:Y:S02]  /*2870*/  HFMA2 R82, R44, R32.reuse, R82 ;  /* 0x000000202c527231 */ /* 0x080fe40000000052 */
[-C--:B------:R-:W-:Y:S02]  /*2880*/  HFMA2 R22, R41, R32.reuse, R22 ;  /* 0x0000002029167231 */ /* 0x080fe40000000016 */
[----:B------:R-:W-:-:S02]  /*2890*/  HFMA2 R31, R42, R32, R31 ;  /* 0x000000202a1f7231 */ /* 0x000fc4000000001f */
[----:B------:R-:W-:Y:S02]  /*28a0*/  HFMA2 R30, R19, R33, R30 ;  /* 0x00000021131e7231 */ /* 0x000fe4000000001e */
[-C--:B-1----:R-:W-:Y:S02]  /*28b0*/  HFMA2 R28, R44, R36.reuse, R28 ;  /* 0x000000242c1c7231 */ /* 0x082fe4000000001c */
[-C--:B------:R-:W-:Y:S02]  /*28c0*/  HFMA2 R25, R43, R36.reuse, R25 ;  /* 0x000000242b197231 */ /* 0x080fe40000000019 */
[----:B------:R-:W-:Y:S02]  /*28d0*/  HFMA2 R42, R42, R36, R21 ;  /* 0x000000242a2a7231 */ /* 0x000fe40000000015 */
[----:B------:R-:W-:Y:S02]  /*28e0*/  HFMA2 R30, R16, R34, R30 ;  /* 0x00000022101e7231 */ /* 0x000fe4000000001e */
[----:B------:R-:W-:-:S02]  /*28f0*/  HFMA2 R28, R40, R37, R28 ;  /* 0x00000025281c7231 */ /* 0x000fc4000000001c */
[----:B------:R-:W-:Y:S02]  /*2900*/  HFMA2 R19, R19, R37, R25 ;  /* 0x0000002513137231 */ /* 0x000fe40000000019 */
[-C--:B------:R-:W-:Y:S02]  /*2910*/  HFMA2 R82, R40, R33.reuse, R82 ;  /* 0x0000002128527231 */ /* 0x080fe40000000052 */
[----:B------:R-:W-:Y:S02]  /*2920*/  HFMA2 R26, R41, R36, R26 ;  /* 0x00000024291a7231 */ /* 0x000fe4000000001a */
[-C--:B------:R-:W-:Y:S02]  /*2930*/  HFMA2 R28, R17, R38.reuse, R28 ;  /* 0x00000026111c7231 */ /* 0x080fe4000000001c */
[----:B------:R-:W-:Y:S01]  /*2940*/  HFMA2 R19, R16, R38, R19 ;  /* 0x0000002610137231 */ /* 0x000fe20000000013 */
[----:B------:R-:W0:Y:S01]  /*2950*/  LDC R21, c[0x0][0x3ac] ;  /* 0x0000eb00ff157b82 */ /* 0x000e220000000800 */
[----:B------:R-:W-:-:S02]  /*2960*/  HFMA2 R31, R18, R33, R31 ;  /* 0x00000021121f7231 */ /* 0x000fc4000000001f */
[----:B------:R-:W-:Y:S02]  /*2970*/  HFMA2 R22, R50, R33, R22 ;  /* 0x0000002132167231 */ /* 0x000fe40000000016 */
[----:B------:R-:W-:Y:S02]  /*2980*/  HFMA2 R42, R18, R37, R42 ;  /* 0x00000025122a7231 */ /* 0x000fe4000000002a */
[----:B------:R-:W-:Y:S02]  /*2990*/  HFMA2 R30, R14, R35, R30 ;  /* 0x000000230e1e7231 */ /* 0x000fe4000000001e */
[----:B------:R-:W-:Y:S02]  /*29a0*/  HFMA2 R28, R15, R39, R28 ;  /* 0x000000270f1c7231 */ /* 0x000fe4000000001c */
[----:B------:R-:W-:Y:S02]  /*29b0*/  HFMA2 R26, R50, R37, R26 ;  /* 0x00000025321a7231 */ /* 0x000fe4000000001a */
[----:B------:R-:W-:-:S02]  /*29c0*/  HFMA2 R82, R17, R34, R82 ;  /* 0x0000002211527231 */ /* 0x000fc40000000052 */
[----:B------:R-:W-:Y:S02]  /*29d0*/  HFMA2 R14, R14, R39, R19 ;  /* 0x000000270e0e7231 */ /* 0x000fe40000000013 */
[-C--:B------:R-:W-:Y:S02]  /*29e0*/  HFMA2 R31, R47, R34.reuse, R31 ;  /* 0x000000222f1f7231 */ /* 0x080fe4000000001f */
[----:B------:R-:W-:Y:S02]  /*29f0*/  HFMA2 R22, R51, R34, R22 ;  /* 0x0000002233167231 */ /* 0x000fe40000000016 */
[-C--:B------:R-:W-:Y:S02]  /*2a00*/  HFMA2 R42, R47, R38.reuse, R42 ;  /* 0x000000262f2a7231 */ /* 0x080fe4000000002a */
[----:B------:R-:W-:Y:S02]  /*2a10*/  HFMA2 R26, R51, R38, R26 ;  /* 0x00000026331a7231 */ /* 0x000fe4000000001a */
[-C--:B------:R-:W-:Y:S01]  /*2a20*/  HFMA2 R82, R15, R35.reuse, R82 ;  /* 0x000000230f527231 */ /* 0x080fe20000000052 */
[C-C-:B------:R-:W-:Y:S01]  /*2a30*/  PRMT R38, R28.reuse, 0x5410, R14.reuse ;  /* 0x000054101c267816 */ /* 0x140fe2000000000e */
[-C--:B------:R-:W-:Y:S01]  /*2a40*/  HFMA2 R31, R49, R35.reuse, R31 ;  /* 0x00000023311f7231 */ /* 0x080fe2000000001f */
[----:B------:R-:W-:Y:S01]  /*2a50*/  PRMT R14, R28, 0x7632, R14 ;  /* 0x000076321c0e7816 */ /* 0x000fe2000000000e */
[----:B------:R-:W-:-:S02]  /*2a60*/  HFMA2 R22, R53, R35, R22 ;  /* 0x0000002335167231 */ /* 0x000fc40000000016 */
[-C--:B------:R-:W-:Y:S02]  /*2a70*/  HFMA2 R42, R49, R39.reuse, R42 ;  /* 0x00000027312a7231 */ /* 0x080fe4000000002a */
[----:B------:R-:W-:Y:S01]  /*2a80*/  HFMA2 R26, R53, R39, R26 ;  /* 0x00000027351a7231 */ /* 0x000fe2000000001a */
[C-C-:B------:R-:W-:Y:S01]  /*2a90*/  PRMT R9, R82.reuse, 0x5410, R30.reuse ;  /* 0x0000541052097816 */ /* 0x140fe2000000001e */
[----:B------:R-:W-:Y:S01]  /*2aa0*/  HADD2 R38, R38, R14 ;  /* 0x0000000e26267230 */ /* 0x000fe20000000000 */
[----:B------:R-:W-:Y:S01]  /*2ab0*/  PRMT R30, R82, 0x7632, R30 ;  /* 0x00007632521e7816 */ /* 0x000fe2000000001e */
[-C--:B------:R-:W-:Y:S01]  /*2ac0*/  HFMA2 R12, R29, R76.reuse, R12 ;  /* 0x0000004c1d0c7231 */ /* 0x080fe2000000000c */
[C---:B------:R-:W-:Y:S01]  /*2ad0*/  PRMT R20, R31.reuse, 0x5410, R22 ;  /* 0x000054101f147816 */ /* 0x040fe20000000016 */
[----:B------:R-:W-:Y:S01]  /*2ae0*/  HFMA2 R10, R38, R76, R10 ;  /* 0x0000004c260a7231 */ /* 0x000fe2000000000a */
[C---:B------:R-:W-:Y:S01]  /*2af0*/  PRMT R14, R42.reuse, 0x5410, R26 ;  /* 0x000054102a0e7816 */ /* 0x040fe2000000001a */
[----:B------:R-:W-:Y:S01]  /*2b00*/  HADD2 R9, R9, R30 ;  /* 0x0000001e09097230 */ /* 0x000fe20000000000 */
[----:B------:R-:W-:Y:S01]  /*2b10*/  PRMT R22, R31, 0x7632, R22 ;  /* 0x000076321f167816 */ /* 0x000fe20000000016 */
[----:B0-----:R-:W-:Y:S01]  /*2b20*/  IMAD.WIDE R78, R21, 0x4, R78 ;  /* 0x00000004154e7825 */ /* 0x001fe200078e024e */
[----:B------:R-:W-:-:S03]  /*2b30*/  PRMT R26, R42, 0x7632, R26 ;  /* 0x000076322a1a7816 */ /* 0x000fc6000000001a */
[----:B------:R-:W-:Y:S02]  /*2b40*/  HFMA2 R9, R9, R76, R24 ;  /* 0x0000004c09097231 */ /* 0x000fe40000000018 */
[----:B------:R-:W-:Y:S02]  /*2b50*/  HFMA2 R20, R20, 1, 1, R22 ;  /* 0x3c003c0014147831 */ /* 0x000fe40000000016 */
[----:B------:R-:W-:Y:S02]  /*2b60*/  HFMA2 R14, R14, 1, 1, R26 ;  /* 0x3c003c000e0e7831 */ /* 0x000fe4000000001a */
[-C--:B------:R-:W-:Y:S02]  /*2b70*/  HFMA2 R13, R20, R77.reuse, R13 ;  /* 0x0000004d140d7231 */ /* 0x080fe4000000000d */
[----:B------:R-:W-:Y:S01]  /*2b80*/  HFMA2 R11, R14, R77, R11 ;  /* 0x0000004d0e0b7231 */ /* 0x000fe2000000000b */
[----:B------:R-:W-:Y:S06]  /*2b90*/  @!P0 BRA `(.L_x_944) ;  /* 0xffffffe000cc8947 */ /* 0x000fec000383ffff */
.L_x_942:
[----:B------:R-:W0:Y:S01]  /*2ba0*/  S2R R16, SR_CTAID.X ;  /* 0x0000000000107919 */ /* 0x000e220000002500 */
[----:B------:R-:W1:Y:S01]  /*2bb0*/  S2UR UR4, SR_CTAID.Y ;  /* 0x00000000000479c3 */ /* 0x000e620000002600 */
[----:B------:R-:W0:Y:S07]  /*2bc0*/  S2R R17, SR_TID.X ;  /* 0x0000000000117919 */ /* 0x000e2e0000002100 */
[----:B------:R-:W2:Y:S01]  /*2bd0*/  LDC.64 R14, c[0x0][0x3a0] ;  /* 0x0000e800ff0e7b82 */ /* 0x000ea20000000a00 */
[----:B0-----:R-:W-:-:S04]  /*2be0*/  LEA R16, R16, R17, 0x7 ;  /* 0x0000001110107211 */ /* 0x001fc800078e38ff */
[----:B------:R-:W-:Y:S01]  /*2bf0*/  SHF.L.U32 R17, R16, 0x2, RZ ;  /* 0x0000000210117819 */ /* 0x000fe200000006ff */
[----:B-1----:R-:W-:-:S04]  /*2c00*/  IMAD R16, R21, UR4, RZ ;  /* 0x0000000415107c24 */ /* 0x002fc8000f8e02ff */
[----:B------:R-:W-:-:S04]  /*2c10*/  IMAD R17, R16, 0x7, R17 ;  /* 0x0000000710117824 */ /* 0x000fc800078e0211 */
[----:B--2---:R-:W-:Y:S01]  /*2c20*/  IMAD.WIDE R16, R17, 0x2, R14 ;  /* 0x0000000211107825 */ /* 0x004fe200078e020e */
[----:B------:R-:W-:-:S05]  /*2c30*/  MOV R15, R8 ;  /* 0x00000008000f7202 */ /* 0x000fca0000000f00 */
        /* <DEDUP_REMOVED lines=8> */
.L_x_948:
[----:B------:R-:W0:Y:S02]  /*2cc0*/  LDS R14, [R19] ;  /* 0x00000000130e7984 */ /* 0x000e240000000800 */
[----:B0-----:R-:W-:-:S05]  /*2cd0*/  HADD2 R15, R14, R8 ;  /* 0x000000080e0f7230 */ /* 0x001fca0000000000 */
[----:B------:R-:W0:Y:S02]  /*2ce0*/  ATOMS.CAST.SPIN P0, [R19], R14, R15 ;  /* 0x0000000e1300758d */ /* 0x000e24000180000f */
[----:B0-----:R-:W-:Y:S05]  /*2cf0*/  @!P0 BRA `(.L_x_948) ;  /* 0xfffffffc00f08947 */ /* 0x001fea000383ffff */
[----:B------:R-:W-:Y:S05]  /*2d00*/  BRA `(.L_x_946) ;  /* 0x00000000000c7947 */ /* 0x000fea0003800000 */
.L_x_947:
[----:B------:R-:W2:Y:S02]  /*2d10*/  LD.E R8, desc[UR8][R16.64] ;  /* 0x0000000810087980 */ /* 0x000ea4000c101900 */
[----:B--2---:R-:W-:-:S05]  /*2d20*/  IADD3 R15, PT, PT, R15, R8, RZ ;  /* 0x000000080f0f7210 */ /* 0x004fca0007ffe0ff */
[----:B------:R0:W-:Y:S02]  /*2d30*/  ST.E desc[UR8][R16.64], R15 ;  /* 0x0000000f10007985 */ /* 0x0001e4000c101908 */
.L_x_946:
[----:B------:R-:W-:Y:S05]  /*2d40*/  BSYNC.RECONVERGENT B0 ;  /* 0x0000000000007941 */ /* 0x000fea0003800200 */
.L_x_945:
[----:B------:R1:W-:Y:S01]  /*2d50*/  ATOM.E.ADD.F16x2.RN.STRONG.GPU P0, RZ, desc[UR8][R16.64+0x4], R18 ;  /* 0x8000041210ff79a2 */ /* 0x0003e2000c10e108 */
[----:B------:R-:W-:Y:S04]  /*2d60*/  BSSY.RECONVERGENT B0, `(.L_x_949) ;  /* 0x000000e000007945 */ /* 0x000fe80003800200 */
[----:B-1----:R-:W-:Y:S05]  /*2d70*/  @P0 BRA `(.L_x_950) ;  /* 0x0000000000300947 */ /* 0x002fea0003800000 */
[----:B------:R-:W1:Y:S02]  /*2d80*/  QSPC.E.S P0, RZ, [R16+0x4] ;  /* 0x0000040010ff73aa */ /* 0x000e640000000500 */
[----:B-1----:R-:W-:Y:S05]  /*2d90*/  @!P0 BRA `(.L_x_951) ;  /* 0x00000000001c8947 */ /* 0x002fea0003800000 */
[----:B------:R-:W-:-:S04]  /*2da0*/  MOV R14, R16 ;  /* 0x00000010000e7202 */ /* 0x000fc80000000f00 */
[----:B------:R-:W-:-:S07]  /*2db0*/  MOV R8, R14 ;  /* 0x0000000e00087202 */ /* 0x000fce0000000f00 */
.L_x_952:
[----:B------:R-:W0:Y:S02]  /*2dc0*/  LDS R14, [R8+0x4] ;  /* 0x00000400080e7984 */ /* 0x000e240000000800 */
[----:B0-----:R-:W-:-:S05]  /*2dd0*/  HFMA2 R15, R14, 1, 1, R7 ;  /* 0x3c003c000e0f7831 */ /* 0x001fca0000000007 */
[----:B------:R-:W0:Y:S02]  /*2de0*/  ATOMS.CAST.SPIN P0, [R8+0x4], R14, R15 ;  /* 0x0000040e0800758d */ /* 0x000e24000180000f */
[----:B0-----:R-:W-:Y:S05]  /*2df0*/  @!P0 BRA `(.L_x_952) ;  /* 0xfffffffc00f08947 */ /* 0x001fea000383ffff */
[----:B------:R-:W-:Y:S05]  /*2e00*/  BRA `(.L_x_950) ;  /* 0x00000000000c7947 */ /* 0x000fea0003800000 */
.L_x_951:
[----:B------:R-:W2:Y:S02]  /*2e10*/  LD.E R7, desc[UR8][R16.64+0x4] ;  /* 0x0000040810077980 */ /* 0x000ea4000c101900 */
[----:B--2---:R-:W-:-:S05]  /*2e20*/  IADD3 R7, PT, PT, R18, R7, RZ ;  /* 0x0000000712077210 */ /* 0x004fca0007ffe0ff */
[----:B------:R1:W-:Y:S02]  /*2e30*/  ST.E desc[UR8][R16.64+0x4], R7 ;  /* 0x0000040710007985 */ /* 0x0003e4000c101908 */
.L_x_950:
[----:B------:R-:W-:Y:S05]  /*2e40*/  BSYNC.RECONVERGENT B0 ;  /* 0x0000000000007941 */ /* 0x000fea0003800200 */
.L_x_949:
[----:B01----:R-:W-:Y:S01]  /*2e50*/  IMAD.WIDE R16, R21, 0x2, R16 ;  /* 0x0000000215107825 */ /* 0x003fe200078e0210 */
        /* <DEDUP_REMOVED lines=8> */
[----:B------:R-:W-:Y:S02]  /*2ee0*/  MOV R14, R14 ;  /* 0x0000000e000e7202 */ /* 0x000fe40000000f00 */
[----:B------:R-:W-:-:S07]  /*2ef0*/  MOV R15, R6 ;  /* 0x00000006000f7202 */ /* 0x000fce0000000f00 */
.L_x_956:
[----:B------:R-:W0:Y:S02]  /*2f00*/  LDS R6, [R14] ;  /* 0x000000000e067984 */ /* 0x000e240000000800 */
[----:B0-----:R-:W-:-:S05]  /*2f10*/  HADD2 R7, R6, R15 ;  /* 0x0000000f06077230 */ /* 0x001fca0000000000 */
[----:B------:R-:W0:Y:S02]  /*2f20*/  ATOMS.CAST.SPIN P0, [R14], R6, R7 ;  /* 0x000000060e00758d */ /* 0x000e240001800007 */
[----:B0-----:R-:W-:Y:S05]  /*2f30*/  @!P0 BRA `(.L_x_956) ;  /* 0xfffffffc00f08947 */ /* 0x001fea000383ffff */
[----:B------:R-:W-:Y:S05]  /*2f40*/  BRA `(.L_x_954) ;  /* 0x00000000000c7947 */ /* 0x000fea0003800000 */
.L_x_955:
[----:B------:R-:W2:Y:S02]  /*2f50*/  LD.E R6, desc[UR8][R16.64] ;  /* 0x0000000810067980 */ /* 0x000ea4000c101900 */
[----:B--2---:R-:W-:-:S05]  /*2f60*/  IADD3 R7, PT, PT, R7, R6, RZ ;  /* 0x0000000607077210 */ /* 0x004fca0007ffe0ff */
[----:B------:R0:W-:Y:S02]  /*2f70*/  ST.E desc[UR8][R16.64], R7 ;  /* 0x0000000710007985 */ /* 0x0001e4000c101908 */
.L_x_954:
[----:B------:R-:W-:Y:S05]  /*2f80*/  BSYNC.RECONVERGENT B0 ;  /* 0x0000000000007941 */ /* 0x000fea0003800200 */
.L_x_953:
[----:B------:R1:W-:Y:S01]  /*2f90*/  ATOM.E.ADD.F16x2.RN.STRONG.GPU P0, RZ, desc[UR8][R16.64+0x4], R8 ;  /* 0x8000040810ff79a2 */ /* 0x0003e2000c10e108 */
[----:B------:R-:W-:Y:S04]  /*2fa0*/  BSSY.RECONVERGENT B0, `(.L_x_957) ;  /* 0x000000e000007945 */ /* 0x000fe80003800200 */
[----:B-1----:R-:W-:Y:S05]  /*2fb0*/  @P0 BRA `(.L_x_958) ;  /* 0x0000000000300947 */ /* 0x002fea0003800000 */
[----:B------:R-:W1:Y:S02]  /*2fc0*/  QSPC.E.S P0, RZ, [R16+0x4] ;  /* 0x0000040010ff73aa */ /* 0x000e640000000500 */
[----:B-1----:R-:W-:Y:S05]  /*2fd0*/  @!P0 BRA `(.L_x_959) ;  /* 0x00000000001c8947 */ /* 0x002fea0003800000 */
[----:B------:R-:W-:-:S04]  /*2fe0*/  MOV R6, R16 ;  /* 0x0000001000067202 */ /* 0x000fc80000000f00 */
[----:B------:R-:W-:-:S07]  /*2ff0*/  MOV R8, R6 ;  /* 0x0000000600087202 */ /* 0x000fce0000000f00 */
.L_x_960:
[----:B------:R-:W0:Y:S02]  /*3000*/  LDS R6, [R8+0x4] ;  /* 0x0000040008067984 */ /* 0x000e240000000800 */
[----:B0-----:R-:W-:-:S05]  /*3010*/  HFMA2 R7, R6, 1, 1, R5 ;  /* 0x3c003c0006077831 */ /* 0x001fca0000000005 */
[----:B------:R-:W0:Y:S02]  /*3020*/  ATOMS.CAST.SPIN P0, [R8+0x4], R6, R7 ;  /* 0x000004060800758d */ /* 0x000e240001800007 */
[----:B0-----:R-:W-:Y:S05]  /*3030*/  @!P0 BRA `(.L_x_960) ;  /* 0xfffffffc00f08947 */ /* 0x001fea000383ffff */
[----:B------:R-:W-:Y:S05]  /*3040*/  BRA `(.L_x_958) ;  /* 0x00000000000c7947 */ /* 0x000fea0003800000 */
.L_x_959:
[----:B------:R-:W2:Y:S02]  /*3050*/  LD.E R5, desc[UR8][R16.64+0x4] ;  /* 0x0000040810057980 */ /* 0x000ea4000c101900 */
[----:B--2---:R-:W-:-:S05]  /*3060*/  IADD3 R5, PT, PT, R8, R5, RZ ;  /* 0x0000000508057210 */ /* 0x004fca0007ffe0ff */
[----:B------:R1:W-:Y:S02]  /*3070*/  ST.E desc[UR8][R16.64+0x4], R5 ;  /* 0x0000040510007985 */ /* 0x0003e4000c101908 */
.L_x_958:
[----:B------:R-:W-:Y:S05]  /*3080*/  BSYNC.RECONVERGENT B0 ;  /* 0x0000000000007941 */ /* 0x000fea0003800200 */
.L_x_957:
        /* <DEDUP_REMOVED lines=11> */
.L_x_964:
[----:B------:R-:W0:Y:S02]  /*3140*/  LDS R4, [R6] ;  /* 0x0000000006047984 */ /* 0x000e240000000800 */
[----:B0-----:R-:W-:-:S05]  /*3150*/  HADD2 R5, R4, R7 ;  /* 0x0000000704057230 */ /* 0x001fca0000000000 */
[----:B------:R-:W0:Y:S02]  /*3160*/  ATOMS.CAST.SPIN P0, [R6], R4, R5 ;  /* 0x000000040600758d */ /* 0x000e240001800005 */
[----:B0-----:R-:W-:Y:S05]  /*3170*/  @!P0 BRA `(.L_x_964) ;  /* 0xfffffffc00f08947 */ /* 0x001fea000383ffff */
[----:B------:R-:W-:Y:S05]  /*3180*/  BRA `(.L_x_962) ;  /* 0x00000000000c7947 */ /* 0x000fea0003800000 */
.L_x_963:
[----:B------:R-:W2:Y:S02]  /*3190*/  LD.E R4, desc[UR8][R16.64] ;  /* 0x0000000810047980 */ /* 0x000ea4000c101900 */
[----:B--2---:R-:W-:-:S05]  /*31a0*/  IADD3 R5, PT, PT, R5, R4, RZ ;  /* 0x0000000405057210 */ /* 0x004fca0007ffe0ff */
[----:B------:R0:W-:Y:S02]  /*31b0*/  ST.E desc[UR8][R16.64], R5 ;  /* 0x0000000510007985 */ /* 0x0001e4000c101908 */
.L_x_962:
[----:B------:R-:W-:Y:S05]  /*31c0*/  BSYNC.RECONVERGENT B0 ;  /* 0x0000000000007941 */ /* 0x000fea0003800200 */
.L_x_961:
[----:B------:R1:W-:Y:S01]  /*31d0*/  ATOM.E.ADD.F16x2.RN.STRONG.GPU P0, RZ, desc[UR8][R16.64+0x4], R8 ;  /* 0x8000040810ff79a2 */ /* 0x0003e2000c10e108 */
[----:B------:R-:W-:Y:S04]  /*31e0*/  BSSY.RECONVERGENT B0, `(.L_x_965) ;  /* 0x000000e000007945 */ /* 0x000fe80003800200 */
[----:B-1----:R-:W-:Y:S05]  /*31f0*/  @P0 BRA `(.L_x_966) ;  /* 0x0000000000300947 */ /* 0x002fea0003800000 */
[----:B------:R-:W1:Y:S02]  /*3200*/  QSPC.E.S P0, RZ, [R16+0x4] ;  /* 0x0000040010ff73aa */ /* 0x000e640000000500 */
[----:B-1----:R-:W-:Y:S05]  /*3210*/  @!P0 BRA `(.L_x_967) ;  /* 0x00000000001c8947 */ /* 0x002fea0003800000 */
[----:B------:R-:W-:-:S04]  /*3220*/  MOV R4, R16 ;  /* 0x0000001000047202 */ /* 0x000fc80000000f00 */
[----:B------:R-:W-:-:S07]  /*3230*/  MOV R6, R4 ;  /* 0x0000000400067202 */ /* 0x000fce0000000f00 */
.L_x_968:
[----:B------:R-:W0:Y:S02]  /*3240*/  LDS R4, [R6+0x4] ;  /* 0x0000040006047984 */ /* 0x000e240000000800 */
[----:B0-----:R-:W-:-:S05]  /*3250*/  HFMA2 R5, R4, 1, 1, R3 ;  /* 0x3c003c0004057831 */ /* 0x001fca0000000003 */
[----:B------:R-:W0:Y:S02]  /*3260*/  ATOMS.CAST.SPIN P0, [R6+0x4], R4, R5 ;  /* 0x000004040600758d */ /* 0x000e240001800005 */
[----:B0-----:R-:W-:Y:S05]  /*3270*/  @!P0 BRA `(.L_x_968) ;  /* 0xfffffffc00f08947 */ /* 0x001fea000383ffff */
[----:B------:R-:W-:Y:S05]  /*3280*/  BRA `(.L_x_966) ;  /* 0x00000000000c7947 */ /* 0x000fea0003800000 */
.L_x_967:
[----:B------:R-:W2:Y:S02]  /*3290*/  LD.E R3, desc[UR8][R16.64+0x4] ;  /* 0x0000040810037980 */ /* 0x000ea4000c101900 */
[----:B--2---:R-:W-:-:S05]  /*32a0*/  IADD3 R3, PT, PT, R8, R3, RZ ;  /* 0x0000000308037210 */ /* 0x004fca0007ffe0ff */
[----:B------:R1:W-:Y:S02]  /*32b0*/  ST.E desc[UR8][R16.64+0x4], R3 ;  /* 0x0000040310007985 */ /* 0x0003e4000c101908 */
.L_x_966:
[----:B------:R-:W-:Y:S05]  /*32c0*/  BSYNC.RECONVERGENT B0 ;  /* 0x0000000000007941 */ /* 0x000fea0003800200 */
.L_x_965:
        /* <DEDUP_REMOVED lines=11> */
.L_x_972:
[----:B------:R-:W0:Y:S02]  /*3380*/  LDS R2, [R4] ;  /* 0x0000000004027984 */ /* 0x000e240000000800 */
[----:B0-----:R-:W-:-:S05]  /*3390*/  HADD2 R3, R2, R5 ;  /* 0x0000000502037230 */ /* 0x001fca0000000000 */
[----:B------:R-:W0:Y:S02]  /*33a0*/  ATOMS.CAST.SPIN P0, [R4], R2, R3 ;  /* 0x000000020400758d */ /* 0x000e240001800003 */
[----:B0-----:R-:W-:Y:S05]  /*33b0*/  @!P0 BRA `(.L_x_972) ;  /* 0xfffffffc00f08947 */ /* 0x001fea000383ffff */
[----:B------:R-:W-:Y:S05]  /*33c0*/  BRA `(.L_x_970) ;  /* 0x00000000000c7947 */ /* 0x000fea0003800000 */
.L_x_971:
[----:B------:R-:W2:Y:S02]  /*33d0*/  LD.E R2, desc[UR8][R16.64] ;  /* 0x0000000810027980 */ /* 0x000ea4000c101900 */
[----:B--2---:R-:W-:-:S05]  /*33e0*/  IADD3 R3, PT, PT, R3, R2, RZ ;  /* 0x0000000203037210 */ /* 0x004fca0007ffe0ff */
[----:B------:R0:W-:Y:S02]  /*33f0*/  ST.E desc[UR8][R16.64], R3 ;  /* 0x0000000310007985 */ /* 0x0001e4000c101908 */
.L_x_970:
[----:B------:R-:W-:Y:S05]  /*3400*/  BSYNC.RECONVERGENT B0 ;  /* 0x0000000000007941 */ /* 0x000fea0003800200 */
.L_x_969:
[----:B------:R1:W-:Y:S01]  /*3410*/  ATOM.E.ADD.F16x2.RN.STRONG.GPU P0, RZ, desc[UR8][R16.64+0x4], R7 ;  /* 0x8000040710ff79a2 */ /* 0x0003e2000c10e108 */
[----:B------:R-:W-:Y:S04]  /*3420*/  BSSY.RECONVERGENT B0, `(.L_x_973) ;  /* 0x000000e000007945 */ /* 0x000fe80003800200 */
[----:B-1----:R-:W-:Y:S05]  /*3430*/  @P0 BRA `(.L_x_974) ;  /* 0x0000000000300947 */ /* 0x002fea0003800000 */
[----:B------:R-:W1:Y:S02]  /*3440*/  QSPC.E.S P0, RZ, [R16+0x4] ;  /* 0x0000040010ff73aa */ /* 0x000e640000000500 */
[----:B-1----:R-:W-:Y:S05]  /*3450*/  @!P0 BRA `(.L_x_975) ;  /* 0x00000000001c8947 */ /* 0x002fea0003800000 */
[----:B------:R-:W-:-:S04]  /*3460*/  MOV R2, R16 ;  /* 0x0000001000027202 */ /* 0x000fc80000000f00 */
[----:B------:R-:W-:-:S07]  /*3470*/  MOV R4, R2 ;  /* 0x0000000200047202 */ /* 0x000fce0000000f00 */
.L_x_976:
[----:B------:R-:W0:Y:S02]  /*3480*/  LDS R2, [R4+0x4] ;  /* 0x0000040004027984 */ /* 0x000e240000000800 */
[----:B0-----:R-:W-:-:S05]  /*3490*/  HFMA2 R3, R2, 1, 1, R0 ;  /* 0x3c003c0002037831 */ /* 0x001fca0000000000 */
[----:B------:R-:W0:Y:S02]  /*34a0*/  ATOMS.CAST.SPIN P0, [R4+0x4], R2, R3 ;  /* 0x000004020400758d */ /* 0x000e240001800003 */
[----:B0-----:R-:W-:Y:S05]  /*34b0*/  @!P0 BRA `(.L_x_976) ;  /* 0xfffffffc00f08947 */ /* 0x001fea000383ffff */
[----:B------:R-:W-:Y:S05]  /*34c0*/  BRA `(.L_x_974) ;  /* 0x00000000000c7947 */ /* 0x000fea0003800000 */
.L_x_975:
[----:B------:R-:W0:Y:S02]  /*34d0*/  LD.E R0, desc[UR8][R16.64+0x4] ;  /* 0x0000040810007980 */ /* 0x000e24000c101900 */
[----:B0-----:R-:W-:-:S05]  /*34e0*/  IADD3 R3, PT, PT, R7, R0, RZ ;  /* 0x0000000007037210 */ /* 0x001fca0007ffe0ff */
[----:B------:R1:W-:Y:S02]  /*34f0*/  ST.E desc[UR8][R16.64+0x4], R3 ;  /* 0x0000040310007985 */ /* 0x0003e4000c101908 */
.L_x_974:
[----:B------:R-:W-:Y:S05]  /*3500*/  BSYNC.RECONVERGENT B0 ;  /* 0x0000000000007941 */ /* 0x000fea0003800200 */
.L_x_973:
        /* <DEDUP_REMOVED lines=8> */
.L_x_980:
[----:B------:R-:W0:Y:S02]  /*3590*/  LDS R2, [R0] ;  /* 0x0000000000027984 */ /* 0x000e240000000800 */
[----:B0-----:R-:W-:-:S05]  /*35a0*/  HADD2 R3, R2, R12 ;  /* 0x0000000c02037230 */ /* 0x001fca0000000000 */
[----:B------:R-:W0:Y:S02]  /*35b0*/  ATOMS.CAST.SPIN P0, [R0], R2, R3 ;  /* 0x000000020000758d */ /* 0x000e240001800003 */
[----:B0-----:R-:W-:Y:S05]  /*35c0*/  @!P0 BRA `(.L_x_980) ;  /* 0xfffffffc00f08947 */ /* 0x001fea000383ffff */
[----:B------:R-:W-:Y:S05]  /*35d0*/  BRA `(.L_x_978) ;  /* 0x00000000000c7947 */ /* 0x000fea0003800000 */
.L_x_979:
[----:B------:R-:W2:Y:S02]  /*35e0*/  LD.E R0, desc[UR8][R16.64] ;  /* 0x0000000810007980 */ /* 0x000ea4000c101900 */
[----:B--2---:R-:W-:-:S05]  /*35f0*/  IADD3 R3, PT, PT, R12, R0, RZ ;  /* 0x000000000c037210 */ /* 0x004fca0007ffe0ff */
[----:B------:R0:W-:Y:S02]  /*3600*/  ST.E desc[UR8][R16.64], R3 ;  /* 0x0000000310007985 */ /* 0x0001e4000c101908 */
.L_x_978:
[----:B------:R-:W-:Y:S05]  /*3610*/  BSYNC.RECONVERGENT B0 ;  /* 0x0000000000007941 */ /* 0x000fea0003800200 */
.L_x_977:
[----:B------:R1:W-:Y:S01]  /*3620*/  ATOM.E.ADD.F16x2.RN.STRONG.GPU P0, RZ, desc[UR8][R16.64+0x4], R45 ;  /* 0x8000042d10ff79a2 */ /* 0x0003e2000c10e108 */
[----:B------:R-:W-:Y:S04]  /*3630*/  BSSY.RECONVERGENT B0, `(.L_x_981) ;  /* 0x000000e000007945 */ /* 0x000fe80003800200 */
[----:B-1----:R-:W-:Y:S05]  /*3640*/  @P0 BRA `(.L_x_982) ;  /* 0x0000000000300947 */ /* 0x002fea0003800000 */
[----:B------:R-:W1:Y:S02]  /*3650*/  QSPC.E.S P0, RZ, [R16+0x4] ;  /* 0x0000040010ff73aa */ /* 0x000e640000000500 */
[----:B-1----:R-:W-:Y:S05]  /*3660*/  @!P0 BRA `(.L_x_983) ;  /* 0x00000000001c8947 */ /* 0x002fea0003800000 */
[----:B------:R-:W-:-:S04]  /*3670*/  MOV R2, R16 ;  /* 0x0000001000027202 */ /* 0x000fc80000000f00 */
[----:B------:R-:W-:-:S07]  /*3680*/  MOV R0, R2 ;  /* 0x0000000200007202 */ /* 0x000fce0000000f00 */
.L_x_984:
[----:B------:R-:W0:Y:S02]  /*3690*/  LDS R2, [R0+0x4] ;  /* 0x0000040000027984 */ /* 0x000e240000000800 */
[----:B0-----:R-:W-:-:S05]  /*36a0*/  HFMA2 R3, R2, 1, 1, R45 ;  /* 0x3c003c0002037831 */ /* 0x001fca000000002d */
[----:B------:R-:W0:Y:S02]  /*36b0*/  ATOMS.CAST.SPIN P0, [R0+0x4], R2, R3 ;  /* 0x000004020000758d */ /* 0x000e240001800003 */
[----:B0-----:R-:W-:Y:S05]  /*36c0*/  @!P0 BRA `(.L_x_984) ;  /* 0xfffffffc00f08947 */ /* 0x001fea000383ffff */
[----:B------:R-:W-:Y:S05]  /*36d0*/  BRA `(.L_x_982) ;  /* 0x00000000000c7947 */ /* 0x000fea0003800000 */
.L_x_983:
[----:B------:R-:W0:Y:S02]  /*36e0*/  LD.E R0, desc[UR8][R16.64+0x4] ;  /* 0x0000040810007980 */ /* 0x000e24000c101900 */
[----:B0-----:R-:W-:-:S05]  /*36f0*/  IADD3 R3, PT, PT, R45, R0, RZ ;  /* 0x000000002d037210 */ /* 0x001fca0007ffe0ff */
[----:B------:R1:W-:Y:S02]  /*3700*/  ST.E desc[UR8][R16.64+0x4], R3 ;  /* 0x0000040310007985 */ /* 0x0003e4000c101908 */
.L_x_982:
[----:B------:R-:W-:Y:S05]  /*3710*/  BSYNC.RECONVERGENT B0 ;  /* 0x0000000000007941 */ /* 0x000fea0003800200 */
.L_x_981:
        /* <DEDUP_REMOVED lines=8> */
.L_x_988:
[----:B------:R-:W0:Y:S02]  /*37a0*/  LDS R2, [R0] ;  /* 0x0000000000027984 */ /* 0x000e240000000800 */
[----:B0-----:R-:W-:-:S05]  /*37b0*/  HADD2 R3, R2, R9 ;  /* 0x0000000902037230 */ /* 0x001fca0000000000 */
[----:B------:R-:W0:Y:S02]  /*37c0*/  ATOMS.CAST.SPIN P0, [R0], R2, R3 ;  /* 0x000000020000758d */ /* 0x000e240001800003 */
[----:B0-----:R-:W-:Y:S05]  /*37d0*/  @!P0 BRA `(.L_x_988) ;  /* 0xfffffffc00f08947 */ /* 0x001fea000383ffff */
[----:B------:R-:W-:Y:S05]  /*37e0*/  BRA `(.L_x_986) ;  /* 0x00000000000c7947 */ /* 0x000fea0003800000 */
.L_x_987:
[----:B------:R-:W2:Y:S02]  /*37f0*/  LD.E R0, desc[UR8][R16.64] ;  /* 0x0000000810007980 */ /* 0x000ea4000c101900 */
[----:B--2---:R-:W-:-:S05]  /*3800*/  IADD3 R3, PT, PT, R9, R0, RZ ;  /* 0x0000000009037210 */ /* 0x004fca0007ffe0ff */
[----:B------:R0:W-:Y:S02]  /*3810*/  ST.E desc[UR8][R16.64], R3 ;  /* 0x0000000310007985 */ /* 0x0001e4000c101908 */
.L_x_986:
[----:B------:R-:W-:Y:S05]  /*3820*/  BSYNC.RECONVERGENT B0 ;  /* 0x0000000000007941 */ /* 0x000fea0003800200 */
.L_x_985:
[----:B------:R1:W-:Y:S01]  /*3830*/  ATOM.E.ADD.F16x2.RN.STRONG.GPU P0, RZ, desc[UR8][R16.64+0x4], R13 ;  /* 0x8000040d10ff79a2 */ /* 0x0003e2000c10e108 */
[----:B------:R-:W-:Y:S04]  /*3840*/  BSSY.RECONVERGENT B0, `(.L_x_989) ;  /* 0x000000e000007945 */ /* 0x000fe80003800200 */
[----:B-1----:R-:W-:Y:S05]  /*3850*/  @P0 BRA `(.L_x_990) ;  /* 0x0000000000300947 */ /* 0x002fea0003800000 */
[----:B------:R-:W1:Y:S02]  /*3860*/  QSPC.E.S P0, RZ, [R16+0x4] ;  /* 0x0000040010ff73aa */ /* 0x000e640000000500 */
[----:B-1----:R-:W-:Y:S05]  /*3870*/  @!P0 BRA `(.L_x_991) ;  /* 0x00000000001c8947 */ /* 0x002fea0003800000 */
[----:B------:R-:W-:-:S04]  /*3880*/  MOV R2, R16 ;  /* 0x0000001000027202 */ /* 0x000fc80000000f00 */
[----:B------:R-:W-:-:S07]  /*3890*/  MOV R0, R2 ;  /* 0x0000000200007202 */ /* 0x000fce0000000f00 */
.L_x_992:
[----:B------:R-:W0:Y:S02]  /*38a0*/  LDS R2, [R0+0x4] ;  /* 0x0000040000027984 */ /* 0x000e240000000800 */
[----:B0-----:R-:W-:-:S05]  /*38b0*/  HFMA2 R3, R2, 1, 1, R13 ;  /* 0x3c003c0002037831 */ /* 0x001fca000000000d */
[----:B------:R-:W0:Y:S02]  /*38c0*/  ATOMS.CAST.SPIN P0, [R0+0x4], R2, R3 ;  /* 0x000004020000758d */ /* 0x000e240001800003 */
[----:B0-----:R-:W-:Y:S05]  /*38d0*/  @!P0 BRA `(.L_x_992) ;  /* 0xfffffffc00f08947 */ /* 0x001fea000383ffff */
[----:B------:R-:W-:Y:S05]  /*38e0*/  BRA `(.L_x_990) ;  /* 0x00000000000c7947 */ /* 0x000fea0003800000 */
.L_x_991:
[----:B------:R-:W0:Y:S02]  /*38f0*/  LD.E R0, desc[UR8][R16.64+0x4] ;  /* 0x0000040810007980 */ /* 0x000e24000c101900 */
[----:B0-----:R-:W-:-:S05]  /*3900*/  IADD3 R3, PT, PT, R13, R0, RZ ;  /* 0x000000000d037210 */ /* 0x001fca0007ffe0ff */
[----:B------:R1:W-:Y:S02]  /*3910*/  ST.E desc[UR8][R16.64+0x4], R3 ;  /* 0x0000040310007985 */ /* 0x0003e4000c101908 */
.L_x_990:
[----:B------:R-:W-:Y:S05]  /*3920*/  BSYNC.RECONVERGENT B0 ;  /* 0x0000000000007941 */ /* 0x000fea0003800200 */
.L_x_989:
        /* <DEDUP_REMOVED lines=8> */
.L_x_996:
[----:B------:R-:W0:Y:S02]  /*39b0*/  LDS R2, [R0] ;  /* 0x0000000000027984 */ /* 0x000e240000000800 */
[----:B0-----:R-:W-:-:S05]  /*39c0*/  HADD2 R3, R2, R10 ;  /* 0x0000000a02037230 */ /* 0x001fca0000000000 */
[----:B------:R-:W0:Y:S02]  /*39d0*/  ATOMS.CAST.SPIN P0, [R0], R2, R3 ;  /* 0x000000020000758d */ /* 0x000e240001800003 */
[----:B0-----:R-:W-:Y:S05]  /*39e0*/  @!P0 BRA `(.L_x_996) ;  /* 0xfffffffc00f08947 */ /* 0x001fea000383ffff */
[----:B------:R-:W-:Y:S05]  /*39f0*/  BRA `(.L_x_994) ;  /* 0x00000000000c7947 */ /* 0x000fea0003800000 */
.L_x_995:
[----:B------:R-:W2:Y:S02]  /*3a00*/  LD.E R0, desc[UR8][R16.64] ;  /* 0x0000000810007980 */ /* 0x000ea4000c101900 */
[----:B--2---:R-:W-:-:S05]  /*3a10*/  IADD3 R3, PT, PT, R10, R0, RZ ;  /* 0x000000000a037210 */ /* 0x004fca0007ffe0ff */
[----:B------:R0:W-:Y:S02]  /*3a20*/  ST.E desc[UR8][R16.64], R3 ;  /* 0x0000000310007985 */ /* 0x0001e4000c101908 */
.L_x_994:
[----:B------:R-:W-:Y:S05]  /*3a30*/  BSYNC.RECONVERGENT B0 ;  /* 0x0000000000007941 */ /* 0x000fea0003800200 */
.L_x_993:
[----:B------:R1:W-:Y:S02]  /*3a40*/  ATOM.E.ADD.F16x2.RN.STRONG.GPU P0, RZ, desc[UR8][R16.64+0x4], R11 ;  /* 0x8000040b10ff79a2 */ /* 0x0003e4000c10e108 */
[----:B-1----:R-:W-:Y:S05]  /*3a50*/  @P0 EXIT ;  /* 0x000000000000094d */ /* 0x002fea0003800000 */
[----:B------:R-:W1:Y:S02]  /*3a60*/  QSPC.E.S P0, RZ, [R16+0x4] ;  /* 0x0000040010ff73aa */ /* 0x000e640000000500 */
[----:B-1----:R-:W-:Y:S05]  /*3a70*/  @!P0 BRA `(.L_x_997) ;  /* 0x00000000001c8947 */ /* 0x002fea0003800000 */
[----:B------:R-:W-:-:S04]  /*3a80*/  MOV R2, R16 ;  /* 0x0000001000027202 */ /* 0x000fc80000000f00 */
[----:B------:R-:W-:-:S07]  /*3a90*/  MOV R0, R2 ;  /* 0x0000000200007202 */ /* 0x000fce0000000f00 */
.L_x_998:
[----:B------:R-:W0:Y:S02]  /*3aa0*/  LDS R2, [R0+0x4] ;  /* 0x0000040000027984 */ /* 0x000e240000000800 */
[----:B0-----:R-:W-:-:S05]  /*3ab0*/  HFMA2 R3, R2, 1, 1, R11 ;  /* 0x3c003c0002037831 */ /* 0x001fca000000000b */
[----:B------:R-:W0:Y:S02]  /*3ac0*/  ATOMS.CAST.SPIN P0, [R0+0x4], R2, R3 ;  /* 0x000004020000758d */ /* 0x000e240001800003 */
[----:B0-----:R-:W-:Y:S05]  /*3ad0*/  @!P0 BRA `(.L_x_998) ;  /* 0xfffffffc00f08947 */ /* 0x001fea000383ffff */
[----:B------:R-:W-:Y:S05]  /*3ae0*/  EXIT ;  /* 0x000000000000794d */ /* 0x000fea0003800000 */
.L_x_997:
[----:B------:R-:W0:Y:S02]  /*3af0*/  LD.E R0, desc[UR8][R16.64+0x4] ;  /* 0x0000040810007980 */ /* 0x000e24000c101900 */
[----:B0-----:R-:W-:-:S05]  /*3b00*/  IADD3 R3, PT, PT, R11, R0, RZ ;  /* 0x000000000b037210 */ /* 0x001fca0007ffe0ff */
[----:B------:R-:W-:Y:S01]  /*3b10*/  ST.E desc[UR8][R16.64+0x4], R3 ;  /* 0x0000040310007985 */ /* 0x000fe2000c101908 */
[----:B------:R-:W-:Y:S05]  /*3b20*/  EXIT ;  /* 0x000000000000794d */ /* 0x000fea0003800000 */
.L_x_999:
        /* <DEDUP_REMOVED lines=13> */
.L_x_1864:


//--------------------- .text._ZN4vllm4gptq33gemm_half_q_half_gptq_8bit_kernelILb1ELi6EEEvPK6__halfPKjS6_S4_PS2_iiiibPKi --------------------------
	.section	.text._ZN4vllm4gptq33gemm_half_q_half_gptq_8bit_kernelILb1ELi6EEEvPK6__halfPKjS6_S4_PS2_iiiibPKi,"ax",@progbits
	.align	128
        .global         _ZN4vllm4gptq33gemm_half_q_half_gptq_8bit_kernelILb1ELi6EEEvPK6__halfPKjS6_S4_PS2_iiiibPKi
        .type           _ZN4vllm4gptq33gemm_half_q_half_gptq_8bit_kernelILb1ELi6EEEvPK6__halfPKjS6_S4_PS2_iiiibPKi,@function
        .size           _ZN4vllm4gptq33gemm_half_q_half_gptq_8bit_kernelILb1ELi6EEEvPK6__halfPKjS6_S4_PS2_iiiibPKi,(.L_x_1865 - _ZN4vllm4gptq33gemm_half_q_half_gptq_8bit_kernelILb1ELi6EEEvPK6__halfPKjS6_S4_PS2_iiiibPKi)
        .other          _ZN4vllm4gptq33gemm_half_q_half_gptq_8bit_kernelILb1ELi6EEEvPK6__halfPKjS6_S4_PS2_iiiibPKi,@"STO_CUDA_ENTRY STV_DEFAULT"
_ZN4vllm4gptq33gemm_half_q_half_gptq_8bit_kernelILb1ELi6EEEvPK6__halfPKjS6_S4_PS2_iiiibPKi:
.text._ZN4vllm4gptq33gemm_half_q_half_gptq_8bit_kernelILb1ELi6EEEvPK6__halfPKjS6_S4_PS2_iiiibPKi:
        /* <DEDUP_REMOVED lines=30> */
[C---:B------:R-:W-:Y:S02]  /*01e0*/  IADD3 R9, PT, PT, R5.reuse, R0, RZ ;  /* 0x0000000005097210 */ /* 0x040fe40007ffe0ff */
[----:B------:R-:W-:Y:S02]  /*01f0*/  LEA.HI.X.SX32 R13, R4, RZ, 0x1, P0 ;  /* 0x000000ff040d7211 */ /* 0x000fe400000f0eff */
[----:B------:R-:W-:-:S02]  /*0200*/  LEA.HI.X.SX32 R8, R5, RZ, 0x1, P1 ;  /* 0x000000ff05087211 */ /* 0x000fc400008f0eff */
[C---:B0-----:R-:W-:Y:S02]  /*0210*/  LEA R4, P0, R10.reuse, UR10, 0x1 ;  /* 0x0000000a0a047c11 */ /* 0x041fe4000f8008ff */
[----:B------:R-:W-:Y:S02]  /*0220*/  LEA R6, P1, R7, UR10, 0x1 ;  /* 0x0000000a07067c11 */ /* 0x000fe4000f8208ff */
[----:B------:R-:W-:Y:S02]  /*0230*/  IADD3 R12, P2, PT, R11, R9, RZ ;  /* 0x000000090b0c7210 */ /* 0x000fe40007f5e0ff */
[----:B------:R-:W-:Y:S02]  /*0240*/  LEA.HI.X R5, R10, UR11, R13, 0x1, P0 ;  /* 0x0000000b0a057c11 */ /* 0x000fe400080f0c0d */
[----:B------:R-:W-:Y:S02]  /*0250*/  LEA.HI.X R7, R7, UR11, R8, 0x1, P1 ;  /* 0x0000000b07077c11 */ /* 0x000fe400088f0c08 */
[----:B------:R-:W-:Y:S01]  /*0260*/  LEA.HI.X.SX32 R13, R9, RZ, 0x1, P2 ;  /* 0x000000ff090d7211 */ /* 0x000fe200010f0eff */
[----:B------:R0:W2:Y:S01]  /*0270*/  LDG.E.U16.CONSTANT R14, desc[UR12][R4.64] ;  /* 0x0000000c040e7981 */ /* 0x0000a2000c1e9500 */
[----:B------:R-:W-:-:S02]  /*0280*/  LEA R8, P0, R12, UR10, 0x1 ;  /* 0x0000000a0c087c11 */ /* 0x000fc4000f8008ff */
[-C--:B------:R-:W-:Y:S01]  /*0290*/  IADD3 R10, PT, PT, R9, R0.reuse, RZ ;  /* 0x00000000090a7210 */ /* 0x080fe20007ffe0ff */
[----:B------:R-:W3:Y:S01]  /*02a0*/  LDG.E.U16.CONSTANT R6, desc[UR12][R6.64] ;  /* 0x0000000c06067981 */ /* 0x000ee2000c1e9500 */
[----:B------:R-:W-:Y:S02]  /*02b0*/  LEA.HI.X R9, R12, UR11, R13, 0x1, P0 ;  /* 0x0000000b0c097c11 */ /* 0x000fe400080f0c0d */
[----:B------:R-:W-:Y:S02]  /*02c0*/  IADD3 R12, PT, PT, R10, R0, RZ ;  /* 0x000000000a0c7210 */ /* 0x000fe40007ffe0ff */
[----:B------:R-:W-:Y:S01]  /*02d0*/  IADD3 R17, P0, PT, R11, R10, RZ ;  /* 0x0000000a0b117210 */ /* 0x000fe20007f1e0ff */
[----:B------:R-:W4:Y:S01]  /*02e0*/  LDG.E.U16.CONSTANT R8, desc[UR12][R8.64] ;  /* 0x0000000c08087981 */ /* 0x000f22000c1e9500 */
[----:B------:R-:W-:Y:S02]  /*02f0*/  IADD3 R18, PT, PT, R12, R0, RZ ;  /* 0x000000000c127210 */ /* 0x000fe40007ffe0ff */
[----:B------:R-:W-:-:S02]  /*0300*/  LEA.HI.X.SX32 R22, R10, RZ, 0x1, P0 ;  /* 0x000000ff0a167211 */ /* 0x000fc400000f0eff */
[----:B------:R-:W-:Y:S02]  /*0310*/  IADD3 R15, P1, PT, R11, R12, RZ ;  /* 0x0000000c0b0f7210 */ /* 0x000fe40007f3e0ff */
[----:B------:R-:W-:Y:S02]  /*0320*/  LEA R10, P0, R17, UR10, 0x1 ;  /* 0x0000000a110a7c11 */ /* 0x000fe4000f8008ff */
[----:B------:R-:W-:Y:S02]  /*0330*/  IADD3 R13, P2, PT, R11, R18, RZ ;  /* 0x000000120b0d7210 */ /* 0x000fe40007f5e0ff */
[----:B------:R-:W-:Y:S02]  /*0340*/  LEA.HI.X.SX32 R20, R12, RZ, 0x1, P1 ;  /* 0x000000ff0c147211 */ /* 0x000fe400008f0eff */
[----:B------:R-:W-:Y:S02]  /*0350*/  LEA.HI.X R11, R17, UR11, R22, 0x1, P0 ;  /* 0x0000000b110b7c11 */ /* 0x000fe400080f0c16 */
[----:B0-----:R-:W-:-:S02]  /*0360*/  LEA R4, P1, R15, UR10, 0x1 ;  /* 0x0000000a0f047c11 */ /* 0x001fc4000f8208ff */
[----:B------:R-:W-:Y:S01]  /*0370*/  LEA.HI.X.SX32 R18, R18, RZ, 0x1, P2 ;  /* 0x000000ff12127211 */ /* 0x000fe200010f0eff */
        /* <DEDUP_REMOVED lines=11> */
[----:B------:R0:W-:Y:S01]  /*0430*/  STS.U16 [R3+0x500], R12 ;  /* 0x0005000c03007388 */ /* 0x0001e20000000400 */
[----:B------:R-:W-:Y:S05]  /*0440*/  BRA `(.L_x_1001) ;  /* 0x0000000000bc7947 */ /* 0x000fea0003800000 */
.L_x_1002:
        /* <DEDUP_REMOVED lines=16> */
[C---:B------:R-:W-:Y:S02]  /*0550*/  LEA R4, P1, R8.reuse, UR10, 0x1 ;  /* 0x0000000a08047c11 */ /* 0x040fe4000f8208ff */
[----:B------:R-:W-:Y:S02]  /*0560*/  LEA.HI.X R7, R7, UR11, R10, 0x1, P0 ;  /* 0x0000000b07077c11 */ /* 0x000fe400080f0c0a */
[-C--:B------:R-:W-:Y:S02]  /*0570*/  IADD3 R13, P2, PT, R21, R9.reuse, RZ ;  /* 0x00000009150d7210 */ /* 0x080fe40007f5e0ff */
[----:B------:R-:W-:Y:S01]  /*0580*/  IADD3 R17, P0, PT, R15, R9, RZ ;  /* 0x000000090f117210 */ /* 0x000fe20007f1e0ff */
[----:B------:R-:W2:Y:S01]  /*0590*/  LDG.E.U16.CONSTANT R6, desc[UR12][R6.64] ;  /* 0x0000000c06067981 */ /* 0x000ea2000c1e9500 */
[----:B------:R-:W-:-:S02]  /*05a0*/  LEA.HI.X R5, R8, UR11, R5, 0x1, P1 ;  /* 0x0000000b08057c11 */ /* 0x000fc400088f0c05 */
[----:B------:R-:W-:Y:S02]  /*05b0*/  IADD3 R11, P1, PT, R19, R9, RZ ;  /* 0x00000009130b7210 */ /* 0x000fe40007f3e0ff */
[-C--:B------:R-:W-:Y:S01]  /*05c0*/  LEA.HI.X.SX32 R18, R21, R14.reuse, 0x1, P2 ;  /* 0x0000000e15127211 */ /* 0x080fe200010f0eff */
[----:B------:R-:W3:Y:S01]  /*05d0*/  LDG.E.U16.CONSTANT R4, desc[UR12][R4.64] ;  /* 0x0000000c04047981 */ /* 0x000ee2000c1e9500 */
[-C--:B------:R-:W-:Y:S02]  /*05e0*/  LEA.HI.X.SX32 R22, R15, R14.reuse, 0x1, P0 ;  /* 0x0000000e0f167211 */ /* 0x080fe400000f0eff */
[----:B------:R-:W-:Y:S02]  /*05f0*/  LEA R12, P2, R13, UR10, 0x1 ;  /* 0x0000000a0d0c7c11 */ /* 0x000fe4000f8408ff */
[----:B------:R-:W-:Y:S02]  /*0600*/  LEA.HI.X.SX32 R20, R19, R14, 0x1, P1 ;  /* 0x0000000e13147211 */ /* 0x000fe400008f0eff */
[----:B------:R-:W-:-:S02]  /*0610*/  LEA R10, P0, R11, UR10, 0x1 ;  /* 0x0000000a0b0a7c11 */ /* 0x000fc4000f8008ff */
[----:B------:R-:W-:Y:S02]  /*0620*/  IADD3 R15, P3, PT, R23, R9, RZ ;  /* 0x00000009170f7210 */ /* 0x000fe40007f7e0ff */
[----:B------:R-:W-:Y:S02]  /*0630*/  LEA.HI.X R13, R13, UR11, R18, 0x1, P2 ;  /* 0x0000000b0d0d7c11 */ /* 0x000fe400090f0c12 */
[----:B------:R-:W-:Y:S02]  /*0640*/  LEA.HI.X R11, R11, UR11, R20, 0x1, P0 ;  /* 0x0000000b0b0b7c11 */ /* 0x000fe400080f0c14 */
[----:B------:R-:W-:Y:S01]  /*0650*/  LEA.HI.X.SX32 R18, R23, R14, 0x1, P3 ;  /* 0x0000000e17127211 */ /* 0x000fe200018f0eff */
[----:B------:R-:W4:Y:S01]  /*0660*/  LDG.E.U16.CONSTANT R12, desc[UR12][R12.64] ;  /* 0x0000000c0c0c7981 */ /* 0x000f22000c1e9500 */
[----:B------:R-:W-:Y:S02]  /*0670*/  LEA R8, P1, R17, UR10, 0x1 ;  /* 0x0000000a11087c11 */ /* 0x000fe4000f8208ff */
[----:B------:R-:W-:Y:S01]  /*0680*/  LEA R14, P0, R15, UR10, 0x1 ;  /* 0x0000000a0f0e7c11 */ /* 0x000fe2000f8008ff */
[----:B------:R-:W5:Y:S01]  /*0690*/  LDG.E.U16.CONSTANT R10, desc[UR12][R10.64] ;  /* 0x0000000c0a0a7981 */ /* 0x000f62000c1e9500 */
[----:B------:R-:W-:-:S02]  /*06a0*/  LEA.HI.X R9, R17, UR11, R22, 0x1, P1 ;  /* 0x0000000b11097c11 */ /* 0x000fc400088f0c16 */
        /* <DEDUP_REMOVED lines=8> */
[----:B------:R1:W-:Y:S02]  /*0730*/  STS.U16 [R3+0x500], R14 ;  /* 0x0005000e03007388 */ /* 0x0003e40000000400 */
.L_x_1001:
[----:B------:R-:W-:Y:S05]  /*0740*/  BSYNC.RECONVERGENT B0 ;  /* 0x0000000000007941 */ /* 0x000fea0003800200 */
.L_x_1000:
        /* <DEDUP_REMOVED lines=19> */
[----:B------:R-:W-:-:S07]  /*0880*/  PRMT R13, RZ, 0x5410, RZ ;  /* 0x00005410ff0d7816 */ /* 0x000fce00000000ff */
        /* <DEDUP_REMOVED lines=63> */
[----:B------:R-:W-:Y:S02]  /*0c80*/  LEA.HI.X R15, R15, UR15, R10, 0x2, P1 ;  /* 0x0000000f0f0f7c11 */ /* 0x000fe400088f140a */
[----:B------:R-:W-:Y:S01]  /*0c90*/  PRMT R0, RZ, 0x5410, RZ ;  /* 0x00005410ff007816 */ /* 0x000fe200000000ff */
[----:B------:R-:W-:-:S05]  /*0ca0*/  IMAD R3, R3, UR6, RZ ;  /* 0x0000000603037c24 */ /* 0x000fca000f8e02ff */
[----:B------:R-:W-:-:S04]  /*0cb0*/  SHF.R.S32.HI R8, RZ, 0x1f, R3 ;  /* 0x0000001fff087819 */ /* 0x000fc80000011403 */
[-C--:B------:R-:W-:Y:S02]  /*0cc0*/  LEA.HI R8, R8, R3.reuse, RZ, 0x2 ;  /* 0x0000000308087211 */ /* 0x080fe400078f10ff */
[----:B------:R-:W-:Y:S02]  /*0cd0*/  IADD3 R3, PT, PT, R2, R3, RZ ;  /* 0x0000000302037210 */ /* 0x000fe40007ffe0ff */
[----:B------:R-:W-:Y:S02]  /*0ce0*/  LEA.HI.SX32 R9, R8, R9, 0x1e ;  /* 0x0000000908097211 */ /* 0x000fe400078ff2ff */
[----:B------:R-:W-:Y:S01]  /*0cf0*/  PRMT R2, RZ, 0x5410, RZ ;  /* 0x00005410ff027816 */ /* 0x000fe200000000ff */
[----:B-1----:R-:W-:Y:S01]  /*0d00*/  IMAD.WIDE R6, R3, 0x2, R6 ;  /* 0x0000000203067825 */ /* 0x002fe200078e0206 */
[----:B------:R-:W-:-:S03]  /*0d10*/  PRMT R3, RZ, 0x5410, RZ ;  /* 0x00005410ff037816 */ /* 0x000fc600000000ff */
[----:B--2---:R-:W-:Y:S01]  /*0d20*/  IMAD.WIDE R4, R9, 0x4, R4 ;  /* 0x0000000409047825 */ /* 0x004fe200078e0204 */
        /* <DEDUP_REMOVED lines=18> */
.L_x_1005:
        /* <DEDUP_REMOVED lines=15> */
[----:B-1----:R-:W-:Y:S01]  /*0f40*/  IMAD R12, R21, R12, R12 ;  /* 0x0000000c150c7224 */ /* 0x002fe200078e020c */
[----:B0-----:R-:W-:-:S04]  /*0f50*/  LEA R17, R17, R20, 0x7 ;  /* 0x0000001411117211 */ /* 0x001fc800078e38ff */
        /* <DEDUP_REMOVED lines=17> */
[----:B0-----:R-:W-:Y:S02]  /*1070*/  LOP3.LUT R19, R12, 0xff, RZ, 0xc0, !PT ;  /* 0x000000ff0c137812 */ /* 0x001fe400078ec0ff */
[----:B------:R-:W-:-:S07]  /*1080*/  LOP3.LUT R20, R20, 0xff, RZ, 0xc0, !PT ;  /* 0x000000ff14147812 */ /* 0x000fce00078ec0ff */
.L_x_1004:
[----:B------:R-:W-:Y:S02]  /*1090*/  IADD3 R18, PT, PT, R19, UR5, RZ ;  /* 0x0000000513127c10 */ /* 0x000fe4000fffe0ff */
[----:B------:R-:W-:Y:S02]  /*10a0*/  LOP3.LUT R12, R4, 0xff, RZ, 0xc0, !PT ;  /* 0x000000ff040c7812 */ /* 0x000fe400078ec0ff */
[----:B------:R-:W-:Y:S02]  /*10b0*/  IADD3 R27, PT, PT, -R18, R27, RZ ;  /* 0x0000001b121b7210 */ /* 0x000fe40007ffe1ff */
[----:B------:R-:W-:Y:S02]  /*10c0*/  IADD3 R31, PT, PT, R23, UR5, RZ ;  /* 0x00000005171f7c10 */ /* 0x000fe4000fffe0ff */
[----:B------:R-:W-:Y:S01]  /*10d0*/  LOP3.LUT R15, R7, 0xff, RZ, 0xc0, !PT ;  /* 0x000000ff070f7812 */ /* 0x000fe200078ec0ff */
[----:B------:R0:W1:Y:S01]  /*10e0*/  I2F.F16 R72, R27 ;  /* 0x0000001b00487306 */ /* 0x0000620000200c00 */
[----:B------:R-:W-:-:S02]  /*10f0*/  IADD3 R34, PT, PT, R22, UR5, RZ ;  /* 0x0000000516227c10 */ /* 0x000fc4000fffe0ff */
[----:B------:R-:W-:Y:S02]  /*1100*/  SHF.R.U32.HI R14, RZ, 0x8, R4 ;  /* 0x00000008ff0e7819 */ /* 0x000fe40000011604 */
[----:B------:R-:W-:Y:S02]  /*1110*/  IADD3 R12, PT, PT, -R31, R12, RZ ;  /* 0x0000000c1f0c7210 */ /* 0x000fe40007ffe1ff */
[----:B------:R-:W-:Y:S02]  /*1120*/  IADD3 R60, PT, PT, -R34, R15, RZ ;  /* 0x0000000f223c7210 */ /* 0x000fe40007ffe1ff */
[----:B0-----:R-:W-:Y:S01]  /*1130*/  SHF.R.U32.HI R27, RZ, 0x8, R6 ;  /* 0x00000008ff1b7819 */ /* 0x001fe20000011606 */
[----:B------:R0:W2:Y:S01]  /*1140*/  I2F.F16 R74, R12 ;  /* 0x0000000c004a7306 */ /* 0x0000a20000200c00 */
[----:B------:R-:W-:Y:S02]  /*1150*/  LOP3.LUT R14, R14, 0xff, RZ, 0xc0, !PT ;  /* 0x000000ff0e0e7812 */ /* 0x000fe400078ec0ff */
[----:B------:R-:W-:-:S02]  /*1160*/  SHF.R.U32.HI R15, RZ, 0x8, R5 ;  /* 0x00000008ff0f7819 */ /* 0x000fc40000011605 */
[----:B------:R-:W-:Y:S01]  /*1170*/  IADD3 R17, PT, PT, R20, UR5, RZ ;  /* 0x0000000514117c10 */ /* 0x000fe2000fffe0ff */
[----:B-1----:R-:W-:Y:S01]  /*1180*/  HADD2.F32 R72, -RZ, R72.H0_H0 ;  /* 0x20000048ff487230 */ /* 0x002fe20000004100 */
[----:B------:R-:W-:Y:S01]  /*1190*/  IADD3 R14, PT, PT, -R31, R14, RZ ;  /* 0x0000000e1f0e7210 */ /* 0x000fe20007ffe1ff */
[----:B------:R-:W1:Y:S01]  /*11a0*/  I2F.F16 R60, R60 ;  /* 0x0000003c003c7306 */ /* 0x000e620000200c00 */
[----:B0-----:R-:W-:Y:S02]  /*11b0*/  LOP3.LUT R12, R27, 0xff, RZ, 0xc0, !PT ;  /* 0x000000ff1b0c7812 */ /* 0x001fe400078ec0ff */
[----:B------:R-:W-:Y:S02]  /*11c0*/  LOP3.LUT R15, R15, 0xff, RZ, 0xc0, !PT ;  /* 0x000000ff0f0f7812 */ /* 0x000fe400078ec0ff */
[----:B------:R-:W-:Y:S02]  /*11d0*/  IADD3 R63, PT, PT, -R17, R12, RZ ;  /* 0x0000000c113f7210 */ /* 0x000fe40007ffe1ff */
[----:B------:R-:W-:Y:S01]  /*11e0*/  IADD3 R15, PT, PT, -R18, R15, RZ ;  /* 0x0000000f120f7210 */ /* 0x000fe20007ffe1ff */
[----:B------:R0:W3:Y:S01]  /*11f0*/  I2F.F16 R73, R14 ;  /* 0x0000000e00497306 */ /* 0x0000e20000200c00 */
[----:B------:R-:W-:Y:S01]  /*1200*/  SHF.R.U32.HI R12, RZ, 0x10, R4 ;  /* 0x00000010ff0c7819 */ /* 0x000fe20000011604 */
[----:B--2---:R-:W-:Y:S01]  /*1210*/  HADD2.F32 R74, -RZ, R74.H0_H0 ;  /* 0x2000004aff4a7230 */ /* 0x004fe20000004100 */
[----:B------:R-:W-:-:S02]  /*1220*/  LEA.HI R48, R4, -R31, RZ, 0x8 ;  /* 0x8000001f04307211 */ /* 0x000fc400078f40ff */
[----:B------:R-:W-:Y:S02]  /*1230*/  SHF.R.U32.HI R4, RZ, 0x10, R6 ;  /* 0x00000010ff047819 */ /* 0x000fe40000011606 */
[----:B------:R-:W-:Y:S01]  /*1240*/  LEA.HI R50, R5, -R18, RZ, 0x8 ;  /* 0x8000001205327211 */ /* 0x000fe200078f40ff */
[----:B------:R2:W4:Y:S01]  /*1250*/  I2F.F16 R69, R15 ;  /* 0x0000000f00457306 */ /* 0x0005220000200c00 */
[----:B0-----:R-:W-:Y:S01]  /*1260*/  SHF.R.U32.HI R14, RZ, 0x10, R5 ;  /* 0x00000010ff0e7819 */ /* 0x001fe20000011605 */
[----:B-1----:R-:W-:Y:S01]  /*1270*/  HADD2.F32 R60, -RZ, R60.H0_H0 ;  /* 0x2000003cff3c7230 */ /* 0x002fe20000004100 */
[----:B------:R-:W-:Y:S02]  /*1280*/  LOP3.LUT R4, R4, 0xff, RZ, 0xc0, !PT ;  /* 0x000000ff04047812 */ /* 0x000fe400078ec0ff */
[----:B------:R-:W-:Y:S02]  /*1290*/  SHF.R.U32.HI R27, RZ, 0x8, R7 ;  /* 0x00000008ff1b7819 */ /* 0x000fe40000011607 */
[----:B------:R-:W-:Y:S01]  /*12a0*/  LOP3.LUT R12, R12, 0xff, RZ, 0xc0, !PT ;  /* 0x000000ff0c0c7812 */ /* 0x000fe200078ec0ff */
[----:B------:R-:W0:Y:S01]  /*12b0*/  I2F.F16 R63, R63 ;  /* 0x0000003f003f7306 */ /* 0x000e220000200c00 */
[----:B--2---:R-:W-:Y:S01]  /*12c0*/  LOP3.LUT R15, R14, 0xff, RZ, 0xc0, !PT ;  /* 0x000000ff0e0f7812 */ /* 0x004fe200078ec0ff */
[----:B---3--:R-:W-:Y:S01]  /*12d0*/  HADD2.F32 R73, -RZ, R73.H0_H0 ;  /* 0x20000049ff497230 */ /* 0x008fe20000004100 */
[----:B------:R-:W-:-:S02]  /*12e0*/  LOP3.LUT R27, R27, 0xff, RZ, 0xc0, !PT ;  /* 0x000000ff1b1b7812 */ /* 0x000fc400078ec0ff */
[----:B------:R-:W-:Y:S02]  /*12f0*/  IADD3 R54, PT, PT, -R18, R15, RZ ;  /* 0x0000000f12367210 */ /* 0x000fe40007ffe1ff */
[----:B------:R-:W-:Y:S01]  /*1300*/  IADD3 R15, PT, PT, -R17, R4, RZ ;  /* 0x00000004110f7210 */ /* 0x000fe20007ffe1ff */
[----:B------:R-:W1:Y:S01]  /*1310*/  I2F.F16 R48, R48 ;  /* 0x0000003000307306 */ /* 0x000e620000200c00 */
[----:B------:R-:W2:Y:S01]  /*1320*/  LDS.64 R4, [UR4+0x100] ;  /* 0x00010004ff047984 */ /* 0x000ea20008000a00 */
[----:B------:R-:W-:Y:S01]  /*1330*/  IADD3 R12, PT, PT, -R31, R12, RZ ;  /* 0x0000000c1f0c7210 */ /* 0x000fe20007ffe1ff */
[----:B----4-:R-:W-:Y:S01]  /*1340*/  HADD2.F32 R69, -RZ, R69.H0_H0 ;  /* 0x20000045ff457230 */ /* 0x010fe20000004100 */
[----:B------:R-:W-:Y:S02]  /*1350*/  LOP3.LUT R26, R6, 0xff, RZ, 0xc0, !PT ;  /* 0x000000ff061a7812 */ /* 0x000fe400078ec0ff */
[----:B------:R-:W-:Y:S01]  /*1360*/  IADD3 R27, PT, PT, -R34, R27, RZ ;  /* 0x0000001b221b7210 */ /* 0x000fe20007ffe1ff */
[----:B0-----:R-:W-:Y:S01]  /*1370*/  HADD2.F32 R63, -RZ, R63.H0_H0 ;  /* 0x2000003fff3f7230 */ /* 0x001fe20000004100 */
[----:B------:R0:W3:Y:S01]  /*1380*/  I2F.F16 R58, R12 ;  /* 0x0000000c003a7306 */ /* 0x0000e20000200c00 */
[----:B------:R-:W-:-:S02]  /*1390*/  IADD3 R26, PT, PT, -R17, R26, RZ ;  /* 0x0000001a111a7210 */ /* 0x000fc40007ffe1ff */
[----:B------:R-:W-:Y:S02]  /*13a0*/  LEA.HI R49, R6, -R17, RZ, 0x8 ;  /* 0x8000001106317211 */ /* 0x000fe400078f40ff */
[----:B-----5:R-:W-:Y:S02]  /*13b0*/  LOP3.LUT R6, R8, 0xff, RZ, 0xc0, !PT ;  /* 0x000000ff08067812 */ /* 0x020fe400078ec0ff */
[----:B------:R-:W-:Y:S01]  /*13c0*/  SHF.R.U32.HI R32, RZ, 0x8, R10 ;  /* 0x00000008ff207819 */ /* 0x000fe2000001160a */
[----:B------:R4:W3:Y:S01]  /*13d0*/  I2F.F16 R59, R27 ;  /* 0x0000001b003b7306 */ /* 0x0008e20000200c00 */
[----:B0-----:R-:W-:Y:S01]  /*13e0*/  SHF.R.U32.HI R12, RZ, 0x10, R7 ;  /* 0x00000010ff0c7819 */ /* 0x001fe20000011607 */
[----:B-1----:R-:W-:Y:S01]  /*13f0*/  HADD2.F32 R48, -RZ, R48.H0_H0 ;  /* 0x20000030ff307230 */ /* 0x002fe20000004100 */
[----:B------:R-:W-:Y:S02]  /*1400*/  IADD3 R6, PT, PT, -R31, R6, RZ ;  /* 0x000000061f067210 */ /* 0x000fe40007ffe1ff */
[----:B------:R-:W-:-:S02]  /*1410*/  SHF.R.U32.HI R30, RZ, 0x8, R9 ;  /* 0x00000008ff1e7819 */ /* 0x000fc40000011609 */
[----:B------:R-:W-:Y:S01]  /*1420*/  LOP3.LUT R32, R32, 0xff, RZ, 0xc0, !PT ;  /* 0x000000ff20207812 */ /* 0x000fe200078ec0ff */
[----:B------:R0:W1:Y:S01]  /*1430*/  I2F.F16 R68, R26 ;  /* 0x0000001a00447306 */ /* 0x0000620000200c00 */
[----:B----4-:R-:W-:Y:S01]  /*1440*/  LOP3.LUT R27, R12, 0xff, RZ, 0xc0, !PT ;  /* 0x000000ff0c1b7812 */ /* 0x010fe200078ec0ff */
[----:B---3--:R-:W-:Y:S01]  /*1450*/  HADD2.F32 R58, -RZ, R58.H0_H0 ;  /* 0x2000003aff3a7230 */ /* 0x008fe20000004100 */
[----:B------:R-:W-:Y:S02]  /*1460*/  LEA.HI R12, R7, -R34, RZ, 0x8 ;  /* 0x80000022070c7211 */ /* 0x000fe400078f40ff */
[----:B------:R-:W-:Y:S02]  /*1470*/  LOP3.LUT R7, R9, 0xff, RZ, 0xc0, !PT ;  /* 0x000000ff09077812 */ /* 0x000fe400078ec0ff */
[----:B------:R-:W-:Y:S01]  /*1480*/  IADD3 R14, PT, PT, -R34, R27, RZ ;  /* 0x0000001b220e7210 */ /* 0x000fe20007ffe1ff */
[----:B------:R3:W4:Y:S01]  /*1490*/  I2F.F16 R56, R6 ;  /* 0x0000000600387306 */ /* 0x0007220000200c00 */
[----:B0-----:R-:W-:Y:S01]  /*14a0*/  LOP3.LUT R26, R10, 0xff, RZ, 0xc0, !PT ;  /* 0x000000ff0a1a7812 */ /* 0x001fe200078ec0ff */
[----:B------:R-:W-:Y:S01]  /*14b0*/  HADD2.F32 R59, -RZ, R59.H0_H0 ;  /* 0x2000003bff3b7230 */ /* 0x000fe20000004100 */
[----:B------:R-:W-:-:S02]  /*14c0*/  IADD3 R7, PT, PT, -R18, R7, RZ ;  /* 0x0000000712077210 */ /* 0x000fc40007ffe1ff */
[----:B------:R-:W-:Y:S02]  /*14d0*/  LOP3.LUT R27, R11, 0xff, RZ, 0xc0, !PT ;  /* 0x000000ff0b1b7812 */ /* 0x000fe400078ec0ff */
[C---:B------:R-:W-:Y:S01]  /*14e0*/  IADD3 R26, PT, PT, -R17.reuse, R26, RZ ;  /* 0x0000001a111a7210 */ /* 0x040fe20007ffe1ff */
[----:B------:R0:W4:Y:S01]  /*14f0*/  I2F.F16 R53, R7 ;  /* 0x0000000700357306 */ /* 0x0001220000200c00 */
[----:B------:R-:W-:Y:S01]  /*1500*/  IADD3 R51, PT, PT, -R34, R27, RZ ;  /* 0x0000001b22337210 */ /* 0x000fe20007ffe1ff */
[--C-:B--2---:R-:W-:Y:S01]  /*1510*/  HADD2.F32 R29, -RZ, R4.reuse.H0_H0 ;  /* 0x20000004ff1d7230 */ /* 0x104fe20000004100 */
[----:B------:R-:W-:Y:S01]  /*1520*/  LOP3.LUT R33, R30, 0xff, RZ, 0xc0, !PT ;  /* 0x000000ff1e217812 */ /* 0x000fe200078ec0ff */
[----:B---3--:R-:W-:Y:S01]  /*1530*/  HADD2.F32 R6, -RZ, R4.H1_H1 ;  /* 0x30000004ff067230 */ /* 0x008fe20000004100 */
[----:B------:R-:W-:Y:S01]  /*1540*/  IADD3 R46, PT, PT, -R17, R32, RZ ;  /* 0x00000020112e7210 */ /* 0x000fe20007ffe1ff */
[--C-:B------:R-:W-:Y:S01]  /*1550*/  HADD2.F32 R27, -RZ, R5.reuse.H0_H0 ;  /* 0x20000005ff1b7230 */ /* 0x100fe20000004100 */
[----:B------:R-:W-:Y:S01]  /*1560*/  LEA.HI R40, R8, -R31, RZ, 0x8 ;  /* 0x8000001f08287211 */ /* 0x000fe200078f40ff */
[----:B------:R2:W3:Y:S01]  /*1570*/  I2F.F16 R52, R26 ;  /* 0x0000001a00347306 */ /* 0x0004e20000200c00 */
[----:B0-----:R-:W-:-:S02]  /*1580*/  HADD2.F32 R7, -RZ, R5.H1_H1 ;  /* 0x30000005ff077230 */ /* 0x001fc40000004100 */
[-C--:B------:R-:W-:Y:S01]  /*1590*/  FFMA.FTZ R32, R74, R29.reuse, RZ ;  /* 0x0000001d4a207223 */ /* 0x080fe200000100ff */
[----:B------:R-:W0:Y:S01]  /*15a0*/  LDS.64 R4, [UR4+0x108] ;  /* 0x00010804ff047984 */ /* 0x000e220008000a00 */
[----:B-1----:R-:W-:Y:S02]  /*15b0*/  HADD2.F32 R68, -RZ, R68.H0_H0 ;  /* 0x20000044ff447230 */ /* 0x002fe40000004100 */
[-C--:B------:R-:W-:Y:S01]  /*15c0*/  FFMA.FTZ R36, R72, R29.reuse, RZ ;  /* 0x0000001d48247223 */ /* 0x080fe200000100ff */
[----:B------:R-:W-:Y:S01]  /*15d0*/  FFMA.FTZ R38, R60, R29, RZ ;  /* 0x0000001d3c267223 */ /* 0x000fe200000100ff */
[----:B------:R-:W-:Y:S01]  /*15e0*/  IADD3 R45, PT, PT, -R18, R33, RZ ;  /* 0x00000021122d7210 */ /* 0x000fe20007ffe1ff */
[----:B------:R-:W1:Y:S01]  /*15f0*/  I2F.F16 R54, R54 ;  /* 0x0000003600367306 */ /* 0x000e620000200c00 */
[----:B--2---:R-:W-:Y:S01]  /*1600*/  SHF.R.U32.HI R26, RZ, 0x8, R8 ;  /* 0x00000008ff1a7819 */ /* 0x004fe20000011608 */
[-C--:B------:R-:W-:Y:S01]  /*1610*/  FFMA.FTZ R35, R73, R6.reuse, R32 ;  /* 0x0000000649237223 */ /* 0x080fe20000010020 */
[----:B------:R-:W-:Y:S01]  /*1620*/  SHF.R.U32.HI R8, RZ, 0x10, R8 ;  /* 0x00000010ff087819 */ /* 0x000fe20000011608 */
[----:B------:R-:W-:Y:S01]  /*1630*/  FFMA.FTZ R33, R69, R6, R36 ;  /* 0x0000000645217223 */ /* 0x000fe20000010024 */
[----:B------:R-:W-:Y:S01]  /*1640*/  LOP3.LUT R28, R26, 0xff, RZ, 0xc0, !PT ;  /* 0x000000ff1a1c7812 */ /* 0x000fe200078ec0ff */
[----:B------:R-:W-:Y:S01]  /*1650*/  FFMA.FTZ R35, R58, R27, R35 ;  /* 0x0000001b3a237223 */ /* 0x000fe20000010023 */
[----:B------:R-:W-:Y:S01]  /*1660*/  LEA.HI R42, R10, -R17, RZ, 0x8 ;  /* 0x800000110a2a7211 */ /* 0x000fe200078f40ff */
[----:B------:R-:W2:Y:S01]  /*1670*/  I2F.F16 R15, R15 ;  /* 0x0000000f000f7306 */ /* 0x000ea20000200c00 */
[----:B------:R-:W-:Y:S01]  /*1680*/  IADD3 R28, PT, PT, -R31, R28, RZ ;  /* 0x0000001c1f1c7210 */ /* 0x000fe20007ffe1ff */
[----:B----4-:R-:W-:Y:S01]  /*1690*/  HADD2.F32 R56, -RZ, R56.H0_H0 ;  /* 0x20000038ff387230 */ /* 0x010fe20000004100 */
[----:B------:R-:W-:Y:S01]  /*16a0*/  LOP3.LUT R8, R8, 0xff, RZ, 0xc0, !PT ;  /* 0x000000ff08087812 */ /* 0x000fe200078ec0ff */
[----:B------:R-:W-:Y:S01]  /*16b0*/  HADD2.F32 R53, -RZ, R53.H0_H0 ;  /* 0x20000035ff357230 */ /* 0x000fe20000004100 */
[----:B------:R-:W-:Y:S01]  /*16c0*/  SHF.R.U32.HI R10, RZ, 0x10, R10 ;  /* 0x00000010ff0a7819 */ /* 0x000fe2000001160a */
[----:B---3--:R-:W-:Y:S01]  /*16d0*/  HADD2.F32 R52, -RZ, R52.H0_H0 ;  /* 0x20000034ff347230 */ /* 0x008fe20000004100 */
[----:B------:R-:W-:Y:S01]  /*16e0*/  LEA.HI R41, R9, -R18, RZ, 0x8 ;  /* 0x8000001209297211 */ /* 0x000fe200078f40ff */
[----:B------:R-:W3:Y:S01]  /*16f0*/  I2F.F16 R14, R14 ;  /* 0x0000000e000e7306 */ /* 0x000ee20000200c00 */
[----:B-1----:R-:W-:Y:S01]  /*1700*/  HADD2.F32 R54, -RZ, R54.H0_H0 ;  /* 0x20000036ff367230 */ /* 0x002fe20000004100 */
[----:B------:R-:W-:-:S02]  /*1710*/  SHF.R.U32.HI R26, RZ, 0x8, R11 ;  /* 0x00000008ff1a7819 */ /* 0x000fc4000001160b */
[----:B------:R-:W-:Y:S02]  /*1720*/  IADD3 R8, PT, PT, -R31, R8, RZ ;  /* 0x000000081f087210 */ /* 0x000fe40007ffe1ff */
[----:B------:R-:W-:Y:S01]  /*1730*/  FFMA.FTZ R33, R54, R27, R33 ;  /* 0x0000001b36217223 */ /* 0x000fe20000010021 */
[----:B--2---:R-:W-:Y:S01]  /*1740*/  HADD2.F32 R15, -RZ, R15.H0_H0 ;  /* 0x2000000fff0f7230 */ /* 0x004fe20000004100 */
[----:B------:R-:W1:Y:S01]  /*1750*/  I2F.F16 R50, R50 ;  /* 0x0000003200327306 */ /* 0x000e620000200c00 */
[----:B------:R-:W-:Y:S02]  /*1760*/  LOP3.LUT R10, R10, 0xff, RZ, 0xc0, !PT ;  /* 0x000000ff0a0a7812 */ /* 0x000fe400078ec0ff */
[----:B------:R-:W-:Y:S02]  /*1770*/  LOP3.LUT R37, R26, 0xff, RZ, 0xc0, !PT ;  /* 0x000000ff1a257812 */ /* 0x000fe400078ec0ff */
[----:B------:R-:W-:Y:S01]  /*1780*/  LEA.HI R43, R11, -R34, RZ, 0x8 ;  /* 0x800000220b2b7211 */ /* 0x000fe200078f40ff */
[----:B---3--:R-:W-:-:S02]  /*1790*/  HADD2.F32 R14, -RZ, R14.H0_H0 ;  /* 0x2000000eff0e7230 */ /* 0x008fc40000004100 */
[----:B------:R-:W2:Y:S01]  /*17a0*/  I2F.F16 R49, R49 ;  /* 0x0000003100317306 */ /* 0x000ea20000200c00 */
[----:B------:R-:W-:Y:S01]  /*17b0*/  IADD3 R37, PT, PT, -R34, R37, RZ ;  /* 0x0000002522257210 */ /* 0x000fe20007ffe1ff */
[----:B-1----:R-:W-:-:S06]  /*17c0*/  HADD2.F32 R50, -RZ, R50.H0_H0 ;  /* 0x20000032ff327230 */ /* 0x002fcc0000004100 */
[----:B------:R-:W1:Y:S01]  /*17d0*/  I2F.F16 R12, R12 ;  /* 0x0000000c000c7306 */ /* 0x000e620000200c00 */
[----:B--2---:R-:W-:-:S07]  /*17e0*/  HADD2.F32 R49, -RZ, R49.H0_H0 ;  /* 0x20000031ff317230 */ /* 0x004fce0000004100 */
[----:B------:R2:W-:Y:S01]  /*17f0*/  I2F.F16 R30, R28 ;  /* 0x0000001c001e7306 */ /* 0x0005e20000200c00 */
[----:B-1----:R-:W-:-:S07]  /*1800*/  HADD2.F32 R12, -RZ, R12.H0_H0 ;  /* 0x2000000cff0c7230 */ /* 0x002fce0000004100 */
[----:B------:R-:W1:Y:S01]  /*1810*/  I2F.F16 R51, R51 ;  /* 0x0000003300337306 */ /* 0x000e620000200c00 */
[----:B--2---:R-:W-:Y:S01]  /*1820*/  FFMA.FTZ R28, R68, R29, RZ ;  /* 0x0000001d441c7223 */ /* 0x004fe200000100ff */
[----:B------:R-:W-:Y:S01]  /*1830*/  FFMA.FTZ R29, R59, R6, R38 ;  /* 0x000000063b1d7223 */ /* 0x000fe20000010026 */
[----:B------:R-:W-:Y:S02]  /*1840*/  IADD3 R38, PT, PT, -R17, R10, RZ ;  /* 0x0000000a11267210 */ /* 0x000fe40007ffe1ff */
[----:B------:R-:W-:Y:S01]  /*1850*/  FFMA.FTZ R28, R63, R6, R28 ;  /* 0x000000063f1c7223 */ /* 0x000fe2000001001c */
[----:B------:R-:W-:Y:S01]  /*1860*/  SHF.R.U32.HI R6, RZ, 0x10, R9 ;  /* 0x00000010ff067819 */ /* 0x000fe20000011609 */
[-C--:B------:R-:W-:Y:S01]  /*1870*/  FFMA.FTZ R9, R14, R27.reuse, R29 ;  /* 0x0000001b0e097223 */ /* 0x080fe2000001001d */
[----:B------:R2:W-:Y:S01]  /*1880*/  I2F.F16 R44, R8 ;  /* 0x00000008002c7306 */ /* 0x0005e20000200c00 */
[----:B------:R-:W-:Y:S01]  /*1890*/  FFMA.FTZ R28, R15, R27, R28 ;  /* 0x0000001b0f1c7223 */ /* 0x000fe2000001001c */
[----:B------:R-:W-:Y:S01]  /*18a0*/  LOP3.LUT R27, R6, 0xff, RZ, 0xc0, !PT ;  /* 0x000000ff061b7812 */ /* 0x000fe200078ec0ff */
[-C--:B------:R-:W-:Y:S01]  /*18b0*/  FFMA.FTZ R10, R12, R7.reuse, R9 ;  /* 0x000000070c0a7223 */ /* 0x080fe20000010009 */
[----:B------:R-:W-:Y:S01]  /*18c0*/  SHF.R.U32.HI R6, RZ, 0x10, R11 ;  /* 0x00000010ff067819 */ /* 0x000fe2000001160b */
[----:B------:R-:W-:Y:S01]  /*18d0*/  FFMA.FTZ R29, R49, R7, R28 ;  /* 0x00000007311d7223 */ /* 0x000fe2000001001c */
[----:B------:R-:W-:Y:S01]  /*18e0*/  IADD3 R32, PT, PT, -R18, R27, RZ ;  /* 0x0000001b12207210 */ /* 0x000fe20007ffe1ff */
[-C--:B------:R-:W-:Y:S01]  /*18f0*/  FFMA.FTZ R27, R48, R7.reuse, R35 ;  /* 0x00000007301b7223 */ /* 0x080fe20000010023 */
[----:B------:R-:W3:Y:S01]  /*1900*/  I2F.F16 R45, R45 ;  /* 0x0000002d002d7306 */ /* 0x000ee20000200c00 */
[----:B--2---:R-:W-:Y:S01]  /*1910*/  FFMA.FTZ R8, R50, R7, R33 ;  /* 0x0000000732087223 */ /* 0x004fe20000010021 */
[----:B------:R-:W-:Y:S01]  /*1920*/  LOP3.LUT R7, R6, 0xff, RZ, 0xc0, !PT ;  /* 0x000000ff06077812 */ /* 0x000fe200078ec0ff */
[----:B0-----:R-:W-:-:S02]  /*1930*/  HADD2.F32 R6, -RZ, R4.H0_H0 ;  /* 0x20000004ff067230 */ /* 0x001fc40000004100 */
[----:B-1----:R-:W-:Y:S01]  /*1940*/  HADD2.F32 R51, -RZ, R51.H0_H0 ;  /* 0x20000033ff337230 */ /* 0x002fe20000004100 */
[----:B------:R-:W-:Y:S01]  /*1950*/  IADD3 R39, PT, PT, -R34, R7, RZ ;  /* 0x0000000722277210 */ /* 0x000fe20007ffe1ff */
[----:B------:R-:W-:Y:S01]  /*1960*/  HADD2.F32 R4, -RZ, R4.H1_H1 ;  /* 0x30000004ff047230 */ /* 0x000fe20000004100 */
[----:B------:R-:W0:Y:S01]  /*1970*/  I2F.F16 R46, R46 ;  /* 0x0000002e002e7306 */ /* 0x000e220000200c00 */
[----:B------:R-:W-:Y:S02]  /*1980*/  HADD2.F32 R30, -RZ, R30.H0_H0 ;  /* 0x2000001eff1e7230 */ /* 0x000fe40000004100 */
[-C--:B------:R-:W-:Y:S01]  /*1990*/  FFMA.FTZ R11, R56, R6.reuse, R27 ;  /* 0x00000006380b7223 */ /* 0x080fe2000001001b */
[-C--:B------:R-:W-:Y:S01]  /*19a0*/  FFMA.FTZ R8, R53, R6.reuse, R8 ;  /* 0x0000000635087223 */ /* 0x080fe20000010008 */
[-C--:B------:R-:W-:Y:S01]  /*19b0*/  FFMA.FTZ R27, R52, R6.reuse, R29 ;  /* 0x00000006341b7223 */ /* 0x080fe2000001001d */
[----:B------:R-:W-:Y:S01]  /*19c0*/  FFMA.FTZ R10, R51, R6, R10 ;  /* 0x00000006330a7223 */ /* 0x000fe2000001000a */
[----:B------:R-:W-:Y:S01]  /*19d0*/  HADD2.F32 R9, -RZ, R5.H0_H0 ;  /* 0x20000005ff097230 */ /* 0x000fe20000004100 */
[----:B------:R-:W1:Y:S01]  /*19e0*/  LDS.64 R6, [UR4+0x200] ;  /* 0x00020004ff067984 */ /* 0x000e620008000a00 */
[----:B------:R-:W2:Y:S01]  /*19f0*/  I2F.F16 R47, R37 ;  /* 0x00000025002f7306 */ /* 0x000ea20000200c00 */
[----:B---3--:R-:W-:-:S02]  /*1a00*/  HADD2.F32 R45, -RZ, R45.H0_H0 ;  /* 0x2000002dff2d7230 */ /* 0x008fc40000004100 */
[-C--:B------:R-:W-:Y:S01]  /*1a10*/  FFMA.FTZ R11, R30, R4.reuse, R11 ;  /* 0x000000041e0b7223 */ /* 0x080fe2000001000b */
[----:B------:R-:W-:Y:S02]  /*1a20*/  HADD2.F32 R44, -RZ, R44.H0_H0 ;  /* 0x2000002cff2c7230 */ /* 0x000fe40000004100 */
[----:B------:R-:W-:Y:S02]  /*1a30*/  HADD2.F32 R5, -RZ, R5.H1_H1 ;  /* 0x30000005ff057230 */ /* 0x000fe40000004100 */
[-C--:B------:R-:W-:Y:S01]  /*1a40*/  FFMA.FTZ R29, R45, R4.reuse, R8 ;  /* 0x000000042d1d7223 */ /* 0x080fe20000010008 */
[----:B0-----:R-:W-:Y:S01]  /*1a50*/  HADD2.F32 R46, -RZ, R46.H0_H0 ;  /* 0x2000002eff2e7230 */ /* 0x001fe20000004100 */
[----:B------:R-:W0:Y:S01]  /*1a60*/  I2F.F16 R32, R32 ;  /* 0x0000002000207306 */ /* 0x000e220000200c00 */
[----:B------:R-:W-:Y:S01]  /*1a70*/  FFMA.FTZ R11, R44, R9, R11 ;  /* 0x000000092c0b7223 */ /* 0x000fe2000001000b */
[----:B------:R-:W-:Y:S02]  /*1a80*/  HADD2.F32 R28, -RZ, R66.H1_H1 ;  /* 0x30000042ff1c7230 */ /* 0x000fe40000004100 */
[----:B------:R-:W-:Y:S01]  /*1a90*/  FFMA.FTZ R27, R46, R4, R27 ;  /* 0x000000042e1b7223 */ /* 0x000fe2000001001b */
[----:B--2---:R-:W-:-:S03]  /*1aa0*/  HADD2.F32 R47, -RZ, R47.H0_H0 ;  /* 0x2000002fff2f7230 */ /* 0x004fc60000004100 */
[----:B------:R-:W2:Y:S02]  /*1ab0*/  I2F.F16 R40, R40 ;  /* 0x0000002800287306 */ /* 0x000ea40000200c00 */
[----:B------:R-:W-:Y:S01]  /*1ac0*/  FFMA.FTZ R10, R47, R4, R10 ;  /* 0x000000042f0a7223 */ /* 0x000fe2000001000a */
[----:B0-----:R-:W-:-:S05]  /*1ad0*/  HADD2.F32 R32, -RZ, R32.H0_H0 ;  /* 0x20000020ff207230 */ /* 0x001fca0000004100 */
[----:B------:R-:W0:Y:S01]  /*1ae0*/  I2F.F16 R38, R38 ;  /* 0x0000002600267306 */ /* 0x000e220000200c00 */
[----:B------:R-:W-:Y:S01]  /*1af0*/  FFMA.FTZ R8, R32, R9, R29 ;  /* 0x0000000920087223 */ /* 0x000fe2000001001d */
[----:B------:R-:W-:Y:S02]  /*1b00*/  HADD2.F32 R29, -RZ, R66.H0_H0 ;  /* 0x20000042ff1d7230 */ /* 0x000fe40000004100 */
[----:B--2---:R-:W-:-:S04]  /*1b10*/  HADD2.F32 R40, -RZ, R40.H0_H0 ;  /* 0x20000028ff287230 */ /* 0x004fc80000004100 */
[----:B------:R-:W2:Y:S01]  /*1b20*/  I2F.F16 R39, R39 ;  /* 0x0000002700277306 */ /* 0x000ea20000200c00 */
[----:B------:R-:W-:Y:S01]  /*1b30*/  FFMA.FTZ R4, R40, R5, R11 ;  /* 0x0000000528047223 */ /* 0x000fe2000001000b */
[----:B0-----:R-:W-:-:S06]  /*1b40*/  HADD2.F32 R38, -RZ, R38.H0_H0 ;  /* 0x20000026ff267230 */ /* 0x001fcc0000004100 */
[----:B------:R-:W0:Y:S01]  /*1b50*/  I2F.F16 R41, R41 ;  /* 0x0000002900297306 */ /* 0x000e220000200c00 */
[----:B------:R-:W-:Y:S01]  /*1b60*/  FFMA.FTZ R27, R38, R9, R27 ;  /* 0x00000009261b7223 */ /* 0x000fe2000001001b */
[----:B--2---:R-:W-:-:S06]  /*1b70*/  HADD2.F32 R39, -RZ, R39.H0_H0 ;  /* 0x20000027ff277230 */ /* 0x004fcc0000004100 */
[----:B------:R-:W2:Y:S01]  /*1b80*/  I2F.F16 R42, R42 ;  /* 0x0000002a002a7306 */ /* 0x000ea20000200c00 */
[----:B------:R-:W-:Y:S01]  /*1b90*/  FFMA.FTZ R26, R39, R9, R10 ;  /* 0x00000009271a7223 */ /* 0x000fe2000001000a */
[----:B0-----:R-:W-:-:S06]  /*1ba0*/  HADD2.F32 R41, -RZ, R41.H0_H0 ;  /* 0x20000029ff297230 */ /* 0x001fcc0000004100 */
[----:B------:R-:W0:Y:S01]  /*1bb0*/  I2F.F16 R43, R43 ;  /* 0x0000002b002b7306 */ /* 0x000e220000200c00 */
[----:B------:R-:W-:Y:S01]  /*1bc0*/  FFMA.FTZ R9, R41, R5, R8 ;  /* 0x0000000529097223 */ /* 0x000fe20000010008 */
[----:B------:R-:W-:Y:S01]  /*1bd0*/  FMUL.FTZ R8, R29, R4 ;  /* 0x000000041d087220 */ /* 0x000fe20000410000 */
[----:B--2---:R-:W-:Y:S02]  /*1be0*/  HADD2.F32 R42, -RZ, R42.H0_H0 ;  /* 0x2000002aff2a7230 */ /* 0x004fe40000004100 */
[----:B------:R-:W-:Y:S02]  /*1bf0*/  FMUL.FTZ R9, R28, R9 ;  /* 0x000000091c097220 */ /* 0x000fe40000410000 */
[----:B------:R-:W-:Y:S01]  /*1c00*/  F2FP.F16.F32.PACK_AB R8, RZ, R8 ;  /* 0x00000008ff08723e */ /* 0x000fe200000000ff */
[----:B------:R-:W-:Y:S01]  /*1c10*/  FFMA.FTZ R10, R42, R5, R27 ;  /* 0x000000052a0a7223 */ /* 0x000fe2000001001b */
[----:B------:R-:W-:Y:S01]  /*1c20*/  HADD2.F32 R27, -RZ, R67.H0_H0 ;  /* 0x20000043ff1b7230 */ /* 0x000fe20000004100 */
[----:B------:R-:W-:Y:S01]  /*1c30*/  F2FP.F16.F32.PACK_AB R9, RZ, R9 ;  /* 0x00000009ff09723e */ /* 0x000fe200000000ff */
[----:B0-----:R-:W-:-:S03]  /*1c40*/  HADD2.F32 R43, -RZ, R43.H0_H0 ;  /* 0x2000002bff2b7230 */ /* 0x001fc60000004100 */
[----:B------:R-:W-:Y:S01]  /*1c50*/  FMUL.FTZ R10, R27, R10 ;  /* 0x0000000a1b0a7220 */ /* 0x000fe20000410000 */
[----:B------:R-:W-:Y:S01]  /*1c60*/  PRMT R8, R8, 0x5410, R9 ;  /* 0x0000541008087816 */ /* 0x000fe20000000009 */
[----:B------:R-:W-:Y:S01]  /*1c70*/  FFMA.FTZ R11, R43, R5, R26 ;  /* 0x000000052b0b7223 */ /* 0x000fe2000001001a */
[----:B------:R-:W-:Y:S01]  /*1c80*/  HADD2.F32 R26, -RZ, R67.H1_H1 ;  /* 0x30000043ff1a7230 */ /* 0x000fe20000004100 */
[----:B------:R-:W0:Y:S01]  /*1c90*/  LDS.64 R4, [UR4+0x208] ;  /* 0x00020804ff047984 */ /* 0x000e220008000a00 */
[----:B------:R-:W-:Y:S01]  /*1ca0*/  F2FP.F16.F32.PACK_AB R10, RZ, R10 ;  /* 0x0000000aff0a723e */ /* 0x000fe200000000ff */
[--C-:B-1----:R-:W-:Y:S02]  /*1cb0*/  HADD2.F32 R9, -RZ, R6.reuse.H0_H0 ;  /* 0x20000006ff097230 */ /* 0x102fe40000004100 */
[----:B------:R-:W-:Y:S02]  /*1cc0*/  HFMA2 R57, R8, 1, 1, R57 ;  /* 0x3c003c0008397831 */ /* 0x000fe40000000039 */
[----:B------:R-:W-:Y:S01]  /*1cd0*/  FMUL.FTZ R11, R26, R11 ;  /* 0x0000000b1a0b7220 */ /* 0x000fe20000410000 */
[----:B------:R-:W-:-:S02]  /*1ce0*/  HADD2.F32 R6, -RZ, R6.H1_H1 ;  /* 0x30000006ff067230 */ /* 0x000fc40000004100 */
[-C--:B------:R-:W-:Y:S01]  /*1cf0*/  FFMA.FTZ R8, R74, R9.reuse, RZ ;  /* 0x000000094a087223 */ /* 0x080fe200000100ff */
[----:B------:R-:W-:Y:S01]  /*1d00*/  FFMA.FTZ R36, R68, R9, RZ ;  /* 0x0000000944247223 */ /* 0x000fe200000100ff */
[----:B------:R-:W-:Y:S01]  /*1d10*/  F2FP.F16.F32.PACK_AB R11, RZ, R11 ;  /* 0x0000000bff0b723e */ /* 0x000fe200000000ff */
[----:B------:R-:W-:Y:S02]  /*1d20*/  FFMA.FTZ R70, R60, R9, RZ ;  /* 0x000000093c467223 */ /* 0x000fe400000100ff */
[-C--:B------:R-:W-:Y:S01]  /*1d30*/  FFMA.FTZ R36, R63, R6.reuse, R36 ;  /* 0x000000063f247223 */ /* 0x080fe20000010024 */
[----:B------:R-:W-:Y:S01]  /*1d40*/  PRMT R10, R10, 0x5410, R11 ;  /* 0x000054100a0a7816 */ /* 0x000fe2000000000b */
[--C-:B------:R-:W-:Y:S02]  /*1d50*/  HADD2.F32 R11, -RZ, R7.reuse.H0_H0 ;  /* 0x20000007ff0b7230 */ /* 0x100fe40000004100 */
[----:B------:R-:W-:Y:S01]  /*1d60*/  FFMA.FTZ R35, R59, R6, R70 ;  /* 0x000000063b237223 */ /* 0x000fe20000010046 */
[----:B------:R-:W-:-:S02]  /*1d70*/  HADD2.F32 R7, -RZ, R7.H1_H1 ;  /* 0x30000007ff077230 */ /* 0x000fc40000004100 */
[----:B------:R-:W-:Y:S02]  /*1d80*/  HFMA2 R55, R10, 1, 1, R55 ;  /* 0x3c003c000a377831 */ /* 0x000fe40000000037 */
[----:B------:R-:W-:Y:S01]  /*1d90*/  FFMA.FTZ R10, R72, R9, RZ ;  /* 0x00000009480a7223 */ /* 0x000fe200000100ff */
[-C--:B------:R-:W-:Y:S01]  /*1da0*/  FFMA.FTZ R9, R73, R6.reuse, R8 ;  /* 0x0000000649097223 */ /* 0x080fe20000010008 */
[-C--:B------:R-:W-:Y:S01]  /*1db0*/  FFMA.FTZ R36, R15, R11.reuse, R36 ;  /* 0x0000000b0f247223 */ /* 0x080fe20000010024 */
[-C--:B------:R-:W-:Y:S01]  /*1dc0*/  FFMA.FTZ R35, R14, R11.reuse, R35 ;  /* 0x0000000b0e237223 */ /* 0x080fe20000010023 */
[----:B------:R-:W-:Y:S01]  /*1dd0*/  FFMA.FTZ R33, R69, R6, R10 ;  /* 0x0000000645217223 */ /* 0x000fe2000001000a */
[----:B------:R-:W-:Y:S02]  /*1de0*/  FFMA.FTZ R9, R58, R11, R9 ;  /* 0x0000000b3a097223 */ /* 0x000fe40000010009 */
[----:B------:R-:W-:Y:S01]  /*1df0*/  FFMA.FTZ R6, R12, R7, R35 ;  /* 0x000000070c067223 */ /* 0x000fe20000010023 */
[----:B------:R-:W-:Y:S01]  /*1e00*/  FFMA.FTZ R33, R54, R11, R33 ;  /* 0x0000000b36217223 */ /* 0x000fe20000010021 */
[----:B------:R-:W-:-:S03]  /*1e10*/  FFMA.FTZ R9, R48, R7, R9 ;  /* 0x0000000730097223 */ /* 0x000fc60000010009 */
[-C--:B------:R-:W-:Y:S01]  /*1e20*/  FFMA.FTZ R8, R50, R7.reuse, R33 ;  /* 0x0000000732087223 */ /* 0x080fe20000010021 */
[----:B------:R-:W-:Y:S01]  /*1e30*/  FFMA.FTZ R33, R49, R7, R36 ;  /* 0x0000000731217223 */ /* 0x000fe20000010024 */
[----:B0-----:R-:W-:-:S05]  /*1e40*/  HADD2.F32 R10, -RZ, R4.H0_H0 ;  /* 0x20000004ff0a7230 */ /* 0x001fca0000004100 */
[-C--:B------:R-:W-:Y:S01]  /*1e50*/  FFMA.FTZ R11, R56, R10.reuse, R9 ;  /* 0x0000000a380b7223 */ /* 0x080fe20000010009 */
[-C--:B------:R-:W-:Y:S01]  /*1e60*/  FFMA.FTZ R9, R52, R10.reuse, R33 ;  /* 0x0000000a34097223 */ /* 0x080fe20000010021 */
[----:B------:R-:W-:Y:S02]  /*1e70*/  HADD2.F32 R33, -RZ, R4.H1_H1 ;  /* 0x30000004ff217230 */ /* 0x000fe40000004100 */
[-C--:B------:R-:W-:Y:S01]  /*1e80*/  FFMA.FTZ R8, R53, R10.reuse, R8 ;  /* 0x0000000a35087223 */ /* 0x080fe20000010008 */
[----:B------:R-:W-:Y:S02]  /*1e90*/  FFMA.FTZ R10, R51, R10, R6 ;  /* 0x0000000a330a7223 */ /* 0x000fe40000010006 */
[----:B------:R-:W0:Y:S01]  /*1ea0*/  LDS.64 R6, [UR4+0x300] ;  /* 0x00030004ff067984 */ /* 0x000e220008000a00 */
[-C--:B------:R-:W-:Y:S01]  /*1eb0*/  FFMA.FTZ R35, R30, R33.reuse, R11 ;  /* 0x000000211e237223 */ /* 0x080fe2000001000b */
[--C-:B------:R-:W-:Y:S02]  /*1ec0*/  HADD2.F32 R11, -RZ, R5.reuse.H0_H0 ;  /* 0x20000005ff0b7230 */ /* 0x100fe40000004100 */
[----:B------:R-:W-:Y:S01]  /*1ed0*/  FFMA.FTZ R37, R45, R33, R8 ;  /* 0x000000212d257223 */ /* 0x000fe20000010008 */
[----:B------:R-:W-:-:S02]  /*1ee0*/  HADD2.F32 R5, -RZ, R5.H1_H1 ;  /* 0x30000005ff057230 */ /* 0x000fc40000004100 */
[-C--:B------:R-:W-:Y:S01]  /*1ef0*/  FFMA.FTZ R9, R46, R33.reuse, R9 ;  /* 0x000000212e097223 */ /* 0x080fe20000010009 */
[----:B------:R-:W-:Y:S01]  /*1f00*/  FFMA.FTZ R8, R47, R33, R10 ;  /* 0x000000212f087223 */ /* 0x000fe2000001000a */
[-C--:B------:R-:W-:Y:S01]  /*1f10*/  FFMA.FTZ R35, R44, R11.reuse, R35 ;  /* 0x0000000b2c237223 */ /* 0x080fe20000010023 */
[-C--:B------:R-:W-:Y:S01]  /*1f20*/  FFMA.FTZ R10, R32, R11.reuse, R37 ;  /* 0x0000000b200a7223 */ /* 0x080fe20000010025 */
[-C--:B------:R-:W-:Y:S01]  /*1f30*/  FFMA.FTZ R33, R38, R11.reuse, R9 ;  /* 0x0000000b26217223 */ /* 0x080fe20000010009 */
[----:B------:R-:W-:Y:S01]  /*1f40*/  FFMA.FTZ R36, R39, R11, R8 ;  /* 0x0000000b27247223 */ /* 0x000fe20000010008 */
[-C--:B------:R-:W-:Y:S01]  /*1f50*/  FFMA.FTZ R4, R40, R5.reuse, R35 ;  /* 0x0000000528047223 */ /* 0x080fe20000010023 */
[----:B------:R-:W-:-:S03]  /*1f60*/  FFMA.FTZ R9, R41, R5, R10 ;  /* 0x0000000529097223 */ /* 0x000fc6000001000a */
[----:B------:R-:W-:Y:S01]  /*1f70*/  FMUL.FTZ R8, R29, R4 ;  /* 0x000000041d087220 */ /* 0x000fe20000410000 */
[-C--:B------:R-:W-:Y:S01]  /*1f80*/  FFMA.FTZ R4, R42, R5.reuse, R33 ;  /* 0x000000052a047223 */ /* 0x080fe20000010021 */
[----:B------:R-:W-:Y:S01]  /*1f90*/  FFMA.FTZ R5, R43, R5, R36 ;  /* 0x000000052b057223 */ /* 0x000fe20000010024 */
[----:B------:R-:W-:Y:S02]  /*1fa0*/  FMUL.FTZ R9, R28, R9 ;  /* 0x000000091c097220 */ /* 0x000fe40000410000 */
[----:B------:R-:W-:Y:S01]  /*1fb0*/  FMUL.FTZ R10, R27, R4 ;  /* 0x000000041b0a7220 */ /* 0x000fe20000410000 */
[----:B------:R-:W-:Y:S01]  /*1fc0*/  FMUL.FTZ R11, R26, R5 ;  /* 0x000000051a0b7220 */ /* 0x000fe20000410000 */
[----:B------:R-:W-:Y:S01]  /*1fd0*/  F2FP.F16.F32.PACK_AB R8, RZ, R8 ;  /* 0x00000008ff08723e */ /* 0x000fe200000000ff */
[----:B------:R-:W1:Y:S01]  /*1fe0*/  LDS.64 R4, [UR4+0x308] ;  /* 0x00030804ff047984 */ /* 0x000e620008000a00 */
[----:B------:R-:W-:Y:S02]  /*1ff0*/  F2FP.F16.F32.PACK_AB R9, RZ, R9 ;  /* 0x00000009ff09723e */ /* 0x000fe400000000ff */
[----:B------:R-:W-:-:S02]  /*2000*/  F2FP.F16.F32.PACK_AB R10, RZ, R10 ;  /* 0x0000000aff0a723e */ /* 0x000fc400000000ff */
        /* <DEDUP_REMOVED lines=31> */
[-C--:B------:R-:W-:Y:S01]  /*2200*/  FFMA.FTZ R9, R30, R4.reuse, R9 ;  /* 0x000000041e097223 */ /* 0x080fe20000010009 */
[----:B------:R-:W0:Y:S01]  /*2210*/  LDS.64 R6, [UR4] ;  /* 0x00000004ff067984 */ /* 0x000e220008000a00 */
[-C--:B------:R-:W-:Y:S01]  /*2220*/  FFMA.FTZ R35, R46, R4.reuse, R11 ;  /* 0x000000042e237223 */ /* 0x080fe2000001000b */
[--C-:B------:R-:W-:Y:S02]  /*2230*/  HADD2.F32 R11, -RZ, R5.reuse.H0_H0 ;  /* 0x20000005ff0b7230 */ /* 0x100fe40000004100 */
[----:B------:R-:W-:Y:S01]  /*2240*/  FFMA.FTZ R33, R45, R4, R8 ;  /* 0x000000042d217223 */ /* 0x000fe20000010008 */
[----:B------:R-:W-:-:S02]  /*2250*/  HADD2.F32 R5, -RZ, R5.H1_H1 ;  /* 0x30000005ff057230 */ /* 0x000fc40000004100 */
        /* <DEDUP_REMOVED lines=15> */
[----:B------:R-:W1:Y:S01]  /*2350*/  LDS.64 R8, [UR4+0x8] ;  /* 0x00000804ff087984 */ /* 0x000e620008000a00 */
[----:B------:R-:W-:Y:S02]  /*2360*/  F2FP.F16.F32.PACK_AB R10, RZ, R10 ;  /* 0x0000000aff0a723e */ /* 0x000fe400000000ff */
[----:B------:R-:W-:Y:S02]  /*2370*/  F2FP.F16.F32.PACK_AB R11, RZ, R11 ;  /* 0x0000000bff0b723e */ /* 0x000fe400000000ff */
[----:B------:R-:W-:Y:S02]  /*2380*/  PRMT R4, R4, 0x5410, R5 ;  /* 0x0000541004047816 */ /* 0x000fe40000000005 */
[----:B------:R-:W-:-:S03]  /*2390*/  PRMT R10, R10, 0x5410, R11 ;  /* 0x000054100a0a7816 */ /* 0x000fc6000000000b */
[----:B------:R-:W-:Y:S02]  /*23a0*/  HFMA2 R33, R4, 1, 1, R25 ;  /* 0x3c003c0004217831 */ /* 0x000fe40000000019 */
[----:B------:R-:W-:Y:S02]  /*23b0*/  HFMA2 R35, R10, 1, 1, R24 ;  /* 0x3c003c000a237831 */ /* 0x000fe40000000018 */
[--C-:B0-----:R-:W-:Y:S02]  /*23c0*/  HADD2.F32 R5, -RZ, R6.reuse.H0_H0 ;  /* 0x20000006ff057230 */ /* 0x101fe40000004100 */
[----:B------:R-:W-:-:S03]  /*23d0*/  HADD2.F32 R4, -RZ, R6.H1_H1 ;  /* 0x30000006ff047230 */ /* 0x000fc60000004100 */
[----:B------:R-:W-:Y:S01]  /*23e0*/  FFMA.FTZ R6, R74, R5, RZ ;  /* 0x000000054a067223 */ /* 0x000fe200000100ff */
[C---:B------:R-:W-:Y:S01]  /*23f0*/  FFMA.FTZ R25, R5.reuse, R72, RZ ;  /* 0x0000004805197223 */ /* 0x040fe200000100ff */
[C---:B------:R-:W-:Y:S01]  /*2400*/  FFMA.FTZ R10, R5.reuse, R68, RZ ;  /* 0x00000044050a7223 */ /* 0x040fe200000100ff */
[----:B------:R-:W-:Y:S01]  /*2410*/  FFMA.FTZ R24, R5, R60, RZ ;  /* 0x0000003c05187223 */ /* 0x000fe200000100ff */
[----:B------:R-:W-:Y:S01]  /*2420*/  FFMA.FTZ R11, R73, R4, R6 ;  /* 0x00000004490b7223 */ /* 0x000fe20000010006 */
[C---:B------:R-:W-:Y:S01]  /*2430*/  FFMA.FTZ R25, R4.reuse, R69, R25 ;  /* 0x0000004504197223 */ /* 0x040fe20000010019 */
[C---:B------:R-:W-:Y:S01]  /*2440*/  FFMA.FTZ R6, R4.reuse, R63, R10 ;  /* 0x0000003f04067223 */ /* 0x040fe2000001000a */
[----:B------:R-:W-:Y:S01]  /*2450*/  FFMA.FTZ R37, R4, R59, R24 ;  /* 0x0000003b04257223 */ /* 0x000fe20000010018 */
[--C-:B------:R-:W-:Y:S01]  /*2460*/  HADD2.F32 R10, -RZ, R7.reuse.H0_H0 ;  /* 0x20000007ff0a7230 */ /* 0x100fe20000004100 */
[----:B------:R-:W0:Y:S01]  /*2470*/  LDS.64 R4, [UR4+0x400] ;  /* 0x00040004ff047984 */ /* 0x000e220008000a00 */
        /* <DEDUP_REMOVED lines=9> */
[--C-:B-1----:R-:W-:Y:S02]  /*2510*/  HADD2.F32 R7, -RZ, R8.reuse.H0_H0 ;  /* 0x20000008ff077230 */ /* 0x102fe40000004100 */
[----:B------:R-:W-:-:S03]  /*2520*/  HADD2.F32 R8, -RZ, R8.H1_H1 ;  /* 0x30000008ff087230 */ /* 0x000fc60000004100 */
[C---:B------:R-:W-:Y:S01]  /*2530*/  FFMA.FTZ R37, R7.reuse, R53, R6 ;  /* 0x0000003507257223 */ /* 0x040fe20000010006 */
[----:B------:R-:W-:Y:S01]  /*2540*/  FFMA.FTZ R25, R56, R7, R25 ;  /* 0x0000000738197223 */ /* 0x000fe20000010019 */
[C---:B------:R-:W-:Y:S01]  /*2550*/  FFMA.FTZ R11, R7.reuse, R52, R11 ;  /* 0x00000034070b7223 */ /* 0x040fe2000001000b */
[----:B------:R-:W-:Y:S01]  /*2560*/  FFMA.FTZ R10, R7, R51, R10 ;  /* 0x00000033070a7223 */ /* 0x000fe2000001000a */
[--C-:B------:R-:W-:Y:S02]  /*2570*/  HADD2.F32 R7, -RZ, R9.reuse.H0_H0 ;  /* 0x20000009ff077230 */ /* 0x100fe40000004100 */
[----:B------:R-:W-:Y:S01]  /*2580*/  FFMA.FTZ R6, R8, R45, R37 ;  /* 0x0000002d08067223 */ /* 0x000fe20000010025 */
[----:B------:R-:W-:Y:S01]  /*2590*/  FFMA.FTZ R25, R30, R8, R25 ;  /* 0x000000081e197223 */ /* 0x000fe20000010019 */
[C---:B------:R-:W-:Y:S01]  /*25a0*/  FFMA.FTZ R11, R8.reuse, R46, R11 ;  /* 0x0000002e080b7223 */ /* 0x040fe2000001000b */
[----:B------:R-:W-:Y:S01]  /*25b0*/  FFMA.FTZ R10, R8, R47, R10 ;  /* 0x0000002f080a7223 */ /* 0x000fe2000001000a */
[----:B------:R-:W-:-:S02]  /*25c0*/  HADD2.F32 R9, -RZ, R9.H1_H1 ;  /* 0x30000009ff097230 */ /* 0x000fc40000004100 */
        /* <DEDUP_REMOVED lines=8> */
[----:B------:R-:W-:Y:S01]  /*2650*/  FMUL.FTZ R71, R28, R7 ;  /* 0x000000071c477220 */ /* 0x000fe20000410000 */
[----:B------:R-:W-:Y:S01]  /*2660*/  MOV R75, UR6 ;  /* 0x00000006004b7c02 */ /* 0x000fe20008000f00 */
[----:B------:R-:W-:Y:S01]  /*2670*/  FMUL.FTZ R70, R29, R70 ;  /* 0x000000461d467220 */ /* 0x000fe20000410000 */
[----:B0-----:R-:W-:-:S02]  /*2680*/  HADD2.F32 R9, -RZ, R4.H0_H0 ;  /* 0x20000004ff097230 */ /* 0x001fc40000004100 */
[----:B------:R-:W-:Y:S01]  /*2690*/  FMUL.FTZ R81, R26, R81 ;  /* 0x000000511a517220 */ /* 0x000fe20000410000 */
[----:B------:R-:W-:Y:S01]  /*26a0*/  HADD2.F32 R4, -RZ, R4.H1_H1 ;  /* 0x30000004ff047230 */ /* 0x000fe20000004100 */
[----:B------:R-:W-:Y:S01]  /*26b0*/  F2FP.F16.F32.PACK_AB R70, RZ, R70 ;  /* 0x00000046ff46723e */ /* 0x000fe200000000ff */
        /* <DEDUP_REMOVED lines=14> */
[----:B------:R-:W0:Y:S01]  /*27a0*/  LDS.64 R36, [UR4+0x500] ;  /* 0x00050004ff247984 */ /* 0x000e220008000a00 */
[-C--:B------:R-:W-:Y:S01]  /*27b0*/  FFMA.FTZ R79, R48, R5.reuse, R79 ;  /* 0x00000005304f7223 */ /* 0x080fe2000001004f */
[-C--:B------:R-:W-:Y:S01]  /*27c0*/  FFMA.FTZ R78, R50, R5.reuse, R11 ;  /* 0x00000005324e7223 */ /* 0x080fe2000001000b */
[-C--:B------:R-:W-:Y:S01]  /*27d0*/  FFMA.FTZ R77, R49, R5.reuse, R4 ;  /* 0x00000005314d7223 */ /* 0x080fe20000010004 */
[----:B------:R-:W1:Y:S01]  /*27e0*/  LDS.64 R24, [UR4+0x408] ;  /* 0x00040804ff187984 */ /* 0x000e620008000a00 */
[----:B------:R-:W-:Y:S01]  /*27f0*/  FFMA.FTZ R76, R12, R5, R9 ;  /* 0x000000050c4c7223 */ /* 0x000fe20000010009 */
[----:B------:R-:W-:Y:S01]  /*2800*/  FMUL.FTZ R4, R27, R6 ;  /* 0x000000061b047220 */ /* 0x000fe20000410000 */
[----:B------:R-:W-:Y:S01]  /*2810*/  F2FP.F16.F32.PACK_AB R71, RZ, R71 ;  /* 0x00000047ff47723e */ /* 0x000fe200000000ff */
[----:B0-----:R-:W-:-:S02]  /*2820*/  HADD2.F32 R10, -RZ, R36.H1_H1 ;  /* 0x30000024ff0a7230 */ /* 0x001fc40000004100 */
[----:B-1----:R-:W-:-:S05]  /*2830*/  HADD2.F32 R5, -RZ, R24.H0_H0 ;  /* 0x20000018ff057230 */ /* 0x002fca0000004100 */
[-C--:B------:R-:W-:Y:S01]  /*2840*/  FFMA.FTZ R79, R56, R5.reuse, R79 ;  /* 0x00000005384f7223 */ /* 0x080fe2000001004f */
[-C--:B------:R-:W-:Y:S01]  /*2850*/  FFMA.FTZ R78, R53, R5.reuse, R78 ;  /* 0x00000005354e7223 */ /* 0x080fe2000001004e */
[-C--:B------:R-:W-:Y:S01]  /*2860*/  FFMA.FTZ R77, R52, R5.reuse, R77 ;  /* 0x00000005344d7223 */ /* 0x080fe2000001004d */
[----:B------:R-:W-:Y:S01]  /*2870*/  FFMA.FTZ R76, R51, R5, R76 ;  /* 0x00000005334c7223 */ /* 0x000fe2000001004c */
[----:B------:R-:W-:-:S05]  /*2880*/  HADD2.F32 R5, -RZ, R36.H0_H0 ;  /* 0x20000024ff057230 */ /* 0x000fca0000004100 */
[-C--:B------:R-:W-:Y:S01]  /*2890*/  FFMA.FTZ R74, R74, R5.reuse, RZ ;  /* 0x000000054a4a7223 */ /* 0x080fe200000100ff */
[-C--:B------:R-:W-:Y:S01]  /*28a0*/  FFMA.FTZ R72, R72, R5.reuse, RZ ;  /* 0x0000000548487223 */ /* 0x080fe200000100ff */
[-C--:B------:R-:W-:Y:S01]  /*28b0*/  FFMA.FTZ R68, R68, R5.reuse, RZ ;  /* 0x0000000544447223 */ /* 0x080fe200000100ff */
[----:B------:R-:W-:Y:S01]  /*28c0*/  FFMA.FTZ R8, R60, R5, RZ ;  /* 0x000000053c087223 */ /* 0x000fe200000100ff */
[----:B------:R-:W-:Y:S01]  /*28d0*/  MOV R5, UR6 ;  /* 0x0000000600057c02 */ /* 0x000fe20008000f00 */
[----:B------:R-:W-:Y:S01]  /*28e0*/  FFMA.FTZ R73, R73, R10, R74 ;  /* 0x0000000a49497223 */ /* 0x000fe2000001004a */
[----:B------:R-:W-:Y:S01]  /*28f0*/  F2FP.F16.F32.PACK_AB R60, RZ, R4 ;  /* 0x00000004ff3c723e */ /* 0x000fe200000000ff */
[-C--:B------:R-:W-:Y:S01]  /*2900*/  FFMA.FTZ R69, R69, R10.reuse, R72 ;  /* 0x0000000a45457223 */ /* 0x080fe20000010048 */
[----:B------:R-:W-:Y:S01]  /*2910*/  FFMA.FTZ R36, R63, R10, R68 ;  /* 0x0000000a3f247223 */ /* 0x000fe20000010044 */
[----:B------:R-:W-:-:S05]  /*2920*/  IMAD.WIDE R82, R5, 0x4, R82 ;  /* 0x0000000405527825 */ /* 0x000fca00078e0252 */
[----:B------:R-:W2:Y:S01]  /*2930*/  LDG.E.128.CONSTANT R4, desc[UR12][R82.64] ;  /* 0x0000000c52047981 */ /* 0x000ea2000c1e9d00 */
[----:B------:R-:W-:-:S04]  /*2940*/  IMAD.WIDE R74, R75, 0x4, R82 ;  /* 0x000000044b4a7825 */ /* 0x000fc800078e0252 */
[----:B------:R-:W-:Y:S02]  /*2950*/  FFMA.FTZ R59, R59, R10, R8 ;  /* 0x0000000a3b3b7223 */ /* 0x000fe40000010008 */
[----:B------:R-:W3:Y:S01]  /*2960*/  LDG.E.128.CONSTANT R8, desc[UR12][R74.64] ;  /* 0x0000000c4a087981 */ /* 0x000ee2000c1e9d00 */
[--C-:B------:R-:W-:Y:S01]  /*2970*/  HADD2.F32 R63, -RZ, R37.reuse.H0_H0 ;  /* 0x20000025ff3f7230 */ /* 0x100fe20000004100 */
[----:B------:R-:W-:Y:S01]  /*2980*/  PRMT R70, R70, 0x5410, R71 ;  /* 0x0000541046467816 */ /* 0x000fe20000000047 */
[----:B------:R-:W-:Y:S02]  /*2990*/  HADD2.F32 R37, -RZ, R37.H1_H1 ;  /* 0x30000025ff257230 */ /* 0x000fe40000004100 */
[----:B------:R-:W-:Y:S02]  /*29a0*/  HADD2.F32 R24, -RZ, R24.H1_H1 ;  /* 0x30000018ff187230 */ /* 0x000fe40000004100 */
        /* <DEDUP_REMOVED lines=9> */
[----:B------:R-:W-:Y:S01]  /*2a40*/  FFMA.FTZ R77, R46, R24, R77 ;  /* 0x000000182e4d7223 */ /* 0x000fe2000001004d */
[----:B------:R-:W-:-:S02]  /*2a50*/  HFMA2 R64, R70, 1, 1, R64 ;  /* 0x3c003c0046407831 */ /* 0x000fc40000000040 */
[--C-:B0-----:R-:W-:Y:S02]  /*2a60*/  HADD2.F32 R36, -RZ, R14.reuse.H0_H0 ;  /* 0x2000000eff247230 */ /* 0x101fe40000004100 */
[----:B------:R-:W-:-:S03]  /*2a70*/  HADD2.F32 R14, -RZ, R14.H1_H1 ;  /* 0x3000000eff0e7230 */ /* 0x000fc60000004100 */
[-C--:B------:R-:W-:Y:S01]  /*2a80*/  FFMA.FTZ R54, R53, R36.reuse, R54 ;  /* 0x0000002435367223 */ /* 0x080fe20000010036 */
[-C--:B------:R-:W-:Y:S01]  /*2a90*/  FFMA.FTZ R53, R52, R36.reuse, R63 ;  /* 0x0000002434357223 */ /* 0x080fe2000001003f */
[-C--:B------:R-:W-:Y:S01]  /*2aa0*/  FFMA.FTZ R52, R51, R36.reuse, R12 ;  /* 0x0000002433347223 */ /* 0x080fe2000001000c */
[----:B------:R-:W-:Y:S01]  /*2ab0*/  F2FP.F16.F32.PACK_AB R12, RZ, R81 ;  /* 0x00000051ff0c723e */ /* 0x000fe200000000ff */
[--C-:B------:R-:W-:Y:S02]  /*2ac0*/  HADD2.F32 R63, -RZ, R25.reuse.H0_H0 ;  /* 0x20000019ff3f7230 */ /* 0x100fe40000004100 */
[----:B------:R-:W-:Y:S01]  /*2ad0*/  FFMA.FTZ R59, R56, R36, R73 ;  /* 0x00000024383b7223 */ /* 0x000fe20000010049 */
[----:B------:R-:W-:Y:S01]  /*2ae0*/  HADD2.F32 R25, -RZ, R25.H1_H1 ;  /* 0x30000019ff197230 */ /* 0x000fe20000004100 */
[----:B------:R-:W-:Y:S01]  /*2af0*/  PRMT R60, R60, 0x5410, R12 ;  /* 0x000054103c3c7816 */ /* 0x000fe2000000000c */
[-C--:B------:R-:W-:Y:S01]  /*2b00*/  FFMA.FTZ R53, R46, R14.reuse, R53 ;  /* 0x0000000e2e357223 */ /* 0x080fe20000010035 */
[----:B------:R-:W-:Y:S01]  /*2b10*/  FFMA.FTZ R71, R30, R14, R59 ;  /* 0x0000000e1e477223 */ /* 0x000fe2000001003b */
[----:B------:R-:W-:-:S02]  /*2b20*/  MOV R81, UR6 ;  /* 0x0000000600517c02 */ /* 0x000fc40008000f00 */
[----:B------:R-:W-:Y:S02]  /*2b30*/  HADD2 R12, R60, R65 ;  /* 0x000000413c0c7230 */ /* 0x000fe40000000000 */
[-C--:B------:R-:W-:Y:S01]  /*2b40*/  FFMA.FTZ R65, R45, R24.reuse, R78 ;  /* 0x000000182d417223 */ /* 0x080fe2000001004e */
[----:B------:R-:W-:Y:S01]  /*2b50*/  FFMA.FTZ R60, R47, R24, R76 ;  /* 0x000000182f3c7223 */ /* 0x000fe2000001004c */
[----:B------:R-:W-:Y:S01]  /*2b60*/  FFMA.FTZ R45, R45, R14, R54 ;  /* 0x0000000e2d2d7223 */ /* 0x000fe20000010036 */
[----:B------:R-:W-:-:S04]  /*2b70*/  IMAD.WIDE R80, R81, 0x4, R74 ;  /* 0x0000000451507825 */ /* 0x000fc800078e024a */
[-C--:B------:R-:W-:Y:S01]  /*2b80*/  FFMA.FTZ R58, R32, R63.reuse, R65 ;  /* 0x0000003f203a7223 */ /* 0x080fe20000010041 */
[-C--:B------:R-:W-:Y:S01]  /*2b90*/  FFMA.FTZ R65, R38, R63.reuse, R77 ;  /* 0x0000003f26417223 */ /* 0x080fe2000001004d */
[----:B------:R-:W-:Y:S02]  /*2ba0*/  FFMA.FTZ R60, R39, R63, R60 ;  /* 0x0000003f273c7223 */ /* 0x000fe4000001003c */
[----:B------:R-:W-:Y:S01]  /*2bb0*/  FFMA.FTZ R59, R41, R25, R58 ;  /* 0x00000019293b7223 */ /* 0x000fe2000001003a */
[----:B--2---:R-:W-:Y:S02]  /*2bc0*/  LOP3.LUT R51, R5, 0xff, RZ, 0xc0, !PT ;  /* 0x000000ff05337812 */ /* 0x004fe400078ec0ff */
[----:B------:R-:W-:Y:S02]  /*2bd0*/  LOP3.LUT R56, R4, 0xff, RZ, 0xc0, !PT ;  /* 0x000000ff04387812 */ /* 0x000fe400078ec0ff */
[----:B------:R-:W-:Y:S02]  /*2be0*/  IADD3 R68, PT, PT, -R18, R51, RZ ;  /* 0x0000003312447210 */ /* 0x000fe40007ffe1ff */
[----:B------:R-:W-:-:S02]  /*2bf0*/  LOP3.LUT R51, R7, 0xff, RZ, 0xc0, !PT ;  /* 0x000000ff07337812 */ /* 0x000fc400078ec0ff */
[----:B------:R-:W-:Y:S02]  /*2c00*/  SHF.R.U32.HI R46, RZ, 0x8, R4 ;  /* 0x00000008ff2e7819 */ /* 0x000fe40000011604 */
[----:B------:R-:W-:Y:S01]  /*2c10*/  IADD3 R50, PT, PT, -R34, R51, RZ ;  /* 0x0000003322327210 */ /* 0x000fe20007ffe1ff */
[----:B------:R-:W-:Y:S01]  /*2c20*/  FFMA.FTZ R51, R30, R24, R79 ;  /* 0x000000181e337223 */ /* 0x000fe2000001004f */
[----:B------:R-:W-:Y:S01]  /*2c30*/  LOP3.LUT R24, R6, 0xff, RZ, 0xc0, !PT ;  /* 0x000000ff06187812 */ /* 0x000fe200078ec0ff */
[----:B------:R-:W0:Y:S01]  /*2c40*/  I2F.F16 R68, R68 ;  /* 0x0000004400447306 */ /* 0x000e220000200c00 */
[----:B------:R-:W-:Y:S01]  /*2c50*/  IADD3 R56, PT, PT, -R31, R56, RZ ;  /* 0x000000381f387210 */ /* 0x000fe20007ffe1ff */
[----:B------:R-:W-:Y:S01]  /*2c60*/  FFMA.FTZ R51, R44, R63, R51 ;  /* 0x0000003f2c337223 */ /* 0x000fe20000010033 */
[----:B------:R-:W-:Y:S01]  /*2c70*/  IADD3 R63, PT, PT, -R17, R24, RZ ;  /* 0x00000018113f7210 */ /* 0x000fe20007ffe1ff */
[----:B------:R-:W-:Y:S01]  /*2c80*/  FFMA.FTZ R24, R47, R14, R52 ;  /* 0x0000000e2f187223 */ /* 0x000fe20000010034 */
[-C--:B------:R-:W-:Y:S01]  /*2c90*/  FFMA.FTZ R14, R42, R25.reuse, R65 ;  /* 0x000000192a0e7223 */ /* 0x080fe20000010041 */
[-C--:B------:R-:W-:Y:S01]  /*2ca0*/  FFMA.FTZ R30, R40, R25.reuse, R51 ;  /* 0x00000019281e7223 */ /* 0x080fe20000010033 */
[----:B------:R-:W-:Y:S01]  /*2cb0*/  FFMA.FTZ R47, R43, R25, R60 ;  /* 0x000000192b2f7223 */ /* 0x000fe2000001003c */
[----:B---3--:R-:W-:Y:S01]  /*2cc0*/  LEA.HI R69, R8, -R31, RZ, 0x8 ;  /* 0x8000001f08457211 */ /* 0x008fe200078f40ff */
[----:B------:R-:W1:Y:S01]  /*2cd0*/  I2F.F16 R70, R56 ;  /* 0x0000003800467306 */ /* 0x000e620000200c00 */
[----:B------:R-:W-:Y:S01]  /*2ce0*/  FMUL.FTZ R25, R29, R30 ;  /* 0x0000001e1d197220 */ /* 0x000fe20000410000 */
[----:B------:R-:W-:Y:S01]  /*2cf0*/  FMUL.FTZ R30, R28, R59 ;  /* 0x0000003b1c1e7220 */ /* 0x000fe20000410000 */
[----:B------:R-:W-:Y:S01]  /*2d00*/  LOP3.LUT R46, R46, 0xff, RZ, 0xc0, !PT ;  /* 0x000000ff2e2e7812 */ /* 0x000fe200078ec0ff */
[----:B------:R-:W-:Y:S01]  /*2d10*/  FMUL.FTZ R47, R26, R47 ;  /* 0x0000002f1a2f7220 */ /* 0x000fe20000410000 */
[----:B------:R-:W-:Y:S01]  /*2d20*/  SHF.R.U32.HI R54, RZ, 0x8, R5 ;  /* 0x00000008ff367819 */ /* 0x000fe20000011605 */
[----:B0-----:R-:W-:Y:S01]  /*2d30*/  HADD2.F32 R68, -RZ, R68.H0_H0 ;  /* 0x20000044ff447230 */ /* 0x001fe20000004100 */
[----:B------:R-:W-:Y:S01]  /*2d40*/  F2FP.F16.F32.PACK_AB R25, RZ, R25 ;  /* 0x00000019ff19723e */ /* 0x000fe200000000ff */
[----:B------:R0:W2:Y:S01]  /*2d50*/  I2F.F16 R56, R69 ;  /* 0x0000004500387306 */ /* 0x0000a20000200c00 */
[----:B------:R-:W-:-:S02]  /*2d60*/  F2FP.F16.F32.PACK_AB R30, RZ, R30 ;  /* 0x0000001eff1e723e */ /* 0x000fc400000000ff */
[----:B------:R-:W-:Y:S02]  /*2d70*/  LOP3.LUT R59, R54, 0xff, RZ, 0xc0, !PT ;  /* 0x000000ff363b7812 */ /* 0x000fe400078ec0ff */
[----:B------:R-:W-:Y:S02]  /*2d80*/  PRMT R25, R25, 0x5410, R30 ;  /* 0x0000541019197816 */ /* 0x000fe4000000001e */
[----:B------:R-:W-:Y:S01]  /*2d90*/  SHF.R.U32.HI R54, RZ, 0x8, R6 ;  /* 0x00000008ff367819 */ /* 0x000fe20000011606 */
[----:B------:R-:W3:Y:S01]  /*2da0*/  I2F.F16 R63, R63 ;  /* 0x0000003f003f7306 */ /* 0x000ee20000200c00 */
[----:B0-----:R-:W-:Y:S01]  /*2db0*/  IADD3 R69, PT, PT, -R31, R46, RZ ;  /* 0x0000002e1f457210 */ /* 0x001fe20007ffe1ff */
[----:B------:R-:W-:Y:S01]  /*2dc0*/  FMUL.FTZ R46, R27, R14 ;  /* 0x0000000e1b2e7220 */ /* 0x000fe20000410000 */
[----:B------:R-:W-:Y:S01]  /*2dd0*/  HFMA2 R25, R25, 1, 1, R3 ;  /* 0x3c003c0019197831 */ /* 0x000fe20000000003 */
[----:B------:R-:W-:Y:S01]  /*2de0*/  F2FP.F16.F32.PACK_AB R47, RZ, R47 ;  /* 0x0000002fff2f723e */ /* 0x000fe200000000ff */
[----:B-1----:R-:W-:Y:S01]  /*2df0*/  HADD2.F32 R70, -RZ, R70.H0_H0 ;  /* 0x20000046ff467230 */ /* 0x002fe20000004100 */
[----:B------:R-:W-:Y:S01]  /*2e00*/  SHF.R.U32.HI R3, RZ, 0x10, R5 ;  /* 0x00000010ff037819 */ /* 0x000fe20000011605 */
[----:B--2---:R-:W-:Y:S01]  /*2e10*/  HADD2.F32 R56, -RZ, R56.H0_H0 ;  /* 0x20000038ff387230 */ /* 0x004fe20000004100 */
[----:B------:R-:W-:Y:S01]  /*2e20*/  F2FP.F16.F32.PACK_AB R46, RZ, R46 ;  /* 0x0000002eff2e723e */ /* 0x000fe200000000ff */
[----:B------:R-:W-:Y:S01]  /*2e30*/  I2F.F16 R50, R50 ;  /* 0x0000003200327306 */ /* 0x000fe20000200c00 */
[----:B------:R-:W-:-:S02]  /*2e40*/  LOP3.LUT R54, R54, 0xff, RZ, 0xc0, !PT ;  /* 0x000000ff36367812 */ /* 0x000fc400078ec0ff */
[----:B------:R-:W-:Y:S02]  /*2e50*/  PRMT R46, R46, 0x5410, R47 ;  /* 0x000054102e2e7816 */ /* 0x000fe4000000002f */
[----:B------:R-:W-:Y:S01]  /*2e60*/  LOP3.LUT R3, R3, 0xff, RZ, 0xc0, !PT ;  /* 0x000000ff03037812 */ /* 0x000fe200078ec0ff */
[----:B---3--:R-:W-:Y:S01]  /*2e70*/  HADD2.F32 R63, -RZ, R63.H0_H0 ;  /* 0x2000003fff3f7230 */ /* 0x008fe20000004100 */
[----:B------:R-:W-:Y:S01]  /*2e80*/  IADD3 R14, PT, PT, -R17, R54, RZ ;  /* 0x00000036110e7210 */ /* 0x000fe20007ffe1ff */
[----:B------:R-:W-:Y:S01]  /*2e90*/  HFMA2 R30, R46, 1, 1, R2 ;  /* 0x3c003c002e1e7831 */ /* 0x000fe20000000002 */
[----:B------:R-:W-:Y:S01]  /*2ea0*/  IADD3 R54, PT, PT, -R18, R3, RZ ;  /* 0x0000000312367210 */ /* 0x000fe20007ffe1ff */
[----:B------:R-:W0:Y:S01]  /*2eb0*/  I2F.F16 R69, R69 ;  /* 0x0000004500457306 */ /* 0x000e220000200c00 */
[----:B------:R-:W1:Y:S01]  /*2ec0*/  LDS.64 R2, [UR4+0x110] ;  /* 0x00011004ff027984 */ /* 0x000e620008000a00 */
[----:B------:R-:W-:Y:S02]  /*2ed0*/  LEA.HI R49, R4, -R31, RZ, 0x8 ;  /* 0x8000001f04317211 */ /* 0x000fe400078f40ff */
[----:B------:R-:W-:-:S02]  /*2ee0*/  SHF.R.U32.HI R4, RZ, 0x10, R4 ;  /* 0x00000010ff047819 */ /* 0x000fc40000011604 */
[----:B------:R-:W-:Y:S02]  /*2ef0*/  IADD3 R59, PT, PT, -R18, R59, RZ ;  /* 0x0000003b123b7210 */ /* 0x000fe40007ffe1ff */
[----:B------:R-:W-:Y:S01]  /*2f00*/  LEA.HI R48, R5, -R18, RZ, 0x8 ;  /* 0x8000001205307211 */ /* 0x000fe200078f40ff */
[--C-:B------:R-:W-:Y:S01]  /*2f10*/  HADD2.F32 R5, -RZ, R15.reuse.H0_H0 ;  /* 0x2000000fff057230 */ /* 0x100fe20000004100 */
[----:B------:R-:W-:Y:S01]  /*2f20*/  LOP3.LUT R4, R4, 0xff, RZ, 0xc0, !PT ;  /* 0x000000ff04047812 */ /* 0x000fe200078ec0ff */
[----:B------:R2:W3:Y:S01]  /*2f30*/  I2F.F16 R65, R59 ;  /* 0x0000003b00417306 */ /* 0x0004e20000200c00 */
[----:B------:R-:W-:Y:S02]  /*2f40*/  LEA.HI R73, R10, -R17, RZ, 0x8 ;  /* 0x800000110a497211 */ /* 0x000fe400078f40ff */
[-C--:B------:R-:W-:Y:S01]  /*2f50*/  FFMA.FTZ R71, R44, R5.reuse, R71 ;  /* 0x000000052c477223 */ /* 0x080fe20000010047 */
[-C--:B------:R-:W-:Y:S01]  /*2f60*/  FFMA.FTZ R32, R32, R5.reuse, R45 ;  /* 0x0000000520207223 */ /* 0x080fe2000001002d */
[----:B------:R-:W-:Y:S01]  /*2f70*/  SHF.R.U32.HI R58, RZ, 0x8, R7 ;  /* 0x00000008ff3a7819 */ /* 0x000fe20000011607 */
[-C--:B------:R-:W-:Y:S01]  /*2f80*/  FFMA.FTZ R53, R38, R5.reuse, R53 ;  /* 0x0000000526357223 */ /* 0x080fe20000010035 */
[----:B------:R-:W-:Y:S01]  /*2f90*/  FFMA.FTZ R24, R39, R5, R24 ;  /* 0x0000000527187223 */ /* 0x000fe20000010018 */
[----:B------:R-:W-:Y:S01]  /*2fa0*/  LEA.HI R37, R6, -R17, RZ, 0x8 ;  /* 0x8000001106257211 */ /* 0x000fe200078f40ff */
[----:B------:R4:W1:Y:S01]  /*2fb0*/  I2F.F16 R51, R73 ;  /* 0x0000004900337306 */ /* 0x0008620000200c00 */
[----:B--2---:R-:W-:Y:S01]  /*2fc0*/  IADD3 R59, PT, PT, -R31, R4, RZ ;  /* 0x000000041f3b7210 */ /* 0x004fe20007ffe1ff */
[----:B------:R-:W-:Y:S01]  /*2fd0*/  HADD2.F32 R4, -RZ, R15.H1_H1 ;  /* 0x3000000fff047230 */ /* 0x000fe20000004100 */
[----:B------:R-:W-:Y:S01]  /*2fe0*/  LEA.HI R36, R7, -R34, RZ, 0x8 ;  /* 0x8000002207247211 */ /* 0x000fe200078f40ff */
[----:B0-----:R-:W-:Y:S01]  /*2ff0*/  HADD2.F32 R69, -RZ, R69.H0_H0 ;  /* 0x20000045ff457230 */ /* 0x001fe20000004100 */
[----:B------:R-:W-:Y:S01]  /*3000*/  SHF.R.U32.HI R6, RZ, 0x10, R6 ;  /* 0x00000010ff067819 */ /* 0x000fe20000011606 */
[----:B---3--:R-:W-:-:S02]  /*3010*/  HADD2.F32 R65, -RZ, R65.H0_H0 ;  /* 0x20000041ff417230 */ /* 0x008fc40000004100 */
[-C--:B------:R-:W-:Y:S01]  /*3020*/  FFMA.FTZ R40, R40, R4.reuse, R71 ;  /* 0x0000000428287223 */ /* 0x080fe20000010047 */
[-C--:B------:R-:W-:Y:S01]  /*3030*/  FFMA.FTZ R41, R41, R4.reuse, R32 ;  /* 0x0000000429297223 */ /* 0x080fe20000010020 */
[----:B----4-:R-:W-:Y:S01]  /*3040*/  LOP3.LUT R73, R58, 0xff, RZ, 0xc0, !PT ;  /* 0x000000ff3a497812 */ /* 0x010fe200078ec0ff */
[----:B------:R-:W-:Y:S01]  /*3050*/  FFMA.FTZ R42, R42, R4, R53 ;  /* 0x000000042a2a7223 */ /* 0x000fe20000010035 */
[----:B------:R-:W-:Y:S01]  /*3060*/  SHF.R.U32.HI R7, RZ, 0x10, R7 ;  /* 0x00000010ff077819 */ /* 0x000fe20000011607 */
[----:B------:R-:W-:Y:S01]  /*3070*/  FMUL.FTZ R40, R29, R40 ;  /* 0x000000281d287220 */ /* 0x000fe20000410000 */
[----:B------:R-:W-:Y:S01]  /*3080*/  FMUL.FTZ R41, R28, R41 ;  /* 0x000000291c297220 */ /* 0x000fe20000410000 */
[----:B------:R-:W-:Y:S01]  /*3090*/  FFMA.FTZ R43, R43, R4, R24 ;  /* 0x000000042b2b7223 */ /* 0x000fe20000010018 */
[----:B------:R-:W-:Y:S01]  /*30a0*/  LOP3.LUT R6, R6, 0xff, RZ, 0xc0, !PT ;  /* 0x000000ff06067812 */ /* 0x000fe200078ec0ff */
[----:B------:R-:W-:Y:S01]  /*30b0*/  FMUL.FTZ R42, R27, R42 ;  /* 0x0000002a1b2a7220 */ /* 0x000fe20000410000 */
[----:B------:R-:W-:Y:S01]  /*30c0*/  IADD3 R60, PT, PT, -R34, R73, RZ ;  /* 0x00000049223c7210 */ /* 0x000fe20007ffe1ff */
[----:B------:R-:W-:Y:S01]  /*30d0*/  FMUL.FTZ R43, R26, R43 ;  /* 0x0000002b1a2b7220 */ /* 0x000fe20000410000 */
[----:B------:R-:W-:Y:S01]  /*30e0*/  LOP3.LUT R7, R7, 0xff, RZ, 0xc0, !PT ;  /* 0x000000ff07077812 */ /* 0x000fe200078ec0ff */
[----:B------:R-:W-:Y:S01]  /*30f0*/  I2F.F16 R14, R14 ;  /* 0x0000000e000e7306 */ /* 0x000fe20000200c00 */
[----:B------:R-:W-:Y:S01]  /*3100*/  LOP3.LUT R4, R8, 0xff, RZ, 0xc0, !PT ;  /* 0x000000ff08047812 */ /* 0x000fe200078ec0ff */
[----:B-1----:R-:W-:Y:S01]  /*3110*/  HADD2.F32 R51, -RZ, R51.H0_H0 ;  /* 0x20000033ff337230 */ /* 0x002fe20000004100 */
[----:B------:R-:W-:-:S02]  /*3120*/  F2FP.F16.F32.PACK_AB R40, RZ, R40 ;  /* 0x00000028ff28723e */ /* 0x000fc400000000ff */
[----:B------:R-:W-:Y:S02]  /*3130*/  F2FP.F16.F32.PACK_AB R41, RZ, R41 ;  /* 0x00000029ff29723e */ /* 0x000fe400000000ff */
[----:B------:R-:W-:Y:S01]  /*3140*/  IADD3 R15, PT, PT, -R17, R6, RZ ;  /* 0x00000006110f7210 */ /* 0x000fe20007ffe1ff */
[----:B------:R-:W0:Y:S01]  /*3150*/  I2F.F16 R60, R60 ;  /* 0x0000003c003c7306 */ /* 0x000e220000200c00 */
[----:B------:R-:W-:Y:S01]  /*3160*/  IADD3 R6, PT, PT, -R34, R7, RZ ;  /* 0x0000000722067210 */ /* 0x000fe20007ffe1ff */
[--C-:B------:R-:W-:Y:S01]  /*3170*/  HADD2.F32 R7, -RZ, R2.reuse.H0_H0 ;  /* 0x20000002ff077230 */ /* 0x100fe20000004100 */
[----:B------:R-:W-:Y:S01]  /*3180*/  IADD3 R4, PT, PT, -R31, R4, RZ ;  /* 0x000000041f047210 */ /* 0x000fe20007ffe1ff */
[----:B------:R-:W-:Y:S01]  /*3190*/  HADD2.F32 R2, -RZ, R2.H1_H1 ;  /* 0x30000002ff027230 */ /* 0x000fe20000004100 */
[----:B------:R-:W-:Y:S02]  /*31a0*/  LOP3.LUT R5, R9, 0xff, RZ, 0xc0, !PT ;  /* 0x000000ff09057812 */ /* 0x000fe400078ec0ff */
[----:B------:R-:W-:Y:S01]  /*31b0*/  PRMT R24, R40, 0x5410, R41 ;  /* 0x0000541028187816 */ /* 0x000fe20000000029 */
[----:B------:R-:W1:Y:S01]  /*31c0*/  I2F.F16 R59, R59 ;  /* 0x0000003b003b7306 */ /* 0x000e620000200c00 */
[----:B------:R-:W-:Y:S01]  /*31d0*/  F2FP.F16.F32.PACK_AB R42, RZ, R42 ;  /* 0x0000002aff2a723e */ /* 0x000fe200000000ff */
[----:B------:R-:W-:Y:S01]  /*31e0*/  FFMA.FTZ R46, R70, R7, RZ ;  /* 0x00000007462e7223 */ /* 0x000fe200000100ff */
[----:B------:R-:W-:Y:S01]  /*31f0*/  F2FP.F16.F32.PACK_AB R43, RZ, R43 ;  /* 0x0000002bff2b723e */ /* 0x000fe200000000ff */
[----:B------:R-:W-:Y:S01]  /*3200*/  HFMA2 R24, R24, 1, 1, R13 ;  /* 0x3c003c0018187831 */ /* 0x000fe2000000000d */
[----:B------:R-:W-:Y:S01]  /*3210*/  IADD3 R40, PT, PT, -R18, R5, RZ ;  /* 0x0000000512287210 */ /* 0x000fe20007ffe1ff */
[----:B------:R-:W-:Y:S01]  /*3220*/  FFMA.FTZ R46, R69, R2, R46 ;  /* 0x00000002452e7223 */ /* 0x000fe2000001002e */
[----:B------:R-:W-:Y:S01]  /*3230*/  PRMT R42, R42, 0x5410, R43 ;  /* 0x000054102a2a7816 */ /* 0x000fe2000000002b */
[----:B------:R-:W2:Y:S01]  /*3240*/  I2F.F16 R54, R54 ;  /* 0x0000003600367306 */ /* 0x000ea20000200c00 */
[----:B------:R-:W-:Y:S01]  /*3250*/  MOV R32, R0 ;  /* 0x0000000000207202 */ /* 0x000fe20000000f00 */
[----:B0-----:R-:W-:Y:S01]  /*3260*/  HADD2.F32 R60, -RZ, R60.H0_H0 ;  /* 0x2000003cff3c7230 */ /* 0x001fe20000004100 */
[----:B------:R-:W-:-:S02]  /*3270*/  SHF.R.U32.HI R13, RZ, 0x8, R8 ;  /* 0x00000008ff0d7819 */ /* 0x000fc40000011608 */
[----:B------:R-:W-:Y:S01]  /*3280*/  SHF.R.U32.HI R8, RZ, 0x10, R8 ;  /* 0x00000010ff087819 */ /* 0x000fe20000011608 */
[----:B------:R-:W-:Y:S01]  /*3290*/  HADD2 R32, R42, R32 ;  /* 0x000000202a207230 */ /* 0x000fe20000000000 */
[----:B------:R-:W-:Y:S01]  /*32a0*/  LOP3.LUT R0, R10, 0xff, RZ, 0xc0, !PT ;  /* 0x000000ff0a007812 */ /* 0x000fe200078ec0ff */
[----:B------:R-:W0:Y:S01]  /*32b0*/  I2F.F16 R15, R15 ;  /* 0x0000000f000f7306 */ /* 0x000e220000200c00 */
[--C-:B------:R-:W-:Y:S01]  /*32c0*/  SHF.R.U32.HI R41, RZ, 0x8, R9.reuse ;  /* 0x00000008ff297819 */ /* 0x100fe20000011609 */
[----:B-1----:R-:W-:Y:S01]  /*32d0*/  HADD2.F32 R59, -RZ, R59.H0_H0 ;  /* 0x2000003bff3b7230 */ /* 0x002fe20000004100 */
[----:B------:R-:W-:Y:S02]  /*32e0*/  LOP3.LUT R38, R13, 0xff, RZ, 0xc0, !PT ;  /* 0x000000ff0d267812 */ /* 0x000fe400078ec0ff */
[----:B------:R-:W-:Y:S01]  /*32f0*/  LOP3.LUT R42, R8, 0xff, RZ, 0xc0, !PT ;  /* 0x000000ff082a7812 */ /* 0x000fe200078ec0ff */
[----:B------:R-:W-:Y:S01]  /*3300*/  HADD2.F32 R8, -RZ, R50.H0_H0 ;  /* 0x20000032ff087230 */ /* 0x000fe20000004100 */
[----:B------:R-:W-:Y:S01]  /*3310*/  IADD3 R47, PT, PT, -R17, R0, RZ ;  /* 0x00000000112f7210 */ /* 0x000fe20007ffe1ff */
[----:B------:R1:W-:Y:S01]  /*3320*/  I2F.F16 R39, R4 ;  /* 0x0000000400277306 */ /* 0x0003e20000200c00 */
[----:B------:R-:W-:Y:S01]  /*3330*/  LOP3.LUT R41, R41, 0xff, RZ, 0xc0, !PT ;  /* 0x000000ff29297812 */ /* 0x000fe200078ec0ff */
[----:B------:R-:W-:Y:S01]  /*3340*/  HADD2.F32 R50, -RZ, R3.H0_H0 ;  /* 0x20000003ff327230 */ /* 0x000fe20000004100 */
[----:B------:R-:W-:Y:S01]  /*3350*/  LEA.HI R72, R9, -R18, RZ, 0x8 ;  /* 0x8000001209487211 */ /* 0x000fe200078f40ff */
[----:B--2---:R-:W-:Y:S01]  /*3360*/  HADD2.F32 R54, -RZ, R54.H0_H0 ;  /* 0x20000036ff367230 */ /* 0x004fe20000004100 */
[----:B------:R-:W-:Y:S01]  /*3370*/  SHF.R.U32.HI R0, RZ, 0x10, R9 ;  /* 0x00000010ff007819 */ /* 0x000fe20000011609 */
[----:B------:R-:W-:Y:S01]  /*3380*/  HADD2.F32 R9, -RZ, R14.H0_H0 ;  /* 0x2000000eff097230 */ /* 0x000fe20000004100 */
[C---:B------:R-:W-:Y:S01]  /*3390*/  IADD3 R58, PT, PT, -R31.reuse, R38, RZ ;  /* 0x000000261f3a7210 */ /* 0x040fe20007ffe1ff */
[----:B------:R-:W2:Y:S01]  /*33a0*/  I2F.F16 R6, R6 ;  /* 0x0000000600067306 */ /* 0x000ea20000200c00 */
[----:B-1----:R-:W1:Y:S01]  /*33b0*/  LDS.64 R4, [UR4+0x118] ;  /* 0x00011804ff047984 */ /* 0x002e620008000a00 */
[----:B------:R-:W-:Y:S01]  /*33c0*/  IADD3 R38, PT, PT, -R31, R42, RZ ;  /* 0x0000002a1f267210 */ /* 0x000fe20007ffe1ff */
[----:B------:R-:W-:Y:S01]  /*33d0*/  FFMA.FTZ R14, R68, R7, RZ ;  /* 0x00000007440e7223 */ /* 0x000fe200000100ff */
[----:B------:R-:W-:Y:S01]  /*33e0*/  IADD3 R53, PT, PT, -R18, R41, RZ ;  /* 0x0000002912357210 */ /* 0x000fe20007ffe1ff */
[-C--:B------:R-:W-:Y:S01]  /*33f0*/  FFMA.FTZ R42, R63, R7.reuse, RZ ;  /* 0x000000073f2a7223 */ /* 0x080fe200000100ff */
[----:B------:R-:W-:Y:S01]  /*3400*/  FFMA.FTZ R41, R8, R7, RZ ;  /* 0x0000000708297223 */ /* 0x000fe200000100ff */
[-C--:B------:R-:W-:Y:S01]  /*3410*/  FFMA.FTZ R7, R65, R2.reuse, R14 ;  /* 0x0000000241077223 */ /* 0x080fe2000001000e */
[----:B0-----:R-:W-:Y:S01]  /*3420*/  HADD2.F32 R15, -RZ, R15.H0_H0 ;  /* 0x2000000fff0f7230 */ /* 0x001fe20000004100 */
[----:B------:R-:W-:Y:S01]  /*3430*/  I2F.F16 R49, R49 ;  /* 0x0000003100317306 */ /* 0x000fe20000200c00 */
[-C--:B------:R-:W-:Y:S01]  /*3440*/  FFMA.FTZ R42, R9, R2.reuse, R42 ;  /* 0x00000002092a7223 */ /* 0x080fe2000001002a */
[----:B------:R-:W-:Y:S01]  /*3450*/  FFMA.FTZ R41, R60, R2, R41 ;  /* 0x000000023c297223 */ /* 0x000fe20000010029 */
[----:B------:R-:W-:Y:S01]  /*3460*/  LOP3.LUT R13, R0, 0xff, RZ, 0xc0, !PT ;  /* 0x000000ff000d7812 */ /* 0x000fe200078ec0ff */
[-C--:B------:R-:W-:Y:S01]  /*3470*/  FFMA.FTZ R0, R59, R50.reuse, R46 ;  /* 0x000000323b007223 */ /* 0x080fe2000001002e */
[----:B------:R-:W-:Y:S01]  /*3480*/  FFMA.FTZ R7, R54, R50, R7 ;  /* 0x0000003236077223 */ /* 0x000fe20000010007 */
[----:B--2---:R-:W-:-:S02]  /*3490*/  HADD2.F32 R14, -RZ, R6.H0_H0 ;  /* 0x20000006ff0e7230 */ /* 0x004fc40000004100 */
[-C--:B------:R-:W-:Y:S01]  /*34a0*/  FFMA.FTZ R6, R15, R50.reuse, R42 ;  /* 0x000000320f067223 */ /* 0x080fe2000001002a */
[----:B------:R-:W0:Y:S01]  /*34b0*/  I2F.F16 R48, R48 ;  /* 0x0000003000307306 */ /* 0x000e220000200c00 */
[----:B------:R-:W-:Y:S01]  /*34c0*/  SHF.R.U32.HI R2, RZ, 0x8, R10 ;  /* 0x00000008ff027819 */ /* 0x000fe2000001160a */
[----:B------:R-:W-:Y:S02]  /*34d0*/  HADD2.F32 R3, -RZ, R3.H1_H1 ;  /* 0x30000003ff037230 */ /* 0x000fe40000004100 */
[----:B------:R-:W-:Y:S01]  /*34e0*/  FFMA.FTZ R50, R14, R50, R41 ;  /* 0x000000320e327223 */ /* 0x000fe20000010029 */
[----:B------:R-:W-:Y:S01]  /*34f0*/  LOP3.LUT R43, R11, 0xff, RZ, 0xc0, !PT ;  /* 0x000000ff0b2b7812 */ /* 0x000fe200078ec0ff */
[----:B------:R-:W-:Y:S01]  /*3500*/  HADD2.F32 R39, -RZ, R39.H0_H0 ;  /* 0x20000027ff277230 */ /* 0x000fe20000004100 */
[----:B------:R-:W-:Y:S01]  /*3510*/  SHF.R.U32.HI R41, RZ, 0x8, R11 ;  /* 0x00000008ff297819 */ /* 0x000fe2000001160b */
[----:B------:R-:W2:Y:S01]  /*3520*/  I2F.F16 R37, R37 ;  /* 0x0000002500257306 */ /* 0x000ea20000200c00 */
[----:B------:R-:W-:-:S02]  /*3530*/  LOP3.LUT R2, R2, 0xff, RZ, 0xc0, !PT ;  /* 0x000000ff02027812 */ /* 0x000fc400078ec0ff */
[C---:B------:R-:W-:Y:S02]  /*3540*/  IADD3 R43, PT, PT, -R34.reuse, R43, RZ ;  /* 0x0000002b222b7210 */ /* 0x040fe40007ffe1ff */
[----:B------:R-:W-:Y:S02]  /*3550*/  LOP3.LUT R41, R41, 0xff, RZ, 0xc0, !PT ;  /* 0x000000ff29297812 */ /* 0x000fe400078ec0ff */
[----:B------:R-:W-:Y:S01]  /*3560*/  IADD3 R46, PT, PT, -R17, R2, RZ ;  /* 0x00000002112e7210 */ /* 0x000fe20007ffe1ff */
[----:B------:R-:W3:Y:S01]  /*3570*/  I2F.F16 R36, R36 ;  /* 0x0000002400247306 */ /* 0x000ee20000200c00 */
[----:B------:R-:W-:Y:S01]  /*3580*/  IADD3 R2, PT, PT, -R34, R41, RZ ;  /* 0x0000002922027210 */ /* 0x000fe20007ffe1ff */
[----:B0-----:R-:W-:Y:S01]  /*3590*/  HADD2.F32 R42, -RZ, R48.H0_H0 ;  /* 0x20000030ff2a7230 */ /* 0x001fe20000004100 */
[----:B------:R-:W-:Y:S02]  /*35a0*/  SHF.R.U32.HI R10, RZ, 0x10, R10 ;  /* 0x00000010ff0a7819 */ /* 0x000fe4000001160a */
[----:B------:R-:W-:Y:S01]  /*35b0*/  IADD3 R13, PT, PT, -R18, R13, RZ ;  /* 0x0000000d120d7210 */ /* 0x000fe20007ffe1ff */
[----:B--2---:R-:W-:-:S02]  /*35c0*/  HADD2.F32 R41, -RZ, R37.H0_H0 ;  /* 0x20000025ff297230 */ /* 0x004fc40000004100 */
[----:B------:R-:W0:Y:S01]  /*35d0*/  I2F.F16 R47, R47 ;  /* 0x0000002f002f7306 */ /* 0x000e220000200c00 */
[----:B------:R-:W-:Y:S01]  /*35e0*/  LOP3.LUT R10, R10, 0xff, RZ, 0xc0, !PT ;  /* 0x000000ff0a0a7812 */ /* 0x000fe200078ec0ff */
[-C--:B------:R-:W-:Y:S01]  /*35f0*/  FFMA.FTZ R7, R42, R3.reuse, R7 ;  /* 0x000000032a077223 */ /* 0x080fe20000010007 */
[-C--:B------:R-:W-:Y:S02]  /*3600*/  FFMA.FTZ R6, R41, R3.reuse, R6 ;  /* 0x0000000329067223 */ /* 0x080fe40000010006 */
[----:B------:R-:W-:Y:S01]  /*3610*/  IADD3 R48, PT, PT, -R17, R10, RZ ;  /* 0x0000000a11307210 */ /* 0x000fe20007ffe1ff */
[----:B---3--:R-:W-:Y:S02]  /*3620*/  HADD2.F32 R45, -RZ, R36.H0_H0 ;  /* 0x20000024ff2d7230 */ /* 0x008fe40000004100 */
[----:B------:R2:W3:Y:S01]  /*3630*/  I2F.F16 R44, R43 ;  /* 0x0000002b002c7306 */ /* 0x0004e20000200c00 */
[----:B------:R-:W-:Y:S02]  /*3640*/  SHF.R.U32.HI R36, RZ, 0x10, R11 ;  /* 0x00000010ff247819 */ /* 0x000fe4000001160b */
[----:B------:R-:W-:Y:S01]  /*3650*/  FFMA.FTZ R71, R45, R3, R50 ;  /* 0x000000032d477223 */ /* 0x000fe20000010032 */
[----:B------:R-:W-:Y:S01]  /*3660*/  LEA.HI R50, R11, -R34, RZ, 0x8 ;  /* 0x800000220b327211 */ /* 0x000fe200078f40ff */
[----:B0-----:R-:W-:-:S03]  /*3670*/  HADD2.F32 R47, -RZ, R47.H0_H0 ;  /* 0x2000002fff2f7230 */ /* 0x001fc60000004100 */
[----:B------:R-:W0:Y:S01]  /*3680*/  I2F.F16 R40, R40 ;  /* 0x0000002800287306 */ /* 0x000e220000200c00 */
[----:B--2---:R-:W-:-:S05]  /*3690*/  HADD2.F32 R43, -RZ, R49.H0_H0 ;  /* 0x20000031ff2b7230 */ /* 0x004fca0000004100 */
[----:B------:R-:W-:Y:S01]  /*36a0*/  FFMA.FTZ R0, R43, R3, R0 ;  /* 0x000000032b007223 */ /* 0x000fe20000010000 */
[----:B------:R-:W-:Y:S01]  /*36b0*/  LOP3.LUT R3, R36, 0xff, RZ, 0xc0, !PT ;  /* 0x000000ff24037812 */ /* 0x000fe200078ec0ff */
[----:B------:R-:W2:Y:S01]  /*36c0*/  I2F.F16 R58, R58 ;  /* 0x0000003a003a7306 */ /* 0x000ea20000200c00 */
[----:B-1----:R-:W-:Y:S02]  /*36d0*/  HADD2.F32 R36, -RZ, R4.H0_H0 ;  /* 0x20000004ff247230 */ /* 0x002fe40000004100 */
[----:B------:R-:W-:Y:S01]  /*36e0*/  IADD3 R49, PT, PT, -R34, R3, RZ ;  /* 0x0000000322317210 */ /* 0x000fe20007ffe1ff */
[----:B---3--:R-:W-:Y:S02]  /*36f0*/  HADD2.F32 R44, -RZ, R44.H0_H0 ;  /* 0x2000002cff2c7230 */ /* 0x008fe40000004100 */
[-C--:B------:R-:W-:Y:S01]  /*3700*/  FFMA.FTZ R37, R47, R36.reuse, R6 ;  /* 0x000000242f257223 */ /* 0x080fe20000010006 */
[----:B0-----:R-:W-:Y:S01]  /*3710*/  HADD2.F32 R40, -RZ, R40.H0_H0 ;  /* 0x20000028ff287230 */ /* 0x001fe20000004100 */
[----:B------:R-:W0:Y:S01]  /*3720*/  I2F.F16 R2, R2 ;  /* 0x0000000200027306 */ /* 0x000e220000200c00 */
[----:B------:R-:W-:Y:S01]  /*3730*/  FFMA.FTZ R3, R39, R36, R0 ;  /* 0x0000002427037223 */ /* 0x000fe20000010000 */
[----:B------:R-:W-:-:S02]  /*3740*/  HADD2.F32 R6, -RZ, R4.H1_H1 ;  /* 0x30000004ff067230 */ /* 0x000fc40000004100 */
[-C--:B------:R-:W-:Y:S01]  /*3750*/  FFMA.FTZ R71, R44, R36.reuse, R71 ;  /* 0x000000242c477223 */ /* 0x080fe20000010047 */
[----:B------:R-:W-:Y:S01]  /*3760*/  FFMA.FTZ R10, R40, R36, R7 ;  /* 0x00000024280a7223 */ /* 0x000fe20000010007 */
[----:B--2---:R-:W-:Y:S02]  /*3770*/  HADD2.F32 R58, -RZ, R58.H0_H0 ;  /* 0x2000003aff3a7230 */ /* 0x004fe40000004100 */
[----:B------:R-:W1:Y:S03]  /*3780*/  I2F.F16 R53, R53 ;  /* 0x0000003500357306 */ /* 0x000e660000200c00 */
[----:B------:R-:W-:Y:S01]  /*3790*/  FFMA.FTZ R7, R58, R6, R3 ;  /* 0x000000063a077223 */ /* 0x000fe20000010003 */
[----:B0-----:R-:W-:-:S04]  /*37a0*/  HADD2.F32 R0, -RZ, R2.H0_H0 ;  /* 0x20000002ff007230 */ /* 0x001fc80000004100 */
[----:B------:R-:W0:Y:S01]  /*37b0*/  I2F.F16 R46, R46 ;  /* 0x0000002e002e7306 */ /* 0x000e220000200c00 */
[----:B------:R-:W2:Y:S01]  /*37c0*/  LDS.64 R2, [UR4+0x210] ;  /* 0x00021004ff027984 */ /* 0x000ea20008000a00 */
[----:B-1----:R-:W-:-:S06]  /*37d0*/  HADD2.F32 R53, -RZ, R53.H0_H0 ;  /* 0x20000035ff357230 */ /* 0x002fcc0000004100 */
[----:B------:R-:W1:Y:S01]  /*37e0*/  I2F.F16 R13, R13 ;  /* 0x0000000d000d7306 */ /* 0x000e620000200c00 */
[----:B------:R-:W-:Y:S01]  /*37f0*/  FFMA.FTZ R4, R53, R6, R10 ;  /* 0x0000000635047223 */ /* 0x000fe2000001000a */
[----:B------:R-:W-:Y:S02]  /*3800*/  HADD2.F32 R10, -RZ, R5.H0_H0 ;  /* 0x20000005ff0a7230 */ /* 0x000fe40000004100 */
[----:B0-----:R-:W-:-:S04]  /*3810*/  HADD2.F32 R46, -RZ, R46.H0_H0 ;  /* 0x2000002eff2e7230 */ /* 0x001fc80000004100 */
[----:B------:R-:W0:Y:S01]  /*3820*/  I2F.F16 R48, R48 ;  /* 0x0000003000307306 */ /* 0x000e220000200c00 */
[----:B------:R-:W-:Y:S02]  /*3830*/  HADD2.F32 R5, -RZ, R5.H1_H1 ;  /* 0x30000005ff057230 */ /* 0x000fe40000004100 */
[-C--:B------:R-:W-:Y:S01]  /*3840*/  FFMA.FTZ R11, R46, R6.reuse, R37 ;  /* 0x000000062e0b7223 */ /* 0x080fe20000010025 */
[----:B------:R-:W-:Y:S01]  /*3850*/  FFMA.FTZ R6, R0, R6, R71 ;  /* 0x0000000600067223 */ /* 0x000fe20000010047 */
[----:B-1----:R-:W-:-:S03]  /*3860*/  HADD2.F32 R13, -RZ, R13.H0_H0 ;  /* 0x2000000dff0d7230 */ /* 0x002fc60000004100 */
[----:B------:R-:W1:Y:S02]  /*3870*/  I2F.F16 R38, R38 ;  /* 0x0000002600267306 */ /* 0x000e640000200c00 */
[----:B------:R-:W-:Y:S01]  /*3880*/  FFMA.FTZ R37, R13, R10, R4 ;  /* 0x0000000a0d257223 */ /* 0x000fe20000010004 */
[----:B0-----:R-:W-:-:S05]  /*3890*/  HADD2.F32 R48, -RZ, R48.H0_H0 ;  /* 0x20000030ff307230 */ /* 0x001fca0000004100 */
[----:B------:R-:W0:Y:S01]  /*38a0*/  I2F.F16 R49, R49 ;  /* 0x0000003100317306 */ /* 0x000e220000200c00 */
[----:B------:R-:W-:Y:S01]  /*38b0*/  FFMA.FTZ R4, R48, R10, R11 ;  /* 0x0000000a30047223 */ /* 0x000fe2000001000b */
[----:B-1----:R-:W-:-:S06]  /*38c0*/  HADD2.F32 R38, -RZ, R38.H0_H0 ;  /* 0x20000026ff267230 */ /* 0x002fcc0000004100 */
[----:B------:R-:W1:Y:S01]  /*38d0*/  I2F.F16 R52, R72 ;  /* 0x0000004800347306 */ /* 0x000e620000200c00 */
[----:B------:R-:W-:Y:S01]  /*38e0*/  FFMA.FTZ R7, R38, R10, R7 ;  /* 0x0000000a26077223 */ /* 0x000fe20000010007 */
[----:B0-----:R-:W-:-:S06]  /*38f0*/  HADD2.F32 R49, -RZ, R49.H0_H0 ;  /* 0x20000031ff317230 */ /* 0x001fcc0000004100 */
[----:B------:R-:W0:Y:S01]  /*3900*/  I2F.F16 R50, R50 ;  /* 0x0000003200327306 */ /* 0x000e220000200c00 */
[----:B------:R-:W-:Y:S01]  /*3910*/  FFMA.FTZ R11, R49, R10, R6 ;  /* 0x0000000a310b7223 */ /* 0x000fe20000010006 */
[-C--:B------:R-:W-:Y:S01]  /*3920*/  FFMA.FTZ R6, R56, R5.reuse, R7 ;  /* 0x0000000538067223 */ /* 0x080fe20000010007 */
[-C--:B------:R-:W-:Y:S01]  /*3930*/  FFMA.FTZ R10, R51, R5.reuse, R4 ;  /* 0x00000005330a7223 */ /* 0x080fe20000010004 */
[----:B-1----:R-:W-:Y:S02]  /*3940*/  HADD2.F32 R52, -RZ, R52.H0_H0 ;  /* 0x20000034ff347230 */ /* 0x002fe40000004100 */
[----:B------:R-:W-:Y:S01]  /*3950*/  FMUL.FTZ R6, R29, R6 ;  /* 0x000000061d067220 */ /* 0x000fe20000410000 */
[----:B------:R-:W-:Y:S01]  /*3960*/  FMUL.FTZ R10, R27, R10 ;  /* 0x0000000a1b0a7220 */ /* 0x000fe20000410000 */
[--C-:B--2---:R-:W-:Y:S02]  /*3970*/  HADD2.F32 R7, -RZ, R2.reuse.H0_H0 ;  /* 0x20000002ff077230 */ /* 0x104fe40000004100 */
[----:B------:R-:W-:Y:S01]  /*3980*/  FFMA.FTZ R37, R52, R5, R37 ;  /* 0x0000000534257223 */ /* 0x000fe20000010025 */
[----:B------:R-:W-:Y:S01]  /*3990*/  HADD2.F32 R2, -RZ, R2.H1_H1 ;  /* 0x30000002ff027230 */ /* 0x000fe20000004100 */
[----:B------:R-:W-:Y:S01]  /*39a0*/  F2FP.F16.F32.PACK_AB R6, RZ, R6 ;  /* 0x00000006ff06723e */ /* 0x000fe200000000ff */
[----:B0-----:R-:W-:-:S02]  /*39b0*/  HADD2.F32 R50, -RZ, R50.H0_H0 ;  /* 0x20000032ff327230 */ /* 0x001fc40000004100 */
[----:B------:R-:W-:Y:S01]  /*39c0*/  FMUL.FTZ R37, R28, R37 ;  /* 0x000000251c257220 */ /* 0x000fe20000410000 */
[----:B------:R-:W-:Y:S01]  /*39d0*/  F2FP.F16.F32.PACK_AB R10, RZ, R10 ;  /* 0x0000000aff0a723e */ /* 0x000fe200000000ff */
[----:B------:R-:W-:Y:S01]  /*39e0*/  FFMA.FTZ R36, R63, R7, RZ ;  /* 0x000000073f247223 */ /* 0x000fe200000100ff */
[----:B------:R-:W-:Y:S02]  /*39f0*/  FFMA.FTZ R11, R50, R5, R11 ;  /* 0x00000005320b7223 */ /* 0x000fe4000001000b */
[----:B------:R-:W-:Y:S01]  /*3a00*/  F2FP.F16.F32.PACK_AB R37, RZ, R37 ;  /* 0x00000025ff25723e */ /* 0x000fe200000000ff */
[----:B------:R-:W0:Y:S01]  /*3a10*/  LDS.64 R4, [UR4+0x218] ;  /* 0x00021804ff047984 */ /* 0x000e220008000a00 */
[----:B------:R-:W-:Y:S01]  /*3a20*/  FFMA.FTZ R36, R9, R2, R36 ;  /* 0x0000000209247223 */ /* 0x000fe20000010024 */
[----:B------:R-:W-:Y:S01]  /*3a30*/  FMUL.FTZ R11, R26, R11 ;  /* 0x0000000b1a0b7220 */ /* 0x000fe20000410000 */
[----:B------:R-:W-:-:S04]  /*3a40*/  PRMT R6, R6, 0x5410, R37 ;  /* 0x0000541006067816 */ /* 0x000fc80000000025 */
[----:B------:R-:W-:Y:S01]  /*3a50*/  F2FP.F16.F32.PACK_AB R11, RZ, R11 ;  /* 0x0000000bff0b723e */ /* 0x000fe200000000ff */
[----:B------:R-:W-:Y:S02]  /*3a60*/  HFMA2 R57, R6, 1, 1, R57 ;  /* 0x3c003c0006397831 */ /* 0x000fe40000000039 */
[----:B------:R-:W-:Y:S01]  /*3a70*/  FFMA.FTZ R6, R70, R7, RZ ;  /* 0x0000000746067223 */ /* 0x000fe200000100ff */
[----:B------:R-:W-:-:S03]  /*3a80*/  PRMT R10, R10, 0x5410, R11 ;  /* 0x000054100a0a7816 */ /* 0x000fc6000000000b */
[----:B------:R-:W-:Y:S02]  /*3a90*/  FFMA.FTZ R6, R69, R2, R6 ;  /* 0x0000000245067223 */ /* 0x000fe40000010006 */
[----:B------:R-:W-:Y:S02]  /*3aa0*/  HADD2 R55, R10, R55 ;  /* 0x000000370a377230 */ /* 0x000fe40000000000 */
[-C--:B------:R-:W-:Y:S01]  /*3ab0*/  FFMA.FTZ R10, R68, R7.reuse, RZ ;  /* 0x00000007440a7223 */ /* 0x080fe200000100ff */
[----:B------:R-:W-:-:S03]  /*3ac0*/  FFMA.FTZ R7, R8, R7, RZ ;  /* 0x0000000708077223 */ /* 0x000fc600000100ff */
        /* <DEDUP_REMOVED lines=13> */
[-C--:B------:R-:W-:Y:S01]  /*3ba0*/  FFMA.FTZ R11, R39, R3.reuse, R6 ;  /* 0x00000003270b7223 */ /* 0x080fe20000010006 */
[-C--:B------:R-:W-:Y:S01]  /*3bb0*/  FFMA.FTZ R6, R40, R3.reuse, R7 ;  /* 0x0000000328067223 */ /* 0x080fe20000010007 */
[-C--:B------:R-:W-:Y:S01]  /*3bc0*/  FFMA.FTZ R37, R47, R3.reuse, R36 ;  /* 0x000000032f257223 */ /* 0x080fe20000010024 */
[----:B------:R-:W-:Y:S01]  /*3bd0*/  FFMA.FTZ R71, R44, R3, R71 ;  /* 0x000000032c477223 */ /* 0x000fe20000010047 */
[----:B------:R-:W-:Y:S01]  /*3be0*/  HADD2.F32 R7, -RZ, R4.H1_H1 ;  /* 0x30000004ff077230 */ /* 0x000fe20000004100 */
[----:B------:R-:W0:Y:S01]  /*3bf0*/  LDS.64 R2, [UR4+0x10] ;  /* 0x00001004ff027984 */ /* 0x000e220008000a00 */
[--C-:B------:R-:W-:Y:S02]  /*3c00*/  HADD2.F32 R4, -RZ, R5.reuse.H0_H0 ;  /* 0x20000005ff047230 */ /* 0x100fe40000004100 */
        /* <DEDUP_REMOVED lines=14> */
[----:B------:R-:W1:Y:S01]  /*3cf0*/  LDS.64 R4, [UR4+0x18] ;  /* 0x00001804ff047984 */ /* 0x000e620008000a00 */
[----:B------:R-:W-:Y:S01]  /*3d00*/  FMUL.FTZ R6, R29, R6 ;  /* 0x000000061d067220 */ /* 0x000fe20000410000 */
[----:B------:R-:W-:Y:S01]  /*3d10*/  FMUL.FTZ R7, R28, R7 ;  /* 0x000000071c077220 */ /* 0x000fe20000410000 */
[----:B------:R-:W-:Y:S01]  /*3d20*/  FMUL.FTZ R37, R26, R37 ;  /* 0x000000251a257220 */ /* 0x000fe20000410000 */
[----:B------:R-:W-:-:S02]  /*3d30*/  F2FP.F16.F32.PACK_AB R10, RZ, R10 ;  /* 0x0000000aff0a723e */ /* 0x000fc400000000ff */
        /* <DEDUP_REMOVED lines=17> */
[--C-:B------:R-:W-:Y:S02]  /*3e50*/  HADD2.F32 R7, -RZ, R3.reuse.H0_H0 ;  /* 0x20000003ff077230 */ /* 0x100fe40000004100 */
[----:B------:R-:W-:-:S02]  /*3e60*/  HADD2.F32 R2, -RZ, R3.H1_H1 ;  /* 0x30000003ff027230 */ /* 0x000fc40000004100 */
[--C-:B-1----:R-:W-:Y:S02]  /*3e70*/  HADD2.F32 R37, -RZ, R4.reuse.H1_H1 ;  /* 0x30000004ff257230 */ /* 0x102fe40000004100 */
[----:B------:R-:W-:Y:S01]  /*3e80*/  FFMA.FTZ R6, R59, R7, R6 ;  /* 0x000000073b067223 */ /* 0x000fe20000010006 */
[C---:B------:R-:W-:Y:S01]  /*3e90*/  FFMA.FTZ R3, R7.reuse, R54, R10 ;  /* 0x0000003607037223 */ /* 0x040fe2000001000a */
[C---:B------:R-:W-:Y:S01]  /*3ea0*/  FFMA.FTZ R36, R7.reuse, R15, R36 ;  /* 0x0000000f07247223 */ /* 0x040fe20000010024 */
[----:B------:R-:W-:Y:S01]  /*3eb0*/  FFMA.FTZ R72, R7, R14, R11 ;  /* 0x0000000e07487223 */ /* 0x000fe2000001000b */
[----:B------:R-:W-:Y:S02]  /*3ec0*/  HADD2.F32 R11, -RZ, R4.H0_H0 ;  /* 0x20000004ff0b7230 */ /* 0x000fe40000004100 */
        /* <DEDUP_REMOVED lines=8> */
[--C-:B------:R-:W-:Y:S01]  /*3f50*/  HADD2.F32 R4, -RZ, R5.reuse.H0_H0 ;  /* 0x20000005ff047230 */ /* 0x100fe20000004100 */
[----:B------:R-:W0:Y:S01]  /*3f60*/  LDS.64 R2, [UR4+0x310] ;  /* 0x00031004ff027984 */ /* 0x000e220008000a00 */
[----:B------:R-:W-:Y:S01]  /*3f70*/  FFMA.FTZ R71, R58, R37, R71 ;  /* 0x000000253a477223 */ /* 0x000fe20000010047 */
[----:B------:R-:W-:Y:S01]  /*3f80*/  FFMA.FTZ R73, R37, R53, R6 ;  /* 0x0000003525497223 */ /* 0x000fe20000010006 */
[----:B------:R-:W-:-:S02]  /*3f90*/  HADD2.F32 R5, -RZ, R5.H1_H1 ;  /* 0x30000005ff057230 */ /* 0x000fc40000004100 */
[C---:B------:R-:W-:Y:S01]  /*3fa0*/  FFMA.FTZ R7, R37.reuse, R46, R7 ;  /* 0x0000002e25077223 */ /* 0x040fe20000010007 */
[----:B------:R-:W-:Y:S01]  /*3fb0*/  FFMA.FTZ R71, R38, R4, R71 ;  /* 0x0000000426477223 */ /* 0x000fe20000010047 */
[----:B------:R-:W-:Y:S01]  /*3fc0*/  FFMA.FTZ R72, R37, R0, R11 ;  /* 0x0000000025487223 */ /* 0x000fe2000001000b */
[C---:B------:R-:W-:Y:S01]  /*3fd0*/  FFMA.FTZ R10, R4.reuse, R13, R73 ;  /* 0x0000000d040a7223 */ /* 0x040fe20000010049 */
[----:B------:R-:W-:Y:S01]  /*3fe0*/  FFMA.FTZ R36, R4, R48, R7 ;  /* 0x0000003004247223 */ /* 0x000fe20000010007 */
[----:B------:R-:W-:Y:S01]  /*3ff0*/  FFMA.FTZ R6, R56, R5, R71 ;  /* 0x0000000538067223 */ /* 0x000fe20000010047 */
[----:B------:R-:W-:Y:S01]  /*4000*/  FFMA.FTZ R11, R4, R49, R72 ;  /* 0x00000031040b7223 */ /* 0x000fe20000010048 */
[C---:B------:R-:W-:Y:S01]  /*4010*/  FFMA.FTZ R7, R5.reuse, R52, R10 ;  /* 0x0000003405077223 */ /* 0x040fe2000001000a */
[----:B------:R-:W-:Y:S01]  /*4020*/  FFMA.FTZ R36, R5, R51, R36 ;  /* 0x0000003305247223 */ /* 0x000fe20000010024 */
[----:B------:R-:W-:Y:S01]  /*4030*/  FMUL.FTZ R4, R29, R6 ;  /* 0x000000061d047220 */ /* 0x000fe20000410000 */
[----:B------:R-:W-:Y:S01]  /*4040*/  FFMA.FTZ R11, R5, R50, R11 ;  /* 0x00000032050b7223 */ /* 0x000fe2000001000b */
[----:B------:R-:W-:Y:S01]  /*4050*/  FMUL.FTZ R5, R28, R7 ;  /* 0x000000071c057220 */ /* 0x000fe20000410000 */
[----:B------:R-:W-:Y:S01]  /*4060*/  FMUL.FTZ R36, R27, R36 ;  /* 0x000000241b247220 */ /* 0x000fe20000410000 */
[----:B------:R-:W1:Y:S01]  /*4070*/  LDS.64 R6, [UR4+0x318] ;  /* 0x00031804ff067984 */ /* 0x000e620008000a00 */
[----:B------:R-:W-:Y:S01]  /*4080*/  F2FP.F16.F32.PACK_AB R4, RZ, R4 ;  /* 0x00000004ff04723e */ /* 0x000fe200000000ff */
[----:B------:R-:W-:Y:S01]  /*4090*/  FMUL.FTZ R11, R26, R11 ;  /* 0x0000000b1a0b7220 */ /* 0x000fe20000410000 */
[----:B------:R-:W-:-:S02]  /*40a0*/  F2FP.F16.F32.PACK_AB R5, RZ, R5 ;  /* 0x00000005ff05723e */ /* 0x000fc400000000ff */
[----:B------:R-:W-:Y:S02]  /*40b0*/  F2FP.F16.F32.PACK_AB R36, RZ, R36 ;  /* 0x00000024ff24723e */ /* 0x000fe400000000ff */
[----:B------:R-:W-:Y:S02]  /*40c0*/  PRMT R4, R4, 0x5410, R5 ;  /* 0x0000541004047816 */ /* 0x000fe40000000005 */
[----:B------:R-:W-:-:S03]  /*40d0*/  F2FP.F16.F32.PACK_AB R11, RZ, R11 ;  /* 0x0000000bff0b723e */ /* 0x000fc600000000ff */
[----:B------:R-:W-:Y:S01]  /*40e0*/  HFMA2 R64, R4, 1, 1, R64 ;  /* 0x3c003c0004407831 */ /* 0x000fe20000000040 */
        /* <DEDUP_REMOVED lines=11> */
[----:B------:R-:W0:Y:S01]  /*41a0*/  LDS.64 R4, [UR4+0x410] ;  /* 0x00041004ff047984 */ /* 0x000e220008000a00 */
[-C--:B------:R-:W-:Y:S01]  /*41b0*/  FFMA.FTZ R10, R9, R2.reuse, R10 ;  /* 0x00000002090a7223 */ /* 0x080fe2000001000a */
[----:B------:R-:W-:Y:S01]  /*41c0*/  FFMA.FTZ R71, R60, R2, R71 ;  /* 0x000000023c477223 */ /* 0x000fe20000010047 */
[----:B------:R-:W-:-:S02]  /*41d0*/  HADD2.F32 R2, -RZ, R3.H1_H1 ;  /* 0x30000003ff027230 */ /* 0x000fc40000004100 */
[-C--:B------:R-:W-:Y:S01]  /*41e0*/  FFMA.FTZ R11, R54, R37.reuse, R11 ;  /* 0x00000025360b7223 */ /* 0x080fe2000001000b */
[-C--:B------:R-:W-:Y:S01]  /*41f0*/  FFMA.FTZ R36, R59, R37.reuse, R36 ;  /* 0x000000253b247223 */ /* 0x080fe20000010024 */
[-C--:B------:R-:W-:Y:S01]  /*4200*/  FFMA.FTZ R10, R15, R37.reuse, R10 ;  /* 0x000000250f0a7223 */ /* 0x080fe2000001000a */
[----:B------:R-:W-:Y:S01]  /*4210*/  FFMA.FTZ R72, R14, R37, R71 ;  /* 0x000000250e487223 */ /* 0x000fe20000010047 */
[--C-:B-1----:R-:W-:Y:S02]  /*4220*/  HADD2.F32 R37, -RZ, R6.reuse.H0_H0 ;  /* 0x20000006ff257230 */ /* 0x102fe40000004100 */
        /* <DEDUP_REMOVED lines=44> */
[----:B------:R-:W-:Y:S01]  /*44f0*/  FMUL.FTZ R4, R28, R7 ;  /* 0x000000071c047220 */ /* 0x000fe20000410000 */
[----:B0-----:R-:W-:-:S02]  /*4500*/  HADD2.F32 R37, -RZ, R2.H0_H0 ;  /* 0x20000002ff257230 */ /* 0x001fc40000004100 */
[----:B------:R-:W-:Y:S02]  /*4510*/  HADD2.F32 R5, -RZ, R2.H1_H1 ;  /* 0x30000002ff057230 */ /* 0x000fe40000004100 */
[----:B------:R-:W-:Y:S01]  /*4520*/  FMUL.FTZ R2, R29, R6 ;  /* 0x000000061d027220 */ /* 0x000fe20000410000 */
        /* <DEDUP_REMOVED lines=8> */
[----:B------:R-:W-:Y:S01]  /*45b0*/  MOV R75, UR6 ;  /* 0x00000006004b7c02 */ /* 0x000fe20008000f00 */
[----:B------:R-:W0:Y:S01]  /*45c0*/  LDS.64 R36, [UR4+0x510] ;  /* 0x00051004ff247984 */ /* 0x000e220008000a00 */
[----:B------:R-:W-:Y:S01]  /*45d0*/  F2FP.F16.F32.PACK_AB R2, RZ, R2 ;  /* 0x00000002ff02723e */ /* 0x000fe200000000ff */
[----:B0-----:R-:W-:-:S05]  /*45e0*/  HADD2.F32 R5, -RZ, R36.H0_H0 ;  /* 0x20000024ff057230 */ /* 0x001fca0000004100 */
[-C--:B------:R-:W-:Y:S01]  /*45f0*/  FFMA.FTZ R6, R68, R5.reuse, RZ ;  /* 0x0000000544067223 */ /* 0x080fe200000100ff */
[-C--:B------:R-:W-:Y:S01]  /*4600*/  FFMA.FTZ R68, R63, R5.reuse, RZ ;  /* 0x000000053f447223 */ /* 0x080fe200000100ff */
[----:B------:R-:W-:Y:S01]  /*4610*/  F2FP.F16.F32.PACK_AB R63, RZ, R4 ;  /* 0x00000004ff3f723e */ /* 0x000fe200000000ff */
[----:B------:R-:W-:Y:S02]  /*4620*/  HADD2.F32 R4, -RZ, R36.H1_H1 ;  /* 0x30000024ff047230 */ /* 0x000fe40000004100 */
[-C--:B------:R-:W-:Y:S01]  /*4630*/  FFMA.FTZ R70, R70, R5.reuse, RZ ;  /* 0x0000000546467223 */ /* 0x080fe200000100ff */
[----:B------:R-:W-:Y:S02]  /*4640*/  FFMA.FTZ R5, R8, R5, RZ ;  /* 0x0000000508057223 */ /* 0x000fe400000100ff */
[-C--:B------:R-:W-:Y:S01]  /*4650*/  FFMA.FTZ R68, R9, R4.reuse, R68 ;  /* 0x0000000409447223 */ /* 0x080fe20000010044 */
[----:B------:R-:W-:Y:S01]  /*4660*/  IMAD.WIDE R74, R75, 0x4, R80 ;  /* 0x000000044b4a7825 */ /* 0x000fe200078e0250 */
[----:B------:R-:W2:Y:S03]  /*4670*/  LDG.E.128.CONSTANT R8, desc[UR12][R80.64] ;  /* 0x0000000c50087981 */ /* 0x000ea6000c1e9d00 */
[-C--:B------:R-:W-:Y:S01]  /*4680*/  FFMA.FTZ R36, R69, R4.reuse, R70 ;  /* 0x0000000445247223 */ /* 0x080fe20000010046 */
[-C--:B------:R-:W-:Y:S01]  /*4690*/  FFMA.FTZ R65, R65, R4.reuse, R6 ;  /* 0x0000000441417223 */ /* 0x080fe20000010006 */
[----:B------:R-:W-:-:S02]  /*46a0*/  FFMA.FTZ R69, R60, R4, R5 ;  /* 0x000000043c457223 */ /* 0x000fc40000010005 */
[----:B------:R-:W3:Y:S01]  /*46b0*/  LDG.E.128.CONSTANT R4, desc[UR12][R74.64] ;  /* 0x0000000c4a047981 */ /* 0x000ee2000c1e9d00 */
[----:B------:R-:W-:-:S05]  /*46c0*/  HADD2.F32 R60, -RZ, R37.H0_H0 ;  /* 0x20000025ff3c7230 */ /* 0x000fca0000004100 */
[-C--:B------:R-:W-:Y:S01]  /*46d0*/  FFMA.FTZ R36, R59, R60.reuse, R36 ;  /* 0x0000003c3b247223 */ /* 0x080fe20000010024 */
[-C--:B------:R-:W-:Y:S01]  /*46e0*/  FFMA.FTZ R65, R54, R60.reuse, R65 ;  /* 0x0000003c36417223 */ /* 0x080fe20000010041 */
[-C--:B------:R-:W-:Y:S01]  /*46f0*/  FFMA.FTZ R68, R15, R60.reuse, R68 ;  /* 0x0000003c0f447223 */ /* 0x080fe20000010044 */
[----:B------:R-:W-:Y:S02]  /*4700*/  FFMA.FTZ R60, R14, R60, R69 ;  /* 0x0000003c0e3c7223 */ /* 0x000fe40000010045 */
[----:B------:R-:W0:Y:S01]  /*4710*/  LDS.64 R14, [UR4+0x518] ;  /* 0x00051804ff0e7984 */ /* 0x000e220008000a00 */
[----:B------:R-:W-:-:S05]  /*4720*/  HADD2.F32 R37, -RZ, R37.H1_H1 ;  /* 0x30000025ff257230 */ /* 0x000fca0000004100 */
[-C--:B------:R-:W-:Y:S01]  /*4730*/  FFMA.FTZ R68, R41, R37.reuse, R68 ;  /* 0x0000002529447223 */ /* 0x080fe20000010044 */
[-C--:B------:R-:W-:Y:S01]  /*4740*/  FFMA.FTZ R45, R45, R37.reuse, R60 ;  /* 0x000000252d2d7223 */ /* 0x080fe2000001003c */
[-C--:B------:R-:W-:Y:S01]  /*4750*/  FFMA.FTZ R65, R42, R37.reuse, R65 ;  /* 0x000000252a417223 */ /* 0x080fe20000010041 */
[----:B------:R-:W-:Y:S01]  /*4760*/  FFMA.FTZ R36, R43, R37, R36 ;  /* 0x000000252b247223 */ /* 0x000fe20000010024 */
[----:B------:R-:W-:Y:S01]  /*4770*/  PRMT R59, R2, 0x5410, R63 ;  /* 0x00005410023b7816 */ /* 0x000fe2000000003f */
[----:B0-----:R-:W-:-:S05]  /*4780*/  HADD2.F32 R41, -RZ, R14.H0_H0 ;  /* 0x2000000eff297230 */ /* 0x001fca0000004100 */
[-C--:B------:R-:W-:Y:S01]  /*4790*/  FFMA.FTZ R45, R44, R41.reuse, R45 ;  /* 0x000000292c2d7223 */ /* 0x080fe2000001002d */
[----:B------:R-:W-:Y:S02]  /*47a0*/  HADD2.F32 R44, -RZ, R14.H1_H1 ;  /* 0x3000000eff2c7230 */ /* 0x000fe40000004100 */
[-C--:B------:R-:W-:Y:S01]  /*47b0*/  FFMA.FTZ R40, R40, R41.reuse, R65 ;  /* 0x0000002928287223 */ /* 0x080fe20000010041 */
[----:B------:R-:W-:-:S03]  /*47c0*/  FFMA.FTZ R43, R39, R41, R36 ;  /* 0x00000029272b7223 */ /* 0x000fc60000010024 */
[-C--:B------:R-:W-:Y:S01]  /*47d0*/  FFMA.FTZ R14, R53, R44.reuse, R40 ;  /* 0x0000002c350e7223 */ /* 0x080fe20000010028 */
[----:B------:R-:W-:Y:S01]  /*47e0*/  FFMA.FTZ R43, R58, R44, R43 ;  /* 0x0000002c3a2b7223 */ /* 0x000fe2000001002b */
[----:B------:R-:W-:Y:S01]  /*47f0*/  FMUL.FTZ R58, R26, R77 ;  /* 0x0000004d1a3a7220 */ /* 0x000fe20000410000 */
[----:B------:R-:W-:-:S04]  /*4800*/  FFMA.FTZ R47, R47, R41, R68 ;  /* 0x000000292f2f7223 */ /* 0x000fc80000010044 */
[----:B------:R-:W-:Y:S01]  /*4810*/  F2FP.F16.F32.PACK_AB R58, RZ, R58 ;  /* 0x0000003aff3a723e */ /* 0x000fe200000000ff */
[-C--:B------:R-:W-:Y:S01]  /*4820*/  FFMA.FTZ R47, R46, R44.reuse, R47 ;  /* 0x0000002c2e2f7223 */ /* 0x080fe2000001002f */
[----:B------:R-:W-:Y:S01]  /*4830*/  FFMA.FTZ R44, R0, R44, R45 ;  /* 0x0000002c002c7223 */ /* 0x000fe2000001002d */
[--C-:B------:R-:W-:Y:S02]  /*4840*/  HADD2.F32 R0, -RZ, R3.reuse.H0_H0 ;  /* 0x20000003ff007230 */ /* 0x100fe40000004100 */
[----:B------:R-:W-:-:S03]  /*4850*/  HADD2.F32 R3, -RZ, R3.H1_H1 ;  /* 0x30000003ff037230 */ /* 0x000fc60000004100 */
[-C--:B------:R-:W-:Y:S01]  /*4860*/  FFMA.FTZ R73, R38, R0.reuse, R73 ;  /* 0x0000000026497223 */ /* 0x080fe20000010049 */
[----:B------:R-:W-:-:S04]  /*4870*/  FFMA.FTZ R45, R49, R0, R72 ;  /* 0x00000000312d7223 */ /* 0x000fc80000010048 */
[----:B------:R-:W-:-:S04]  /*4880*/  FFMA.FTZ R45, R50, R3, R45 ;  /* 0x00000003322d7223 */ /* 0x000fc8000001002d */
[----:B------:R-:W-:Y:S01]  /*4890*/  FMUL.FTZ R45, R26, R45 ;  /* 0x0000002d1a2d7220 */ /* 0x000fe20000410000 */
[----:B------:R-:W-:Y:S01]  /*48a0*/  HFMA2 R33, R59, 1, 1, R33 ;  /* 0x3c003c003b217831 */ /* 0x000fe20000000021 */
[----:B--2---:R-:W-:-:S04]  /*48b0*/  LOP3.LUT R54, R10, 0xff, RZ, 0xc0, !PT ;  /* 0x000000ff0a367812 */ /* 0x004fc800078ec0ff */
[----:B------:R-:W-:Y:S01]  /*48c0*/  IADD3 R53, PT, PT, -R17, R54, RZ ;  /* 0x0000003611357210 */ /* 0x000fe20007ffe1ff */
[----:B------:R-:W-:-:S05]  /*48d0*/  FMUL.FTZ R54, R27, R78 ;  /* 0x0000004e1b367220 */ /* 0x000fca0000410000 */
[----:B------:R-:W-:-:S04]  /*48e0*/  F2FP.F16.F32.PACK_AB R54, RZ, R54 ;  /* 0x00000036ff36723e */ /* 0x000fc800000000ff */
[----:B------:R-:W-:Y:S01]  /*48f0*/  PRMT R54, R54, 0x5410, R58 ;  /* 0x0000541036367816 */ /* 0x000fe2000000003a */
[----:B------:R0:W-:Y:S04]  /*4900*/  I2F.F16 R2, R53 ;  /* 0x0000003500027306 */ /* 0x0001e80000200c00 */
[----:B------:R-:W-:Y:S02]  /*4910*/  HFMA2 R35, R54, 1, 1, R35 ;  /* 0x3c003c0036237831 */ /* 0x000fe40000000023 */
[-C--:B------:R-:W-:Y:S01]  /*4920*/  FFMA.FTZ R54, R48, R0.reuse, R71 ;  /* 0x0000000030367223 */ /* 0x080fe20000010047 */
[----:B0-----:R-:W-:-:S03]  /*4930*/  FFMA.FTZ R53, R13, R0, R76 ;  /* 0x000000000d357223 */ /* 0x001fc6000001004c */
[----:B------:R-:W-:Y:S01]  /*4940*/  FFMA.FTZ R0, R51, R3, R54 ;  /* 0x0000000333007223 */ /* 0x000fe20000010036 */
[--C-:B------:R-:W-:Y:S01]  /*4950*/  HADD2.F32 R54, -RZ, R15.reuse.H0_H0 ;  /* 0x2000000fff367230 */ /* 0x100fe20000004100 */
[C---:B------:R-:W-:Y:S02]  /*4960*/  LEA.HI R36, R8.reuse, -R31, RZ, 0x8 ;  /* 0x8000001f08247211 */ /* 0x040fe400078f40ff */
[----:B------:R-:W-:Y:S02]  /*4970*/  LOP3.LUT R40, R8, 0xff, RZ, 0xc0, !PT ;  /* 0x000000ff08287812 */ /* 0x000fe400078ec0ff */
[----:B------:R-:W-:Y:S01]  /*4980*/  SHF.R.U32.HI R46, RZ, 0x8, R8 ;  /* 0x00000008ff2e7819 */ /* 0x000fe20000011608 */
[-C--:B------:R-:W-:Y:S01]  /*4990*/  FFMA.FTZ R13, R13, R54.reuse, R14 ;  /* 0x000000360d0d7223 */ /* 0x080fe2000001000e */
[----:B------:R-:W-:Y:S01]  /*49a0*/  SHF.R.U32.HI R8, RZ, 0x10, R8 ;  /* 0x00000010ff087819 */ /* 0x000fe20000011608 */
[----:B------:R-:W-:Y:S01]  /*49b0*/  HADD2.F32 R15, -RZ, R15.H1_H1 ;  /* 0x3000000fff0f7230 */ /* 0x000fe20000004100 */
[----:B------:R-:W-:Y:S01]  /*49c0*/  SHF.R.U32.HI R14, RZ, 0x8, R11 ;  /* 0x00000008ff0e7819 */ /* 0x000fe2000001160b */
[-C--:B------:R-:W-:Y:S01]  /*49d0*/  FFMA.FTZ R43, R38, R54.reuse, R43 ;  /* 0x00000036262b7223 */ /* 0x080fe2000001002b */
[-C--:B------:R-:W-:Y:S01]  /*49e0*/  FFMA.FTZ R48, R48, R54.reuse, R47 ;  /* 0x0000003630307223 */ /* 0x080fe2000001002f */
[----:B------:R-:W-:Y:S01]  /*49f0*/  LOP3.LUT R8, R8, 0xff, RZ, 0xc0, !PT ;  /* 0x000000ff08087812 */ /* 0x000fe200078ec0ff */
[----:B------:R-:W-:Y:S01]  /*4a00*/  FFMA.FTZ R49, R49, R54, R44 ;  /* 0x0000003631317223 */ /* 0x000fe2000001002c */
[----:B------:R-:W-:Y:S01]  /*4a10*/  LOP3.LUT R70, R46, 0xff, RZ, 0xc0, !PT ;  /* 0x000000ff2e467812 */ /* 0x000fe200078ec0ff */
[-C--:B------:R-:W-:Y:S01]  /*4a20*/  FFMA.FTZ R46, R56, R3.reuse, R73 ;  /* 0x00000003382e7223 */ /* 0x080fe20000010049 */
[----:B------:R-:W-:Y:S01]  /*4a30*/  LOP3.LUT R47, R14, 0xff, RZ, 0xc0, !PT ;  /* 0x000000ff0e2f7812 */ /* 0x000fe200078ec0ff */
[----:B------:R-:W-:Y:S01]  /*4a40*/  FFMA.FTZ R53, R52, R3, R53 ;  /* 0x0000000334357223 */ /* 0x000fe20000010035 */
[----:B------:R-:W-:Y:S01]  /*4a50*/  SHF.R.U32.HI R14, RZ, 0x10, R9 ;  /* 0x00000010ff0e7819 */ /* 0x000fe20000011609 */
[-C--:B------:R-:W-:Y:S01]  /*4a60*/  FFMA.FTZ R56, R56, R15.reuse, R43 ;  /* 0x0000000f38387223 */ /* 0x080fe2000001002b */
[C---:B------:R-:W-:Y:S01]  /*4a70*/  LEA.HI R37, R9.reuse, -R18, RZ, 0x8 ;  /* 0x8000001209257211 */ /* 0x040fe200078f40ff */
[----:B------:R-:W-:Y:S01]  /*4a80*/  FFMA.FTZ R13, R52, R15, R13 ;  /* 0x0000000f340d7223 */ /* 0x000fe2000001000d */
[----:B------:R-:W-:-:S02]  /*4a90*/  LOP3.LUT R41, R9, 0xff, RZ, 0xc0, !PT ;  /* 0x000000ff09297812 */ /* 0x000fc400078ec0ff */
[----:B------:R-:W-:Y:S01]  /*4aa0*/  SHF.R.U32.HI R3, RZ, 0x8, R9 ;  /* 0x00000008ff037819 */ /* 0x000fe20000011609 */
[-C--:B------:R-:W-:Y:S01]  /*4ab0*/  FFMA.FTZ R9, R50, R15.reuse, R49 ;  /* 0x0000000f32097223 */ /* 0x080fe20000010031 */
[----:B------:R-:W-:Y:S01]  /*4ac0*/  IADD3 R43, PT, PT, -R31, R8, RZ ;  /* 0x000000081f2b7210 */ /* 0x000fe20007ffe1ff */
[----:B------:R-:W-:Y:S01]  /*4ad0*/  FFMA.FTZ R8, R51, R15, R48 ;  /* 0x0000000f33087223 */ /* 0x000fe20000010030 */
[----:B------:R-:W-:Y:S02]  /*4ae0*/  LOP3.LUT R15, R14, 0xff, RZ, 0xc0, !PT ;  /* 0x000000ff0e0f7812 */ /* 0x000fe400078ec0ff */
[----:B------:R-:W-:Y:S02]  /*4af0*/  SHF.R.U32.HI R14, RZ, 0x10, R10 ;  /* 0x00000010ff0e7819 */ /* 0x000fe4000001160a */
[----:B------:R-:W-:Y:S02]  /*4b00*/  IADD3 R68, PT, PT, -R18, R41, RZ ;  /* 0x0000002912447210 */ /* 0x000fe40007ffe1ff */
[----:B------:R-:W-:-:S02]  /*4b10*/  LEA.HI R39, R11, -R34, RZ, 0x8 ;  /* 0x800000220b277211 */ /* 0x000fc400078f40ff */
[----:B------:R-:W-:Y:S02]  /*4b20*/  LOP3.LUT R41, R11, 0xff, RZ, 0xc0, !PT ;  /* 0x000000ff0b297812 */ /* 0x000fe400078ec0ff */
[----:B------:R-:W-:Y:S02]  /*4b30*/  SHF.R.U32.HI R48, RZ, 0x10, R11 ;  /* 0x00000010ff307819 */ /* 0x000fe4000001160b */
[----:B------:R-:W-:Y:S02]  /*4b40*/  IADD3 R11, PT, PT, -R18, R15, RZ ;  /* 0x0000000f120b7210 */ /* 0x000fe40007ffe1ff */
[----:B------:R-:W-:Y:S02]  /*4b50*/  LOP3.LUT R44, R14, 0xff, RZ, 0xc0, !PT ;  /* 0x000000ff0e2c7812 */ /* 0x000fe400078ec0ff */
[----:B------:R-:W0:Y:S01]  /*4b60*/  LDS.64 R14, [UR4+0x120] ;  /* 0x00012004ff0e7984 */ /* 0x000e220008000a00 */
[----:B------:R-:W-:Y:S01]  /*4b70*/  SHF.R.U32.HI R38, RZ, 0x8, R10 ;  /* 0x00000008ff267819 */ /* 0x000fe2000001160a */
[----:B------:R-:W-:Y:S01]  /*4b80*/  FMUL.FTZ R46, R29, R46 ;  /* 0x0000002e1d2e7220 */ /* 0x000fe20000410000 */
[----:B------:R-:W-:-:S02]  /*4b90*/  FMUL.FTZ R53, R28, R53 ;  /* 0x000000351c357220 */ /* 0x000fc40000410000 */
[----:B------:R-:W-:Y:S01]  /*4ba0*/  LOP3.LUT R38, R38, 0xff, RZ, 0xc0, !PT ;  /* 0x000000ff26267812 */ /* 0x000fe200078ec0ff */
[----:B------:R-:W-:Y:S01]  /*4bb0*/  FMUL.FTZ R0, R27, R0 ;  /* 0x000000001b007220 */ /* 0x000fe20000410000 */
[----:B------:R-:W-:Y:S02]  /*4bc0*/  LEA.HI R42, R10, -R17, RZ, 0x8 ;  /* 0x800000110a2a7211 */ /* 0x000fe400078f40ff */
[----:B------:R-:W-:Y:S02]  /*4bd0*/  F2FP.F16.F32.PACK_AB R10, RZ, R46 ;  /* 0x0000002eff0a723e */ /* 0x000fe400000000ff */
[----:B------:R-:W-:Y:S02]  /*4be0*/  F2FP.F16.F32.PACK_AB R53, RZ, R53 ;  /* 0x00000035ff35723e */ /* 0x000fe400000000ff */
[C---:B------:R-:W-:Y:S01]  /*4bf0*/  IADD3 R63, PT, PT, -R17.reuse, R38, RZ ;  /* 0x00000026113f7210 */ /* 0x040fe20007ffe1ff */
[----:B------:R1:W-:Y:S01]  /*4c00*/  I2F.F16 R46, R11 ;  /* 0x0000000b002e7306 */ /* 0x0003e20000200c00 */
[----:B------:R-:W-:Y:S01]  /*4c10*/  IADD3 R38, PT, PT, -R34, R47, RZ ;  /* 0x0000002f22267210 */ /* 0x000fe20007ffe1ff */
[----:B------:R-:W-:Y:S01]  /*4c20*/  FMUL.FTZ R13, R28, R13 ;  /* 0x0000000d1c0d7220 */ /* 0x000fe20000410000 */
[----:B------:R-:W-:Y:S01]  /*4c30*/  IADD3 R47, PT, PT, -R17, R44, RZ ;  /* 0x0000002c112f7210 */ /* 0x000fe20007ffe1ff */
[----:B------:R-:W-:Y:S01]  /*4c40*/  FMUL.FTZ R9, R26, R9 ;  /* 0x000000091a097220 */ /* 0x000fe20000410000 */
[----:B------:R-:W-:Y:S01]  /*4c50*/  LOP3.LUT R3, R3, 0xff, RZ, 0xc0, !PT ;  /* 0x000000ff03037812 */ /* 0x000fe200078ec0ff */
[----:B------:R-:W-:Y:S01]  /*4c60*/  FMUL.FTZ R56, R29, R56 ;  /* 0x000000381d387220 */ /* 0x000fe20000410000 */
[----:B------:R-:W-:Y:S01]  /*4c70*/  PRMT R44, R10, 0x5410, R53 ;  /* 0x000054100a2c7816 */ /* 0x000fe20000000035 */
[----:B-1----:R-:W-:Y:S01]  /*4c80*/  FMUL.FTZ R11, R27, R8 ;  /* 0x000000081b0b7220 */ /* 0x002fe20000410000 */
[----:B------:R-:W-:-:S02]  /*4c90*/  F2FP.F16.F32.PACK_AB R0, RZ, R0 ;  /* 0x00000000ff00723e */ /* 0x000fc400000000ff */
[----:B------:R-:W-:Y:S02]  /*4ca0*/  F2FP.F16.F32.PACK_AB R10, RZ, R45 ;  /* 0x0000002dff0a723e */ /* 0x000fe400000000ff */
[----:B------:R-:W-:Y:S02]  /*4cb0*/  IADD3 R40, PT, PT, -R31, R40, RZ ;  /* 0x000000281f287210 */ /* 0x000fe40007ffe1ff */
[----:B------:R-:W-:Y:S02]  /*4cc0*/  IADD3 R41, PT, PT, -R34, R41, RZ ;  /* 0x0000002922297210 */ /* 0x000fe40007ffe1ff */
[----:B------:R-:W-:Y:S02]  /*4cd0*/  IADD3 R3, PT, PT, -R18, R3, RZ ;  /* 0x0000000312037210 */ /* 0x000fe40007ffe1ff */
[----:B------:R-:W-:Y:S02]  /*4ce0*/  F2FP.F16.F32.PACK_AB R8, RZ, R13 ;  /* 0x0000000dff08723e */ /* 0x000fe400000000ff */
[----:B------:R-:W-:Y:S01]  /*4cf0*/  F2FP.F16.F32.PACK_AB R9, RZ, R9 ;  /* 0x00000009ff09723e */ /* 0x000fe200000000ff */
[----:B------:R-:W1:Y:S01]  /*4d00*/  I2F.F16 R68, R68 ;  /* 0x0000004400447306 */ /* 0x000e620000200c00 */
[----:B------:R-:W-:-:S02]  /*4d10*/  F2FP.F16.F32.PACK_AB R56, RZ, R56 ;  /* 0x00000038ff38723e */ /* 0x000fc400000000ff */
[----:B------:R-:W-:Y:S02]  /*4d20*/  F2FP.F16.F32.PACK_AB R11, RZ, R11 ;  /* 0x0000000bff0b723e */ /* 0x000fe400000000ff */
[----:B------:R-:W-:Y:S02]  /*4d30*/  PRMT R0, R0, 0x5410, R10 ;  /* 0x0000541000007816 */ /* 0x000fe4000000000a */
[----:B------:R-:W-:Y:S01]  /*4d40*/  PRMT R56, R56, 0x5410, R8 ;  /* 0x0000541038387816 */ /* 0x000fe20000000008 */
[----:B------:R-:W2:Y:S01]  /*4d50*/  I2F.F16 R40, R40 ;  /* 0x0000002800287306 */ /* 0x000ea20000200c00 */
[----:B------:R-:W-:Y:S01]  /*4d60*/  PRMT R11, R11, 0x5410, R9 ;  /* 0x000054100b0b7816 */ /* 0x000fe20000000009 */
[----:B------:R-:W-:Y:S01]  /*4d70*/  HADD2 R30, R0, R30 ;  /* 0x0000001e001e7230 */ /* 0x000fe20000000000 */
[----:B------:R-:W4:Y:S01]  /*4d80*/  LDS.64 R8, [UR4+0x128] ;  /* 0x00012804ff087984 */ /* 0x000f220008000a00 */
[----:B---3--:R-:W-:-:S04]  /*4d90*/  LOP3.LUT R0, R6, 0xff, RZ, 0xc0, !PT ;  /* 0x000000ff06007812 */ /* 0x008fc800078ec0ff */
[----:B------:R-:W3:Y:S01]  /*4da0*/  I2F.F16 R41, R41 ;  /* 0x0000002900297306 */ /* 0x000ee20000200c00 */
[----:B------:R-:W-:Y:S01]  /*4db0*/  IADD3 R69, PT, PT, -R31, R70, RZ ;  /* 0x000000461f457210 */ /* 0x000fe20007ffe1ff */
[----:B------:R-:W-:Y:S01]  /*4dc0*/  HADD2 R32, R11, R32 ;  /* 0x000000200b207230 */ /* 0x000fe20000000000 */
[----:B------:R-:W-:-:S05]  /*4dd0*/  IADD3 R51, PT, PT, -R17, R0, RZ ;  /* 0x0000000011337210 */ /* 0x000fca0007ffe1ff */
[----:B------:R-:W-:Y:S01]  /*4de0*/  I2F.F16 R3, R3 ;  /* 0x0000000300037306 */ /* 0x000fe20000200c00 */
[----:B------:R-:W-:Y:S01]  /*4df0*/  HFMA2 R25, R44, 1, 1, R25 ;  /* 0x3c003c002c197831 */ /* 0x000fe20000000019 */
[----:B------:R-:W-:-:S06]  /*4e00*/  SHF.R.U32.HI R0, RZ, 0x8, R4 ;  /* 0x00000008ff007819 */ /* 0x000fcc0000011604 */
[----:B------:R-:W3:Y:S01]  /*4e10*/  I2F.F16 R38, R38 ;  /* 0x0000002600267306 */ /* 0x000ee20000200c00 */
[----:B------:R-:W-:-:S07]  /*4e20*/  SHF.R.U32.HI R11, RZ, 0x8, R5 ;  /* 0x00000008ff0b7819 */ /* 0x000fce0000011605 */
[----:B------:R-:W4:Y:S01]  /*4e30*/  I2F.F16 R63, R63 ;  /* 0x0000003f003f7306 */ /* 0x000f220000200c00 */
[----:B------:R-:W-:-:S07]  /*4e40*/  LEA.HI R60, R4, -R31, RZ, 0x8 ;  /* 0x8000001f043c7211 */ /* 0x000fce00078f40ff */
[----:B------:R0:W-:Y:S01]  /*4e50*/  I2F.F16 R49, R43 ;  /* 0x0000002b00317306 */ /* 0x0001e20000200c00 */
[----:B------:R-:W-:Y:S02]  /*4e60*/  LOP3.LUT R10, R0, 0xff, RZ, 0xc0, !PT ;  /* 0x000000ff000a7812 */ /* 0x000fe400078ec0ff */
[----:B0-----:R-:W-:-:S05]  /*4e70*/  LOP3.LUT R43, R48, 0xff, RZ, 0xc0, !PT ;  /* 0x000000ff302b7812 */ /* 0x001fca00078ec0ff */
[----:B------:R-:W0:Y:S01]  /*4e80*/  I2F.F16 R47, R47 ;  /* 0x0000002f002f7306 */ /* 0x000e220000200c00 */
[----:B------:R-:W-:Y:S02]  /*4e90*/  LOP3.LUT R48, R4, 0xff, RZ, 0xc0, !PT ;  /* 0x000000ff04307812 */ /* 0x000fe400078ec0ff */
[----:B------:R-:W-:Y:S01]  /*4ea0*/  IADD3 R44, PT, PT, -R34, R43, RZ ;  /* 0x0000002b222c7210 */ /* 0x000fe20007ffe1ff */
[----:B------:R-:W-:Y:S01]  /*4eb0*/  HADD2.F32 R53, -RZ, R14.H0_H0 ;  /* 0x2000000eff357230 */ /* 0x000fe20000004100 */
[----:B------:R-:W-:Y:S01]  /*4ec0*/  SHF.R.U32.HI R4, RZ, 0x10, R4 ;  /* 0x00000010ff047819 */ /* 0x000fe20000011604 */
[----:B-1----:R-:W-:Y:S01]  /*4ed0*/  HADD2.F32 R68, -RZ, R68.H0_H0 ;  /* 0x20000044ff447230 */ /* 0x002fe20000004100 */
[----:B------:R-:W-:Y:S01]  /*4ee0*/  LOP3.LUT R11, R11, 0xff, RZ, 0xc0, !PT ;  /* 0x000000ff0b0b7812 */ /* 0x000fe200078ec0ff */
[----:B------:R-:W1:Y:S01]  /*4ef0*/  I2F.F16 R69, R69 ;  /* 0x0000004500457306 */ /* 0x000e620000200c00 */
[----:B------:R-:W-:Y:S01]  /*4f00*/  LOP3.LUT R65, R7, 0xff, RZ, 0xc0, !PT ;  /* 0x000000ff07417812 */ /* 0x000fe200078ec0ff */
[----:B------:R-:W-:Y:S01]  /*4f10*/  HADD2.F32 R2, -RZ, R2.H0_H0 ;  /* 0x20000002ff027230 */ /* 0x000fe20000004100 */
[C---:B------:R-:W-:Y:S01]  /*4f20*/  LEA.HI R58, R5.reuse, -R18, RZ, 0x8 ;  /* 0x80000012053a7211 */ /* 0x040fe200078f40ff */
[----:B------:R-:W-:Y:S01]  /*4f30*/  HFMA2 R24, R56, 1, 1, R24 ;  /* 0x3c003c0038187831 */ /* 0x000fe20000000018 */
[----:B------:R-:W-:Y:S01]  /*4f40*/  LOP3.LUT R43, R5, 0xff, RZ, 0xc0, !PT ;  /* 0x000000ff052b7812 */ /* 0x000fe200078ec0ff */
[----:B--2---:R-:W-:Y:S01]  /*4f50*/  HADD2.F32 R72, -RZ, R40.H0_H0 ;  /* 0x20000028ff487230 */ /* 0x004fe20000004100 */
[----:B------:R-:W-:Y:S01]  /*4f60*/  SHF.R.U32.HI R45, RZ, 0x10, R5 ;  /* 0x00000010ff2d7819 */ /* 0x000fe20000011605 */
[----:B------:R-:W2:Y:S01]  /*4f70*/  I2F.F16 R44, R44 ;  /* 0x0000002c002c7306 */ /* 0x000ea20000200c00 */
[C---:B------:R-:W-:Y:S01]  /*4f80*/  IADD3 R13, PT, PT, -R31.reuse, R48, RZ ;  /* 0x000000301f0d7210 */ /* 0x040fe20007ffe1ff */
[----:B------:R-:W-:Y:S01]  /*4f90*/  HADD2.F32 R48, -RZ, R14.H1_H1 ;  /* 0x3000000eff307230 */ /* 0x000fe20000004100 */
[----:B------:R-:W-:Y:S01]  /*4fa0*/  LOP3.LUT R50, R4, 0xff, RZ, 0xc0, !PT ;  /* 0x000000ff04327812 */ /* 0x000fe200078ec0ff */
[----:B---3--:R-:W-:Y:S01]  /*4fb0*/  HADD2.F32 R0, -RZ, R41.H0_H0 ;  /* 0x20000029ff007230 */ /* 0x008fe20000004100 */
[----:B------:R-:W-:Y:S01]  /*4fc0*/  IADD3 R5, PT, PT, -R31, R10, RZ ;  /* 0x0000000a1f057210 */ /* 0x000fe20007ffe1ff */
[----:B------:R-:W-:Y:S01]  /*4fd0*/  HADD2.F32 R10, -RZ, R38.H0_H0 ;  /* 0x20000026ff0a7230 */ /* 0x000fe20000004100 */
[----:B------:R-:W-:Y:S01]  /*4fe0*/  IADD3 R56, PT, PT, -R18, R11, RZ ;  /* 0x0000000b12387210 */ /* 0x000fe20007ffe1ff */
[----:B------:R-:W-:Y:S01]  /*4ff0*/  HADD2.F32 R11, -RZ, R3.H0_H0 ;  /* 0x20000003ff0b7230 */ /* 0x000fe20000004100 */
[----:B------:R-:W-:Y:S01]  /*5000*/  IADD3 R65, PT, PT, -R34, R65, RZ ;  /* 0x0000004122417210 */ /* 0x000fe20007ffe1ff */
[----:B------:R-:W3:Y:S01]  /*5010*/  I2F.F16 R37, R37 ;  /* 0x0000002500257306 */ /* 0x000ee20000200c00 */
[----:B----4-:R-:W-:-:S02]  /*5020*/  HADD2.F32 R63, -RZ, R63.H0_H0 ;  /* 0x2000003fff3f7230 */ /* 0x010fc40000004100 */
[-C--:B------:R-:W-:Y:S01]  /*5030*/  FFMA.FTZ R38, R68, R53.reuse, RZ ;  /* 0x0000003544267223 */ /* 0x080fe200000100ff */
[----:B------:R-:W-:Y:S01]  /*5040*/  FFMA.FTZ R40, R2, R53, RZ ;  /* 0x0000003502287223 */ /* 0x000fe200000100ff */
[----:B------:R-:W-:Y:S01]  /*5050*/  IADD3 R43, PT, PT, -R18, R43, RZ ;  /* 0x0000002b122b7210 */ /* 0x000fe20007ffe1ff */
[----:B------:R-:W-:Y:S02]  /*5060*/  HADD2.F32 R54, -RZ, R15.H0_H0 ;  /* 0x2000000fff367230 */ /* 0x000fe40000004100 */
[----:B------:R-:W4:Y:S01]  /*5070*/  I2F.F16 R36, R36 ;  /* 0x0000002400247306 */ /* 0x000f220000200c00 */
[----:B0-----:R-:W-:Y:S01]  /*5080*/  HADD2.F32 R47, -RZ, R47.H0_H0 ;  /* 0x2000002fff2f7230 */ /* 0x001fe20000004100 */
[----:B------:R-:W-:-:S06]  /*5090*/  LOP3.LUT R3, R45, 0xff, RZ, 0xc0, !PT ;  /* 0x000000ff2d037812 */ /* 0x000fcc00078ec0ff */
[----:B------:R-:W0:Y:S01]  /*50a0*/  I2F.F16 R42, R42 ;  /* 0x0000002a002a7306 */ /* 0x000e220000200c00 */
[----:B-1----:R-:W-:-:S07]  /*50b0*/  HADD2.F32 R69, -RZ, R69.H0_H0 ;  /* 0x20000045ff457230 */ /* 0x002fce0000004100 */
[----:B------:R-:W1:Y:S08]  /*50c0*/  I2F.F16 R39, R39 ;  /* 0x0000002700277306 */ /* 0x000e700000200c00 */
[----:B------:R2:W-:Y:S08]  /*50d0*/  I2F.F16 R14, R51 ;  /* 0x00000033000e7306 */ /* 0x0005f00000200c00 */
[----:B------:R3:W-:Y:S01]  /*50e0*/  I2F.F16 R4, R65 ;  /* 0x0000004100047306 */ /* 0x0007e20000200c00 */
[----:B--2---:R-:W-:Y:S01]  /*50f0*/  IADD3 R51, PT, PT, -R31, R50, RZ ;  /* 0x000000321f337210 */ /* 0x004fe20007ffe1ff */
[-C--:B------:R-:W-:Y:S01]  /*5100*/  FFMA.FTZ R50, R72, R53.reuse, RZ ;  /* 0x0000003548327223 */ /* 0x080fe200000100ff */
[----:B------:R-:W-:Y:S01]  /*5110*/  FFMA.FTZ R53, R0, R53, RZ ;  /* 0x0000003500357223 */ /* 0x000fe200000100ff */
[-C--:B---3--:R-:W-:Y:S01]  /*5120*/  FFMA.FTZ R65, R11, R48.reuse, R38 ;  /* 0x000000300b417223 */ /* 0x088fe20000010026 */
[----:B------:R-:W-:-:S03]  /*5130*/  FFMA.FTZ R38, R63, R48, R40 ;  /* 0x000000303f267223 */ /* 0x000fc60000010028 */
[----:B------:R-:W2:Y:S01]  /*5140*/  I2F.F16 R43, R43 ;  /* 0x0000002b002b7306 */ /* 0x000ea20000200c00 */
[----:B------:R-:W-:Y:S01]  /*5150*/  FFMA.FTZ R40, R10, R48, R53 ;  /* 0x000000300a287223 */ /* 0x000fe20000010035 */
[----:B------:R-:W-:Y:S01]  /*5160*/  FFMA.FTZ R53, R47, R54, R38 ;  /* 0x000000362f357223 */ /* 0x000fe20000010026 */
[----:B------:R-:W-:Y:S01]  /*5170*/  SHF.R.U32.HI R38, RZ, 0x8, R7 ;  /* 0x00000008ff267819 */ /* 0x000fe20000011607 */
[----:B------:R-:W-:Y:S01]  /*5180*/  HADD2.F32 R46, -RZ, R46.H0_H0 ;  /* 0x2000002eff2e7230 */ /* 0x000fe20000004100 */
[----:B------:R-:W-:Y:S01]  /*5190*/  IADD3 R52, PT, PT, -R18, R3, RZ ;  /* 0x0000000312347210 */ /* 0x000fe20007ffe1ff */
[----:B------:R-:W-:Y:S02]  /*51a0*/  HADD2.F32 R49, -RZ, R49.H0_H0 ;  /* 0x20000031ff317230 */ /* 0x000fe40000004100 */
[----:B------:R-:W3:Y:S01]  /*51b0*/  I2F.F16 R13, R13 ;  /* 0x0000000d000d7306 */ /* 0x000ee20000200c00 */
[----:B------:R-:W-:Y:S02]  /*51c0*/  HADD2.F32 R3, -RZ, R44.H0_H0 ;  /* 0x2000002cff037230 */ /* 0x000fe40000004100 */
[----:B------:R-:W-:Y:S01]  /*51d0*/  FFMA.FTZ R50, R69, R48, R50 ;  /* 0x0000003045327223 */ /* 0x000fe20000010032 */
[----:B------:R-:W-:Y:S01]  /*51e0*/  LEA.HI R59, R6, -R17, RZ, 0x8 ;  /* 0x80000011063b7211 */ /* 0x000fe200078f40ff */
[----:B------:R-:W-:Y:S01]  /*51f0*/  HADD2.F32 R15, -RZ, R15.H1_H1 ;  /* 0x3000000fff0f7230 */ /* 0x000fe20000004100 */
[----:B------:R-:W-:-:S02]  /*5200*/  SHF.R.U32.HI R48, RZ, 0x8, R6 ;  /* 0x00000008ff307819 */ /* 0x000fc40000011606 */
[----:B------:R-:W-:Y:S01]  /*5210*/  LOP3.LUT R71, R38, 0xff, RZ, 0xc0, !PT ;  /* 0x000000ff26477812 */ /* 0x000fe200078ec0ff */
[----:B------:R-:W3:Y:S01]  /*5220*/  I2F.F16 R5, R5 ;  /* 0x0000000500057306 */ /* 0x000ee20000200c00 */
[----:B------:R-:W-:Y:S01]  /*5230*/  SHF.R.U32.HI R6, RZ, 0x10, R6 ;  /* 0x00000010ff067819 */ /* 0x000fe20000011606 */
[----:B------:R-:W-:Y:S02]  /*5240*/  HADD2.F32 R38, -RZ, R37.H0_H0 ;  /* 0x20000025ff267230 */ /* 0x000fe40000004100 */
[-C--:B------:R-:W-:Y:S01]  /*5250*/  FFMA.FTZ R65, R46, R54.reuse, R65 ;  /* 0x000000362e417223 */ /* 0x080fe20000010041 */
[----:B----4-:R-:W-:Y:S02]  /*5260*/  HADD2.F32 R36, -RZ, R36.H0_H0 ;  /* 0x20000024ff247230 */ /* 0x010fe40000004100 */
[-C--:B------:R-:W-:Y:S01]  /*5270*/  FFMA.FTZ R41, R49, R54.reuse, R50 ;  /* 0x0000003631297223 */ /* 0x080fe20000010032 */
[----:B0-----:R-:W-:Y:S02]  /*5280*/  HADD2.F32 R42, -RZ, R42.H0_H0 ;  /* 0x2000002aff2a7230 */ /* 0x001fe40000004100 */
[----:B------:R-:W-:Y:S01]  /*5290*/  FFMA.FTZ R40, R3, R54, R40 ;  /* 0x0000003603287223 */ /* 0x000fe20000010028 */
[----:B------:R0:W4:Y:S01]  /*52a0*/  I2F.F16 R45, R56 ;  /* 0x00000038002d7306 */ /* 0x0001220000200c00 */
[----:B-1----:R-:W-:Y:S01]  /*52b0*/  HADD2.F32 R39, -RZ, R39.H0_H0 ;  /* 0x20000027ff277230 */ /* 0x002fe20000004100 */
[----:B------:R-:W-:Y:S01]  /*52c0*/  SHF.R.U32.HI R37, RZ, 0x10, R7 ;  /* 0x00000010ff257819 */ /* 0x000fe20000011607 */
[-C--:B------:R-:W-:Y:S01]  /*52d0*/  FFMA.FTZ R54, R36, R15.reuse, R41 ;  /* 0x0000000f24367223 */ /* 0x080fe20000010029 */
[----:B------:R-:W-:Y:S01]  /*52e0*/  LOP3.LUT R48, R48, 0xff, RZ, 0xc0, !PT ;  /* 0x000000ff30307812 */ /* 0x000fe200078ec0ff */
[-C--:B------:R-:W-:Y:S01]  /*52f0*/  FFMA.FTZ R44, R42, R15.reuse, R53 ;  /* 0x0000000f2a2c7223 */ /* 0x080fe20000010035 */
[----:B0-----:R-:W-:Y:S01]  /*5300*/  LOP3.LUT R56, R6, 0xff, RZ, 0xc0, !PT ;  /* 0x000000ff06387812 */ /* 0x001fe200078ec0ff */
[-C--:B------:R-:W-:Y:S01]  /*5310*/  FFMA.FTZ R6, R38, R15.reuse, R65 ;  /* 0x0000000f26067223 */ /* 0x080fe20000010041 */
[----:B------:R-:W-:Y:S01]  /*5320*/  FFMA.FTZ R65, R39, R15, R40 ;  /* 0x0000000f27417223 */ /* 0x000fe20000010028 */
[----:B------:R-:W-:Y:S01]  /*5330*/  LOP3.LUT R15, R37, 0xff, RZ, 0xc0, !PT ;  /* 0x000000ff250f7812 */ /* 0x000fe200078ec0ff */
[----:B--2---:R-:W-:Y:S01]  /*5340*/  HADD2.F32 R37, -RZ, R43.H0_H0 ;  /* 0x2000002bff257230 */ /* 0x004fe20000004100 */
[C---:B------:R-:W-:Y:S01]  /*5350*/  IADD3 R53, PT, PT, -R17.reuse, R56, RZ ;  /* 0x0000003811357210 */ /* 0x040fe20007ffe1ff */
[----:B------:R-:W-:Y:S01]  /*5360*/  HADD2.F32 R56, -RZ, R8.H0_H0 ;  /* 0x20000008ff387230 */ /* 0x000fe20000004100 */
[----:B------:R-:W-:Y:S01]  /*5370*/  IADD3 R48, PT, PT, -R17, R48, RZ ;  /* 0x0000003011307210 */ /* 0x000fe20007ffe1ff */
[----:B------:R-:W-:Y:S01]  /*5380*/  HADD2.F32 R43, -RZ, R14.H0_H0 ;  /* 0x2000000eff2b7230 */ /* 0x000fe20000004100 */
[C---:B------:R-:W-:Y:S01]  /*5390*/  IADD3 R50, PT, PT, -R34.reuse, R71, RZ ;  /* 0x0000004722327210 */ /* 0x040fe20007ffe1ff */
[----:B---3--:R-:W-:Y:S01]  /*53a0*/  HADD2.F32 R41, -RZ, R13.H0_H0 ;  /* 0x2000000dff297230 */ /* 0x008fe20000004100 */
[----:B------:R-:W-:Y:S01]  /*53b0*/  IADD3 R70, PT, PT, -R34, R15, RZ ;  /* 0x0000000f22467210 */ /* 0x000fe20007ffe1ff */
[----:B------:R-:W-:-:S02]  /*53c0*/  HADD2.F32 R40, -RZ, R4.H0_H0 ;  /* 0x20000004ff287230 */ /* 0x000fc40000004100 */
[-C--:B------:R-:W-:Y:S01]  /*53d0*/  FFMA.FTZ R15, R43, R56.reuse, R44 ;  /* 0x000000382b0f7223 */ /* 0x080fe2000001002c */
[----:B------:R-:W-:Y:S01]  /*53e0*/  HADD2.F32 R14, -RZ, R8.H1_H1 ;  /* 0x30000008ff0e7230 */ /* 0x000fe20000004100 */
[----:B------:R-:W0:Y:S01]  /*53f0*/  I2F.F16 R48, R48 ;  /* 0x0000003000307306 */ /* 0x000e220000200c00 */
[----:B------:R-:W-:Y:S02]  /*5400*/  HADD2.F32 R44, -RZ, R5.H0_H0 ;  /* 0x20000005ff2c7230 */ /* 0x000fe40000004100 */
[-C--:B------:R-:W-:Y:S01]  /*5410*/  FFMA.FTZ R13, R41, R56.reuse, R54 ;  /* 0x00000038290d7223 */ /* 0x080fe20000010036 */
[----:B------:R-:W-:Y:S01]  /*5420*/  FFMA.FTZ R4, R37, R56, R6 ;  /* 0x0000003825047223 */ /* 0x000fe20000010006 */
[----:B----4-:R-:W-:-:S03]  /*5430*/  HADD2.F32 R45, -RZ, R45.H0_H0 ;  /* 0x2000002dff2d7230 */ /* 0x010fc60000004100 */
[----:B------:R-:W1:Y:S01]  /*5440*/  I2F.F16 R50, R50 ;  /* 0x0000003200327306 */ /* 0x000e620000200c00 */
[----:B------:R-:W-:Y:S01]  /*5450*/  FFMA.FTZ R6, R44, R14, R13 ;  /* 0x0000000e2c067223 */ /* 0x000fe2000001000d */
[----:B------:R-:W-:Y:S01]  /*5460*/  LEA.HI R7, R7, -R34, RZ, 0x8 ;  /* 0x8000002207077211 */ /* 0x000fe200078f40ff */
[----:B------:R-:W-:Y:S02]  /*5470*/  FFMA.FTZ R13, R45, R14, R4 ;  /* 0x0000000e2d0d7223 */ /* 0x000fe40000010004 */
[----:B------:R-:W2:Y:S03]  /*5480*/  LDS.64 R4, [UR4+0x220] ;  /* 0x00022004ff047984 */ /* 0x000ea60008000a00 */
[----:B------:R-:W3:Y:S01]  /*5490*/  I2F.F16 R51, R51 ;  /* 0x0000003300337306 */ /* 0x000ee20000200c00 */
[----:B0-----:R-:W-:-:S07]  /*54a0*/  HADD2.F32 R48, -RZ, R48.H0_H0 ;  /* 0x20000030ff307230 */ /* 0x001fce0000004100 */
[----:B------:R-:W0:Y:S01]  /*54b0*/  I2F.F16 R52, R52 ;  /* 0x0000003400347306 */ /* 0x000e220000200c00 */
[----:B-1----:R-:W-:-:S07]  /*54c0*/  HADD2.F32 R50, -RZ, R50.H0_H0 ;  /* 0x20000032ff327230 */ /* 0x002fce0000004100 */
[----:B------:R-:W1:Y:S08]  /*54d0*/  I2F.F16 R53, R53 ;  /* 0x0000003500357306 */ /* 0x000e700000200c00 */
[----:B------:R-:W4:Y:S01]  /*54e0*/  I2F.F16 R54, R70 ;  /* 0x0000004600367306 */ /* 0x000f220000200c00 */
[----:B------:R-:W-:-:S07]  /*54f0*/  FFMA.FTZ R65, R40, R56, R65 ;  /* 0x0000003828417223 */ /* 0x000fce0000010041 */
[----:B------:R-:W2:Y:S08]  /*5500*/  I2F.F16 R58, R58 ;  /* 0x0000003a003a7306 */ /* 0x000eb00000200c00 */
[----:B------:R-:W2:Y:S08]  /*5510*/  I2F.F16 R7, R7 ;  /* 0x0000000700077306 */ /* 0x000eb00000200c00 */
[----:B------:R-:W2:Y:S08]  /*5520*/  I2F.F16 R60, R60 ;  /* 0x0000003c003c7306 */ /* 0x000eb00000200c00 */
[----:B------:R-:W2:Y:S01]  /*5530*/  I2F.F16 R59, R59 ;  /* 0x0000003b003b7306 */ /* 0x000ea20000200c00 */
[-C--:B------:R-:W-:Y:S01]  /*5540*/  FFMA.FTZ R8, R48, R14.reuse, R15 ;  /* 0x0000000e30087223 */ /* 0x080fe2000001000f */
[----:B------:R-:W-:Y:S01]  /*5550*/  FFMA.FTZ R65, R50, R14, R65 ;  /* 0x0000000e32417223 */ /* 0x000fe20000010041 */
[----:B---3--:R-:W-:-:S02]  /*5560*/  HADD2.F32 R51, -RZ, R51.H0_H0 ;  /* 0x20000033ff337230 */ /* 0x008fc40000004100 */
[----:B------:R-:W-:Y:S02]  /*5570*/  HADD2.F32 R14, -RZ, R9.H0_H0 ;  /* 0x20000009ff0e7230 */ /* 0x000fe40000004100 */
[----:B0-----:R-:W-:Y:S02]  /*5580*/  HADD2.F32 R52, -RZ, R52.H0_H0 ;  /* 0x20000034ff347230 */ /* 0x001fe40000004100 */
[----:B-1----:R-:W-:Y:S02]  /*5590*/  HADD2.F32 R53, -RZ, R53.H0_H0 ;  /* 0x20000035ff357230 */ /* 0x002fe40000004100 */
[----:B----4-:R-:W-:Y:S02]  /*55a0*/  HADD2.F32 R54, -RZ, R54.H0_H0 ;  /* 0x20000036ff367230 */ /* 0x010fe40000004100 */
[----:B------:R-:W-:Y:S01]  /*55b0*/  FFMA.FTZ R15, R51, R14, R6 ;  /* 0x0000000e330f7223 */ /* 0x000fe20000010006 */
[----:B--2---:R-:W-:Y:S02]  /*55c0*/  HADD2.F32 R56, -RZ, R58.H0_H0 ;  /* 0x2000003aff387230 */ /* 0x004fe40000004100 */
[----:B------:R-:W-:-:S02]  /*55d0*/  HADD2.F32 R58, -RZ, R7.H0_H0 ;  /* 0x20000007ff3a7230 */ /* 0x000fc40000004100 */
[-C--:B------:R-:W-:Y:S01]  /*55e0*/  FFMA.FTZ R13, R52, R14.reuse, R13 ;  /* 0x0000000e340d7223 */ /* 0x080fe2000001000d */
[----:B------:R-:W-:Y:S01]  /*55f0*/  HADD2.F32 R9, -RZ, R9.H1_H1 ;  /* 0x30000009ff097230 */ /* 0x000fe20000004100 */
[----:B------:R-:W0:Y:S01]  /*5600*/  LDS.64 R6, [UR4+0x228] ;  /* 0x00022804ff067984 */ /* 0x000e220008000a00 */
[----:B------:R-:W-:Y:S02]  /*5610*/  HADD2.F32 R60, -RZ, R60.H0_H0 ;  /* 0x2000003cff3c7230 */ /* 0x000fe40000004100 */
[-C--:B------:R-:W-:Y:S01]  /*5620*/  FFMA.FTZ R8, R53, R14.reuse, R8 ;  /* 0x0000000e35087223 */ /* 0x080fe20000010008 */
[----:B------:R-:W-:Y:S02]  /*5630*/  HADD2.F32 R59, -RZ, R59.H0_H0 ;  /* 0x2000003bff3b7230 */ /* 0x000fe40000004100 */
[----:B------:R-:W-:Y:S01]  /*5640*/  FFMA.FTZ R65, R54, R14, R65 ;  /* 0x0000000e36417223 */ /* 0x000fe20000010041 */
[-C--:B------:R-:W-:Y:S01]  /*5650*/  FFMA.FTZ R13, R56, R9.reuse, R13 ;  /* 0x00000009380d7223 */ /* 0x080fe2000001000d */
[-C--:B------:R-:W-:Y:S01]  /*5660*/  FFMA.FTZ R14, R60, R9.reuse, R15 ;  /* 0x000000093c0e7223 */ /* 0x080fe2000001000f */
[-C--:B------:R-:W-:Y:S01]  /*5670*/  FFMA.FTZ R8, R59, R9.reuse, R8 ;  /* 0x000000093b087223 */ /* 0x080fe20000010008 */
[----:B------:R-:W-:-:S02]  /*5680*/  FFMA.FTZ R65, R58, R9, R65 ;  /* 0x000000093a417223 */ /* 0x000fc40000010041 */
[----:B------:R-:W-:Y:S01]  /*5690*/  FMUL.FTZ R14, R29, R14 ;  /* 0x0000000e1d0e7220 */ /* 0x000fe20000410000 */
[----:B------:R-:W-:Y:S01]  /*56a0*/  FMUL.FTZ R13, R28, R13 ;  /* 0x0000000d1c0d7220 */ /* 0x000fe20000410000 */
[----:B------:R-:W-:Y:S01]  /*56b0*/  FMUL.FTZ R8, R27, R8 ;  /* 0x000000081b087220 */ /* 0x000fe20000410000 */
[----:B------:R-:W-:Y:S02]  /*56c0*/  FMUL.FTZ R65, R26, R65 ;  /* 0x000000411a417220 */ /* 0x000fe40000410000 */
[----:B------:R-:W-:Y:S02]  /*56d0*/  F2FP.F16.F32.PACK_AB R14, RZ, R14 ;  /* 0x0000000eff0e723e */ /* 0x000fe400000000ff */
[----:B------:R-:W-:Y:S02]  /*56e0*/  F2FP.F16.F32.PACK_AB R13, RZ, R13 ;  /* 0x0000000dff0d723e */ /* 0x000fe400000000ff */
[----:B------:R-:W-:Y:S02]  /*56f0*/  F2FP.F16.F32.PACK_AB R8, RZ, R8 ;  /* 0x00000008ff08723e */ /* 0x000fe400000000ff */
[----:B------:R-:W-:Y:S01]  /*5700*/  F2FP.F16.F32.PACK_AB R65, RZ, R65 ;  /* 0x00000041ff41723e */ /* 0x000fe200000000ff */
[----:B------:R-:W-:Y:S01]  /*5710*/  HADD2.F32 R9, -RZ, R4.H0_H0 ;  /* 0x20000004ff097230 */ /* 0x000fe20000004100 */
[----:B------:R-:W-:-:S02]  /*5720*/  PRMT R14, R14, 0x5410, R13 ;  /* 0x000054100e0e7816 */ /* 0x000fc4000000000d */
[----:B------:R-:W-:Y:S01]  /*5730*/  PRMT R8, R8, 0x5410, R65 ;  /* 0x0000541008087816 */ /* 0x000fe20000000041 */
[----:B------:R-:W-:Y:S02]  /*5740*/  HADD2.F32 R4, -RZ, R4.H1_H1 ;  /* 0x30000004ff047230 */ /* 0x000fe40000004100 */
[-C--:B------:R-:W-:Y:S01]  /*5750*/  FFMA.FTZ R70, R2, R9.reuse, RZ ;  /* 0x0000000902467223 */ /* 0x080fe200000100ff */
[----:B------:R-:W-:Y:S02]  /*5760*/  HFMA2 R57, R14, 1, 1, R57 ;  /* 0x3c003c000e397831 */ /* 0x000fe40000000039 */
[-C--:B------:R-:W-:Y:S01]  /*5770*/  FFMA.FTZ R14, R68, R9.reuse, RZ ;  /* 0x00000009440e7223 */ /* 0x080fe200000100ff */
[----:B------:R-:W-:Y:S02]  /*5780*/  HADD2 R55, R8, R55 ;  /* 0x0000003708377230 */ /* 0x000fe40000000000 */
        /* <DEDUP_REMOVED lines=15> */
[--C-:B0-----:R-:W-:Y:S02]  /*5880*/  HADD2.F32 R4, -RZ, R6.reuse.H0_H0 ;  /* 0x20000006ff047230 */ /* 0x101fe40000004100 */
[----:B------:R-:W-:Y:S01]  /*5890*/  FFMA.FTZ R5, R39, R5, R76 ;  /* 0x0000000527057223 */ /* 0x000fe2000001004c */
[----:B------:R-:W-:-:S02]  /*58a0*/  HADD2.F32 R9, -RZ, R6.H1_H1 ;  /* 0x30000006ff097230 */ /* 0x000fc40000004100 */
[-C--:B------:R-:W-:Y:S01]  /*58b0*/  FFMA.FTZ R13, R41, R4.reuse, R8 ;  /* 0x00000004290d7223 */ /* 0x080fe20000010008 */
[-C--:B------:R-:W-:Y:S01]  /*58c0*/  FFMA.FTZ R14, R37, R4.reuse, R14 ;  /* 0x00000004250e7223 */ /* 0x080fe2000001000e */
[-C--:B------:R-:W-:Y:S01]  /*58d0*/  FFMA.FTZ R65, R43, R4.reuse, R70 ;  /* 0x000000042b417223 */ /* 0x080fe20000010046 */
[----:B------:R-:W-:Y:S02]  /*58e0*/  FFMA.FTZ R71, R40, R4, R5 ;  /* 0x0000000428477223 */ /* 0x000fe40000010005 */
[----:B------:R-:W0:Y:S01]  /*58f0*/  LDS.64 R4, [UR4+0x20] ;  /* 0x00002004ff047984 */ /* 0x000e220008000a00 */
        /* <DEDUP_REMOVED lines=13> */
[----:B------:R-:W-:Y:S02]  /*59d0*/  FFMA.FTZ R71, R58, R7, R71 ;  /* 0x000000073a477223 */ /* 0x000fe40000010047 */
        /* <DEDUP_REMOVED lines=10> */
[----:B------:R-:W-:Y:S01]  /*5a80*/  PRMT R14, R14, 0x5410, R71 ;  /* 0x000054100e0e7816 */ /* 0x000fe20000000047 */
[----:B0-----:R-:W-:-:S02]  /*5a90*/  HADD2.F32 R9, -RZ, R4.H0_H0 ;  /* 0x20000004ff097230 */ /* 0x001fc40000004100 */
[----:B------:R-:W-:Y:S02]  /*5aa0*/  HFMA2 R61, R8, 1, 1, R61 ;  /* 0x3c003c00083d7831 */ /* 0x000fe4000000003d */
[----:B------:R-:W-:Y:S02]  /*5ab0*/  HADD2 R62, R14, R62 ;  /* 0x0000003e0e3e7230 */ /* 0x000fe40000000000 */
[----:B------:R-:W-:Y:S02]  /*5ac0*/  HADD2.F32 R4, -RZ, R4.H1_H1 ;  /* 0x30000004ff047230 */ /* 0x000fe40000004100 */
        /* <DEDUP_REMOVED lines=8> */
[----:B------:R-:W-:-:S02]  /*5b50*/  HADD2.F32 R4, -RZ, R5.H0_H0 ;  /* 0x20000005ff047230 */ /* 0x000fc40000004100 */
[----:B------:R-:W-:-:S03]  /*5b60*/  HADD2.F32 R5, -RZ, R5.H1_H1 ;  /* 0x30000005ff057230 */ /* 0x000fc60000004100 */
[----:B------:R-:W-:Y:S01]  /*5b70*/  FFMA.FTZ R9, R49, R4, R8 ;  /* 0x0000000431097223 */ /* 0x000fe20000010008 */
[C---:B------:R-:W-:Y:S01]  /*5b80*/  FFMA.FTZ R14, R4.reuse, R46, R13 ;  /* 0x0000002e040e7223 */ /* 0x040fe2000001000d */
[C---:B------:R-:W-:Y:S01]  /*5b90*/  FFMA.FTZ R13, R4.reuse, R47, R70 ;  /* 0x0000002f040d7223 */ /* 0x040fe20000010046 */
[----:B------:R-:W-:Y:S01]  /*5ba0*/  FFMA.FTZ R76, R4, R3, R76 ;  /* 0x00000003044c7223 */ /* 0x000fe2000001004c */
[----:B------:R-:W-:Y:S01]  /*5bb0*/  FFMA.FTZ R8, R36, R5, R9 ;  /* 0x0000000524087223 */ /* 0x000fe20000010009 */
[----:B-1----:R-:W-:Y:S02]  /*5bc0*/  HADD2.F32 R4, -RZ, R6.H0_H0 ;  /* 0x20000006ff047230 */ /* 0x002fe40000004100 */
[C---:B------:R-:W-:Y:S01]  /*5bd0*/  FFMA.FTZ R9, R5.reuse, R38, R14 ;  /* 0x0000002605097223 */ /* 0x040fe2000001000e */
[C---:B------:R-:W-:Y:S01]  /*5be0*/  FFMA.FTZ R14, R5.reuse, R42, R13 ;  /* 0x0000002a050e7223 */ /* 0x040fe2000001000d */
[----:B------:R-:W-:Y:S01]  /*5bf0*/  FFMA.FTZ R13, R5, R39, R76 ;  /* 0x00000027050d7223 */ /* 0x000fe2000001004c */
[----:B------:R-:W-:Y:S01]  /*5c00*/  FFMA.FTZ R65, R41, R4, R8 ;  /* 0x0000000429417223 */ /* 0x000fe20000010008 */
[C---:B------:R-:W-:Y:S01]  /*5c10*/  FFMA.FTZ R8, R4.reuse, R37, R9 ;  /* 0x0000002504087223 */ /* 0x040fe20000010009 */
[C---:B------:R-:W-:Y:S01]  /*5c20*/  FFMA.FTZ R9, R4.reuse, R43, R14 ;  /* 0x0000002b04097223 */ /* 0x040fe2000001000e */
[----:B------:R-:W-:-:S02]  /*5c30*/  FFMA.FTZ R13, R4, R40, R13 ;  /* 0x00000028040d7223 */ /* 0x000fc4000001000d */
[----:B------:R-:W0:Y:S01]  /*5c40*/  LDS.64 R4, [UR4+0x320] ;  /* 0x00032004ff047984 */ /* 0x000e220008000a00 */
[----:B------:R-:W-:Y:S02]  /*5c50*/  HADD2.F32 R15, -RZ, R6.H1_H1 ;  /* 0x30000006ff0f7230 */ /* 0x000fe40000004100 */
[----:B------:R-:W-:-:S03]  /*5c60*/  HADD2.F32 R6, -RZ, R7.H0_H0 ;  /* 0x20000007ff067230 */ /* 0x000fc60000004100 */
[----:B------:R-:W-:Y:S01]  /*5c70*/  FFMA.FTZ R14, R44, R15, R65 ;  /* 0x0000000f2c0e7223 */ /* 0x000fe20000010041 */
[C---:B------:R-:W-:Y:S01]  /*5c80*/  FFMA.FTZ R71, R15.reuse, R45, R8 ;  /* 0x0000002d0f477223 */ /* 0x040fe20000010008 */
        /* <DEDUP_REMOVED lines=11> */
[----:B------:R-:W-:Y:S01]  /*5d40*/  FMUL.FTZ R6, R29, R8 ;  /* 0x000000081d067220 */ /* 0x000fe20000410000 */
[----:B------:R-:W-:Y:S01]  /*5d50*/  FMUL.FTZ R7, R28, R9 ;  /* 0x000000091c077220 */ /* 0x000fe20000410000 */
[----:B------:R-:W-:Y:S01]  /*5d60*/  FMUL.FTZ R70, R27, R70 ;  /* 0x000000461b467220 */ /* 0x000fe20000410000 */
[----:B------:R-:W-:Y:S01]  /*5d70*/  FMUL.FTZ R13, R26, R13 ;  /* 0x0000000d1a0d7220 */ /* 0x000fe20000410000 */
[----:B------:R-:W1:Y:S01]  /*5d80*/  LDS.64 R8, [UR4+0x328] ;  /* 0x00032804ff087984 */ /* 0x000e620008000a00 */
[----:B------:R-:W-:-:S02]  /*5d90*/  F2FP.F16.F32.PACK_AB R6, RZ, R6 ;  /* 0x00000006ff06723e */ /* 0x000fc400000000ff */
[----:B------:R-:W-:Y:S02]  /*5da0*/  F2FP.F16.F32.PACK_AB R70, RZ, R70 ;  /* 0x00000046ff46723e */ /* 0x000fe400000000ff */
[----:B------:R-:W-:Y:S02]  /*5db0*/  F2FP.F16.F32.PACK_AB R13, RZ, R13 ;  /* 0x0000000dff0d723e */ /* 0x000fe400000000ff */
[----:B------:R-:W-:Y:S02]  /*5dc0*/  F2FP.F16.F32.PACK_AB R7, RZ, R7 ;  /* 0x00000007ff07723e */ /* 0x000fe400000000ff */
[----:B------:R-:W-:Y:S02]  /*5dd0*/  PRMT R70, R70, 0x5410, R13 ;  /* 0x0000541046467816 */ /* 0x000fe4000000000d */
[----:B------:R-:W-:-:S03]  /*5de0*/  PRMT R6, R6, 0x5410, R7 ;  /* 0x0000541006067816 */ /* 0x000fc60000000007 */
[----:B------:R-:W-:Y:S02]  /*5df0*/  HADD2 R65, R70, R12 ;  /* 0x0000000c46417230 */ /* 0x000fe40000000000 */
[----:B0-----:R-:W-:Y:S02]  /*5e00*/  HADD2.F32 R7, -RZ, R4.H0_H0 ;  /* 0x20000004ff077230 */ /* 0x001fe40000004100 */
[----:B------:R-:W-:Y:S02]  /*5e10*/  HFMA2 R64, R6, 1, 1, R64 ;  /* 0x3c003c0006407831 */ /* 0x000fe40000000040 */
        /* <DEDUP_REMOVED lines=8> */
[----:B------:R-:W-:-:S02]  /*5ea0*/  FFMA.FTZ R70, R10, R70, R7 ;  /* 0x000000460a467223 */ /* 0x000fc40000010007 */
[----:B------:R-:W0:Y:S01]  /*5eb0*/  LDS.64 R6, [UR4+0x420] ;  /* 0x00042004ff067984 */ /* 0x000e220008000a00 */
[--C-:B------:R-:W-:Y:S02]  /*5ec0*/  HADD2.F32 R14, -RZ, R5.reuse.H0_H0 ;  /* 0x20000005ff0e7230 */ /* 0x100fe40000004100 */
[----:B------:R-:W-:-:S03]  /*5ed0*/  HADD2.F32 R5, -RZ, R5.H1_H1 ;  /* 0x30000005ff057230 */ /* 0x000fc60000004100 */
[-C--:B------:R-:W-:Y:S01]  /*5ee0*/  FFMA.FTZ R13, R46, R14.reuse, R13 ;  /* 0x0000000e2e0d7223 */ /* 0x080fe2000001000d */
[-C--:B------:R-:W-:Y:S01]  /*5ef0*/  FFMA.FTZ R15, R49, R14.reuse, R12 ;  /* 0x0000000e310f7223 */ /* 0x080fe2000001000c */
[-C--:B------:R-:W-:Y:S01]  /*5f00*/  FFMA.FTZ R71, R47, R14.reuse, R4 ;  /* 0x0000000e2f477223 */ /* 0x080fe20000010004 */
[----:B------:R-:W-:Y:S01]  /*5f10*/  FFMA.FTZ R70, R3, R14, R70 ;  /* 0x0000000e03467223 */ /* 0x000fe20000010046 */
[-C--:B------:R-:W-:Y:S01]  /*5f20*/  FFMA.FTZ R4, R38, R5.reuse, R13 ;  /* 0x0000000526047223 */ /* 0x080fe2000001000d */
[--C-:B-1----:R-:W-:Y:S02]  /*5f30*/  HADD2.F32 R13, -RZ, R8.reuse.H0_H0 ;  /* 0x20000008ff0d7230 */ /* 0x102fe40000004100 */
        /* <DEDUP_REMOVED lines=32> */
[----:B------:R-:W-:-:S05]  /*6140*/  HADD2.F32 R6, -RZ, R7.H0_H0 ;  /* 0x20000007ff067230 */ /* 0x000fca0000004100 */
[-C--:B------:R-:W-:Y:S02]  /*6150*/  FFMA.FTZ R15, R49, R6.reuse, R12 ;  /* 0x00000006310f7223 */ /* 0x080fe4000001000c */
[----:B------:R-:W0:Y:S01]  /*6160*/  LDS.64 R12, [UR4+0x428] ;  /* 0x00042804ff0c7984 */ /* 0x000e220008000a00 */
[-C--:B------:R-:W-:Y:S01]  /*6170*/  FFMA.FTZ R71, R46, R6.reuse, R71 ;  /* 0x000000062e477223 */ /* 0x080fe20000010047 */
[-C--:B------:R-:W-:Y:S01]  /*6180*/  FFMA.FTZ R9, R47, R6.reuse, R8 ;  /* 0x000000062f097223 */ /* 0x080fe20000010008 */
[----:B------:R-:W-:Y:S02]  /*6190*/  HADD2.F32 R7, -RZ, R7.H1_H1 ;  /* 0x30000007ff077230 */ /* 0x000fe40000004100 */
[----:B------:R-:W-:-:S04]  /*61a0*/  FFMA.FTZ R6, R3, R6, R14 ;  /* 0x0000000603067223 */ /* 0x000fc8000001000e */
[-C--:B------:R-:W-:Y:S01]  /*61b0*/  FFMA.FTZ R77, R39, R7.reuse, R6 ;  /* 0x00000007274d7223 */ /* 0x080fe20000010006 */
[----:B------:R-:W-:Y:S01]  /*61c0*/  FFMA.FTZ R14, R36, R7, R15 ;  /* 0x00000007240e7223 */ /* 0x000fe2000001000f */
[----:B0-----:R-:W-:-:S05]  /*61d0*/  HADD2.F32 R6, -RZ, R12.H0_H0 ;  /* 0x2000000cff067230 */ /* 0x001fca0000004100 */
[-C--:B------:R-:W-:Y:S02]  /*61e0*/  FFMA.FTZ R81, R41, R6.reuse, R14 ;  /* 0x0000000629517223 */ /* 0x080fe4000001000e */
[----:B------:R-:W0:Y:S01]  /*61f0*/  LDS.64 R14, [UR4+0x520] ;  /* 0x00052004ff0e7984 */ /* 0x000e220008000a00 */
[-C--:B------:R-:W-:Y:S01]  /*6200*/  FFMA.FTZ R8, R42, R7.reuse, R9 ;  /* 0x000000072a087223 */ /* 0x080fe20000010009 */
[----:B------:R-:W-:Y:S01]  /*6210*/  FFMA.FTZ R76, R38, R7, R71 ;  /* 0x00000007264c7223 */ /* 0x000fe20000010047 */
[----:B------:R-:W-:Y:S01]  /*6220*/  MOV R83, UR6 ;  /* 0x0000000600537c02 */ /* 0x000fe20008000f00 */
[-C--:B------:R-:W-:Y:S01]  /*6230*/  FFMA.FTZ R77, R40, R6.reuse, R77 ;  /* 0x00000006284d7223 */ /* 0x080fe2000001004d */
[-C--:B------:R-:W-:Y:S01]  /*6240*/  FFMA.FTZ R79, R43, R6.reuse, R8 ;  /* 0x000000062b4f7223 */ /* 0x080fe20000010008 */
[----:B------:R-:W-:Y:S01]  /*6250*/  FFMA.FTZ R76, R37, R6, R76 ;  /* 0x00000006254c7223 */ /* 0x000fe2000001004c */
[----:B------:R-:W-:Y:S01]  /*6260*/  FMUL.FTZ R71, R28, R5 ;  /* 0x000000051c477220 */ /* 0x000fe20000410000 */
[----:B------:R-:W-:Y:S01]  /*6270*/  FMUL.FTZ R5, R27, R4 ;  /* 0x000000041b057220 */ /* 0x000fe20000410000 */
[----:B------:R-:W-:Y:S01]  /*6280*/  IMAD.WIDE R82, R83, 0x4, R74 ;  /* 0x0000000453527825 */ /* 0x000fe200078e024a */
[----:B------:R-:W-:-:S03]  /*6290*/  MOV R75, UR6 ;  /* 0x00000006004b7c02 */ /* 0x000fc60008000f00 */
[----:B0-----:R-:W-:-:S05]  /*62a0*/  HADD2.F32 R9, -RZ, R14.H0_H0 ;  /* 0x2000000eff097230 */ /* 0x001fca0000004100 */
[-C--:B------:R-:W-:Y:S01]  /*62b0*/  FFMA.FTZ R6, R68, R9.reuse, RZ ;  /* 0x0000000944067223 */ /* 0x080fe200000100ff */
[----:B------:R-:W-:Y:S02]  /*62c0*/  HADD2.F32 R68, -RZ, R14.H1_H1 ;  /* 0x3000000eff447230 */ /* 0x000fe40000004100 */
[-C--:B------:R-:W-:Y:S01]  /*62d0*/  FFMA.FTZ R72, R72, R9.reuse, RZ ;  /* 0x0000000948487223 */ /* 0x080fe200000100ff */
[-C--:B------:R-:W-:Y:S01]  /*62e0*/  FFMA.FTZ R4, R2, R9.reuse, RZ ;  /* 0x0000000902047223 */ /* 0x080fe200000100ff */
[----:B------:R-:W-:Y:S01]  /*62f0*/  FFMA.FTZ R9, R0, R9, RZ ;  /* 0x0000000900097223 */ /* 0x000fe200000100ff */
[----:B------:R-:W-:Y:S01]  /*6300*/  F2FP.F16.F32.PACK_AB R0, RZ, R5 ;  /* 0x00000005ff00723e */ /* 0x000fe200000000ff */
[-C--:B------:R-:W-:Y:S01]  /*6310*/  FFMA.FTZ R2, R69, R68.reuse, R72 ;  /* 0x0000004445027223 */ /* 0x080fe20000010048 */
[-C--:B------:R-:W-:Y:S01]  /*6320*/  FFMA.FTZ R69, R11, R68.reuse, R6 ;  /* 0x000000440b457223 */ /* 0x080fe20000010006 */
[----:B------:R-:W-:Y:S02]  /*6330*/  FFMA.FTZ R14, R63, R68, R4 ;  /* 0x000000443f0e7223 */ /* 0x000fe40000010004 */
[----:B------:R-:W2:Y:S01]  /*6340*/  LDG.E.128.CONSTANT R4, desc[UR12][R82.64] ;  /* 0x0000000c52047981 */ /* 0x000ea2000c1e9d00 */
[----:B------:R-:W-:-:S04]  /*6350*/  IMAD.WIDE R74, R75, 0x4, R82 ;  /* 0x000000044b4a7825 */ /* 0x000fc800078e0252 */
[----:B------:R-:W-:Y:S02]  /*6360*/  FFMA.FTZ R68, R10, R68, R9 ;  /* 0x000000440a447223 */ /* 0x000fe40000010009 */
[----:B------:R0:W3:Y:S01]  /*6370*/  LDG.E.128.CONSTANT R8, desc[UR12][R74.64] ;  /* 0x0000000c4a087981 */ /* 0x0000e2000c1e9d00 */
[----:B------:R-:W-:-:S05]  /*6380*/  HADD2.F32 R63, -RZ, R15.H0_H0 ;  /* 0x2000000fff3f7230 */ /* 0x000fca0000004100 */
[-C--:B------:R-:W-:Y:S01]  /*6390*/  FFMA.FTZ R49, R49, R63.reuse, R2 ;  /* 0x0000003f31317223 */ /* 0x080fe20000010002 */
[-C--:B------:R-:W-:Y:S02]  /*63a0*/  FFMA.FTZ R68, R3, R63.reuse, R68 ;  /* 0x0000003f03447223 */ /* 0x080fe40000010044 */
[----:B------:R-:W1:Y:S01]  /*63b0*/  LDS.64 R2, [UR4+0x528] ;  /* 0x00052804ff027984 */ /* 0x000e620008000a00 */
[----:B------:R-:W-:Y:S02]  /*63c0*/  HADD2.F32 R15, -RZ, R15.H1_H1 ;  /* 0x3000000fff0f7230 */ /* 0x000fe40000004100 */
[-C--:B------:R-:W-:Y:S01]  /*63d0*/  FFMA.FTZ R47, R47, R63.reuse, R14 ;  /* 0x0000003f2f2f7223 */ /* 0x080fe2000001000e */
[----:B------:R-:W-:Y:S02]  /*63e0*/  FFMA.FTZ R69, R46, R63, R69 ;  /* 0x0000003f2e457223 */ /* 0x000fe40000010045 */
[-C--:B------:R-:W-:Y:S01]  /*63f0*/  FFMA.FTZ R63, R39, R15.reuse, R68 ;  /* 0x0000000f273f7223 */ /* 0x080fe20000010044 */
[-C--:B------:R-:W-:Y:S01]  /*6400*/  FFMA.FTZ R36, R36, R15.reuse, R49 ;  /* 0x0000000f24247223 */ /* 0x080fe20000010031 */
[-C--:B------:R-:W-:Y:S01]  /*6410*/  FFMA.FTZ R42, R42, R15.reuse, R47 ;  /* 0x0000000f2a2a7223 */ /* 0x080fe2000001002f */
[----:B------:R-:W-:Y:S01]  /*6420*/  FMUL.FTZ R70, R29, R70 ;  /* 0x000000461d467220 */ /* 0x000fe20000410000 */
[----:B------:R-:W-:Y:S01]  /*6430*/  FFMA.FTZ R46, R38, R15, R69 ;  /* 0x0000000f262e7223 */ /* 0x000fe20000010045 */
[----:B------:R-:W-:-:S03]  /*6440*/  F2FP.F16.F32.PACK_AB R71, RZ, R71 ;  /* 0x00000047ff47723e */ /* 0x000fc600000000ff */
[----:B------:R-:W-:Y:S01]  /*6450*/  F2FP.F16.F32.PACK_AB R70, RZ, R70 ;  /* 0x00000046ff46723e */ /* 0x000fe200000000ff */
[----:B-1----:R-:W-:-:S05]  /*6460*/  HADD2.F32 R14, -RZ, R2.H0_H0 ;  /* 0x20000002ff0e7230 */ /* 0x002fca0000004100 */
[-C--:B------:R-:W-:Y:S01]  /*6470*/  FFMA.FTZ R63, R40, R14.reuse, R63 ;  /* 0x0000000e283f7223 */ /* 0x080fe2000001003f */
[----:B------:R-:W-:Y:S01]  /*6480*/  FMUL.FTZ R40, R26, R73 ;  /* 0x000000491a287220 */ /* 0x000fe20000410000 */
[----:B------:R-:W-:-:S04]  /*6490*/  FFMA.FTZ R43, R43, R14, R42 ;  /* 0x0000000e2b2b7223 */ /* 0x000fc8000001002a */
[----:B------:R-:W-:Y:S01]  /*64a0*/  F2FP.F16.F32.PACK_AB R40, RZ, R40 ;  /* 0x00000028ff28723e */ /* 0x000fe200000000ff */
[-C--:B------:R-:W-:Y:S01]  /*64b0*/  FFMA.FTZ R47, R41, R14.reuse, R36 ;  /* 0x0000000e292f7223 */ /* 0x080fe20000010024 */
[----:B------:R-:W-:Y:S01]  /*64c0*/  FFMA.FTZ R46, R37, R14, R46 ;  /* 0x0000000e252e7223 */ /* 0x000fe2000001002e */
[----:B------:R-:W-:-:S05]  /*64d0*/  PRMT R70, R70, 0x5410, R71 ;  /* 0x0000541046467816 */ /* 0x000fca0000000047 */
[----:B------:R-:W-:Y:S01]  /*64e0*/  HFMA2 R33, R70, 1, 1, R33 ;  /* 0x3c003c0046217831 */ /* 0x000fe20000000021 */
[----:B------:R-:W-:-:S05]  /*64f0*/  MOV R15, UR6 ;  /* 0x00000006000f7c02 */ /* 0x000fca0008000f00 */
[----:B0-----:R-:W-:-:S03]  /*6500*/  IMAD.WIDE R74, R15, 0x4, R74 ;  /* 0x000000040f4a7825 */ /* 0x001fc600078e024a */
[----:B------:R-:W-:Y:S02]  /*6510*/  MOV R14, R74 ;  /* 0x0000004a000e7202 */ /* 0x000fe40000000f00 */
[----:B--2---:R-:W-:-:S04]  /*6520*/  LOP3.LUT R49, R7, 0xff, RZ, 0xc0, !PT ;  /* 0x000000ff07317812 */ /* 0x004fc800078ec0ff */
[----:B------:R-:W-:Y:S02]  /*6530*/  IADD3 R42, PT, PT, -R34, R49, RZ ;  /* 0x00000031222a7210 */ /* 0x000fe40007ffe1ff */
[----:B------:R-:W-:Y:S01]  /*6540*/  PRMT R49, R0, 0x5410, R40 ;  /* 0x0000541000317816 */ /* 0x000fe20000000028 */
[----:B------:R-:W-:Y:S01]  /*6550*/  HADD2.F32 R40, -RZ, R2.H1_H1 ;  /* 0x30000002ff287230 */ /* 0x000fe20000004100 */
[----:B------:R-:W-:-:S03]  /*6560*/  LOP3.LUT R68, R4, 0xff, RZ, 0xc0, !PT ;  /* 0x000000ff04447812 */ /* 0x000fc600078ec0ff */
[----:B------:R-:W-:Y:S02]  /*6570*/  HADD2 R35, R49, R35 ;  /* 0x0000002331237230 */ /* 0x000fe40000000000 */
[----:B------:R-:W-:Y:S01]  /*6580*/  HADD2.F32 R49, -RZ, R12.H1_H1 ;  /* 0x3000000cff317230 */ /* 0x000fe20000004100 */
[----:B------:R-:W-:Y:S01]  /*6590*/  LOP3.LUT R12, R6, 0xff, RZ, 0xc0, !PT ;  /* 0x000000ff060c7812 */ /* 0x000fe200078ec0ff */
[----:B------:R-:W-:Y:S01]  /*65a0*/  FFMA.FTZ R2, R44, R40, R47 ;  /* 0x000000282c027223 */ /* 0x000fe2000001002f */
[----:B------:R-:W-:Y:S01]  /*65b0*/  IADD3 R0, PT, PT, -R31, R68, RZ ;  /* 0x000000441f007210 */ /* 0x000fe20007ffe1ff */
[-C--:B------:R-:W-:Y:S01]  /*65c0*/  FFMA.FTZ R69, R45, R40.reuse, R46 ;  /* 0x000000282d457223 */ /* 0x080fe2000001002e */
[-C--:B------:R-:W-:Y:S01]  /*65d0*/  FFMA.FTZ R68, R48, R40.reuse, R43 ;  /* 0x0000002830447223 */ /* 0x080fe2000001002b */
[----:B------:R-:W-:Y:S01]  /*65e0*/  FFMA.FTZ R63, R50, R40, R63 ;  /* 0x00000028323f7223 */ /* 0x000fe2000001003f */
[----:B------:R-:W-:Y:S01]  /*65f0*/  IADD3 R72, PT, PT, -R17, R12, RZ ;  /* 0x0000000c11487210 */ /* 0x000fe20007ffe1ff */
[--C-:B------:R-:W-:Y:S01]  /*6600*/  HADD2.F32 R40, -RZ, R13.reuse.H0_H0 ;  /* 0x2000000dff287230 */ /* 0x100fe20000004100 */
[----:B------:R-:W-:Y:S01]  /*6610*/  SHF.R.U32.HI R43, RZ, 0x8, R4 ;  /* 0x00000008ff2b7819 */ /* 0x000fe20000011604 */
[-C--:B------:R-:W-:Y:S01]  /*6620*/  FFMA.FTZ R12, R44, R49.reuse, R81 ;  /* 0x000000312c0c7223 */ /* 0x080fe20000010051 */
[-C--:B------:R-:W-:Y:S01]  /*6630*/  FFMA.FTZ R71, R45, R49.reuse, R76 ;  /* 0x000000312d477223 */ /* 0x080fe2000001004c */
[-C--:B------:R-:W-:Y:S01]  /*6640*/  FFMA.FTZ R70, R48, R49.reuse, R79 ;  /* 0x0000003130467223 */ /* 0x080fe2000001004f */
[----:B------:R-:W-:Y:S01]  /*6650*/  FFMA.FTZ R77, R50, R49, R77 ;  /* 0x00000031324d7223 */ /* 0x000fe2000001004d */
[----:B------:R-:W-:Y:S01]  /*6660*/  HADD2.F32 R13, -RZ, R13.H1_H1 ;  /* 0x3000000dff0d7230 */ /* 0x000fe20000004100 */
[----:B------:R-:W-:Y:S01]  /*6670*/  LOP3.LUT R44, R43, 0xff, RZ, 0xc0, !PT ;  /* 0x000000ff2b2c7812 */ /* 0x000fe200078ec0ff */
[-C--:B------:R-:W-:Y:S01]  /*6680*/  FFMA.FTZ R43, R51, R40.reuse, R12 ;  /* 0x00000028332b7223 */ /* 0x080fe2000001000c */
[----:B---3--:R-:W-:Y:S01]  /*6690*/  LEA.HI R47, R8, -R31, RZ, 0x8 ;  /* 0x8000001f082f7211 */ /* 0x008fe200078f40ff */
[-C--:B------:R-:W-:Y:S01]  /*66a0*/  FFMA.FTZ R71, R52, R40.reuse, R71 ;  /* 0x0000002834477223 */ /* 0x080fe20000010047 */
[-C--:B------:R-:W-:Y:S01]  /*66b0*/  FFMA.FTZ R12, R53, R40.reuse, R70 ;  /* 0x00000028350c7223 */ /* 0x080fe20000010046 */
[----:B------:R-:W-:Y:S01]  /*66c0*/  FFMA.FTZ R77, R54, R40, R77 ;  /* 0x00000028364d7223 */ /* 0x000fe2000001004d */
[----:B------:R-:W-:Y:S01]  /*66d0*/  FFMA.FTZ R40, R60, R13, R43 ;  /* 0x0000000d3c287223 */ /* 0x000fe2000001002b */
[----:B------:R-:W-:-:S02]  /*66e0*/  LEA.HI R48, R10, -R17, RZ, 0x8 ;  /* 0x800000110a307211 */ /* 0x000fc400078f40ff */
[----:B------:R-:W-:Y:S02]  /*66f0*/  IADD3 R50, PT, PT, -R31, R44, RZ ;  /* 0x0000002c1f327210 */ /* 0x000fe40007ffe1ff */
[----:B------:R-:W-:Y:S02]  /*6700*/  SHF.R.U32.HI R43, RZ, 0x8, R5 ;  /* 0x00000008ff2b7819 */ /* 0x000fe40000011605 */
[----:B------:R-:W-:Y:S01]  /*6710*/  SHF.R.U32.HI R44, RZ, 0x8, R6 ;  /* 0x00000008ff2c7819 */ /* 0x000fe20000011606 */
[----:B------:R-:W-:Y:S01]  /*6720*/  I2F.F16 R45, R47 ;  /* 0x0000002f002d7306 */ /* 0x000fe20000200c00 */
[----:B------:R-:W-:Y:S01]  /*6730*/  LOP3.LUT R43, R43, 0xff, RZ, 0xc0, !PT ;  /* 0x000000ff2b2b7812 */ /* 0x000fe200078ec0ff */
[-C--:B------:R-:W-:Y:S01]  /*6740*/  FFMA.FTZ R71, R56, R13.reuse, R71 ;  /* 0x0000000d38477223 */ /* 0x080fe20000010047 */
[----:B------:R-:W-:-:S05]  /*6750*/  FFMA.FTZ R12, R59, R13, R12 ;  /* 0x0000000d3b0c7223 */ /* 0x000fca000001000c */
[----:B------:R0:W-:Y:S01]  /*6760*/  I2F.F16 R47, R48 ;  /* 0x00000030002f7306 */ /* 0x0001e20000200c00 */
[----:B------:R-:W-:Y:S01]  /*6770*/  FFMA.FTZ R13, R58, R13, R77 ;  /* 0x0000000d3a0d7223 */ /* 0x000fe2000001004d */
[----:B------:R-:W-:Y:S01]  /*6780*/  FMUL.FTZ R40, R29, R40 ;  /* 0x000000281d287220 */ /* 0x000fe20000410000 */
[----:B------:R-:W-:Y:S01]  /*6790*/  FMUL.FTZ R71, R28, R71 ;  /* 0x000000471c477220 */ /* 0x000fe20000410000 */
[----:B0-----:R-:W-:Y:S02]  /*67a0*/  LOP3.LUT R48, R44, 0xff, RZ, 0xc0, !PT ;  /* 0x000000ff2c307812 */ /* 0x001fe400078ec0ff */
[----:B------:R-:W-:Y:S02]  /*67b0*/  IADD3 R44, PT, PT, -R18, R43, RZ ;  /* 0x0000002b122c7210 */ /* 0x000fe40007ffe1ff */
[----:B------:R-:W-:Y:S01]  /*67c0*/  IADD3 R43, PT, PT, -R17, R48, RZ ;  /* 0x00000030112b7210 */ /* 0x000fe20007ffe1ff */
[----:B------:R-:W-:Y:S01]  /*67d0*/  FMUL.FTZ R48, R27, R12 ;  /* 0x0000000c1b307220 */ /* 0x000fe20000410000 */
[----:B------:R-:W-:Y:S01]  /*67e0*/  SHF.R.U32.HI R12, RZ, 0x8, R7 ;  /* 0x00000008ff0c7819 */ /* 0x000fe20000011607 */
[----:B------:R-:W-:Y:S01]  /*67f0*/  FMUL.FTZ R70, R26, R13 ;  /* 0x0000000d1a467220 */ /* 0x000fe20000410000 */
[----:B------:R-:W-:-:S02]  /*6800*/  F2FP.F16.F32.PACK_AB R40, RZ, R40 ;  /* 0x00000028ff28723e */ /* 0x000fc400000000ff */
[----:B------:R-:W-:Y:S02]  /*6810*/  F2FP.F16.F32.PACK_AB R71, RZ, R71 ;  /* 0x00000047ff47723e */ /* 0x000fe400000000ff */
[----:B------:R-:W-:Y:S02]  /*6820*/  LOP3.LUT R13, R12, 0xff, RZ, 0xc0, !PT ;  /* 0x000000ff0c0d7812 */ /* 0x000fe400078ec0ff */
[----:B------:R-:W-:Y:S02]  /*6830*/  PRMT R40, R40, 0x5410, R71 ;  /* 0x0000541028287816 */ /* 0x000fe40000000047 */
[----:B------:R-:W-:Y:S02]  /*6840*/  IADD3 R71, PT, PT, -R34, R13, RZ ;  /* 0x0000000d22477210 */ /* 0x000fe40007ffe1ff */
[----:B------:R-:W0:Y:S01]  /*6850*/  LDS.64 R12, [UR4+0x130] ;  /* 0x00013004ff0c7984 */ /* 0x000e220008000a00 */
[----:B------:R-:W-:Y:S01]  /*6860*/  LOP3.LUT R41, R5, 0xff, RZ, 0xc0, !PT ;  /* 0x000000ff05297812 */ /* 0x000fe200078ec0ff */
[----:B------:R-:W-:Y:S01]  /*6870*/  HFMA2 R40, R40, 1, 1, R25 ;  /* 0x3c003c0028287831 */ /* 0x000fe20000000019 */
[----:B------:R-:W-:-:S02]  /*6880*/  SHF.R.U32.HI R25, RZ, 0x10, R5 ;  /* 0x00000010ff197819 */ /* 0x000fc40000011605 */
[----:B------:R-:W-:Y:S02]  /*6890*/  LEA.HI R36, R4, -R31, RZ, 0x8 ;  /* 0x8000001f04247211 */ /* 0x000fe400078f40ff */
[----:B------:R-:W-:Y:S02]  /*68a0*/  LEA.HI R38, R6, -R17, RZ, 0x8 ;  /* 0x8000001106267211 */ /* 0x000fe400078f40ff */
[----:B------:R-:W-:Y:S02]  /*68b0*/  IADD3 R41, PT, PT, -R18, R41, RZ ;  /* 0x0000002912297210 */ /* 0x000fe40007ffe1ff */
[----:B------:R-:W-:Y:S02]  /*68c0*/  F2FP.F16.F32.PACK_AB R48, RZ, R48 ;  /* 0x00000030ff30723e */ /* 0x000fe400000000ff */
[----:B------:R-:W-:Y:S02]  /*68d0*/  F2FP.F16.F32.PACK_AB R70, RZ, R70 ;  /* 0x00000046ff46723e */ /* 0x000fe400000000ff */
[----:B------:R-:W-:-:S02]  /*68e0*/  SHF.R.U32.HI R4, RZ, 0x10, R4 ;  /* 0x00000010ff047819 */ /* 0x000fc40000011604 */
[----:B------:R-:W-:Y:S02]  /*68f0*/  SHF.R.U32.HI R6, RZ, 0x10, R6 ;  /* 0x00000010ff067819 */ /* 0x000fe40000011606 */
[----:B------:R-:W-:Y:S01]  /*6900*/  LOP3.LUT R25, R25, 0xff, RZ, 0xc0, !PT ;  /* 0x000000ff19197812 */ /* 0x000fe200078ec0ff */
[----:B------:R-:W1:Y:S01]  /*6910*/  I2F.F16 R0, R0 ;  /* 0x0000000000007306 */ /* 0x000e620000200c00 */
[----:B------:R-:W-:Y:S02]  /*6920*/  PRMT R48, R48, 0x5410, R70 ;  /* 0x0000541030307816 */ /* 0x000fe40000000046 */
[----:B------:R-:W-:Y:S01]  /*6930*/  LOP3.LUT R70, R6, 0xff, RZ, 0xc0, !PT ;  /* 0x000000ff06467812 */ /* 0x000fe200078ec0ff */
[----:B------:R-:W-:Y:S01]  /*6940*/  HADD2.F32 R6, -RZ, R3.H0_H0 ;  /* 0x20000003ff067230 */ /* 0x000fe20000004100 */
[----:B------:R-:W-:-:S03]  /*6950*/  IADD3 R25, PT, PT, -R18, R25, RZ ;  /* 0x0000001912197210 */ /* 0x000fc60007ffe1ff */
[----:B------:R2:W-:Y:S01]  /*6960*/  I2F.F16 R49, R72 ;  /* 0x0000004800317306 */ /* 0x0005e20000200c00 */
[----:B------:R-:W-:Y:S02]  /*6970*/  HADD2 R30, R48, R30 ;  /* 0x0000001e301e7230 */ /* 0x000fe40000000000 */
[----:B------:R-:W-:Y:S01]  /*6980*/  HADD2.F32 R3, -RZ, R3.H1_H1 ;  /* 0x30000003ff037230 */ /* 0x000fe20000004100 */
[----:B------:R-:W-:-:S04]  /*6990*/  LEA.HI R39, R7, -R34, RZ, 0x8 ;  /* 0x8000002207277211 */ /* 0x000fc800078f40ff */
[----:B------:R-:W3:Y:S01]  /*69a0*/  I2F.F16 R41, R41 ;  /* 0x0000002900297306 */ /* 0x000ee20000200c00 */
[----:B--2---:R-:W-:Y:S01]  /*69b0*/  LOP3.LUT R72, R4, 0xff, RZ, 0xc0, !PT ;  /* 0x000000ff04487812 */ /* 0x004fe200078ec0ff */
[-C--:B------:R-:W-:Y:S01]  /*69c0*/  FFMA.FTZ R69, R52, R6.reuse, R69 ;  /* 0x0000000634457223 */ /* 0x080fe20000010045 */
[----:B------:R-:W-:-:S05]  /*69d0*/  FFMA.FTZ R68, R53, R6, R68 ;  /* 0x0000000635447223 */ /* 0x000fca0000010044 */
[----:B------:R-:W2:Y:S01]  /*69e0*/  I2F.F16 R42, R42 ;  /* 0x0000002a002a7306 */ /* 0x000ea20000200c00 */
[----:B------:R-:W-:-:S07]  /*69f0*/  IADD3 R70, PT, PT, -R17, R70, RZ ;  /* 0x0000004611467210 */ /* 0x000fce0007ffe1ff */
[----:B------:R4:W-:Y:S01]  /*6a00*/  I2F.F16 R4, R71 ;  /* 0x0000004700047306 */ /* 0x0009e20000200c00 */
[----:B------:R-:W-:-:S07]  /*6a10*/  LEA.HI R37, R5, -R18, RZ, 0x8 ;  /* 0x8000001205257211 */ /* 0x000fce00078f40ff */
[----:B------:R-:W2:Y:S01]  /*6a20*/  I2F.F16 R50, R50 ;  /* 0x0000003200327306 */ /* 0x000ea20000200c00 */
[----:B----4-:R-:W-:Y:S01]  /*6a30*/  SHF.R.U32.HI R71, RZ, 0x10, R7 ;  /* 0x00000010ff477819 */ /* 0x010fe20000011607 */
[----:B------:R-:W-:-:S03]  /*6a40*/  FFMA.FTZ R7, R51, R6, R2 ;  /* 0x0000000633077223 */ /* 0x000fc60000010002 */
[----:B------:R-:W-:-:S03]  /*6a50*/  LOP3.LUT R71, R71, 0xff, RZ, 0xc0, !PT ;  /* 0x000000ff47477812 */ /* 0x000fc600078ec0ff */
[----:B------:R-:W4:Y:S01]  /*6a60*/  I2F.F16 R43, R43 ;  /* 0x0000002b002b7306 */ /* 0x000f220000200c00 */
[----:B------:R-:W-:Y:S01]  /*6a70*/  LOP3.LUT R2, R8, 0xff, RZ, 0xc0, !PT ;  /* 0x000000ff08027812 */ /* 0x000fe200078ec0ff */
[----:B------:R-:W-:Y:S01]  /*6a80*/  FFMA.FTZ R60, R60, R3, R7 ;  /* 0x000000033c3c7223 */ /* 0x000fe20000010007 */
[----:B------:R-:W-:-:S05]  /*6a90*/  IADD3 R53, PT, PT, -R34, R71, RZ ;  /* 0x0000004722357210 */ /* 0x000fca0007ffe1ff */
[----:B------:R-:W4:Y:S01]  /*6aa0*/  I2F.F16 R44, R44 ;  /* 0x0000002c002c7306 */ /* 0x000f220000200c00 */
[----:B------:R-:W-:Y:S01]  /*6ab0*/  FFMA.FTZ R68, R59, R3, R68 ;  /* 0x000000033b447223 */ /* 0x000fe20000010044 */
[----:B------:R-:W-:-:S06]  /*6ac0*/  IADD3 R5, PT, PT, -R31, R72, RZ ;  /* 0x000000481f057210 */ /* 0x000fcc0007ffe1ff */
[----:B------:R1:W-:Y:S01]  /*6ad0*/  I2F.F16 R48, R25 ;  /* 0x0000001900307306 */ /* 0x0003e20000200c00 */
[----:B------:R-:W-:Y:S01]  /*6ae0*/  IADD3 R52, PT, PT, -R31, R2, RZ ;  /* 0x000000021f347210 */ /* 0x000fe20007ffe1ff */
[----:B-1----:R-:W-:Y:S01]  /*6af0*/  FFMA.FTZ R25, R54, R6, R63 ;  /* 0x0000000636197223 */ /* 0x002fe2000001003f */
[----:B------:R-:W-:-:S05]  /*6b00*/  FFMA.FTZ R63, R56, R3, R69 ;  /* 0x00000003383f7223 */ /* 0x000fca0000010045 */
[----:B------:R1:W1:Y:S01]  /*6b10*/  I2F.F16 R51, R70 ;  /* 0x0000004600337306 */ /* 0x0002620000200c00 */
[----:B------:R-:W-:Y:S01]  /*6b20*/  FFMA.FTZ R69, R58, R3, R25 ;  /* 0x000000033a457223 */ /* 0x000fe20000010019 */
[----:B------:R-:W-:Y:S01]  /*6b30*/  LOP3.LUT R3, R9, 0xff, RZ, 0xc0, !PT ;  /* 0x000000ff09037812 */ /* 0x000fe200078ec0ff */
[----:B0-----:R-:W-:Y:S02]  /*6b40*/  HADD2.F32 R59, -RZ, R12.H0_H0 ;  /* 0x2000000cff3b7230 */ /* 0x001fe40000004100 */
[----:B------:R-:W-:Y:S01]  /*6b50*/  HADD2.F32 R2, -RZ, R0.H0_H0 ;  /* 0x20000000ff027230 */ /* 0x000fe20000004100 */
[----:B------:R-:W-:Y:S01]  /*6b60*/  IADD3 R58, PT, PT, -R18, R3, RZ ;  /* 0x00000003123a7210 */ /* 0x000fe20007ffe1ff */
[----:B---3--:R-:W-:Y:S01]  /*6b70*/  HADD2.F32 R6, -RZ, R41.H0_H0 ;  /* 0x20000029ff067230 */ /* 0x008fe20000004100 */
[----:B------:R-:W0:Y:S01]  /*6b80*/  I2F.F16 R53, R53 ;  /* 0x0000003500357306 */ /* 0x000e220000200c00 */
[----:B------:R-:W-:Y:S02]  /*6b90*/  HADD2.F32 R0, -RZ, R49.H0_H0 ;  /* 0x20000031ff007230 */ /* 0x000fe40000004100 */
[----:B--2---:R-:W-:-:S02]  /*6ba0*/  HADD2.F32 R3, -RZ, R42.H0_H0 ;  /* 0x2000002aff037230 */ /* 0x004fc40000004100 */
[----:B------:R-:W-:Y:S02]  /*6bb0*/  HADD2.F32 R54, -RZ, R12.H1_H1 ;  /* 0x3000000cff367230 */ /* 0x000fe40000004100 */
[----:B------:R-:W-:Y:S01]  /*6bc0*/  HADD2.F32 R7, -RZ, R50.H0_H0 ;  /* 0x20000032ff077230 */ /* 0x000fe20000004100 */
[----:B------:R-:W2:Y:S01]  /*6bd0*/  I2F.F16 R5, R5 ;  /* 0x0000000500057306 */ /* 0x000ea20000200c00 */
[----:B------:R-:W-:Y:S02]  /*6be0*/  HADD2.F32 R12, -RZ, R4.H0_H0 ;  /* 0x20000004ff0c7230 */ /* 0x000fe40000004100 */
[-C--:B------:R-:W-:Y:S01]  /*6bf0*/  FFMA.FTZ R4, R2, R59.reuse, RZ ;  /* 0x0000003b02047223 */ /* 0x080fe200000100ff */
[----:B----4-:R-:W-:Y:S02]  /*6c00*/  HADD2.F32 R25, -RZ, R43.H0_H0 ;  /* 0x2000002bff197230 */ /* 0x010fe40000004100 */
[----:B------:R-:W-:Y:S01]  /*6c10*/  FFMA.FTZ R56, R6, R59, RZ ;  /* 0x0000003b06387223 */ /* 0x000fe200000100ff */
[----:B------:R-:W-:-:S02]  /*6c20*/  HADD2.F32 R41, -RZ, R44.H0_H0 ;  /* 0x2000002cff297230 */ /* 0x000fc40000004100 */
[-C--:B------:R-:W-:Y:S01]  /*6c30*/  FFMA.FTZ R42, R0, R59.reuse, RZ ;  /* 0x0000003b002a7223 */ /* 0x080fe200000100ff */
[----:B------:R-:W-:Y:S01]  /*6c40*/  FFMA.FTZ R59, R3, R59, RZ ;  /* 0x0000003b033b7223 */ /* 0x000fe200000100ff */
[----:B------:R-:W3:Y:S01]  /*6c50*/  I2F.F16 R38, R38 ;  /* 0x0000002600267306 */ /* 0x000ee20000200c00 */
[----:B------:R-:W-:Y:S01]  /*6c60*/  LOP3.LUT R43, R11, 0xff, RZ, 0xc0, !PT ;  /* 0x000000ff0b2b7812 */ /* 0x000fe200078ec0ff */
[-C--:B------:R-:W-:Y:S01]  /*6c70*/  FFMA.FTZ R71, R7, R54.reuse, R4 ;  /* 0x0000003607477223 */ /* 0x080fe20000010004 */
[-C--:B------:R-:W-:Y:S01]  /*6c80*/  FFMA.FTZ R4, R25, R54.reuse, R42 ;  /* 0x0000003619047223 */ /* 0x080fe2000001002a */
[-C--:B------:R-:W-:Y:S01]  /*6c90*/  FFMA.FTZ R56, R41, R54.reuse, R56 ;  /* 0x0000003629387223 */ /* 0x080fe20000010038 */
[----:B------:R-:W-:Y:S01]  /*6ca0*/  FFMA.FTZ R59, R12, R54, R59 ;  /* 0x000000360c3b7223 */ /* 0x000fe2000001003b */
[----:B------:R-:W-:Y:S02]  /*6cb0*/  SHF.R.U32.HI R42, RZ, 0x8, R8 ;  /* 0x00000008ff2a7819 */ /* 0x000fe40000011608 */
[----:B------:R4:W-:Y:S01]  /*6cc0*/  I2F.F16 R49, R58 ;  /* 0x0000003a00317306 */ /* 0x0009e20000200c00 */
[----:B-1----:R-:W-:-:S02]  /*6cd0*/  HADD2.F32 R70, -RZ, R13.H0_H0 ;  /* 0x2000000dff467230 */ /* 0x002fc40000004100 */
[----:B------:R-:W-:Y:S02]  /*6ce0*/  HADD2.F32 R54, -RZ, R13.H1_H1 ;  /* 0x3000000dff367230 */ /* 0x000fe40000004100 */
[----:B------:R-:W-:Y:S01]  /*6cf0*/  HADD2.F32 R13, -RZ, R51.H0_H0 ;  /* 0x20000033ff0d7230 */ /* 0x000fe20000004100 */
[----:B----4-:R-:W-:Y:S02]  /*6d00*/  SHF.R.U32.HI R58, RZ, 0x10, R8 ;  /* 0x00000010ff3a7819 */ /* 0x010fe40000011608 */
[----:B------:R-:W-:Y:S01]  /*6d10*/  IADD3 R8, PT, PT, -R34, R43, RZ ;  /* 0x0000002b22087210 */ /* 0x000fe20007ffe1ff */
[----:B------:R-:W-:Y:S01]  /*6d20*/  HADD2.F32 R43, -RZ, R48.H0_H0 ;  /* 0x20000030ff2b7230 */ /* 0x000fe20000004100 */
[----:B------:R-:W1:Y:S01]  /*6d30*/  I2F.F16 R37, R37 ;  /* 0x0000002500257306 */ /* 0x000e620000200c00 */
[----:B------:R-:W-:Y:S02]  /*6d40*/  LOP3.LUT R74, R42, 0xff, RZ, 0xc0, !PT ;  /* 0x000000ff2a4a7812 */ /* 0x000fe400078ec0ff */
[----:B------:R-:W-:Y:S01]  /*6d50*/  LOP3.LUT R58, R58, 0xff, RZ, 0xc0, !PT ;  /* 0x000000ff3a3a7812 */ /* 0x000fe200078ec0ff */
[----:B0-----:R-:W-:-:S02]  /*6d60*/  HADD2.F32 R42, -RZ, R53.H0_H0 ;  /* 0x20000035ff2a7230 */ /* 0x001fc40000004100 */
[-C--:B------:R-:W-:Y:S01]  /*6d70*/  FFMA.FTZ R48, R43, R70.reuse, R56 ;  /* 0x000000462b307223 */ /* 0x080fe20000010038 */
[----:B--2---:R-:W-:Y:S02]  /*6d80*/  HADD2.F32 R44, -RZ, R5.H0_H0 ;  /* 0x20000005ff2c7230 */ /* 0x004fe40000004100 */
[----:B------:R-:W-:Y:S01]  /*6d90*/  FFMA.FTZ R53, R13, R70, R4 ;  /* 0x000000460d357223 */ /* 0x000fe20000010004 */
[C---:B------:R-:W-:Y:S01]  /*6da0*/  IADD3 R74, PT, PT, -R31.reuse, R74, RZ ;  /* 0x0000004a1f4a7210 */ /* 0x040fe20007ffe1ff */
[----:B------:R-:W0:Y:S01]  /*6db0*/  LDS.64 R4, [UR4+0x138] ;  /* 0x00013804ff047984 */ /* 0x000e220008000a00 */
[----:B------:R-:W-:Y:S02]  /*6dc0*/  IADD3 R56, PT, PT, -R31, R58, RZ ;  /* 0x0000003a1f387210 */ /* 0x000fe40007ffe1ff */
[----:B------:R-:W-:Y:S02]  /*6dd0*/  LEA.HI R46, R9, -R18, RZ, 0x8 ;  /* 0x80000012092e7211 */ /* 0x000fe400078f40ff */
[----:B------:R-:W-:-:S02]  /*6de0*/  SHF.R.U32.HI R31, RZ, 0x8, R9 ;  /* 0x00000008ff1f7819 */ /* 0x000fc40000011609 */
[----:B------:R-:W-:Y:S01]  /*6df0*/  SHF.R.U32.HI R9, RZ, 0x10, R9 ;  /* 0x00000010ff097819 */ /* 0x000fe20000011609 */
[----:B---3--:R-:W-:Y:S02]  /*6e00*/  HADD2.F32 R38, -RZ, R38.H0_H0 ;  /* 0x20000026ff267230 */ /* 0x008fe40000004100 */
[-C--:B------:R-:W-:Y:S01]  /*6e10*/  FFMA.FTZ R51, R44, R70.reuse, R71 ;  /* 0x000000462c337223 */ /* 0x080fe20000010047 */
[----:B------:R-:W-:Y:S02]  /*6e20*/  LOP3.LUT R31, R31, 0xff, RZ, 0xc0, !PT ;  /* 0x000000ff1f1f7812 */ /* 0x000fe400078ec0ff */
[----:B------:R-:W-:Y:S01]  /*6e30*/  LOP3.LUT R71, R9, 0xff, RZ, 0xc0, !PT ;  /* 0x000000ff09477812 */ /* 0x000fe200078ec0ff */
[----:B------:R-:W2:Y:S01]  /*6e40*/  I2F.F16 R36, R36 ;  /* 0x0000002400247306 */ /* 0x000ea20000200c00 */
[----:B------:R-:W-:Y:S01]  /*6e50*/  FFMA.FTZ R70, R42, R70, R59 ;  /* 0x000000462a467223 */ /* 0x000fe2000001003b */
[----:B------:R-:W-:Y:S01]  /*6e60*/  FFMA.FTZ R9, R38, R54, R53 ;  /* 0x0000003626097223 */ /* 0x000fe20000010035 */
[C---:B------:R-:W-:Y:S01]  /*6e70*/  IADD3 R59, PT, PT, -R18.reuse, R31, RZ ;  /* 0x0000001f123b7210 */ /* 0x040fe20007ffe1ff */
[----:B-1----:R-:W-:Y:S01]  /*6e80*/  HADD2.F32 R37, -RZ, R37.H0_H0 ;  /* 0x20000025ff257230 */ /* 0x002fe20000004100 */
[----:B------:R-:W-:-:S03]  /*6e90*/  IADD3 R53, PT, PT, -R18, R71, RZ ;  /* 0x0000004712357210 */ /* 0x000fc60007ffe1ff */
[----:B------:R-:W1:Y:S01]  /*6ea0*/  I2F.F16 R39, R39 ;  /* 0x0000002700277306 */ /* 0x000e620000200c00 */
[----:B------:R-:W-:Y:S02]  /*6eb0*/  LOP3.LUT R72, R10, 0xff, RZ, 0xc0, !PT ;  /* 0x000000ff0a487812 */ /* 0x000fe400078ec0ff */
[--C-:B------:R-:W-:Y:S02]  /*6ec0*/  SHF.R.U32.HI R18, RZ, 0x8, R10.reuse ;  /* 0x00000008ff127819 */ /* 0x100fe4000001160a */
[----:B------:R-:W-:Y:S01]  /*6ed0*/  SHF.R.U32.HI R10, RZ, 0x10, R10 ;  /* 0x00000010ff0a7819 */ /* 0x000fe2000001160a */
[----:B------:R-:W-:Y:S01]  /*6ee0*/  FFMA.FTZ R31, R37, R54, R48 ;  /* 0x00000036251f7223 */ /* 0x000fe20000010030 */
[----:B------:R-:W-:Y:S02]  /*6ef0*/  IADD3 R72, PT, PT, -R17, R72, RZ ;  /* 0x0000004811487210 */ /* 0x000fe40007ffe1ff */
[----:B------:R-:W-:Y:S02]  /*6f00*/  LOP3.LUT R18, R18, 0xff, RZ, 0xc0, !PT ;  /* 0x000000ff12127812 */ /* 0x000fe400078ec0ff */
[----:B------:R-:W-:-:S02]  /*6f10*/  LOP3.LUT R10, R10, 0xff, RZ, 0xc0, !PT ;  /* 0x000000ff0a0a7812 */ /* 0x000fc400078ec0ff */
[--C-:B------:R-:W-:Y:S01]  /*6f20*/  SHF.R.U32.HI R48, RZ, 0x8, R11.reuse ;  /* 0x00000008ff307819 */ /* 0x100fe2000001160b */
[----:B------:R3:W-:Y:S01]  /*6f30*/  I2F.F16 R50, R72 ;  /* 0x0000004800327306 */ /* 0x0007e20000200c00 */
[C---:B------:R-:W-:Y:S01]  /*6f40*/  IADD3 R18, PT, PT, -R17.reuse, R18, RZ ;  /* 0x0000001211127210 */ /* 0x040fe20007ffe1ff */
[----:B--2---:R-:W-:Y:S02]  /*6f50*/  HADD2.F32 R36, -RZ, R36.H0_H0 ;  /* 0x20000024ff247230 */ /* 0x004fe40000004100 */
[----:B-1----:R-:W-:Y:S01]  /*6f60*/  HADD2.F32 R39, -RZ, R39.H0_H0 ;  /* 0x20000027ff277230 */ /* 0x002fe20000004100 */
[----:B---3--:R-:W-:Y:S02]  /*6f70*/  IADD3 R72, PT, PT, -R17, R10, RZ ;  /* 0x0000000a11487210 */ /* 0x008fe40007ffe1ff */
[----:B------:R-:W-:Y:S02]  /*6f80*/  LOP3.LUT R17, R48, 0xff, RZ, 0xc0, !PT ;  /* 0x000000ff30117812 */ /* 0x000fe400078ec0ff */
[----:B------:R-:W-:Y:S01]  /*6f90*/  SHF.R.U32.HI R48, RZ, 0x10, R11 ;  /* 0x00000010ff307819 */ /* 0x000fe2000001160b */
[----:B------:R-:W1:Y:S01]  /*6fa0*/  I2F.F16 R52, R52 ;  /* 0x0000003400347306 */ /* 0x000e620000200c00 */
[----:B------:R-:W-:-:S02]  /*6fb0*/  IADD3 R10, PT, PT, -R34, R17, RZ ;  /* 0x00000011220a7210 */ /* 0x000fc40007ffe1ff */
[----:B------:R-:W-:Y:S01]  /*6fc0*/  LOP3.LUT R71, R48, 0xff, RZ, 0xc0, !PT ;  /* 0x000000ff30477812 */ /* 0x000fe200078ec0ff */
[-C--:B------:R-:W-:Y:S01]  /*6fd0*/  FFMA.FTZ R51, R36, R54.reuse, R51 ;  /* 0x0000003624337223 */ /* 0x080fe20000010033 */
[----:B------:R-:W-:-:S03]  /*6fe0*/  FFMA.FTZ R70, R39, R54, R70 ;  /* 0x0000003627467223 */ /* 0x000fc60000010046 */
[----:B------:R-:W2:Y:S01]  /*6ff0*/  I2F.F16 R8, R8 ;  /* 0x0000000800087306 */ /* 0x000ea20000200c00 */
[----:B------:R-:W-:Y:S02]  /*7000*/  IADD3 R71, PT, PT, -R34, R71, RZ ;  /* 0x0000004722477210 */ /* 0x000fe40007ffe1ff */
[----:B------:R-:W-:-:S05]  /*7010*/  LEA.HI R11, R11, -R34, RZ, 0x8 ;  /* 0x800000220b0b7211 */ /* 0x000fca00078f40ff */
[----:B------:R-:W3:Y:S01]  /*7020*/  I2F.F16 R58, R74 ;  /* 0x0000004a003a7306 */ /* 0x000ee20000200c00 */
[----:B------:R-:W-:-:S07]  /*7030*/  HADD2.F32 R34, -RZ, R49.H0_H0 ;  /* 0x20000031ff227230 */ /* 0x000fce0000004100 */
[----:B------:R-:W-:Y:S08]  /*7040*/  I2F.F16 R54, R59 ;  /* 0x0000003b00367306 */ /* 0x000ff00000200c00 */
[----:B------:R4:W3:Y:S08]  /*7050*/  I2F.F16 R59, R18 ;  /* 0x00000012003b7306 */ /* 0x0008f00000200c00 */
[----:B------:R-:W3:Y:S01]  /*7060*/  I2F.F16 R10, R10 ;  /* 0x0000000a000a7306 */ /* 0x000ee20000200c00 */
[----:B-1----:R-:W-:-:S02]  /*7070*/  HADD2.F32 R48, -RZ, R52.H0_H0 ;  /* 0x20000034ff307230 */ /* 0x002fc40000004100 */
[----:B0-----:R-:W-:-:S05]  /*7080*/  HADD2.F32 R73, -RZ, R4.H0_H0 ;  /* 0x20000004ff497230 */ /* 0x001fca0000004100 */
[----:B------:R-:W0:Y:S01]  /*7090*/  I2F.F16 R49, R72 ;  /* 0x0000004800317306 */ /* 0x000e220000200c00 */
[----:B----4-:R-:W-:-:S07]  /*70a0*/  HADD2.F32 R18, -RZ, R50.H0_H0 ;  /* 0x20000032ff127230 */ /* 0x010fce0000004100 */
[----:B------:R-:W1:Y:S01]  /*70b0*/  I2F.F16 R56, R56 ;  /* 0x0000003800387306 */ /* 0x000e620000200c00 */
[----:B--2---:R-:W-:-:S07]  /*70c0*/  HADD2.F32 R17, -RZ, R8.H0_H0 ;  /* 0x20000008ff117230 */ /* 0x004fce0000004100 */
[----:B------:R-:W2:Y:S08]  /*70d0*/  I2F.F16 R53, R53 ;  /* 0x0000003500357306 */ /* 0x000eb00000200c00 */
[----:B------:R-:W4:Y:S01]  /*70e0*/  I2F.F16 R71, R71 ;  /* 0x0000004700477306 */ /* 0x000f220000200c00 */
[----:B------:R-:W-:Y:S02]  /*70f0*/  HADD2.F32 R4, -RZ, R4.H1_H1 ;  /* 0x30000004ff047230 */ /* 0x000fe40000004100 */
[----:B------:R-:W-:Y:S01]  /*7100*/  FFMA.FTZ R51, R48, R73, R51 ;  /* 0x0000004930337223 */ /* 0x000fe20000010033 */
[----:B---3--:R-:W-:-:S02]  /*7110*/  HADD2.F32 R58, -RZ, R58.H0_H0 ;  /* 0x2000003aff3a7230 */ /* 0x008fc40000004100 */
[-C--:B------:R-:W-:Y:S01]  /*7120*/  FFMA.FTZ R9, R18, R73.reuse, R9 ;  /* 0x0000004912097223 */ /* 0x080fe20000010009 */
[----:B------:R-:W-:Y:S02]  /*7130*/  HADD2.F32 R52, -RZ, R59.H0_H0 ;  /* 0x2000003bff347230 */ /* 0x000fe40000004100 */
[-C--:B------:R-:W-:Y:S01]  /*7140*/  FFMA.FTZ R31, R34, R73.reuse, R31 ;  /* 0x00000049221f7223 */ /* 0x080fe2000001001f */
[----:B------:R-:W-:Y:S02]  /*7150*/  HADD2.F32 R54, -RZ, R54.H0_H0 ;  /* 0x20000036ff367230 */ /* 0x000fe40000004100 */
[----:B------:R-:W-:Y:S01]  /*7160*/  FFMA.FTZ R73, R17, R73, R70 ;  /* 0x0000004911497223 */ /* 0x000fe20000010046 */
[----:B------:R-:W-:Y:S02]  /*7170*/  HADD2.F32 R50, -RZ, R10.H0_H0 ;  /* 0x2000000aff327230 */ /* 0x000fe40000004100 */
[-C--:B------:R-:W-:Y:S01]  /*7180*/  FFMA.FTZ R59, R58, R4.reuse, R51 ;  /* 0x000000043a3b7223 */ /* 0x080fe20000010033 */
[----:B------:R-:W-:Y:S01]  /*7190*/  FFMA.FTZ R10, R52, R4, R9 ;  /* 0x00000004340a7223 */ /* 0x000fe20000010009 */
[----:B0-----:R-:W-:-:S02]  /*71a0*/  HADD2.F32 R51, -RZ, R49.H0_H0 ;  /* 0x20000031ff337230 */ /* 0x001fc40000004100 */
[-C--:B------:R-:W-:Y:S01]  /*71b0*/  FFMA.FTZ R8, R54, R4.reuse, R31 ;  /* 0x0000000436087223 */ /* 0x080fe2000001001f */
[----:B------:R-:W-:Y:S02]  /*71c0*/  HADD2.F32 R9, -RZ, R5.H0_H0 ;  /* 0x20000005ff097230 */ /* 0x000fe40000004100 */
[----:B------:R-:W-:Y:S01]  /*71d0*/  FFMA.FTZ R70, R50, R4, R73 ;  /* 0x0000000432467223 */ /* 0x000fe20000010049 */
[----:B-1----:R-:W-:Y:S02]  /*71e0*/  HADD2.F32 R56, -RZ, R56.H0_H0 ;  /* 0x20000038ff387230 */ /* 0x002fe40000004100 */
[----:B--2---:R-:W-:Y:S02]  /*71f0*/  HADD2.F32 R53, -RZ, R53.H0_H0 ;  /* 0x20000035ff357230 */ /* 0x004fe40000004100 */
[----:B----4-:R-:W-:Y:S02]  /*7200*/  HADD2.F32 R49, -RZ, R71.H0_H0 ;  /* 0x20000047ff317230 */ /* 0x010fe40000004100 */
[----:B------:R-:W-:Y:S01]  /*7210*/  FFMA.FTZ R72, R56, R9, R59 ;  /* 0x0000000938487223 */ /* 0x000fe2000001003b */
[----:B------:R-:W-:-:S02]  /*7220*/  HADD2.F32 R4, -RZ, R5.H1_H1 ;  /* 0x30000005ff047230 */ /* 0x000fc40000004100 */
[-C--:B------:R-:W-:Y:S01]  /*7230*/  FFMA.FTZ R5, R53, R9.reuse, R8 ;  /* 0x0000000935057223 */ /* 0x080fe20000010008 */
[-C--:B------:R-:W-:Y:S01]  /*7240*/  FFMA.FTZ R10, R51, R9.reuse, R10 ;  /* 0x00000009330a7223 */ /* 0x080fe2000001000a */
[----:B------:R-:W-:Y:S01]  /*7250*/  FFMA.FTZ R70, R49, R9, R70 ;  /* 0x0000000931467223 */ /* 0x000fe20000010046 */
[----:B------:R-:W0:Y:S01]  /*7260*/  I2F.F16 R46, R46 ;  /* 0x0000002e002e7306 */ /* 0x000e220000200c00 */
[----:B------:R-:W1:Y:S07]  /*7270*/  LDS.64 R8, [UR4+0x230] ;  /* 0x00023004ff087984 */ /* 0x000e6e0008000a00 */
[----:B------:R-:W2:Y:S01]  /*7280*/  I2F.F16 R11, R11 ;  /* 0x0000000b000b7306 */ /* 0x000ea20000200c00 */
[----:B------:R-:W-:-:S02]  /*7290*/  HADD2.F32 R59, -RZ, R47.H0_H0 ;  /* 0x2000002fff3b7230 */ /* 0x000fc40000004100 */
[----:B------:R-:W-:Y:S02]  /*72a0*/  HADD2.F32 R45, -RZ, R45.H0_H0 ;  /* 0x2000002dff2d7230 */ /* 0x000fe40000004100 */
[----:B0-----:R-:W-:Y:S02]  /*72b0*/  HADD2.F32 R46, -RZ, R46.H0_H0 ;  /* 0x2000002eff2e7230 */ /* 0x001fe40000004100 */
[----:B------:R-:W-:Y:S01]  /*72c0*/  FMUL.FTZ R60, R29, R60 ;  /* 0x0000003c1d3c7220 */ /* 0x000fe20000410000 */
[----:B------:R-:W-:Y:S01]  /*72d0*/  FMUL.FTZ R63, R28, R63 ;  /* 0x0000003f1c3f7220 */ /* 0x000fe20000410000 */
[-C--:B------:R-:W-:Y:S01]  /*72e0*/  FFMA.FTZ R72, R45, R4.reuse, R72 ;  /* 0x000000042d487223 */ /* 0x080fe20000010048 */
[----:B--2---:R-:W-:Y:S02]  /*72f0*/  HADD2.F32 R47, -RZ, R11.H0_H0 ;  /* 0x2000000bff2f7230 */ /* 0x004fe40000004100 */
[-C--:B------:R-:W-:Y:S01]  /*7300*/  FFMA.FTZ R11, R46, R4.reuse, R5 ;  /* 0x000000042e0b7223 */ /* 0x080fe20000010005 */
[----:B------:R-:W-:-:S02]  /*7310*/  FFMA.FTZ R10, R59, R4, R10 ;  /* 0x000000043b0a7223 */ /* 0x000fc4000001000a */
[----:B------:R-:W-:Y:S01]  /*7320*/  FFMA.FTZ R31, R47, R4, R70 ;  /* 0x000000042f1f7223 */ /* 0x000fe20000010046 */
[C---:B------:R-:W-:Y:S01]  /*7330*/  FMUL.FTZ R4, R27.reuse, R68 ;  /* 0x000000441b047220 */ /* 0x040fe20000410000 */
[----:B------:R-:W-:Y:S01]  /*7340*/  FMUL.FTZ R70, R26, R69 ;  /* 0x000000451a467220 */ /* 0x000fe20000410000 */
[----:B------:R-:W-:Y:S02]  /*7350*/  F2FP.F16.F32.PACK_AB R68, RZ, R60 ;  /* 0x0000003cff44723e */ /* 0x000fe400000000ff */
[----:B------:R-:W-:Y:S02]  /*7360*/  F2FP.F16.F32.PACK_AB R69, RZ, R63 ;  /* 0x0000003fff45723e */ /* 0x000fe400000000ff */
[----:B------:R-:W-:Y:S02]  /*7370*/  F2FP.F16.F32.PACK_AB R60, RZ, R4 ;  /* 0x00000004ff3c723e */ /* 0x000fe400000000ff */
[----:B------:R-:W0:Y:S01]  /*7380*/  LDS.64 R4, [UR4+0x238] ;  /* 0x00023804ff047984 */ /* 0x000e220008000a00 */
[----:B------:R-:W-:Y:S01]  /*7390*/  F2FP.F16.F32.PACK_AB R63, RZ, R70 ;  /* 0x00000046ff3f723e */ /* 0x000fe200000000ff */
[----:B------:R-:W-:Y:S01]  /*73a0*/  FMUL.FTZ R10, R27, R10 ;  /* 0x0000000a1b0a7220 */ /* 0x000fe20000410000 */
[----:B------:R-:W-:Y:S01]  /*73b0*/  PRMT R70, R68, 0x5410, R69 ;  /* 0x0000541044467816 */ /* 0x000fe20000000045 */
[----:B------:R-:W-:Y:S01]  /*73c0*/  FMUL.FTZ R68, R26, R31 ;  /* 0x0000001f1a447220 */ /* 0x000fe20000410000 */
[----:B------:R-:W-:Y:S01]  /*73d0*/  FMUL.FTZ R11, R28, R11 ;  /* 0x0000000b1c0b7220 */ /* 0x000fe20000410000 */
[----:B------:R-:W-:Y:S01]  /*73e0*/  FMUL.FTZ R72, R29, R72 ;  /* 0x000000481d487220 */ /* 0x000fe20000410000 */
[----:B------:R-:W-:-:S02]  /*73f0*/  F2FP.F16.F32.PACK_AB R10, RZ, R10 ;  /* 0x0000000aff0a723e */ /* 0x000fc400000000ff */
[----:B------:R-:W-:Y:S02]  /*7400*/  F2FP.F16.F32.PACK_AB R68, RZ, R68 ;  /* 0x00000044ff44723e */ /* 0x000fe400000000ff */
[----:B------:R-:W-:Y:S01]  /*7410*/  F2FP.F16.F32.PACK_AB R11, RZ, R11 ;  /* 0x0000000bff0b723e */ /* 0x000fe200000000ff */
[----:B------:R-:W-:Y:S01]  /*7420*/  HFMA2 R31, R70, 1, 1, R24 ;  /* 0x3c003c00461f7831 */ /* 0x000fe20000000018 */
[----:B------:R-:W-:Y:S02]  /*7430*/  F2FP.F16.F32.PACK_AB R72, RZ, R72 ;  /* 0x00000048ff48723e */ /* 0x000fe400000000ff */
[----:B------:R-:W-:Y:S02]  /*7440*/  PRMT R24, R10, 0x5410, R68 ;  /* 0x000054100a187816 */ /* 0x000fe40000000044 */
[----:B------:R-:W-:Y:S01]  /*7450*/  PRMT R60, R60, 0x5410, R63 ;  /* 0x000054103c3c7816 */ /* 0x000fe2000000003f */
[----:B-1----:R-:W-:Y:S01]  /*7460*/  HADD2.F32 R63, -RZ, R8.H0_H0 ;  /* 0x20000008ff3f7230 */ /* 0x002fe20000004100 */
[----:B------:R-:W-:-:S02]  /*7470*/  PRMT R72, R72, 0x5410, R11 ;  /* 0x0000541048487816 */ /* 0x000fc4000000000b */
[----:B------:R-:W1:Y:S01]  /*7480*/  LDS.64 R10, [UR4+0x30] ;  /* 0x00003004ff0a7984 */ /* 0x000e620008000a00 */
[----:B------:R-:W-:Y:S02]  /*7490*/  HFMA2 R55, R24, 1, 1, R55 ;  /* 0x3c003c0018377831 */ /* 0x000fe40000000037 */
[----:B------:R-:W-:Y:S02]  /*74a0*/  HADD2.F32 R24, -RZ, R8.H1_H1 ;  /* 0x30000008ff187230 */ /* 0x000fe40000004100 */
[-C--:B------:R-:W-:Y:S01]  /*74b0*/  FFMA.FTZ R8, R2, R63.reuse, RZ ;  /* 0x0000003f02087223 */ /* 0x080fe200000100ff */
[----:B------:R-:W-:Y:S02]  /*74c0*/  HFMA2 R32, R60, 1, 1, R32 ;  /* 0x3c003c003c207831 */ /* 0x000fe40000000020 */
[-C--:B------:R-:W-:Y:S01]  /*74d0*/  FFMA.FTZ R60, R6, R63.reuse, RZ ;  /* 0x0000003f063c7223 */ /* 0x080fe200000100ff */
[-C--:B------:R-:W-:Y:S01]  /*74e0*/  FFMA.FTZ R68, R0, R63.reuse, RZ ;  /* 0x0000003f00447223 */ /* 0x080fe200000100ff */
[----:B------:R-:W-:Y:S01]  /*74f0*/  FFMA.FTZ R69, R3, R63, RZ ;  /* 0x0000003f03457223 */ /* 0x000fe200000100ff */
[----:B------:R-:W-:Y:S01]  /*7500*/  FFMA.FTZ R63, R7, R24, R8 ;  /* 0x00000018073f7223 */ /* 0x000fe20000010008 */
[----:B------:R-:W-:-:S02]  /*7510*/  HADD2.F32 R8, -RZ, R9.H0_H0 ;  /* 0x20000009ff087230 */ /* 0x000fc40000004100 */
[-C--:B------:R-:W-:Y:S01]  /*7520*/  FFMA.FTZ R60, R41, R24.reuse, R60 ;  /* 0x00000018293c7223 */ /* 0x080fe2000001003c */
[-C--:B------:R-:W-:Y:S01]  /*7530*/  FFMA.FTZ R68, R25, R24.reuse, R68 ;  /* 0x0000001819447223 */ /* 0x080fe20000010044 */
[----:B------:R-:W-:Y:S01]  /*7540*/  FFMA.FTZ R71, R12, R24, R69 ;  /* 0x000000180c477223 */ /* 0x000fe20000010045 */
[----:B------:R-:W-:Y:S01]  /*7550*/  MOV R15, R75 ;  /* 0x0000004b000f7202 */ /* 0x000fe20000000f00 */
[-C--:B------:R-:W-:Y:S01]  /*7560*/  FFMA.FTZ R69, R44, R8.reuse, R63 ;  /* 0x000000082c457223 */ /* 0x080fe2000001003f */
[-C--:B------:R-:W-:Y:S01]  /*7570*/  FFMA.FTZ R60, R43, R8.reuse, R60 ;  /* 0x000000082b3c7223 */ /* 0x080fe2000001003c */
[-C--:B------:R-:W-:Y:S01]  /*7580*/  FFMA.FTZ R75, R13, R8.reuse, R68 ;  /* 0x000000080d4b7223 */ /* 0x080fe20000010044 */
[----:B------:R-:W-:Y:S02]  /*7590*/  HADD2.F32 R9, -RZ, R9.H1_H1 ;  /* 0x30000009ff097230 */ /* 0x000fe40000004100 */
[----:B------:R-:W-:-:S03]  /*75a0*/  FFMA.FTZ R8, R42, R8, R71 ;  /* 0x000000082a087223 */ /* 0x000fc60000010047 */
[-C--:B------:R-:W-:Y:S01]  /*75b0*/  FFMA.FTZ R71, R36, R9.reuse, R69 ;  /* 0x0000000924477223 */ /* 0x080fe20000010045 */
[-C--:B------:R-:W-:Y:S01]  /*75c0*/  FFMA.FTZ R73, R37, R9.reuse, R60 ;  /* 0x0000000925497223 */ /* 0x080fe2000001003c */
[-C--:B------:R-:W-:Y:S01]  /*75d0*/  FFMA.FTZ R75, R38, R9.reuse, R75 ;  /* 0x00000009264b7223 */ /* 0x080fe2000001004b */
[----:B------:R-:W-:Y:S02]  /*75e0*/  FFMA.FTZ R24, R39, R9, R8 ;  /* 0x0000000927187223 */ /* 0x000fe40000010008 */
[----:B------:R-:W2:Y:S01]  /*75f0*/  LDS.64 R8, [UR4+0x38] ;  /* 0x00003804ff087984 */ /* 0x000ea20008000a00 */
[--C-:B0-----:R-:W-:Y:S02]  /*7600*/  HADD2.F32 R63, -RZ, R4.reuse.H0_H0 ;  /* 0x20000004ff3f7230 */ /* 0x101fe40000004100 */
[----:B------:R-:W-:-:S03]  /*7610*/  HADD2.F32 R69, -RZ, R4.H1_H1 ;  /* 0x30000004ff457230 */ /* 0x000fc60000004100 */
[-C--:B------:R-:W-:Y:S01]  /*7620*/  FFMA.FTZ R71, R48, R63.reuse, R71 ;  /* 0x0000003f30477223 */ /* 0x080fe20000010047 */
[-C--:B------:R-:W-:Y:S01]  /*7630*/  FFMA.FTZ R73, R34, R63.reuse, R73 ;  /* 0x0000003f22497223 */ /* 0x080fe20000010049 */
[-C--:B------:R-:W-:Y:S01]  /*7640*/  FFMA.FTZ R75, R18, R63.reuse, R75 ;  /* 0x0000003f124b7223 */ /* 0x080fe2000001004b */
[----:B------:R-:W-:Y:S01]  /*7650*/  FFMA.FTZ R63, R17, R63, R24 ;  /* 0x0000003f113f7223 */ /* 0x000fe20000010018 */
[----:B------:R-:W-:Y:S02]  /*7660*/  HADD2.F32 R4, -RZ, R5.H0_H0 ;  /* 0x20000005ff047230 */ /* 0x000fe40000004100 */
[----:B------:R-:W-:Y:S02]  /*7670*/  HADD2 R57, R72, R57 ;  /* 0x0000003948397230 */ /* 0x000fe40000000000 */
        /* <DEDUP_REMOVED lines=33> */
[--C-:B--2---:R-:W-:Y:S02]  /*7890*/  HADD2.F32 R11, -RZ, R8.reuse.H0_H0 ;  /* 0x20000008ff0b7230 */ /* 0x104fe40000004100 */
[----:B------:R-:W-:-:S03]  /*78a0*/  HADD2.F32 R5, -RZ, R8.H1_H1 ;  /* 0x30000008ff057230 */ /* 0x000fc60000004100 */
[C---:B------:R-:W-:Y:S01]  /*78b0*/  FFMA.FTZ R60, R11.reuse, R34, R60 ;  /* 0x000000220b3c7223 */ /* 0x040fe2000001003c */
[----:B------:R-:W-:Y:S01]  /*78c0*/  FFMA.FTZ R71, R48, R11, R71 ;  /* 0x0000000b30477223 */ /* 0x000fe20000010047 */
[C---:B------:R-:W-:Y:S01]  /*78d0*/  FFMA.FTZ R73, R11.reuse, R18, R73 ;  /* 0x000000120b497223 */ /* 0x040fe20000010049 */
[----:B------:R-:W-:Y:S01]  /*78e0*/  FFMA.FTZ R75, R11, R17, R10 ;  /* 0x000000110b4b7223 */ /* 0x000fe2000001000a */
[C---:B------:R-:W-:Y:S01]  /*78f0*/  FFMA.FTZ R11, R5.reuse, R54, R60 ;  /* 0x00000036050b7223 */ /* 0x040fe2000001003c */
[--C-:B------:R-:W-:Y:S02]  /*7900*/  HADD2.F32 R10, -RZ, R9.reuse.H0_H0 ;  /* 0x20000009ff0a7230 */ /* 0x100fe40000004100 */
[----:B------:R-:W-:Y:S02]  /*7910*/  HADD2.F32 R60, -RZ, R9.H1_H1 ;  /* 0x30000009ff3c7230 */ /* 0x000fe40000004100 */
[----:B------:R-:W0:Y:S01]  /*7920*/  LDS.64 R8, [UR4+0x330] ;  /* 0x00033004ff087984 */ /* 0x000e220008000a00 */
        /* <DEDUP_REMOVED lines=8> */
[----:B------:R-:W-:Y:S01]  /*79b0*/  FMUL.FTZ R5, R28, R63 ;  /* 0x0000003f1c057220 */ /* 0x000fe20000410000 */
[----:B------:R-:W-:Y:S01]  /*79c0*/  FFMA.FTZ R10, R45, R60, R68 ;  /* 0x0000003c2d0a7223 */ /* 0x000fe20000010044 */
[C---:B------:R-:W-:Y:S01]  /*79d0*/  FFMA.FTZ R11, R60.reuse, R46, R11 ;  /* 0x0000002e3c0b7223 */ /* 0x040fe2000001000b */
[C---:B------:R-:W-:Y:S01]  /*79e0*/  FFMA.FTZ R68, R60.reuse, R59, R70 ;  /* 0x0000003b3c447223 */ /* 0x040fe20000010046 */
[----:B------:R-:W-:Y:S01]  /*79f0*/  FFMA.FTZ R71, R60, R47, R72 ;  /* 0x0000002f3c477223 */ /* 0x000fe20000010048 */
[----:B------:R-:W-:Y:S01]  /*7a00*/  FMUL.FTZ R60, R27, R24 ;  /* 0x000000181b3c7220 */ /* 0x000fe20000410000 */
[----:B------:R-:W-:Y:S01]  /*7a10*/  FMUL.FTZ R24, R26, R69 ;  /* 0x000000451a187220 */ /* 0x000fe20000410000 */
[----:B------:R-:W-:-:S02]  /*7a20*/  F2FP.F16.F32.PACK_AB R63, RZ, R4 ;  /* 0x00000004ff3f723e */ /* 0x000fc400000000ff */
[----:B------:R-:W-:Y:S02]  /*7a30*/  F2FP.F16.F32.PACK_AB R69, RZ, R5 ;  /* 0x00000005ff45723e */ /* 0x000fe400000000ff */
[----:B------:R-:W1:Y:S01]  /*7a40*/  LDS.64 R4, [UR4+0x338] ;  /* 0x00033804ff047984 */ /* 0x000e620008000a00 */
[----:B------:R-:W-:Y:S01]  /*7a50*/  FMUL.FTZ R10, R29, R10 ;  /* 0x0000000a1d0a7220 */ /* 0x000fe20000410000 */
[----:B------:R-:W-:Y:S01]  /*7a60*/  FMUL.FTZ R11, R28, R11 ;  /* 0x0000000b1c0b7220 */ /* 0x000fe20000410000 */
[----:B------:R-:W-:Y:S01]  /*7a70*/  FMUL.FTZ R68, R27, R68 ;  /* 0x000000441b447220 */ /* 0x000fe20000410000 */
[----:B------:R-:W-:Y:S01]  /*7a80*/  FMUL.FTZ R71, R26, R71 ;  /* 0x000000471a477220 */ /* 0x000fe20000410000 */
[----:B------:R-:W-:Y:S02]  /*7a90*/  F2FP.F16.F32.PACK_AB R60, RZ, R60 ;  /* 0x0000003cff3c723e */ /* 0x000fe400000000ff */
[----:B------:R-:W-:Y:S02]  /*7aa0*/  F2FP.F16.F32.PACK_AB R24, RZ, R24 ;  /* 0x00000018ff18723e */ /* 0x000fe400000000ff */
[----:B------:R-:W-:-:S02]  /*7ab0*/  PRMT R63, R63, 0x5410, R69 ;  /* 0x000054103f3f7816 */ /* 0x000fc40000000045 */
[----:B------:R-:W-:Y:S02]  /*7ac0*/  F2FP.F16.F32.PACK_AB R10, RZ, R10 ;  /* 0x0000000aff0a723e */ /* 0x000fe400000000ff */
[----:B------:R-:W-:Y:S02]  /*7ad0*/  F2FP.F16.F32.PACK_AB R11, RZ, R11 ;  /* 0x0000000bff0b723e */ /* 0x000fe400000000ff */
[----:B------:R-:W-:Y:S02]  /*7ae0*/  F2FP.F16.F32.PACK_AB R68, RZ, R68 ;  /* 0x00000044ff44723e */ /* 0x000fe400000000ff */
[----:B------:R-:W-:Y:S02]  /*7af0*/  F2FP.F16.F32.PACK_AB R71, RZ, R71 ;  /* 0x00000047ff47723e */ /* 0x000fe400000000ff */
[----:B------:R-:W-:Y:S01]  /*7b00*/  PRMT R60, R60, 0x5410, R24 ;  /* 0x000054103c3c7816 */ /* 0x000fe20000000018 */
[----:B------:R-:W-:Y:S01]  /*7b10*/  HFMA2 R61, R63, 1, 1, R61 ;  /* 0x3c003c003f3d7831 */ /* 0x000fe2000000003d */
[----:B------:R-:W-:Y:S01]  /*7b20*/  PRMT R24, R10, 0x5410, R11 ;  /* 0x000054100a187816 */ /* 0x000fe2000000000b */
[----:B0-----:R-:W-:Y:S01]  /*7b30*/  HADD2.F32 R63, -RZ, R8.H0_H0 ;  /* 0x20000008ff3f7230 */ /* 0x001fe20000004100 */
[----:B------:R-:W-:Y:S01]  /*7b40*/  PRMT R68, R68, 0x5410, R71 ;  /* 0x0000541044447816 */ /* 0x000fe20000000047 */
[----:B------:R-:W0:Y:S02]  /*7b50*/  LDS.64 R10, [UR4+0x430] ;  /* 0x00043004ff0a7984 */ /* 0x000e240008000a00 */
[----:B------:R-:W-:-:S02]  /*7b60*/  HADD2 R64, R24, R64 ;  /* 0x0000004018407230 */ /* 0x000fc40000000000 */
[----:B------:R-:W-:Y:S02]  /*7b70*/  HADD2.F32 R24, -RZ, R8.H1_H1 ;  /* 0x30000008ff187230 */ /* 0x000fe40000004100 */
[-C--:B------:R-:W-:Y:S01]  /*7b80*/  FFMA.FTZ R8, R2, R63.reuse, RZ ;  /* 0x0000003f02087223 */ /* 0x080fe200000100ff */
[----:B------:R-:W-:Y:S02]  /*7b90*/  HFMA2 R62, R60, 1, 1, R62 ;  /* 0x3c003c003c3e7831 */ /* 0x000fe4000000003e */
[-C--:B------:R-:W-:Y:S01]  /*7ba0*/  FFMA.FTZ R60, R6, R63.reuse, RZ ;  /* 0x0000003f063c7223 */ /* 0x080fe200000100ff */
[----:B------:R-:W-:Y:S02]  /*7bb0*/  HFMA2 R65, R68, 1, 1, R65 ;  /* 0x3c003c0044417831 */ /* 0x000fe40000000041 */
[-C--:B------:R-:W-:Y:S01]  /*7bc0*/  FFMA.FTZ R68, R0, R63.reuse, RZ ;  /* 0x0000003f00447223 */ /* 0x080fe200000100ff */
[----:B------:R-:W-:Y:S01]  /*7bd0*/  FFMA.FTZ R69, R3, R63, RZ ;  /* 0x0000003f03457223 */ /* 0x000fe200000100ff */
[----:B------:R-:W-:Y:S01]  /*7be0*/  FFMA.FTZ R63, R7, R24, R8 ;  /* 0x00000018073f7223 */ /* 0x000fe20000010008 */
[----:B------:R-:W-:-:S02]  /*7bf0*/  HADD2.F32 R8, -RZ, R9.H0_H0 ;  /* 0x20000009ff087230 */ /* 0x000fc40000004100 */
        /* <DEDUP_REMOVED lines=23> */
[----:B------:R-:W-:-:S02]  /*7d70*/  HADD2.F32 R4, -RZ, R5.H0_H0 ;  /* 0x20000005ff047230 */ /* 0x000fc40000004100 */
[----:B------:R-:W-:Y:S02]  /*7d80*/  HADD2.F32 R68, -RZ, R5.H1_H1 ;  /* 0x30000005ff447230 */ /* 0x000fe40000004100 */
[--C-:B0-----:R-:W-:Y:S02]  /*7d90*/  HADD2.F32 R5, -RZ, R10.reuse.H0_H0 ;  /* 0x2000000aff057230 */ /* 0x101fe40000004100 */
        /* <DEDUP_REMOVED lines=9> */
[-C--:B------:R-:W-:Y:S01]  /*7e30*/  FFMA.FTZ R4, R2, R5.reuse, RZ ;  /* 0x0000000502047223 */ /* 0x080fe200000100ff */
[-C--:B------:R-:W-:Y:S01]  /*7e40*/  FFMA.FTZ R68, R6, R5.reuse, RZ ;  /* 0x0000000506447223 */ /* 0x080fe200000100ff */
[-C--:B------:R-:W-:Y:S01]  /*7e50*/  FFMA.FTZ R70, R0, R5.reuse, RZ ;  /* 0x0000000500467223 */ /* 0x080fe200000100ff */
[----:B------:R-:W-:Y:S01]  /*7e60*/  FFMA.FTZ R5, R3, R5, RZ ;  /* 0x0000000503057223 */ /* 0x000fe200000100ff */
[----:B------:R-:W-:Y:S01]  /*7e70*/  FFMA.FTZ R73, R7, R10, R4 ;  /* 0x0000000a07497223 */ /* 0x000fe20000010004 */
[----:B------:R-:W-:-:S02]  /*7e80*/  HADD2.F32 R4, -RZ, R11.H0_H0 ;  /* 0x2000000bff047230 */ /* 0x000fc40000004100 */
[-C--:B------:R-:W-:Y:S01]  /*7e90*/  FFMA.FTZ R68, R41, R10.reuse, R68 ;  /* 0x0000000a29447223 */ /* 0x080fe20000010044 */
[-C--:B------:R-:W-:Y:S01]  /*7ea0*/  FFMA.FTZ R70, R25, R10.reuse, R70 ;  /* 0x0000000a19467223 */ /* 0x080fe20000010046 */
[----:B------:R-:W-:Y:S02]  /*7eb0*/  FFMA.FTZ R5, R12, R10, R5 ;  /* 0x0000000a0c057223 */ /* 0x000fe40000010005 */
        /* <DEDUP_REMOVED lines=29> */
[--C-:B0-----:R-:W-:Y:S02]  /*8090*/  HADD2.F32 R73, -RZ, R4.reuse.H0_H0 ;  /* 0x20000004ff497230 */ /* 0x101fe40000004100 */
[-C--:B------:R-:W-:Y:S01]  /*80a0*/  FFMA.FTZ R8, R59, R68.reuse, R8 ;  /* 0x000000443b087223 */ /* 0x080fe20000010008 */
[----:B------:R-:W-:Y:S02]  /*80b0*/  HADD2.F32 R4, -RZ, R4.H1_H1 ;  /* 0x30000004ff047230 */ /* 0x000fe40000004100 */
[----:B------:R-:W-:Y:S01]  /*80c0*/  FFMA.FTZ R9, R47, R68, R74 ;  /* 0x000000442f097223 */ /* 0x000fe2000001004a */
[-C--:B------:R-:W-:Y:S01]  /*80d0*/  FFMA.FTZ R2, R2, R73.reuse, RZ ;  /* 0x0000004902027223 */ /* 0x080fe200000100ff */
[-C--:B------:R-:W-:Y:S01]  /*80e0*/  FFMA.FTZ R6, R6, R73.reuse, RZ ;  /* 0x0000004906067223 */ /* 0x080fe200000100ff */
[-C--:B------:R-:W-:Y:S01]  /*80f0*/  FFMA.FTZ R68, R0, R73.reuse, RZ ;  /* 0x0000004900447223 */ /* 0x080fe200000100ff */
[----:B------:R-:W-:Y:S01]  /*8100*/  FFMA.FTZ R3, R3, R73, RZ ;  /* 0x0000004903037223 */ /* 0x000fe200000100ff */
        /* <DEDUP_REMOVED lines=12> */
[----:B------:R-:W-:Y:S01]  /*81d0*/  FFMA.FTZ R13, R38, R5, R13 ;  /* 0x00000005260d7223 */ /* 0x000fe2000001000d */
[----:B-1----:R-:W-:-:S02]  /*81e0*/  HADD2.F32 R3, -RZ, R10.H0_H0 ;  /* 0x2000000aff037230 */ /* 0x002fc40000004100 */
[----:B------:R-:W-:Y:S01]  /*81f0*/  FFMA.FTZ R4, R39, R5, R0 ;  /* 0x0000000527047223 */ /* 0x000fe20000010000 */
[----:B------:R-:W-:Y:S02]  /*8200*/  HADD2.F32 R5, -RZ, R10.H1_H1 ;  /* 0x3000000aff057230 */ /* 0x000fe40000004100 */
        /* <DEDUP_REMOVED lines=14> */
[----:B------:R-:W-:Y:S01]  /*82f0*/  UIADD3 UR9, UPT, UPT, UR9, 0x20, URZ ;  /* 0x0000002009097890 */ /* 0x000fe2000fffe0ff */
[-C--:B------:R-:W-:Y:S01]  /*8300*/  FFMA.FTZ R56, R45, R2.reuse, R56 ;  /* 0x000000022d387223 */ /* 0x080fe20000010038 */
[-C--:B------:R-:W-:Y:S01]  /*8310*/  FFMA.FTZ R53, R46, R2.reuse, R53 ;  /* 0x000000022e357223 */ /* 0x080fe20000010035 */
[-C--:B------:R-:W-:Y:S01]  /*8320*/  FFMA.FTZ R52, R59, R2.reuse, R52 ;  /* 0x000000023b347223 */ /* 0x080fe20000010034 */
[----:B------:R-:W-:Y:S01]  /*8330*/  FFMA.FTZ R47, R47, R2, R50 ;  /* 0x000000022f2f7223 */ /* 0x000fe20000010032 */
[C---:B------:R-:W-:Y:S01]  /*8340*/  FMUL.FTZ R70, R29.reuse, R70 ;  /* 0x000000461d467220 */ /* 0x040fe20000410000 */
[C---:B------:R-:W-:Y:S01]  /*8350*/  FMUL.FTZ R56, R29.reuse, R56 ;  /* 0x000000381d387220 */ /* 0x040fe20000410000 */
[C---:B------:R-:W-:Y:S01]  /*8360*/  FMUL.FTZ R71, R28.reuse, R71 ;  /* 0x000000471c477220 */ /* 0x040fe20000410000 */
[C---:B------:R-:W-:Y:S01]  /*8370*/  FMUL.FTZ R53, R28.reuse, R53 ;  /* 0x000000351c357220 */ /* 0x040fe20000410000 */
[----:B------:R-:W-:Y:S01]  /*8380*/  FMUL.FTZ R24, R29, R24 ;  /* 0x000000181d187220 */ /* 0x000fe20000410000 */
        /* <DEDUP_REMOVED lines=29> */
[----:B------:R-:W-:Y:S02]  /*8560*/  HADD2 R2, R8, R30 ;  /* 0x0000001e08027230 */ /* 0x000fe40000000000 */
[----:B------:R-:W-:Y:S02]  /*8570*/  HFMA2 R25, R24, 1, 1, R33 ;  /* 0x3c003c0018197831 */ /* 0x000fe40000000021 */
[----:B------:R-:W-:Y:S02]  /*8580*/  HADD2 R24, R60, R35 ;  /* 0x000000233c187230 */ /* 0x000fe40000000000 */
[----:B------:R-:W-:Y:S01]  /*8590*/  HADD2 R0, R52, R32 ;  /* 0x0000002034007230 */ /* 0x000fe20000000000 */
[----:B------:R-:W-:Y:S06]  /*85a0*/  @!P0 BRA `(.L_x_1005) ;  /* 0xffffff8800288947 */ /* 0x000fec000383ffff */
.L_x_1003:
        /* <DEDUP_REMOVED lines=17> */
.L_x_1009:
[----:B------:R-:W0:Y:S02]  /*86c0*/  LDS R4, [R8] ;  /* 0x0000000008047984 */ /* 0x000e240000000800 */
[----:B0-----:R-:W-:-:S05]  /*86d0*/  HFMA2 R5, R4, 1, 1, R64 ;  /* 0x3c003c0004057831 */ /* 0x001fca0000000040 */
[----:B------:R-:W0:Y:S02]  /*86e0*/  ATOMS.CAST.SPIN P0, [R8], R4, R5 ;  /* 0x000000040800758d */ /* 0x000e240001800005 */
[----:B0-----:R-:W-:Y:S05]  /*86f0*/  @!P0 BRA `(.L_x_1009) ;  /* 0xfffffffc00f08947 */ /* 0x001fea000383ffff */
[----:B------:R-:W-:Y:S05]  /*8700*/  BRA `(.L_x_1007) ;  /* 0x00000000000c7947 */ /* 0x000fea0003800000 */
.L_x_1008:
[----:B------:R-:W2:Y:S02]  /*8710*/  LD.E R4, desc[UR12][R6.64] ;  /* 0x0000000c06047980 */ /* 0x000ea4000c101900 */
[----:B--2---:R-:W-:-:S05]  /*8720*/  IADD3 R5, PT, PT, R64, R4, RZ ;  /* 0x0000000440057210 */ /* 0x004fca0007ffe0ff */
[----:B------:R0:W-:Y:S02]  /*8730*/  ST.E desc[UR12][R6.64], R5 ;  /* 0x0000000506007985 */ /* 0x0001e4000c10190c */
.L_x_1007:
[----:B------:R-:W-:Y:S05]  /*8740*/  BSYNC.RECONVERGENT B0 ;  /* 0x0000000000007941 */ /* 0x000fea0003800200 */
.L_x_1006:
[----:B------:R1:W-:Y:S01]  /*8750*/  ATOM.E.ADD.F16x2.RN.STRONG.GPU P0, RZ, desc[UR12][R6.64+0x4], R65 ;  /* 0x8000044106ff79a2 */ /* 0x0003e2000c10e10c */
[----:B------:R-:W-:Y:S04]  /*8760*/  BSSY.RECONVERGENT B0, `(.L_x_1010) ;  /* 0x000000e000007945 */ /* 0x000fe80003800200 */
[----:B-1----:R-:W-:Y:S05]  /*8770*/  @P0 BRA `(.L_x_1011) ;  /* 0x0000000000300947 */ /* 0x002fea0003800000 */
[----:B------:R-:W1:Y:S02]  /*8780*/  QSPC.E.S P0, RZ, [R6+0x4] ;  /* 0x0000040006ff73aa */ /* 0x000e640000000500 */
[----:B-1----:R-:W-:Y:S05]  /*8790*/  @!P0 BRA `(.L_x_1012) ;  /* 0x00000000001c8947 */ /* 0x002fea0003800000 */
[----:B------:R-:W-:-:S04]  /*87a0*/  MOV R4, R6 ;  /* 0x0000000600047202 */ /* 0x000fc80000000f00 */
[----:B------:R-:W-:-:S07]  /*87b0*/  MOV R8, R4 ;  /* 0x0000000400087202 */ /* 0x000fce0000000f00 */
.L_x_1013:
[----:B------:R-:W0:Y:S02]  /*87c0*/  LDS R4, [R8+0x4] ;  /* 0x0000040008047984 */ /* 0x000e240000000800 */
[----:B0-----:R-:W-:-:S05]  /*87d0*/  HADD2 R5, R4, R65 ;  /* 0x0000004104057230 */ /* 0x001fca0000000000 */
[----:B------:R-:W0:Y:S02]  /*87e0*/  ATOMS.CAST.SPIN P0, [R8+0x4], R4, R5 ;  /* 0x000004040800758d */ /* 0x000e240001800005 */
[----:B0-----:R-:W-:Y:S05]  /*87f0*/  @!P0 BRA `(.L_x_1013) ;  /* 0xfffffffc00f08947 */ /* 0x001fea000383ffff */
[----:B------:R-:W-:Y:S05]  /*8800*/  BRA `(.L_x_1011) ;  /* 0x00000000000c7947 */ /* 0x000fea0003800000 */
.L_x_1012:
[----:B------:R-:W0:Y:S02]  /*8810*/  LD.E R4, desc[UR12][R6.64+0x4] ;  /* 0x0000040c06047980 */ /* 0x000e24000c101900 */
[----:B0-----:R-:W-:-:S05]  /*8820*/  IADD3 R5, PT, PT, R65, R4, RZ ;  /* 0x0000000441057210 */ /* 0x001fca0007ffe0ff */
[----:B------:R1:W-:Y:S02]  /*8830*/  ST.E desc[UR12][R6.64+0x4], R5 ;  /* 0x0000040506007985 */ /* 0x0003e4000c10190c */
.L_x_1011:
[----:B------:R-:W-:Y:S05]  /*8840*/  BSYNC.RECONVERGENT B0 ;  /* 0x0000000000007941 */ /* 0x000fea0003800200 */
.L_x_1010:
        /* <DEDUP_REMOVED lines=9> */
.L_x_1017:
[----:B------:R-:W0:Y:S02]  /*88e0*/  LDS R4, [R8] ;  /* 0x0000000008047984 */ /* 0x000e240000000800 */
[----:B0-----:R-:W-:-:S05]  /*88f0*/  HFMA2 R5, R4, 1, 1, R57 ;  /* 0x3c003c0004057831 */ /* 0x001fca0000000039 */
[----:B------:R-:W0:Y:S02]  /*8900*/  ATOMS.CAST.SPIN P0, [R8], R4, R5 ;  /* 0x000000040800758d */ /* 0x000e240001800005 */
[----:B0-----:R-:W-:Y:S05]  /*8910*/  @!P0 BRA `(.L_x_1017) ;  /* 0xfffffffc00f08947 */ /* 0x001fea000383ffff */
[----:B------:R-:W-:Y:S05]  /*8920*/  BRA `(.L_x_1015) ;  /* 0x00000000000c7947 */ /* 0x000fea0003800000 */
.L_x_1016:
[----:B------:R-:W2:Y:S02]  /*8930*/  LD.E R4, desc[UR12][R6.64] ;  /* 0x0000000c06047980 */ /* 0x000ea4000c101900 */
[----:B--2---:R-:W-:-:S05]  /*8940*/  IADD3 R5, PT, PT, R57, R4, RZ ;  /* 0x0000000439057210 */ /* 0x004fca0007ffe0ff */
[----:B------:R0:W-:Y:S02]  /*8950*/  ST.E desc[UR12][R6.64], R5 ;  /* 0x0000000506007985 */ /* 0x0001e4000c10190c */
.L_x_1015:
[----:B------:R-:W-:Y:S05]  /*8960*/  BSYNC.RECONVERGENT B0 ;  /* 0x0000000000007941 */ /* 0x000fea0003800200 */
.L_x_1014:
[----:B------:R1:W-:Y:S01]  /*8970*/  ATOM.E.ADD.F16x2.RN.STRONG.GPU P0, RZ, desc[UR12][R6.64+0x4], R55 ;  /* 0x8000043706ff79a2 */ /* 0x0003e2000c10e10c */
[----:B------:R-:W-:Y:S04]  /*8980*/  BSSY.RECONVERGENT B0, `(.L_x_1018) ;  /* 0x000000e000007945 */ /* 0x000fe80003800200 */
[----:B-1----:R-:W-:Y:S05]  /*8990*/  @P0 BRA `(.L_x_1019) ;  /* 0x0000000000300947 */ /* 0x002fea0003800000 */
[----:B------:R-:W1:Y:S02]  /*89a0*/  QSPC.E.S P0, RZ, [R6+0x4] ;  /* 0x0000040006ff73aa */ /* 0x000e640000000500 */
[----:B-1----:R-:W-:Y:S05]  /*89b0*/  @!P0 BRA `(.L_x_1020) ;  /* 0x00000000001c8947 */ /* 0x002fea0003800000 */
[----:B------:R-:W-:-:S04]  /*89c0*/  MOV R4, R6 ;  /* 0x0000000600047202 */ /* 0x000fc80000000f00 */
[----:B------:R-:W-:-:S07]  /*89d0*/  MOV R8, R4 ;  /* 0x0000000400087202 */ /* 0x000fce0000000f00 */
.L_x_1021:
[----:B------:R-:W0:Y:S02]  /*89e0*/  LDS R4, [R8+0x4] ;  /* 0x0000040008047984 */ /* 0x000e240000000800 */
[----:B0-----:R-:W-:-:S05]  /*89f0*/  HADD2 R5, R4, R55 ;  /* 0x0000003704057230 */ /* 0x001fca0000000000 */
[----:B------:R-:W0:Y:S02]  /*8a00*/  ATOMS.CAST.SPIN P0, [R8+0x4], R4, R5 ;  /* 0x000004040800758d */ /* 0x000e240001800005 */
[----:B0-----:R-:W-:Y:S05]  /*8a10*/  @!P0 BRA `(.L_x_1021) ;  /* 0xfffffffc00f08947 */ /* 0x001fea000383ffff */
[----:B------:R-:W-:Y:S05]  /*8a20*/  BRA `(.L_x_1019) ;  /* 0x00000000000c7947 */ /* 0x000fea0003800000 */
.L_x_1020:
[----:B------:R-:W0:Y:S02]  /*8a30*/  LD.E R4, desc[UR12][R6.64+0x4] ;  /* 0x0000040c06047980 */ /* 0x000e24000c101900 */
[----:B0-----:R-:W-:-:S05]  /*8a40*/  IADD3 R5, PT, PT, R55, R4, RZ ;  /* 0x0000000437057210 */ /* 0x001fca0007ffe0ff */
[----:B------:R1:W-:Y:S02]  /*8a50*/  ST.E desc[UR12][R6.64+0x4], R5 ;  /* 0x0000040506007985 */ /* 0x0003e4000c10190c */
.L_x_1019:
[----:B------:R-:W-:Y:S05]  /*8a60*/  BSYNC.RECONVERGENT B0 ;  /* 0x0000000000007941 */ /* 0x000fea0003800200 */
.L_x_1018:
        /* <DEDUP_REMOVED lines=9> */
.L_x_1025:
[----:B------:R-:W0:Y:S02]  /*8b00*/  LDS R4, [R8] ;  /* 0x0000000008047984 */ /* 0x000e240000000800 */
[----:B0-----:R-:W-:-:S05]  /*8b10*/  HFMA2 R5, R4, 1, 1, R61 ;  /* 0x3c003c0004057831 */ /* 0x001fca000000003d */
[----:B------:R-:W0:Y:S02]  /*8b20*/  ATOMS.CAST.SPIN P0, [R8], R4, R5 ;  /* 0x000000040800758d */ /* 0x000e240001800005 */
[----:B0-----:R-:W-:Y:S05]  /*8b30*/  @!P0 BRA `(.L_x_1025) ;  /* 0xfffffffc00f08947 */ /* 0x001fea000383ffff */
[----:B------:R-:W-:Y:S05]  /*8b40*/  BRA `(.L_x_1023) ;  /* 0x00000000000c7947 */ /* 0x000fea0003800000 */
.L_x_1024:
[----:B------:R-:W2:Y:S02]  /*8b50*/  LD.E R4, desc[UR12][R6.64] ;  /* 0x0000000c06047980 */ /* 0x000ea4000c101900 */
[----:B--2---:R-:W-:-:S05]  /*8b60*/  IADD3 R5, PT, PT, R61, R4, RZ ;  /* 0x000000043d057210 */ /* 0x004fca0007ffe0ff */
[----:B------:R0:W-:Y:S02]  /*8b70*/  ST.E desc[UR12][R6.64], R5 ;  /* 0x0000000506007985 */ /* 0x0001e4000c10190c */
.L_x_1023:
[----:B------:R-:W-:Y:S05]  /*8b80*/  BSYNC.RECONVERGENT B0 ;  /* 0x0000000000007941 */ /* 0x000fea0003800200 */
.L_x_1022:
[----:B------:R1:W-:Y:S01]  /*8b90*/  ATOM.E.ADD.F16x2.RN.STRONG.GPU P0, RZ, desc[UR12][R6.64+0x4], R62 ;  /* 0x8000043e06ff79a2 */ /* 0x0003e2000c10e10c */
[----:B------:R-:W-:Y:S04]  /*8ba0*/  BSSY.RECONVERGENT B0, `(.L_x_1026) ;  /* 0x000000e000007945 */ /* 0x000fe80003800200 */
[----:B-1----:R-:W-:Y:S05]  /*8bb0*/  @P0 BRA `(.L_x_1027) ;  /* 0x0000000000300947 */ /* 0x002fea0003800000 */
[----:B------:R-:W1:Y:S02]  /*8bc0*/  QSPC.E.S P0, RZ, [R6+0x4] ;  /* 0x0000040006ff73aa */ /* 0x000e640000000500 */
[----:B-1----:R-:W-:Y:S05]  /*8bd0*/  @!P0 BRA `(.L_x_1028) ;  /* 0x00000000001c8947 */ /* 0x002fea0003800000 */
[----:B------:R-:W-:-:S04]  /*8be0*/  MOV R4, R6 ;  /* 0x0000000600047202 */ /* 0x000fc80000000f00 */
[----:B------:R-:W-:-:S07]  /*8bf0*/  MOV R8, R4 ;  /* 0x0000000400087202 */ /* 0x000fce0000000f00 */
.L_x_1029:
[----:B------:R-:W0:Y:S02]  /*8c00*/  LDS R4, [R8+0x4] ;  /* 0x0000040008047984 */ /* 0x000e240000000800 */
[----:B0-----:R-:W-:-:S05]  /*8c10*/  HADD2 R5, R4, R62 ;  /* 0x0000003e04057230 */ /* 0x001fca0000000000 */
[----:B------:R-:W0:Y:S02]  /*8c20*/  ATOMS.CAST.SPIN P0, [R8+0x4], R4, R5 ;  /* 0x000004040800758d */ /* 0x000e240001800005 */
[----:B0-----:R-:W-:Y:S05]  /*8c30*/  @!P0 BRA `(.L_x_1029) ;  /* 0xfffffffc00f08947 */ /* 0x001fea000383ffff */
[----:B------:R-:W-:Y:S05]  /*8c40*/  BRA `(.L_x_1027) ;  /* 0x00000000000c7947 */ /* 0x000fea0003800000 */
.L_x_1028:
[----:B------:R-:W0:Y:S02]  /*8c50*/  LD.E R4, desc[UR12][R6.64+0x4] ;  /* 0x0000040c06047980 */ /* 0x000e24000c101900 */
[----:B0-----:R-:W-:-:S05]  /*8c60*/  IADD3 R5, PT, PT, R62, R4, RZ ;  /* 0x000000043e057210 */ /* 0x001fca0007ffe0ff */
[----:B------:R1:W-:Y:S02]  /*8c70*/  ST.E desc[UR12][R6.64+0x4], R5 ;  /* 0x0000040506007985 */ /* 0x0003e4000c10190c */
.L_x_1027:
[----:B------:R-:W-:Y:S05]  /*8c80*/  BSYNC.RECONVERGENT B0 ;  /* 0x0000000000007941 */ /* 0x000fea0003800200 */
.L_x_1026:
        /* <DEDUP_REMOVED lines=9> */
.L_x_1033:
[----:B------:R-:W0:Y:S02]  /*8d20*/  LDS R4, [R8] ;  /* 0x0000000008047984 */ /* 0x000e240000000800 */
[----:B0-----:R-:W-:-:S05]  /*8d30*/  HFMA2 R5, R4, 1, 1, R25 ;  /* 0x3c003c0004057831 */ /* 0x001fca0000000019 */
[----:B------:R-:W0:Y:S02]  /*8d40*/  ATOMS.CAST.SPIN P0, [R8], R4, R5 ;  /* 0x000000040800758d */ /* 0x000e240001800005 */
[----:B0-----:R-:W-:Y:S05]  /*8d50*/  @!P0 BRA `(.L_x_1033) ;  /* 0xfffffffc00f08947 */ /* 0x001fea000383ffff */
[----:B------:R-:W-:Y:S05]  /*8d60*/  BRA `(.L_x_1031) ;  /* 0x00000000000c7947 */ /* 0x000fea0003800000 */
.L_x_1032:
[----:B------:R-:W2:Y:S02]  /*8d70*/  LD.E R4, desc[UR12][R6.64] ;  /* 0x0000000c06047980 */ /* 0x000ea4000c101900 */
[----:B--2---:R-:W-:-:S05]  /*8d80*/  IADD3 R5, PT, PT, R25, R4, RZ ;  /* 0x0000000419057210 */ /* 0x004fca0007ffe0ff */
[----:B------:R0:W-:Y:S02]  /*8d90*/  ST.E desc[UR12][R6.64], R5 ;  /* 0x0000000506007985 */ /* 0x0001e4000c10190c */
.L_x_1031:
[----:B------:R-:W-:Y:S05]  /*8da0*/  BSYNC.RECONVERGENT B0 ;  /* 0x0000000000007941 */ /* 0x000fea0003800200 */
.L_x_1030:
[----:B------:R1:W-:Y:S01]  /*8db0*/  ATOM.E.ADD.F16x2.RN.STRONG.GPU P0, RZ, desc[UR12][R6.64+0x4], R24 ;  /* 0x8000041806ff79a2 */ /* 0x0003e2000c10e10c */
[----:B------:R-:W-:Y:S04]  /*8dc0*/  BSSY.RECONVERGENT B0, `(.L_x_1034) ;  /* 0x000000e000007945 */ /* 0x000fe80003800200 */
[----:B-1----:R-:W-:Y:S05]  /*8dd0*/  @P0 BRA `(.L_x_1035) ;  /* 0x0000000000300947 */ /* 0x002fea0003800000 */
[----:B------:R-:W1:Y:S02]  /*8de0*/  QSPC.E.S P0, RZ, [R6+0x4] ;  /* 0x0000040006ff73aa */ /* 0x000e640000000500 */
[----:B-1----:R-:W-:Y:S05]  /*8df0*/  @!P0 BRA `(.L_x_1036) ;  /* 0x00000000001c8947 */ /* 0x002fea0003800000 */
[----:B------:R-:W-:-:S04]  /*8e00*/  MOV R4, R6 ;  /* 0x0000000600047202 */ /* 0x000fc80000000f00 */
[----:B------:R-:W-:-:S07]  /*8e10*/  MOV R8, R4 ;  /* 0x0000000400087202 */ /* 0x000fce0000000f00 */
.L_x_1037:
[----:B------:R-:W0:Y:S02]  /*8e20*/  LDS R4, [R8+0x4] ;  /* 0x0000040008047984 */ /* 0x000e240000000800 */
[----:B0-----:R-:W-:-:S05]  /*8e30*/  HADD2 R5, R4, R24 ;  /* 0x0000001804057230 */ /* 0x001fca0000000000 */
[----:B------:R-:W0:Y:S02]  /*8e40*/  ATOMS.CAST.SPIN P0, [R8+0x4], R4, R5 ;  /* 0x000004040800758d */ /* 0x000e240001800005 */
[----:B0-----:R-:W-:Y:S05]  /*8e50*/  @!P0 BRA `(.L_x_1037) ;  /* 0xfffffffc00f08947 */ /* 0x001fea000383ffff */
[----:B------:R-:W-:Y:S05]  /*8e60*/  BRA `(.L_x_1035) ;  /* 0x00000000000c7947 */ /* 0x000fea0003800000 */
.L_x_1036:
[----:B------:R-:W0:Y:S02]  /*8e70*/  LD.E R4, desc[UR12][R6.64+0x4] ;  /* 0x0000040c06047980 */ /* 0x000e24000c101900 */
[----:B0-----:R-:W-:-:S05]  /*8e80*/  IADD3 R5, PT, PT, R24, R4, RZ ;  /* 0x0000000418057210 */ /* 0x001fca0007ffe0ff */
[----:B------:R1:W-:Y:S02]  /*8e90*/  ST.E desc[UR12][R6.64+0x4], R5 ;  /* 0x0000040506007985 */ /* 0x0003e4000c10190c */
.L_x_1035:
[----:B------:R-:W-:Y:S05]  /*8ea0*/  BSYNC.RECONVERGENT B0 ;  /* 0x0000000000007941 */ /* 0x000fea0003800200 */
.L_x_1034:
[----:B01----:R-:W-:Y:S02]  /*8eb0*/  MOV R5, UR6 ;  /* 0x0000000600057c02 */ /* 0x003fe40008000f00 */
[----:B------:R-:W-:-:S03]  /*8ec0*/  MOV R4, R3 ;  /* 0x0000000300047202 */ /* 0x000fc60000000f00 */
[----:B------:R-:W-:-:S05]  /*8ed0*/  IMAD.WIDE R6, R5, 0x2, R6 ;  /* 0x0000000205067825 */ /* 0x000fca00078e0206 */
        /* <DEDUP_REMOVED lines=8> */
.L_x_1041:
[----:B------:R-:W0:Y:S02]  /*8f60*/  LDS R4, [R8] ;  /* 0x0000000008047984 */ /* 0x000e240000000800 */
[----:B0-----:R-:W-:-:S05]  /*8f70*/  HFMA2 R5, R4, 1, 1, R3 ;  /* 0x3c003c0004057831 */ /* 0x001fca0000000003 */
[----:B------:R-:W0:Y:S02]  /*8f80*/  ATOMS.CAST.SPIN P0, [R8], R4, R5 ;  /* 0x000000040800758d */ /* 0x000e240001800005 */
[----:B0-----:R-:W-:Y:S05]  /*8f90*/  @!P0 BRA `(.L_x_1041) ;  /* 0xfffffffc00f08947 */ /* 0x001fea000383ffff */
[----:B------:R-:W-:Y:S05]  /*8fa0*/  BRA `(.L_x_1039) ;  /* 0x00000000000c7947 */ /* 0x000fea0003800000 */
.L_x_1040:
[----:B------:R-:W2:Y:S02]  /*8fb0*/  LD.E R3, desc[UR12][R6.64] ;  /* 0x0000000c06037980 */ /* 0x000ea4000c101900 */
[----:B--2---:R-:W-:-:S05]  /*8fc0*/  IADD3 R3, PT, PT, R4, R3, RZ ;  /* 0x0000000304037210 */ /* 0x004fca0007ffe0ff */
[----:B------:R0:W-:Y:S02]  /*8fd0*/  ST.E desc[UR12][R6.64], R3 ;  /* 0x0000000306007985 */ /* 0x0001e4000c10190c */
.L_x_1039:
[----:B------:R-:W-:Y:S05]  /*8fe0*/  BSYNC.RECONVERGENT B0 ;  /* 0x0000000000007941 */ /* 0x000fea0003800200 */
.L_x_1038:
[----:B------:R1:W-:Y:S01]  /*8ff0*/  ATOM.E.ADD.F16x2.RN.STRONG.GPU P0, RZ, desc[UR12][R6.64+0x4], R9 ;  /* 0x8000040906ff79a2 */ /* 0x0003e2000c10e10c */
[----:B------:R-:W-:Y:S04]  /*9000*/  BSSY.RECONVERGENT B0, `(.L_x_1042) ;  /* 0x0000011000007945 */ /* 0x000fe80003800200 */
[----:B-1----:R-:W-:Y:S05]  /*9010*/  @P0 BRA `(.L_x_1043) ;  /* 0x00000000003c0947 */ /* 0x002fea0003800000 */
[----:B------:R-:W1:Y:S02]  /*9020*/  QSPC.E.S P0, RZ, [R6+0x4] ;  /* 0x0000040006ff73aa */ /* 0x000e640000000500 */
[----:B-1----:R-:W-:Y:S05]  /*9030*/  @!P0 BRA `(.L_x_1044) ;  /* 0x0000000000288947 */ /* 0x002fea0003800000 */
[----:B------:R-:W-:Y:S01]  /*9040*/  MOV R4, R6 ;  /* 0x0000000600047202 */ /* 0x000fe20000000f00 */
[----:B------:R-:W-:Y:S03]  /*9050*/  BSSY.RECONVERGENT B1, `(.L_x_1045) ;  /* 0x0000007000017945 */ /* 0x000fe60003800200 */
[----:B------:R-:W-:Y:S02]  /*9060*/  MOV R4, R4 ;  /* 0x0000000400047202 */ /* 0x000fe40000000f00 */
[----:B------:R-:W-:-:S07]  /*9070*/  MOV R5, R2 ;  /* 0x0000000200057202 */ /* 0x000fce0000000f00 */
.L_x_1046:
[----:B------:R-:W0:Y:S02]  /*9080*/  LDS R2, [R4+0x4] ;  /* 0x0000040004027984 */ /* 0x000e240000000800 */
[----:B0-----:R-:W-:-:S05]  /*9090*/  HADD2 R3, R2, R5 ;  /* 0x0000000502037230 */ /* 0x001fca0000000000 */
[----:B------:R-:W0:Y:S02]  /*90a0*/  ATOMS.CAST.SPIN P0, [R4+0x4], R2, R3 ;  /* 0x000004020400758d */ /* 0x000e240001800003 */
[----:B0-----:R-:W-:Y:S05]  /*90b0*/  @!P0 BRA `(.L_x_1046) ;  /* 0xfffffffc00f08947 */ /* 0x001fea000383ffff */
[----:B------:R-:W-:Y:S05]  /*90c0*/  BSYNC.RECONVERGENT B1 ;  /* 0x0000000000017941 */ /* 0x000fea0003800200 */
.L_x_1045:
[----:B------:R-:W-:Y:S05]  /*90d0*/  BRA `(.L_x_1043) ;  /* 0x00000000000c7947 */ /* 0x000fea0003800000 */
.L_x_1044:
[----:B------:R-:W0:Y:S02]  /*90e0*/  LD.E R2, desc[UR12][R6.64+0x4] ;  /* 0x0000040c06027980 */ /* 0x000e24000c101900 */
[----:B0-----:R-:W-:-:S05]  /*90f0*/  IADD3 R3, PT, PT, R9, R2, RZ ;  /* 0x0000000209037210 */ /* 0x001fca0007ffe0ff */
[----:B------:R1:W-:Y:S02]  /*9100*/  ST.E desc[UR12][R6.64+0x4], R3 ;  /* 0x0000040306007985 */ /* 0x0003e4000c10190c */
.L_x_1043:
[----:B------:R-:W-:Y:S05]  /*9110*/  BSYNC.RECONVERGENT B0 ;  /* 0x0000000000007941 */ /* 0x000fea0003800200 */
.L_x_1042:
[----:B01----:R-:W-:-:S05]  /*9120*/  MOV R3, UR6 ;  /* 0x0000000600037c02 */ /* 0x003fca0008000f00 */
        /* <DEDUP_REMOVED lines=9> */
.L_x_1050:
[----:B------:R-:W0:Y:S02]  /*91c0*/  LDS R2, [R4] ;  /* 0x0000000004027984 */ /* 0x000e240000000800 */
[----:B0-----:R-:W-:-:S05]  /*91d0*/  HFMA2 R3, R2, 1, 1, R13 ;  /* 0x3c003c0002037831 */ /* 0x001fca000000000d */
[----:B------:R-:W0:Y:S02]  /*91e0*/  ATOMS.CAST.SPIN P0, [R4], R2, R3 ;  /* 0x000000020400758d */ /* 0x000e240001800003 */
[----:B0-----:R-:W-:Y:S05]  /*91f0*/  @!P0 BRA `(.L_x_1050) ;  /* 0xfffffffc00f08947 */ /* 0x001fea000383ffff */
[----:B------:R-:W-:Y:S05]  /*9200*/  BRA `(.L_x_1048) ;  /* 0x00000000000c7947 */ /* 0x000fea0003800000 */
.L_x_1049:
[----:B------:R-:W2:Y:S02]  /*9210*/  LD.E R2, desc[UR12][R6.64] ;  /* 0x0000000c06027980 */ /* 0x000ea4000c101900 */
[----:B--2---:R-:W-:-:S05]  /*9220*/  IADD3 R3, PT, PT, R13, R2, RZ ;  /* 0x000000020d037210 */ /* 0x004fca0007ffe0ff */
[----:B------:R0:W-:Y:S02]  /*9230*/  ST.E desc[UR12][R6.64], R3 ;  /* 0x0000000306007985 */ /* 0x0001e4000c10190c */
.L_x_1048:
[----:B------:R-:W-:Y:S05]  /*9240*/  BSYNC.RECONVERGENT B0 ;  /* 0x0000000000007941 */ /* 0x000fea0003800200 */
.L_x_1047:
[----:B------:R1:W-:Y:S02]  /*9250*/  ATOM.E.ADD.F16x2.RN.STRONG.GPU P0, RZ, desc[UR12][R6.64+0x4], R5 ;  /* 0x8000040506ff79a2 */ /* 0x0003e4000c10e10c */
[----:B-1----:R-:W-:Y:S05]  /*9260*/  @P0 EXIT ;  /* 0x000000000000094d */ /* 0x002fea0003800000 */
[----:B------:R-:W1:Y:S02]  /*9270*/  QSPC.E.S P0, RZ, [R6+0x4] ;  /* 0x0000040006ff73aa */ /* 0x000e640000000500 */
[----:B-1----:R-:W-:Y:S05]  /*9280*/  @!P0 BRA `(.L_x_1051) ;  /* 0x00000000001c8947 */ /* 0x002fea0003800000 */
[----:B------:R-:W-:-:S04]  /*9290*/  MOV R2, R6 ;  /* 0x0000000600027202 */ /* 0x000fc80000000f00 */
[----:B------:R-:W-:-:S07]  /*92a0*/  MOV R4, R2 ;  /* 0x0000000200047202 */ /* 0x000fce0000000f00 */
.L_x_1052:
[----:B------:R-:W0:Y:S02]  /*92b0*/  LDS R2, [R4+0x4] ;  /* 0x0000040004027984 */ /* 0x000e240000000800 */
[----:B0-----:R-:W-:-:S05]  /*92c0*/  HADD2 R3, R2, R0 ;  /* 0x0000000002037230 */ /* 0x001fca0000000000 */
[----:B------:R-:W0:Y:S02]  /*92d0*/  ATOMS.CAST.SPIN P0, [R4+0x4], R2, R3 ;  /* 0x000004020400758d */ /* 0x000e240001800003 */
[----:B0-----:R-:W-:Y:S05]  /*92e0*/  @!P0 BRA `(.L_x_1052) ;  /* 0xfffffffc00f08947 */ /* 0x001fea000383ffff */
[----:B------:R-:W-:Y:S05]  /*92f0*/  EXIT ;  /* 0x000000000000794d */ /* 0x000fea0003800000 */
.L_x_1051:
[----:B------:R-:W0:Y:S02]  /*9300*/  LD.E R0, desc[UR12][R6.64+0x4] ;  /* 0x0000040c06007980 */ /* 0x000e24000c101900 */
[----:B0-----:R-:W-:-:S05]  /*9310*/  IADD3 R3, PT, PT, R5, R0, RZ ;  /* 0x0000000005037210 */ /* 0x001fca0007ffe0ff */
[----:B------:R-:W-:Y:S01]  /*9320*/  ST.E desc[UR12][R6.64+0x4], R3 ;  /* 0x0000040306007985 */ /* 0x000fe2000c10190c */
[----:B------:R-:W-:Y:S05]  /*9330*/  EXIT ;  /* 0x000000000000794d */ /* 0x000fea0003800000 */
.L_x_1053:
        /* <DEDUP_REMOVED lines=12> */
.L_x_1865:


//--------------------- .text._ZN4vllm4gptq33gemm_half_q_half_gptq_4bit_kernelILb1ELi6EEEvPK6__halfPKjS6_S4_PS2_iiiibPKi --------------------------
	.section	.text._ZN4vllm4gptq33gemm_half_q_half_gptq_4bit_kernelILb1ELi6EEEvPK6__halfPKjS6_S4_PS2_iiiibPKi,"ax",@progbits
	.align	128
        .global         _ZN4vllm4gptq33gemm_half_q_half_gptq_4bit_kernelILb1ELi6EEEvPK6__halfPKjS6_S4_PS2_iiiibPKi
        .type           _ZN4vllm4gptq33gemm_half_q_half_gptq_4bit_kernelILb1ELi6EEEvPK6__halfPKjS6_S4_PS2_iiiibPKi,@function
        .size           _ZN4vllm4gptq33gemm_half_q_half_gptq_4bit_kernelILb1ELi6EEEvPK6__halfPKjS6_S4_PS2_iiiibPKi,(.L_x_1866 - _ZN4vllm4gptq33gemm_half_q_half_gptq_4bit_kernelILb1ELi6EEEvPK6__halfPKjS6_S4_PS2_iiiibPKi)
        .other          _ZN4vllm4gptq33gemm_half_q_half_gptq_4bit_kernelILb1ELi6EEEvPK6__halfPKjS6_S4_PS2_iiiibPKi,@"STO_CUDA_ENTRY STV_DEFAULT"
_ZN4vllm4gptq33gemm_half_q_half_gptq_4bit_kernelILb1ELi6EEEvPK6__halfPKjS6_S4_PS2_iiiibPKi:
.text._ZN4vllm4gptq33gemm_half_q_half_gptq_4bit_kernelILb1ELi6EEEvPK6__halfPKjS6_S4_PS2_iiiibPKi:
        /* <DEDUP_REMOVED lines=26> */
[-C--:B------:R-:W-:Y:S02]  /*01a0*/  IADD3 R6, PT, PT, R4, R3.reuse, RZ ;  /* 0x0000000304067210 */ /* 0x080fe40007ffe0ff */
        /* <DEDUP_REMOVED lines=16> */
[-C--:B------:R-:W-:Y:S02]  /*02b0*/  IADD3 R6, PT, PT, R4, R3.reuse, RZ ;  /* 0x0000000304067210 */ /* 0x080fe40007ffe0ff */
[----:B------:R-:W-:Y:S02]  /*02c0*/  IADD3 R15, P0, PT, R2, R4, RZ ;  /* 0x00000004020f7210 */ /* 0x000fe40007f1e0ff */
[----:B------:R-:W-:Y:S01]  /*02d0*/  IADD3 R17, PT, PT, R6, R3, RZ ;  /* 0x0000000306117210 */ /* 0x000fe20007ffe0ff */
[----:B------:R-:W4:Y:S01]  /*02e0*/  LDG.E.U16.CONSTANT R13, desc[UR8][R12.64] ;  /* 0x000000080c0d7981 */ /* 0x000f22000c1e9500 */
[----:B------:R-:W-:-:S02]  /*02f0*/  LEA.HI.X.SX32 R4, R4, RZ, 0x1, P0 ;  /* 0x000000ff04047211 */ /* 0x000fc400000f0eff */
[C---:B------:R-:W-:Y:S02]  /*0300*/  IADD3 R18, P1, PT, R2.reuse, R6, RZ ;  /* 0x0000000602127210 */ /* 0x040fe40007f3e0ff */
[C---:B------:R-:W-:Y:S02]  /*0310*/  LEA R14, P0, R15.reuse, UR6, 0x1 ;  /* 0x000000060f0e7c11 */ /* 0x040fe4000f8008ff */
[----:B------:R-:W-:Y:S02]  /*0320*/  IADD3 R2, P2, PT, R2, R17, RZ ;  /* 0x0000001102027210 */ /* 0x000fe40007f5e0ff */
[----:B------:R-:W-:Y:S02]  /*0330*/  LEA.HI.X.SX32 R21, R6, RZ, 0x1, P1 ;  /* 0x000000ff06157211 */ /* 0x000fe400008f0eff */
[----:B------:R-:W-:Y:S02]  /*0340*/  LEA.HI.X R15, R15, UR7, R4, 0x1, P0 ;  /* 0x000000070f0f7c11 */ /* 0x000fe400080f0c04 */
[----:B0-----:R-:W-:-:S02]  /*0350*/  LEA R8, P1, R18, UR6, 0x1 ;  /* 0x0000000612087c11 */ /* 0x001fc4000f8208ff */
[----:B------:R-:W-:Y:S02]  /*0360*/  LEA.HI.X.SX32 R17, R17, RZ, 0x1, P2 ;  /* 0x000000ff11117211 */ /* 0x000fe400010f0eff */
[----:B------:R-:W-:Y:S01]  /*0370*/  LEA R16, P0, R2, UR6, 0x1 ;  /* 0x0000000602107c11 */ /* 0x000fe2000f8008ff */
        /* <DEDUP_REMOVED lines=12> */
.L_x_1056:
        /* <DEDUP_REMOVED lines=19> */
[----:B------:R-:W-:Y:S02]  /*0570*/  LEA.HI.X R9, R6, UR7, R9, 0x1, P1 ;  /* 0x0000000706097c11 */ /* 0x000fe400088f0c09 */
[----:B------:R-:W-:Y:S01]  /*0580*/  IADD3 R15, P1, PT, R19, R2, RZ ;  /* 0x00000002130f7210 */ /* 0x000fe20007f3e0ff */
[----:B------:R-:W2:Y:S01]  /*0590*/  LDG.E.U16.CONSTANT R11, desc[UR8][R10.64] ;  /* 0x000000080a0b7981 */ /* 0x000ea2000c1e9500 */
[----:B------:R-:W-:-:S02]  /*05a0*/  LEA.HI.X.SX32 R20, R17, R4, 0x1, P0 ;  /* 0x0000000411147211 */ /* 0x000fc400000f0eff */
[----:B------:R-:W-:Y:S01]  /*05b0*/  IADD3 R6, P2, PT, R21, R2, RZ ;  /* 0x0000000215067210 */ /* 0x000fe20007f5e0ff */
[----:B------:R-:W3:Y:S01]  /*05c0*/  LDG.E.U16.CONSTANT R9, desc[UR8][R8.64] ;  /* 0x0000000808097981 */ /* 0x000ee2000c1e9500 */
[----:B------:R-:W-:Y:S02]  /*05d0*/  LEA.HI.X.SX32 R18, R19, R4, 0x1, P1 ;  /* 0x0000000413127211 */ /* 0x000fe400008f0eff */
[----:B------:R-:W-:Y:S02]  /*05e0*/  LEA R14, P0, R15, UR6, 0x1 ;  /* 0x000000060f0e7c11 */ /* 0x000fe4000f8008ff */
[----:B------:R-:W-:Y:S02]  /*05f0*/  IADD3 R2, P3, PT, R23, R2, RZ ;  /* 0x0000000217027210 */ /* 0x000fe40007f7e0ff */
[----:B------:R-:W-:Y:S02]  /*0600*/  LEA.HI.X.SX32 R17, R21, R4, 0x1, P2 ;  /* 0x0000000415117211 */ /* 0x000fe400010f0eff */
[----:B------:R-:W-:-:S02]  /*0610*/  LEA.HI.X R15, R15, UR7, R18, 0x1, P0 ;  /* 0x000000070f0f7c11 */ /* 0x000fc400080f0c12 */
[----:B------:R-:W-:Y:S02]  /*0620*/  LEA R12, P1, R13, UR6, 0x1 ;  /* 0x000000060d0c7c11 */ /* 0x000fe4000f8208ff */
[----:B------:R-:W-:Y:S02]  /*0630*/  LEA R16, P2, R6, UR6, 0x1 ;  /* 0x0000000606107c11 */ /* 0x000fe4000f8408ff */
[----:B------:R-:W-:Y:S01]  /*0640*/  LEA.HI.X.SX32 R19, R23, R4, 0x1, P3 ;  /* 0x0000000417137211 */ /* 0x000fe200018f0eff */
[----:B------:R-:W4:Y:S01]  /*0650*/  LDG.E.U16.CONSTANT R15, desc[UR8][R14.64] ;  /* 0x000000080e0f7981 */ /* 0x000f22000c1e9500 */
[----:B------:R-:W-:Y:S02]  /*0660*/  LEA R18, P0, R2, UR6, 0x1 ;  /* 0x0000000602127c11 */ /* 0x000fe4000f8008ff */
[----:B------:R-:W-:Y:S02]  /*0670*/  LEA.HI.X R13, R13, UR7, R20, 0x1, P1 ;  /* 0x000000070d0d7c11 */ /* 0x000fe400088f0c14 */
[----:B------:R-:W-:-:S02]  /*0680*/  LEA.HI.X R17, R6, UR7, R17, 0x1, P2 ;  /* 0x0000000706117c11 */ /* 0x000fc400090f0c11 */
        /* <DEDUP_REMOVED lines=10> */
.L_x_1055:
[----:B------:R-:W-:Y:S05]  /*0730*/  BSYNC.RECONVERGENT B0 ;  /* 0x0000000000007941 */ /* 0x000fea0003800200 */
.L_x_1054:
[----:B------:R-:W2:Y:S02]  /*0740*/  LDCU UR5, c[0x0][0x3ac] ;  /* 0x00007580ff0577ac */ /* 0x000ea40008000800 */
[----:B--2---:R-:W-:-:S04]  /*0750*/  MOV R34, UR5 ;  /* 0x0000000500227c02 */ /* 0x004fc80008000f00 */
[----:B------:R-:W-:-:S13]  /*0760*/  ISETP.GE.AND P0, PT, R31, R34, PT ;  /* 0x000000221f00720c */ /* 0x000fda0003f06270 */
[----:B------:R-:W-:Y:S05]  /*0770*/  @P0 EXIT ;  /* 0x000000000000094d */ /* 0x000fea0003800000 */
[----:B------:R-:W0:Y:S01]  /*0780*/  LDC R2, c[0x0][0x3b4] ;  /* 0x0000ed00ff027b82 */ /* 0x000e220000000800 */
[----:B------:R-:W2:Y:S01]  /*0790*/  LDCU.U8 UR5, c[0x0][0x3b8] ;  /* 0x00007700ff0577ac */ /* 0x000ea20008000000 */
[----:B------:R-:W3:Y:S01]  /*07a0*/  LDCU.64 UR6, c[0x0][0x388] ;  /* 0x00007100ff0677ac */ /* 0x000ee20008000a00 */
[----:B01----:R-:W-:-:S04]  /*07b0*/  IABS R11, R2 ;  /* 0x00000002000b7213 */ /* 0x003fc80000000000 */
[----:B------:R-:W0:Y:S08]  /*07c0*/  I2F.RP R0, R11 ;  /* 0x0000000b00007306 */ /* 0x000e300000209400 */
[----:B0-----:R-:W0:Y:S02]  /*07d0*/  MUFU.RCP R0, R0 ;  /* 0x0000000000007308 */ /* 0x001e240000001000 */
[----:B0-----:R-:W-:-:S06]  /*07e0*/  IADD3 R8, PT, PT, R0, 0xffffffe, RZ ;  /* 0x0ffffffe00087810 */ /* 0x001fcc0007ffe0ff */
[----:B------:R0:W1:Y:S02]  /*07f0*/  F2I.FTZ.U32.TRUNC.NTZ R9, R8 ;  /* 0x0000000800097305 */ /* 0x000064000021f000 */
[----:B0-----:R-:W-:Y:S01]  /*0800*/  HFMA2 R8, -RZ, RZ, 0, 0 ;  /* 0x00000000ff087431 */ /* 0x001fe200000001ff */
[----:B-1----:R-:W-:-:S05]  /*0810*/  IADD3 R4, PT, PT, RZ, -R9, RZ ;  /* 0x80000009ff047210 */ /* 0x002fca0007ffe0ff */
[----:B------:R-:W-:Y:S01]  /*0820*/  IMAD R13, R4, R11, RZ ;  /* 0x0000000b040d7224 */ /* 0x000fe200078e02ff */
[----:B------:R-:W-:-:S03]  /*0830*/  IABS R4, R3 ;  /* 0x0000000300047213 */ /* 0x000fc60000000000 */
[----:B------:R-:W-:-:S06]  /*0840*/  IMAD.HI.U32 R9, R9, R13, R8 ;  /* 0x0000000d09097227 */ /* 0x000fcc00078e0008 */
[----:B------:R-:W-:-:S05]  /*0850*/  IMAD.HI.U32 R13, R9, R4, RZ ;  /* 0x00000004090d7227 */ /* 0x000fca00078e00ff */
[----:B------:R-:W-:-:S05]  /*0860*/  IADD3 R0, PT, PT, RZ, -R13, RZ ;  /* 0x8000000dff007210 */ /* 0x000fca0007ffe0ff */
[----:B------:R-:W-:-:S05]  /*0870*/  IMAD R0, R11, R0, R4 ;  /* 0x000000000b007224 */ /* 0x000fca00078e0204 */
        /* <DEDUP_REMOVED lines=14> */
[----:B0-----:R-:W-:Y:S02]  /*0960*/  IADD3 R8, PT, PT, R0, 0xffffffe, RZ ;  /* 0x0ffffffe00087810 */ /* 0x001fe40007ffe0ff */
[----:B------:R-:W-:-:S04]  /*0970*/  SHF.R.S32.HI R0, RZ, 0x1f, R31 ;  /* 0x0000001fff007819 */ /* 0x000fc8000001141f */
[----:B------:R0:W1:Y:S01]  /*0980*/  F2I.FTZ.U32.TRUNC.NTZ R9, R8 ;  /* 0x0000000800097305 */ /* 0x000062000021f000 */
[----:B------:R-:W-:-:S04]  /*0990*/  LEA.HI R0, R0, R31, RZ, 0x3 ;  /* 0x0000001f00007211 */ /* 0x000fc800078f18ff */
[----:B------:R-:W-:Y:S02]  /*09a0*/  SHF.R.S32.HI R29, RZ, 0x3, R0 ;  /* 0x00000003ff1d7819 */ /* 0x000fe40000011400 */
[----:B0-----:R-:W-:Y:S01]  /*09b0*/  MOV R8, RZ ;  /* 0x000000ff00087202 */ /* 0x001fe20000000f00 */
[----:B-1----:R-:W-:-:S04]  /*09c0*/  IMAD R11, R11, R9, RZ ;  /* 0x000000090b0b7224 */ /* 0x002fc800078e02ff */
[----:B------:R-:W-:Y:S02]  /*09d0*/  IMAD.HI.U32 R9, R9, R11, R8 ;  /* 0x0000000b09097227 */ /* 0x000fe400078e0008 */
[----:B------:R-:W0:Y:S04]  /*09e0*/  LDC.64 R10, c[0x0][0x390] ;  /* 0x0000e400ff0a7b82 */ /* 0x000e280000000a00 */
[----:B------:R-:W-:-:S05]  /*09f0*/  IMAD.HI.U32 R9, R9, R32, RZ ;  /* 0x0000002009097227 */ /* 0x000fca00078e00ff */
[----:B------:R-:W-:-:S05]  /*0a00*/  IADD3 R2, PT, PT, RZ, -R9, RZ ;  /* 0x80000009ff027210 */ /* 0x000fca0007ffe0ff */
[----:B------:R-:W-:-:S05]  /*0a10*/  IMAD R2, R13, R2, R32 ;  /* 0x000000020d027224 */ /* 0x000fca00078e0220 */
[----:B------:R-:W-:-:S13]  /*0a20*/  ISETP.GE.U32.AND P0, PT, R2, R13, PT ;  /* 0x0000000d0200720c */ /* 0x000fda0003f06070 */
[----:B------:R-:W-:Y:S02]  /*0a30*/  @P0 IADD3 R2, PT, PT, -R13, R2, RZ ;  /* 0x000000020d020210 */ /* 0x000fe40007ffe1ff */
[----:B------:R-:W-:Y:S02]  /*0a40*/  @P0 IADD3 R9, PT, PT, R9, 0x1, RZ ;  /* 0x0000000109090810 */ /* 0x000fe40007ffe0ff */
[----:B------:R-:W-:-:S13]  /*0a50*/  ISETP.GE.U32.AND P1, PT, R2, R13, PT ;  /* 0x0000000d0200720c */ /* 0x000fda0003f26070 */
[----:B------:R-:W-:Y:S02]  /*0a60*/  @P1 IADD3 R9, PT, PT, R9, 0x1, RZ ;  /* 0x0000000109091810 */ /* 0x000fe40007ffe0ff */
[----:B------:R-:W-:-:S05]  /*0a70*/  @!P2 LOP3.LUT R9, RZ, R13, RZ, 0x33, !PT ;  /* 0x0000000dff09a212 */ /* 0x000fca00078e33ff */
[----:B------:R-:W-:-:S05]  /*0a80*/  IMAD R2, R34, R9, RZ ;  /* 0x0000000922027224 */ /* 0x000fca00078e02ff */
[----:B------:R-:W-:-:S04]  /*0a90*/  SHF.R.S32.HI R15, RZ, 0x1f, R2 ;  /* 0x0000001fff0f7819 */ /* 0x000fc80000011402 */
[----:B------:R-:W-:-:S04]  /*0aa0*/  LEA.HI R0, R15, R2, RZ, 0x3 ;  /* 0x000000020f007211 */ /* 0x000fc800078f18ff */
[----:B------:R-:W-:-:S05]  /*0ab0*/  LEA.HI.SX32 R15, R0, R29, 0x1d ;  /* 0x0000001d000f7211 */ /* 0x000fca00078feaff */
[----:B0-----:R-:W-:-:S04]  /*0ac0*/  IMAD.WIDE R10, R15, 0x4, R10 ;  /* 0x000000040f0a7825 */ /* 0x001fc800078e020a */
[----:B------:R-:W-:Y:S01]  /*0ad0*/  IMAD R7, R7, R34, RZ ;  /* 0x0000002207077224 */ /* 0x000fe200078e02ff */
[----:B------:R0:W4:Y:S01]  /*0ae0*/  LDG.E.CONSTANT R17, desc[UR8][R10.64] ;  /* 0x000000080a117981 */ /* 0x000122000c1e9900 */
[----:B------:R-:W-:Y:S01]  /*0af0*/  SHF.L.U32 R30, R5, 0x4, RZ ;  /* 0x00000004051e7819 */ /* 0x000fe200000006ff */
[----:B--2---:R-:W-:Y:S01]  /*0b00*/  UPRMT UR5, UR5, 0x8880, URZ ;  /* 0x0000888005057896 */ /* 0x004fe200080000ff */
[----:B------:R-:W1:Y:S01]  /*0b10*/  LDC.64 R14, c[0x0][0x398] ;  /* 0x0000e600ff0e7b82 */ /* 0x000e620000000a00 */
[----:B------:R-:W-:Y:S01]  /*0b20*/  SHF.L.U32 R0, R7, 0x4, RZ ;  /* 0x0000000407007819 */ /* 0x000fe200000006ff */
[----:B------:R-:W-:Y:S01]  /*0b30*/  HFMA2 R45, -RZ, RZ, 0, 0 ;  /* 0x00000000ff2d7431 */ /* 0x000fe200000001ff */
[----:B------:R-:W-:Y:S01]  /*0b40*/  SHF.R.S32.HI R7, RZ, 0x1f, R31 ;  /* 0x0000001fff077819 */ /* 0x000fe2000001141f */
[----:B------:R-:W-:Y:S01]  /*0b50*/  UISETP.NE.AND UP0, UPT, UR5, URZ, UPT ;  /* 0x000000ff0500728c */ /* 0x000fe2000bf05270 */
[----:B------:R-:W-:Y:S01]  /*0b60*/  IADD3 R77, P0, PT, R31, R0, RZ ;  /* 0x000000001f4d7210 */ /* 0x000fe20007f1e0ff */
[----:B------:R-:W-:Y:S01]  /*0b70*/  HFMA2 R35, -RZ, RZ, 0, 0 ;  /* 0x00000000ff237431 */ /* 0x000fe200000001ff */
[----:B------:R-:W-:Y:S01]  /*0b80*/  LOP3.LUT R30, R30, 0x10, RZ, 0xc0, !PT ;  /* 0x000000101e1e7812 */ /* 0x000fe200078ec0ff */
[----:B------:R-:W-:Y:S01]  /*0b90*/  HFMA2 R49, -RZ, RZ, 0, 0 ;  /* 0x00000000ff317431 */ /* 0x000fe200000001ff */
[----:B------:R-:W-:Y:S01]  /*0ba0*/  LEA.HI.X.SX32 R0, R0, R7, 0x1, P0 ;  /* 0x0000000700007211 */ /* 0x000fe200000f0eff */
[----:B------:R-:W-:Y:S01]  /*0bb0*/  HFMA2 R53, -RZ, RZ, 0, 0 ;  /* 0x00000000ff357431 */ /* 0x000fe200000001ff */
[----:B---3--:R-:W-:Y:S01]  /*0bc0*/  LEA R76, P1, R77, UR6, 0x2 ;  /* 0x000000064d4c7c11 */ /* 0x008fe2000f8210ff */
[----:B------:R-:W-:Y:S01]  /*0bd0*/  HFMA2 R62, -RZ, RZ, 0, 0 ;  /* 0x00000000ff3e7431 */ /* 0x000fe200000001ff */
[----:B0-----:R-:W-:Y:S01]  /*0be0*/  IADD3 R11, PT, PT, R31, R2, RZ ;  /* 0x000000021f0b7210 */ /* 0x001fe20007ffe0ff */
[----:B------:R-:W-:Y:S01]  /*0bf0*/  HFMA2 R69, -RZ, RZ, 0, 0 ;  /* 0x00000000ff457431 */ /* 0x000fe200000001ff */
[----:B------:R-:W-:Y:S01]  /*0c00*/  LEA.HI.X R77, R77, UR7, R0, 0x2, P1 ;  /* 0x000000074d4d7c11 */ /* 0x000fe200088f1400 */
[----:B------:R-:W-:Y:S01]  /*0c10*/  USEL UR7, URZ, 0x1, UP0 ;  /* 0x00000001ff077887 */ /* 0x000fe20008000000 */
[----:B------:R-:W-:Y:S01]  /*0c20*/  ISETP.GE.U32.AND P0, PT, R32, R3, PT ;  /* 0x000000032000720c */ /* 0x000fe20003f06070 */
[----:B------:R-:W-:Y:S01]  /*0c30*/  I2F.F16 R0, -0x40 ;  /* 0xffffffc000007906 */ /* 0x000fe20000200c00 */
[----:B------:R-:W-:Y:S01]  /*0c40*/  HFMA2 R73, -RZ, RZ, 0, 0 ;  /* 0x00000000ff497431 */ /* 0x000fe200000001ff */
[----:B------:R-:W-:-:S02]  /*0c50*/  CS2R R40, SRZ ;  /* 0x0000000000287805 */ /* 0x000fc4000001ff00 */
[----:B------:R-:W-:Y:S02]  /*0c60*/  CS2R R42, SRZ ;  /* 0x00000000002a7805 */ /* 0x000fe4000001ff00 */
[----:B------:R-:W-:Y:S02]  /*0c70*/  CS2R R38, SRZ ;  /* 0x0000000000267805 */ /* 0x000fe4000001ff00 */
[----:B------:R-:W-:Y:S01]  /*0c80*/  MOV R47, RZ ;  /* 0x000000ff002f7202 */ /* 0x000fe20000000f00 */
[----:B-1----:R-:W-:Y:S01]  /*0c90*/  IMAD.WIDE R10, R11, 0x2, R14 ;  /* 0x000000020b0a7825 */ /* 0x002fe200078e020e */
[----:B------:R-:W-:Y:S02]  /*0ca0*/  MOV R67, RZ ;  /* 0x000000ff00437202 */ /* 0x000fe40000000f00 */
[----:B------:R-:W-:Y:S02]  /*0cb0*/  CS2R R36, SRZ ;  /* 0x0000000000247805 */ /* 0x000fe4000001ff00 */
[----:B------:R-:W-:-:S02]  /*0cc0*/  MOV R51, RZ ;  /* 0x000000ff00337202 */ /* 0x000fc40000000f00 */
[----:B------:R-:W-:Y:S02]  /*0cd0*/  CS2R R64, SRZ ;  /* 0x0000000000407805 */ /* 0x000fe4000001ff00 */
[----:B------:R-:W-:Y:S02]  /*0ce0*/  MOV R55, RZ ;  /* 0x000000ff00377202 */ /* 0x000fe40000000f00 */
[----:B------:R-:W-:Y:S02]  /*0cf0*/  MOV R61, RZ ;  /* 0x000000ff003d7202 */ /* 0x000fe40000000f00 */
[----:B------:R-:W-:Y:S02]  /*0d00*/  MOV R75, RZ ;  /* 0x000000ff004b7202 */ /* 0x000fe40000000f00 */
[----:B------:R-:W-:Y:S01]  /*0d10*/  MOV R71, RZ ;  /* 0x000000ff00477202 */ /* 0x000fe20000000f00 */
[----:B------:R-:W-:Y:S01]  /*0d20*/  BAR.SYNC.DEFER_BLOCKING 0x0 ;  /* 0x0000000000007b1d */ /* 0x000fe20000010000 */
[----:B----4-:R-:W-:-:S04]  /*0d30*/  SHF.R.U32.HI R17, RZ, R30, R17 ;  /* 0x0000001eff117219 */ /* 0x010fc80000011611 */
        /* <DEDUP_REMOVED lines=13> */
[----:B0-----:R-:W-:Y:S01]  /*0e10*/  IADD3 R4, PT, PT, R4, 0xe400, RZ ;  /* 0x0000e40004047810 */ /* 0x001fe20007ffe0ff */
[----:B-1----:R-:W-:-:S03]  /*0e20*/  HADD2 R5, R0.H0_H0, -R5.H0_H0 ;  /* 0xa000000500057230 */ /* 0x002fc60000000800 */
[----:B------:R-:W-:-:S03]  /*0e30*/  PRMT R4, R4, 0x5410, R4 ;  /* 0x0000541004047816 */ /* 0x000fc60000000004 */
[----:B------:R0:W1:Y:S01]  /*0e40*/  I2F.F16 R15, R2 ;  /* 0x00000002000f7306 */ /* 0x0000620000200c00 */
[----:B--2---:R-:W-:-:S04]  /*0e50*/  IADD3 R3, PT, PT, R3, 0xe400, RZ ;  /* 0x0000e40003037810 */ /* 0x004fc80007ffe0ff */
[----:B------:R-:W-:Y:S01]  /*0e60*/  PRMT R6, R3, 0x5410, R3 ;  /* 0x0000541003067816 */ /* 0x000fe20000000003 */
[----:B---3--:R-:W-:Y:S02]  /*0e70*/  HADD2 R7, R0.H0_H0, -R7.H0_H0 ;  /* 0xa000000700077230 */ /* 0x008fe40000000800 */
[----:B------:R2:W3:Y:S01]  /*0e80*/  I2F.F16 R19, R17 ;  /* 0x0000001100137306 */ /* 0x0004e20000200c00 */
[----:B0-----:R-:W-:-:S04]  /*0e90*/  IADD3 R2, PT, PT, R2, 0xe400, RZ ;  /* 0x0000e40002027810 */ /* 0x001fc80007ffe0ff */
[----:B------:R-:W-:Y:S01]  /*0ea0*/  PRMT R8, R2, 0x5410, R2 ;  /* 0x0000541002087816 */ /* 0x000fe20000000002 */
[----:B-1----:R-:W-:Y:S01]  /*0eb0*/  HADD2 R14, R0.H0_H0, -R15.H0_H0 ;  /* 0xa000000f000e7230 */ /* 0x002fe20000000800 */
[----:B--2---:R-:W-:-:S04]  /*0ec0*/  IADD3 R17, PT, PT, R17, 0xe400, RZ ;  /* 0x0000e40011117810 */ /* 0x004fc80007ffe0ff */
[----:B------:R-:W-:Y:S01]  /*0ed0*/  PRMT R17, R17, 0x5410, R17 ;  /* 0x0000541011117816 */ /* 0x000fe20000000011 */
[----:B---3--:R-:W-:Y:S01]  /*0ee0*/  HADD2 R19, R0.H0_H0, -R19.H0_H0 ;  /* 0xa000001300137230 */ /* 0x008fe20000000800 */
[----:B------:R-:W-:Y:S06]  /*0ef0*/  @P0 BRA `(.L_x_1057) ;  /* 0x0000004000dc0947 */ /* 0x000fec0003800000 */
[----:B------:R-:W2:Y:S04]  /*0f00*/  LDG.E.CONSTANT R15, desc[UR8][R10.64] ;  /* 0x000000080a0f7981 */ /* 0x000ea8000c1e9900 */
[----:B------:R0:W3:Y:S01]  /*0f10*/  LDG.E.CONSTANT R12, desc[UR8][R10.64+0x4] ;  /* 0x000004080a0c7981 */ /* 0x0000e2000c1e9900 */
[----:B------:R-:W1:Y:S01]  /*0f20*/  S2UR UR6, SR_CgaCtaId ;  /* 0x00000000000679c3 */ /* 0x000e620000008800 */
[----:B------:R-:W-:Y:S01]  /*0f30*/  IADD3 R2, PT, PT, R32, R13, RZ ;  /* 0x0000000d20027210 */ /* 0x000fe20007ffe0ff */
[----:B------:R-:W-:Y:S01]  /*0f40*/  UMOV UR5, 0x400 ;  /* 0x0000040000057882 */ /* 0x000fe20000000000 */
[----:B------:R-:W-:Y:S02]  /*0f50*/  MOV R3, R9 ;  /* 0x0000000900037202 */ /* 0x000fe40000000f00 */
[----:B------:R-:W-:-:S02]  /*0f60*/  MOV R9, R14 ;  /* 0x0000000e00097202 */ /* 0x000fc40000000f00 */
[----:B------:R-:W-:Y:S02]  /*0f70*/  MOV R41, RZ ;  /* 0x000000ff00297202 */ /* 0x000fe40000000f00 */
[----:B0-----:R-:W-:Y:S02]  /*0f80*/  MOV R10, R17 ;  /* 0x00000011000a7202 */ /* 0x001fe40000000f00 */
[----:B------:R-:W-:Y:S02]  /*0f90*/  MOV R11, R19 ;  /* 0x00000013000b7202 */ /* 0x000fe40000000f00 */
[----:B------:R-:W-:Y:S01]  /*0fa0*/  MOV R13, R2 ;  /* 0x00000002000d7202 */ /* 0x000fe20000000f00 */
[----:B-1----:R-:W-:Y:S01]  /*0fb0*/  ULEA UR5, UR6, UR5, 0x18 ;  /* 0x0000000506057291 */ /* 0x002fe2000f8ec0ff */
[--C-:B--2---:R-:W-:Y:S02]  /*0fc0*/  HADD2.F32 R14, -RZ, R15.reuse.H0_H0 ;  /* 0x2000000fff0e7230 */ /* 0x104fe40000004100 */
[----:B------:R-:W-:-:S02]  /*0fd0*/  HADD2.F32 R15, -RZ, R15.H1_H1 ;  /* 0x3000000fff0f7230 */ /* 0x000fc40000004100 */
[--C-:B---3--:R-:W-:Y:S02]  /*0fe0*/  HADD2.F32 R28, -RZ, R12.reuse.H0_H0 ;  /* 0x2000000cff1c7230 */ /* 0x108fe40000004100 */
[----:B------:R-:W-:-:S07]  /*0ff0*/  HADD2.F32 R12, -RZ, R12.H1_H1 ;  /* 0x3000000cff0c7230 */ /* 0x000fce0000004100 */
.L_x_1059:
[----:B------:R-:W2:Y:S01]  /*1000*/  LDG.E.128.CONSTANT R20, desc[UR8][R76.64] ;  /* 0x000000084c147981 */ /* 0x000ea2000c1e9d00 */
[----:B------:R-:W-:-:S03]  /*1010*/  ISETP.NE.AND P0, PT, R32, R13, PT ;  /* 0x0000000d2000720c */ /* 0x000fc60003f05270 */
        /* <DEDUP_REMOVED lines=13> */
[----:B0-----:R-:W-:Y:S06]  /*10f0*/  @P0 BRA `(.L_x_1058) ;  /* 0x0000000000bc0947 */ /* 0x001fec0003800000 */
[----:B------:R-:W0:Y:S08]  /*1100*/  LDC R8, c[0x0][0x3ac] ;  /* 0x0000eb00ff087b82 */ /* 0x000e300000000800 */
[----:B------:R-:W1:Y:S01]  /*1110*/  LDC.64 R4, c[0x0][0x390] ;  /* 0x0000e400ff047b82 */ /* 0x000e620000000a00 */
[----:B0-----:R-:W-:-:S05]  /*1120*/  IMAD R8, R3, R8, R8 ;  /* 0x0000000803087224 */ /* 0x001fca00078e0208 */
[----:B------:R-:W-:-:S04]  /*1130*/  SHF.R.S32.HI R7, RZ, 0x1f, R8 ;  /* 0x0000001fff077819 */ /* 0x000fc80000011408 */
[----:B------:R-:W-:-:S04]  /*1140*/  LEA.HI R6, R7, R8, RZ, 0x3 ;  /* 0x0000000807067211 */ /* 0x000fc800078f18ff */
[----:B------:R-:W-:-:S05]  /*1150*/  LEA.HI.SX32 R7, R6, R29, 0x1d ;  /* 0x0000001d06077211 */ /* 0x000fca00078feaff */
[----:B-1----:R-:W-:Y:S02]  /*1160*/  IMAD.WIDE R4, R7, 0x4, R4 ;  /* 0x0000000407047825 */ /* 0x002fe400078e0204 */
[----:B------:R-:W0:Y:S04]  /*1170*/  LDC.64 R6, c[0x0][0x398] ;  /* 0x0000e600ff067b82 */ /* 0x000e280000000a00 */
[----:B------:R-:W2:Y:S01]  /*1180*/  LDG.E.CONSTANT R5, desc[UR8][R4.64] ;  /* 0x0000000804057981 */ /* 0x000ea2000c1e9900 */
[----:B------:R-:W-:-:S05]  /*1190*/  IADD3 R9, PT, PT, R31, R8, RZ ;  /* 0x000000081f097210 */ /* 0x000fca0007ffe0ff */
[----:B0-----:R-:W-:-:S05]  /*11a0*/  IMAD.WIDE R6, R9, 0x2, R6 ;  /* 0x0000000209067825 */ /* 0x001fca00078e0206 */
[----:B------:R-:W3:Y:S04]  /*11b0*/  LDG.E.CONSTANT R15, desc[UR8][R6.64] ;  /* 0x00000008060f7981 */ /* 0x000ee8000c1e9900 */
[----:B------:R0:W4:Y:S01]  /*11c0*/  LDG.E.CONSTANT R12, desc[UR8][R6.64+0x4] ;  /* 0x00000408060c7981 */ /* 0x000122000c1e9900 */
[----:B------:R-:W-:Y:S02]  /*11d0*/  IADD3 R3, PT, PT, R3, 0x1, RZ ;  /* 0x0000000103037810 */ /* 0x000fe40007ffe0ff */
[----:B------:R-:W-:Y:S02]  /*11e0*/  MOV R13, R2 ;  /* 0x00000002000d7202 */ /* 0x000fe40000000f00 */
[----:B--2---:R-:W-:-:S04]  /*11f0*/  SHF.R.U32.HI R8, RZ, R30, R5 ;  /* 0x0000001eff087219 */ /* 0x004fc80000011605 */
[----:B------:R-:W-:Y:S02]  /*1200*/  LOP3.LUT R9, R8, 0xf, RZ, 0xc0, !PT ;  /* 0x0000000f08097812 */ /* 0x000fe400078ec0ff */
[--C-:B------:R-:W-:Y:S02]  /*1210*/  SHF.R.U32.HI R10, RZ, 0x4, R8.reuse ;  /* 0x00000004ff0a7819 */ /* 0x100fe40000011608 */
[--C-:B------:R-:W-:Y:S02]  /*1220*/  SHF.R.U32.HI R4, RZ, 0x8, R8.reuse ;  /* 0x00000008ff047819 */ /* 0x100fe40000011608 */
[----:B------:R-:W-:Y:S02]  /*1230*/  SHF.R.U32.HI R8, RZ, 0xc, R8 ;  /* 0x0000000cff087819 */ /* 0x000fe40000011608 */
[----:B------:R-:W-:Y:S02]  /*1240*/  LOP3.LUT R10, R10, 0xf, RZ, 0xc0, !PT ;  /* 0x0000000f0a0a7812 */ /* 0x000fe400078ec0ff */
[----:B------:R-:W-:-:S02]  /*1250*/  LOP3.LUT R4, R4, 0xf, RZ, 0xc0, !PT ;  /* 0x0000000f04047812 */ /* 0x000fc400078ec0ff */
[----:B------:R-:W-:Y:S02]  /*1260*/  LOP3.LUT R8, R8, 0xf, RZ, 0xc0, !PT ;  /* 0x0000000f08087812 */ /* 0x000fe400078ec0ff */
[----:B------:R-:W-:Y:S02]  /*1270*/  IADD3 R10, PT, PT, R10, UR7, RZ ;  /* 0x000000070a0a7c10 */ /* 0x000fe4000fffe0ff */
[----:B------:R-:W-:Y:S02]  /*1280*/  IADD3 R9, PT, PT, R9, UR7, RZ ;  /* 0x0000000709097c10 */ /* 0x000fe4000fffe0ff */
[----:B0-----:R-:W-:Y:S01]  /*1290*/  IADD3 R7, PT, PT, R4, UR7, RZ ;  /* 0x0000000704077c10 */ /* 0x001fe2000fffe0ff */
[----:B------:R0:W-:Y:S01]  /*12a0*/  I2F.F16 R11, R10 ;  /* 0x0000000a000b7306 */ /* 0x0001e20000200c00 */
[----:B------:R-:W-:Y:S01]  /*12b0*/  IADD3 R50, PT, PT, R8, UR7, RZ ;  /* 0x0000000708327c10 */ /* 0x000fe2000fffe0ff */
[--C-:B---3--:R-:W-:Y:S01]  /*12c0*/  HADD2.F32 R14, -RZ, R15.reuse.H0_H0 ;  /* 0x2000000fff0e7230 */ /* 0x108fe20000004100 */
[----:B------:R-:W-:Y:S01]  /*12d0*/  IADD3 R6, PT, PT, R10, 0xe400, RZ ;  /* 0x0000e4000a067810 */ /* 0x000fe20007ffe0ff */
[----:B------:R-:W-:Y:S01]  /*12e0*/  HADD2.F32 R15, -RZ, R15.H1_H1 ;  /* 0x3000000fff0f7230 */ /* 0x000fe20000004100 */
[----:B------:R-:W-:Y:S01]  /*12f0*/  IADD3 R4, PT, PT, R9, 0xe400, RZ ;  /* 0x0000e40009047810 */ /* 0x000fe20007ffe0ff */
[--C-:B----4-:R-:W-:Y:S01]  /*1300*/  HADD2.F32 R28, -RZ, R12.reuse.H0_H0 ;  /* 0x2000000cff1c7230 */ /* 0x110fe20000004100 */
[----:B------:R-:W-:Y:S01]  /*1310*/  IADD3 R8, PT, PT, R7, 0xe400, RZ ;  /* 0x0000e40007087810 */ /* 0x000fe20007ffe0ff */
[----:B------:R-:W1:Y:S01]  /*1320*/  I2F.F16 R5, R9 ;  /* 0x0000000900057306 */ /* 0x000e620000200c00 */
[----:B0-----:R-:W-:Y:S01]  /*1330*/  IADD3 R10, PT, PT, R50, 0xe400, RZ ;  /* 0x0000e400320a7810 */ /* 0x001fe20007ffe0ff */
[----:B------:R-:W-:Y:S01]  /*1340*/  HADD2.F32 R12, -RZ, R12.H1_H1 ;  /* 0x3000000cff0c7230 */ /* 0x000fe20000004100 */
[----:B------:R-:W-:-:S02]  /*1350*/  PRMT R4, R4, 0x5410, R4 ;  /* 0x0000541004047816 */ /* 0x000fc40000000004 */
[----:B------:R-:W-:Y:S02]  /*1360*/  PRMT R6, R6, 0x5410, R6 ;  /* 0x0000541006067816 */ /* 0x000fe40000000006 */
[----:B------:R-:W-:Y:S01]  /*1370*/  PRMT R8, R8, 0x5410, R8 ;  /* 0x0000541008087816 */ /* 0x000fe20000000008 */
[----:B------:R0:W2:Y:S01]  /*1380*/  I2F.F16 R57, R7 ;  /* 0x0000000700397306 */ /* 0x0000a20000200c00 */
[----:B------:R-:W-:Y:S01]  /*1390*/  PRMT R10, R10, 0x5410, R10 ;  /* 0x000054100a0a7816 */ /* 0x000fe2000000000a */
[----:B-1----:R-:W-:-:S06]  /*13a0*/  HADD2 R5, R0.H0_H0, -R5.H0_H0 ;  /* 0xa000000500057230 */ /* 0x002fcc0000000800 */
[----:B------:R-:W1:Y:S01]  /*13b0*/  I2F.F16 R59, R50 ;  /* 0x00000032003b7306 */ /* 0x000e620000200c00 */
[C---:B0-----:R-:W-:Y:S02]  /*13c0*/  HADD2 R7, R0.reuse.H0_H0, -R11.H0_H0 ;  /* 0xa000000b00077230 */ /* 0x041fe40000000800 */
[C---:B--2---:R-:W-:Y:S02]  /*13d0*/  HADD2 R9, R0.reuse.H0_H0, -R57.H0_H0 ;  /* 0xa000003900097230 */ /* 0x044fe40000000800 */
[----:B-1----:R-:W-:-:S07]  /*13e0*/  HADD2 R11, R0.H0_H0, -R59.H0_H0 ;  /* 0xa000003b000b7230 */ /* 0x002fce0000000800 */
.L_x_1058:
        /* <DEDUP_REMOVED lines=10> */
[----:B------:R-:W-:Y:S01]  /*1490*/  HADD2 R60, R27, R10 ;  /* 0x0000000a1b3c7230 */ /* 0x000fe20000000000 */
[----:B------:R-:W-:Y:S01]  /*14a0*/  LOP3.LUT R48, R48, 0x64006400, RZ, 0xfc, !PT ;  /* 0x6400640030307812 */ /* 0x000fe200078efcff */
[----:B------:R-:W-:-:S02]  /*14b0*/  HFMA2 R26, R24, 0.0625, 0.0625, R5 ;  /* 0x2c002c00181a7831 */ /* 0x000fc40000000005 */
[----:B------:R-:W-:Y:S02]  /*14c0*/  HFMA2 R24, R50, 0.0625, 0.0625, R7 ;  /* 0x2c002c0032187831 */ /* 0x000fe40000000007 */
[----:B------:R-:W-:Y:S02]  /*14d0*/  HFMA2 R25, R44, 0.0625, 0.0625, R9 ;  /* 0x2c002c002c197831 */ /* 0x000fe40000000009 */
[-C--:B------:R-:W-:Y:S02]  /*14e0*/  HFMA2 R54, R58, R16.reuse, RZ.H0_H0 ;  /* 0x000000103a367231 */ /* 0x080fe400000400ff */
[-C--:B------:R-:W-:Y:S02]  /*14f0*/  HFMA2 R44, R34, R16.reuse, RZ ;  /* 0x00000010222c7231 */ /* 0x080fe400000000ff */
[----:B------:R-:W-:Y:S02]  /*1500*/  HFMA2 R27, R48, 0.0625, 0.0625, R11 ;  /* 0x2c002c00301b7831 */ /* 0x000fe4000000000b */
[----:B------:R-:W-:-:S02]  /*1510*/  HFMA2 R63, R59, R16, RZ ;  /* 0x000000103b3f7231 */ /* 0x000fc400000000ff */
        /* <DEDUP_REMOVED lines=11> */
[----:B------:R-:W-:Y:S01]  /*15d0*/  LOP3.LUT R48, R46, 0x64006400, RZ, 0xfc, !PT ;  /* 0x640064002e307812 */ /* 0x000fe200078efcff */
[----:B------:R-:W-:Y:S01]  /*15e0*/  HADD2 R44, R17, R4 ;  /* 0x00000004112c7230 */ /* 0x000fe20000000000 */
[----:B------:R-:W-:Y:S01]  /*15f0*/  LOP3.LUT R50, R50, 0x64006400, RZ, 0xfc, !PT ;  /* 0x6400640032327812 */ /* 0x000fe200078efcff */
[----:B------:R-:W-:Y:S01]  /*1600*/  HFMA2 R46, R57, 1, 1, R6 ;  /* 0x3c003c00392e7831 */ /* 0x000fe20000000006 */
[----:B------:R-:W-:Y:S01]  /*1610*/  LOP3.LUT R20, R20, 0xf000f0, RZ, 0xc0, !PT ;  /* 0x00f000f014147812 */ /* 0x000fe200078ec0ff */
[----:B------:R-:W-:Y:S01]  /*1620*/  HADD2 R48, R48, R8 ;  /* 0x0000000830307230 */ /* 0x000fe20000000000 */
[----:B------:R-:W-:Y:S01]  /*1630*/  LOP3.LUT R21, R21, 0xf000f0, RZ, 0xc0, !PT ;  /* 0x00f000f015157812 */ /* 0x000fe200078ec0ff */
[----:B------:R-:W-:Y:S01]  /*1640*/  HFMA2 R50, R50, 1, 1, R10 ;  /* 0x3c003c0032327831 */ /* 0x000fe2000000000a */
[----:B------:R-:W-:Y:S01]  /*1650*/  LOP3.LUT R22, R22, 0xf000f0, RZ, 0xc0, !PT ;  /* 0x00f000f016167812 */ /* 0x000fe200078ec0ff */
[----:B------:R-:W-:-:S02]  /*1660*/  HFMA2 R16, R44, R18, R16 ;  /* 0x000000122c107231 */ /* 0x000fc40000000010 */
[-C--:B------:R-:W-:Y:S02]  /*1670*/  HFMA2 R17, R46, R18.reuse, R54 ;  /* 0x000000122e117231 */ /* 0x080fe40000000036 */
[-C--:B------:R-:W-:Y:S02]  /*1680*/  HFMA2 R63, R48, R18.reuse, R63 ;  /* 0x00000012303f7231 */ /* 0x080fe4000000003f */
        /* <DEDUP_REMOVED lines=9> */
[-C--:B------:R-:W-:Y:S02]  /*1720*/  HFMA2 R16, R52, R19.reuse, R16 ;  /* 0x0000001334107231 */ /* 0x080fe40000000010 */
[----:B------:R-:W-:Y:S02]  /*1730*/  HFMA2 R56, R56, 0.0625, 0.0625, R9 ;  /* 0x2c002c0038387831 */ /* 0x000fe40000000009 */
[----:B------:R-:W-:Y:S02]  /*1740*/  HFMA2 R57, R66, 0.0625, 0.0625, R11 ;  /* 0x2c002c0042397831 */ /* 0x000fe4000000000b */
        /* <DEDUP_REMOVED lines=11> */
[----:B------:R-:W-:Y:S01]  /*1800*/  FFMA.FTZ R42, R15, R17, R42 ;  /* 0x000000110f2a7223 */ /* 0x000fe2000001002a */
        /* <DEDUP_REMOVED lines=114> */
[----:B------:R-:W0:Y:S02]  /*1f30*/  LDS.128 R20, [UR5+0x500] ;  /* 0x00050005ff147984 */ /* 0x000e240008000c00 */
[-C--:B0-----:R-:W-:Y:S02]  /*1f40*/  HFMA2 R68, R34, R20.reuse, RZ ;  /* 0x0000001422447231 */ /* 0x081fe400000000ff */
[-C--:B------:R-:W-:Y:S01]  /*1f50*/  HFMA2 R58, R58, R20.reuse, RZ.H0_H0 ;  /* 0x000000143a3a7231 */ /* 0x080fe200000400ff */
[----:B------:R-:W0:Y:S01]  /*1f60*/  LDC R34, c[0x0][0x3ac] ;  /* 0x0000eb00ff227b82 */ /* 0x000e220000000800 */
[----:B------:R-:W-:-:S02]  /*1f70*/  HFMA2 R59, R59, R20, RZ ;  /* 0x000000143b3b7231 */ /* 0x000fc400000000ff */
[----:B------:R-:W-:Y:S02]  /*1f80*/  HFMA2 R60, R60, R20, RZ.H0_H0 ;  /* 0x000000143c3c7231 */ /* 0x000fe400000400ff */
[-C--:B------:R-:W-:Y:S02]  /*1f90*/  HFMA2 R20, R26, R21.reuse, R68 ;  /* 0x000000151a147231 */ /* 0x080fe40000000044 */
[-C--:B------:R-:W-:Y:S02]  /*1fa0*/  HFMA2 R58, R24, R21.reuse, R58 ;  /* 0x00000015183a7231 */ /* 0x080fe4000000003a */
[-C--:B------:R-:W-:Y:S02]  /*1fb0*/  HFMA2 R59, R25, R21.reuse, R59 ;  /* 0x00000015193b7231 */ /* 0x080fe4000000003b */
[----:B------:R-:W-:Y:S02]  /*1fc0*/  HFMA2 R21, R27, R21, R60 ;  /* 0x000000151b157231 */ /* 0x000fe4000000003c */
[----:B0-----:R-:W-:-:S05]  /*1fd0*/  IMAD.WIDE R76, R34, 0x4, R76 ;  /* 0x00000004224c7825 */ /* 0x001fca00078e024c */
[----:B------:R0:W2:Y:S01]  /*1fe0*/  LDG.E.128.CONSTANT R24, desc[UR8][R76.64] ;  /* 0x000000084c187981 */ /* 0x0000a2000c1e9d00 */
[-C--:B------:R-:W-:Y:S02]  /*1ff0*/  HFMA2 R16, R44, R18.reuse, R16 ;  /* 0x000000122c107231 */ /* 0x080fe40000000010 */
[-C--:B------:R-:W-:Y:S02]  /*2000*/  HFMA2 R67, R48, R18.reuse, R67 ;  /* 0x0000001230437231 */ /* 0x080fe40000000043 */
[----:B------:R-:W-:Y:S02]  /*2010*/  HFMA2 R66, R46, R18, R66 ;  /* 0x000000122e427231 */ /* 0x000fe40000000042 */
[C---:B------:R-:W-:Y:S02]  /*2020*/  HFMA2 R21, R50.reuse, R22, R21 ;  /* 0x0000001632157231 */ /* 0x040fe40000000015 */
[----:B------:R-:W-:Y:S02]  /*2030*/  HFMA2 R17, R50, R18, R17 ;  /* 0x0000001232117231 */ /* 0x000fe40000000011 */
[----:B------:R-:W-:-:S02]  /*2040*/  HFMA2 R16, R52, R19, R16 ;  /* 0x0000001334107231 */ /* 0x000fc40000000010 */
        /* <DEDUP_REMOVED lines=9> */
[----:B------:R-:W-:Y:S02]  /*20e0*/  HFMA2 R20, R52, R23, R20 ;  /* 0x0000001734147231 */ /* 0x000fe40000000014 */
[----:B------:R-:W-:Y:S02]  /*20f0*/  HADD2.F32 R17, -RZ, R17.H1_H1 ;  /* 0x30000011ff117230 */ /* 0x000fe40000004100 */
[----:B------:R-:W-:Y:S01]  /*2100*/  FADD.FTZ R16, R18, R16 ;  /* 0x0000001012107221 */ /* 0x000fe20000010000 */
[----:B------:R-:W-:-:S02]  /*2110*/  HADD2.F32 R18, -RZ, R66.H0_H0 ;  /* 0x20000042ff127230 */ /* 0x000fc40000004100 */
[-C--:B------:R-:W-:Y:S02]  /*2120*/  HFMA2 R59, R56, R23.reuse, R59 ;  /* 0x00000017383b7231 */ /* 0x080fe4000000003b */
[----:B------:R-:W-:Y:S02]  /*2130*/  HADD2.F32 R66, -RZ, R66.H1_H1 ;  /* 0x30000042ff427230 */ /* 0x000fe40000004100 */
[----:B------:R-:W-:Y:S01]  /*2140*/  FFMA.FTZ R65, R14, R16, R65 ;  /* 0x000000100e417223 */ /* 0x000fe20000010041 */
[--C-:B------:R-:W-:Y:S02]  /*2150*/  HADD2.F32 R16, -RZ, R67.reuse.H0_H0 ;  /* 0x20000043ff107230 */ /* 0x100fe40000004100 */
[----:B------:R-:W-:Y:S01]  /*2160*/  FADD.FTZ R60, R60, R17 ;  /* 0x000000113c3c7221 */ /* 0x000fe20000010000 */
[----:B------:R-:W-:Y:S02]  /*2170*/  HADD2.F32 R67, -RZ, R67.H1_H1 ;  /* 0x30000043ff437230 */ /* 0x000fe40000004100 */
[----:B------:R-:W-:Y:S01]  /*2180*/  FADD.FTZ R18, R18, R66 ;  /* 0x0000004212127221 */ /* 0x000fe20000010000 */
[----:B------:R-:W-:-:S02]  /*2190*/  HFMA2 R57, R57, R23, R21 ;  /* 0x0000001739397231 */ /* 0x000fc40000000015 */
[----:B------:R-:W-:Y:S02]  /*21a0*/  HADD2.F32 R21, -RZ, R20.H0_H0 ;  /* 0x20000014ff157230 */ /* 0x000fe40000004100 */
[----:B------:R-:W-:Y:S02]  /*21b0*/  HFMA2 R58, R54, R23, R58 ;  /* 0x00000017363a7231 */ /* 0x000fe4000000003a */
[----:B------:R-:W-:Y:S01]  /*21c0*/  FFMA.FTZ R62, R15, R18, R62 ;  /* 0x000000120f3e7223 */ /* 0x000fe2000001003e */
[----:B------:R-:W-:Y:S01]  /*21d0*/  FADD.FTZ R67, R16, R67 ;  /* 0x0000004310437221 */ /* 0x000fe20000010000 */
[----:B------:R-:W-:Y:S01]  /*21e0*/  HADD2.F32 R44, -RZ, R59.H0_H0 ;  /* 0x2000003bff2c7230 */ /* 0x000fe20000004100 */
[----:B------:R-:W1:Y:S01]  /*21f0*/  LDS.128 R16, [UR5+0x10] ;  /* 0x00001005ff107984 */ /* 0x000e620008000c00 */
[----:B------:R-:W-:Y:S02]  /*2200*/  HADD2.F32 R46, -RZ, R57.H0_H0 ;  /* 0x20000039ff2e7230 */ /* 0x000fe40000004100 */
[----:B------:R-:W-:Y:S01]  /*2210*/  FFMA.FTZ R67, R28, R67, R61 ;  /* 0x000000431c437223 */ /* 0x000fe2000001003d */
[----:B------:R-:W-:-:S02]  /*2220*/  HADD2.F32 R20, -RZ, R20.H1_H1 ;  /* 0x30000014ff147230 */ /* 0x000fc40000004100 */
[----:B------:R-:W-:Y:S01]  /*2230*/  FFMA.FTZ R69, R12, R60, R69 ;  /* 0x0000003c0c457223 */ /* 0x000fe20000010045 */
[----:B------:R-:W-:Y:S02]  /*2240*/  HADD2.F32 R59, -RZ, R59.H1_H1 ;  /* 0x3000003bff3b7230 */ /* 0x000fe40000004100 */
        /* <DEDUP_REMOVED lines=8> */
[----:B0-----:R-:W-:-:S04]  /*22d0*/  IMAD.WIDE R76, R34, 0x4, R76 ;  /* 0x00000004224c7825 */ /* 0x001fc800078e024c */
[----:B------:R-:W-:Y:S01]  /*22e0*/  FADD.FTZ R22, R22, R23 ;  /* 0x0000001716167221 */ /* 0x000fe20000010000 */
[----:B------:R-:W-:-:S03]  /*22f0*/  FFMA.FTZ R71, R12, R46, R71 ;  /* 0x0000002e0c477223 */ /* 0x000fc60000010047 */
[----:B------:R-:W-:Y:S01]  /*2300*/  FFMA.FTZ R64, R15, R22, R64 ;  /* 0x000000160f407223 */ /* 0x000fe20000010040 */
[C---:B--2---:R-:W-:Y:S02]  /*2310*/  LOP3.LUT R44, R24.reuse, 0xf000f, RZ, 0xc0, !PT ;  /* 0x000f000f182c7812 */ /* 0x044fe400078ec0ff */
[----:B------:R-:W-:Y:S02]  /*2320*/  LOP3.LUT R46, R24, 0xf000f0, RZ, 0xc0, !PT ;  /* 0x00f000f0182e7812 */ /* 0x000fe400078ec0ff */
[----:B------:R-:W-:Y:S02]  /*2330*/  SHF.R.U32.HI R20, RZ, 0x8, R24 ;  /* 0x00000008ff147819 */ /* 0x000fe40000011618 */
[----:B------:R-:W-:Y:S02]  /*2340*/  LOP3.LUT R24, R25, 0xf000f, RZ, 0xc0, !PT ;  /* 0x000f000f19187812 */ /* 0x000fe400078ec0ff */
[C---:B------:R-:W-:Y:S02]  /*2350*/  LOP3.LUT R50, R26.reuse, 0xf000f, RZ, 0xc0, !PT ;  /* 0x000f000f1a327812 */ /* 0x040fe400078ec0ff */
[----:B------:R-:W-:-:S02]  /*2360*/  LOP3.LUT R52, R26, 0xf000f0, RZ, 0xc0, !PT ;  /* 0x00f000f01a347812 */ /* 0x000fc400078ec0ff */
[----:B------:R-:W-:Y:S02]  /*2370*/  SHF.R.U32.HI R22, RZ, 0x8, R26 ;  /* 0x00000008ff167819 */ /* 0x000fe4000001161a */
[----:B------:R-:W-:Y:S02]  /*2380*/  LOP3.LUT R26, R27, 0xf000f, RZ, 0xc0, !PT ;  /* 0x000f000f1b1a7812 */ /* 0x000fe400078ec0ff */
[----:B------:R-:W-:Y:S02]  /*2390*/  LOP3.LUT R48, R25, 0xf000f0, RZ, 0xc0, !PT ;  /* 0x00f000f019307812 */ /* 0x000fe400078ec0ff */
[----:B------:R-:W-:Y:S02]  /*23a0*/  SHF.R.U32.HI R21, RZ, 0x8, R25 ;  /* 0x00000008ff157819 */ /* 0x000fe40000011619 */
[----:B------:R-:W-:Y:S02]  /*23b0*/  LOP3.LUT R54, R27, 0xf000f0, RZ, 0xc0, !PT ;  /* 0x00f000f01b367812 */ /* 0x000fe400078ec0ff */
[----:B------:R-:W-:-:S02]  /*23c0*/  SHF.R.U32.HI R23, RZ, 0x8, R27 ;  /* 0x00000008ff177819 */ /* 0x000fc4000001161b */
        /* <DEDUP_REMOVED lines=11> */
[----:B------:R-:W-:Y:S01]  /*2480*/  HFMA2 R44, R44, 0.0625, 0.0625, R5 ;  /* 0x2c002c002c2c7831 */ /* 0x000fe20000000005 */
[----:B------:R-:W-:Y:S01]  /*2490*/  LOP3.LUT R50, R54, 0x64006400, RZ, 0xfc, !PT ;  /* 0x6400640036327812 */ /* 0x000fe200078efcff */
[----:B------:R-:W-:-:S02]  /*24a0*/  HFMA2 R46, R46, 0.0625, 0.0625, R7 ;  /* 0x2c002c002e2e7831 */ /* 0x000fc40000000007 */
[-C--:B-1----:R-:W-:Y:S02]  /*24b0*/  HFMA2 R54, R24, R16.reuse, RZ ;  /* 0x0000001018367231 */ /* 0x082fe400000000ff */
[-C--:B------:R-:W-:Y:S02]  /*24c0*/  HFMA2 R59, R25, R16.reuse, RZ.H0_H0 ;  /* 0x00000010193b7231 */ /* 0x080fe400000400ff */
[----:B------:R-:W-:Y:S02]  /*24d0*/  HFMA2 R48, R48, 0.0625, 0.0625, R9 ;  /* 0x2c002c0030307831 */ /* 0x000fe40000000009 */
[----:B------:R-:W-:Y:S02]  /*24e0*/  HFMA2 R50, R50, 0.0625, 0.0625, R11 ;  /* 0x2c002c0032327831 */ /* 0x000fe4000000000b */
[-C--:B------:R-:W-:Y:S02]  /*24f0*/  HFMA2 R66, R26, R16.reuse, RZ ;  /* 0x000000101a427231 */ /* 0x080fe400000000ff */
[----:B------:R-:W-:Y:S01]  /*2500*/  HFMA2 R58, R27, R16, RZ.H0_H0 ;  /* 0x000000101b3a7231 */ /* 0x000fe200000400ff */
        /* <DEDUP_REMOVED lines=8> */
[----:B------:R-:W-:-:S02]  /*2590*/  LOP3.LUT R56, R23, 0xf000f, RZ, 0xc0, !PT ;  /* 0x000f000f17387812 */ /* 0x000fc400078ec0ff */
[----:B------:R-:W-:Y:S02]  /*25a0*/  LOP3.LUT R57, R54, 0x64006400, RZ, 0xfc, !PT ;  /* 0x6400640036397812 */ /* 0x000fe400078efcff */
[----:B------:R-:W-:Y:S01]  /*25b0*/  LOP3.LUT R61, R52, 0x64006400, RZ, 0xfc, !PT ;  /* 0x64006400343d7812 */ /* 0x000fe200078efcff */
[----:B------:R-:W-:Y:S01]  /*25c0*/  HADD2 R52, R17, R4 ;  /* 0x0000000411347230 */ /* 0x000fe20000000000 */
[----:B------:R-:W-:Y:S01]  /*25d0*/  LOP3.LUT R60, R56, 0x64006400, RZ, 0xfc, !PT ;  /* 0x64006400383c7812 */ /* 0x000fe200078efcff */
[----:B------:R-:W-:Y:S01]  /*25e0*/  HFMA2 R54, R57, 1, 1, R6 ;  /* 0x3c003c0039367831 */ /* 0x000fe20000000006 */
[----:B------:R-:W-:Y:S01]  /*25f0*/  LOP3.LUT R20, R20, 0xf000f0, RZ, 0xc0, !PT ;  /* 0x00f000f014147812 */ /* 0x000fe200078ec0ff */
[----:B------:R-:W-:Y:S02]  /*2600*/  HADD2 R56, R61, R8 ;  /* 0x000000083d387230 */ /* 0x000fe40000000000 */
[-C--:B------:R-:W-:Y:S02]  /*2610*/  HFMA2 R16, R52, R18.reuse, R16 ;  /* 0x0000001234107231 */ /* 0x080fe40000000010 */
[----:B------:R-:W-:-:S02]  /*2620*/  HFMA2 R17, R54, R18, R59 ;  /* 0x0000001236117231 */ /* 0x000fc4000000003b */
[----:B------:R-:W-:Y:S01]  /*2630*/  HFMA2 R57, R60, 1, 1, R10 ;  /* 0x3c003c003c397831 */ /* 0x000fe2000000000a */
[----:B------:R-:W-:Y:S01]  /*2640*/  LOP3.LUT R21, R21, 0xf000f0, RZ, 0xc0, !PT ;  /* 0x00f000f015157812 */ /* 0x000fe200078ec0ff */
[-C--:B------:R-:W-:Y:S01]  /*2650*/  HFMA2 R66, R56, R18.reuse, R66 ;  /* 0x0000001238427231 */ /* 0x080fe20000000042 */
[----:B------:R-:W-:Y:S01]  /*2660*/  LOP3.LUT R23, R23, 0xf000f0, RZ, 0xc0, !PT ;  /* 0x00f000f017177812 */ /* 0x000fe200078ec0ff */
[----:B------:R-:W-:Y:S01]  /*2670*/  HFMA2 R18, R57, R18, R58 ;  /* 0x0000001239127231 */ /* 0x000fe2000000003a */
[----:B------:R-:W-:Y:S02]  /*2680*/  LOP3.LUT R58, R22, 0xf000f0, RZ, 0xc0, !PT ;  /* 0x00f000f0163a7812 */ /* 0x000fe400078ec0ff */
[----:B------:R-:W-:Y:S02]  /*2690*/  LOP3.LUT R20, R20, 0x64006400, RZ, 0xfc, !PT ;  /* 0x6400640014147812 */ /* 0x000fe400078efcff */
[----:B------:R-:W-:Y:S02]  /*26a0*/  LOP3.LUT R22, R21, 0x64006400, RZ, 0xfc, !PT ;  /* 0x6400640015167812 */ /* 0x000fe400078efcff */
        /* <DEDUP_REMOVED lines=10> */
[----:B------:R-:W0:Y:S01]  /*2750*/  LDS.128 R16, [UR5+0x110] ;  /* 0x00011005ff107984 */ /* 0x000e220008000c00 */
[--C-:B------:R-:W-:Y:S02]  /*2760*/  HADD2.F32 R23, -RZ, R22.reuse.H0_H0 ;  /* 0x20000016ff177230 */ /* 0x100fe40000004100 */
[----:B------:R-:W-:-:S05]  /*2770*/  HADD2.F32 R22, -RZ, R22.H1_H1 ;  /* 0x30000016ff167230 */ /* 0x000fca0000004100 */
[----:B------:R-:W-:Y:S01]  /*2780*/  FADD.FTZ R22, R23, R22 ;  /* 0x0000001617167221 */ /* 0x000fe20000010000 */
[--C-:B------:R-:W-:Y:S02]  /*2790*/  HADD2.F32 R23, -RZ, R20.reuse.H0_H0 ;  /* 0x20000014ff177230 */ /* 0x100fe40000004100 */
[----:B------:R-:W-:Y:S02]  /*27a0*/  HADD2.F32 R20, -RZ, R20.H1_H1 ;  /* 0x30000014ff147230 */ /* 0x000fe40000004100 */
[----:B------:R-:W-:-:S03]  /*27b0*/  FFMA.FTZ R63, R14, R22, R63 ;  /* 0x000000160e3f7223 */ /* 0x000fc6000001003f */
        /* <DEDUP_REMOVED lines=121> */
[----:B------:R-:W0:Y:S02]  /*2f50*/  LDS.128 R20, [UR5+0x510] ;  /* 0x00051005ff147984 */ /* 0x000e240008000c00 */
[-C--:B0-----:R-:W-:Y:S02]  /*2f60*/  HFMA2 R68, R24, R20.reuse, RZ ;  /* 0x0000001418447231 */ /* 0x081fe400000000ff */
[-C--:B------:R-:W-:Y:S02]  /*2f70*/  HFMA2 R70, R25, R20.reuse, RZ.H0_H0 ;  /* 0x0000001419467231 */ /* 0x080fe400000400ff */
[-C--:B------:R-:W-:Y:S02]  /*2f80*/  HFMA2 R72, R26, R20.reuse, RZ ;  /* 0x000000141a487231 */ /* 0x080fe400000000ff */
[----:B------:R-:W-:Y:S02]  /*2f90*/  HFMA2 R20, R27, R20, RZ.H0_H0 ;  /* 0x000000141b147231 */ /* 0x000fe400000400ff */
[----:B------:R0:W2:Y:S01]  /*2fa0*/  LDG.E.128.CONSTANT R24, desc[UR8][R76.64] ;  /* 0x000000084c187981 */ /* 0x0000a2000c1e9d00 */
[----:B------:R-:W-:-:S02]  /*2fb0*/  HFMA2 R16, R58, R19, R16 ;  /* 0x000000133a107231 */ /* 0x000fc40000000010 */
[-C--:B------:R-:W-:Y:S02]  /*2fc0*/  HFMA2 R70, R46, R21.reuse, R70 ;  /* 0x000000152e467231 */ /* 0x080fe40000000046 */
[-C--:B------:R-:W-:Y:S02]  /*2fd0*/  HFMA2 R68, R44, R21.reuse, R68 ;  /* 0x000000152c447231 */ /* 0x080fe40000000044 */
[-C--:B------:R-:W-:Y:S02]  /*2fe0*/  HFMA2 R20, R50, R21.reuse, R20 ;  /* 0x0000001532147231 */ /* 0x080fe40000000014 */
[----:B------:R-:W-:Y:S02]  /*2ff0*/  HFMA2 R72, R48, R21, R72 ;  /* 0x0000001530487231 */ /* 0x000fe40000000048 */
[----:B------:R-:W-:Y:S02]  /*3000*/  HFMA2 R21, R59, R19, R17 ;  /* 0x000000133b157231 */ /* 0x000fe40000000011 */
[----:B------:R-:W-:-:S02]  /*3010*/  HADD2.F32 R17, -RZ, R16.H0_H0 ;  /* 0x20000010ff117230 */ /* 0x000fc40000004100 */
[-C--:B------:R-:W-:Y:S02]  /*3020*/  HFMA2 R66, R60, R19.reuse, R66 ;  /* 0x000000133c427231 */ /* 0x080fe40000000042 */
[----:B------:R-:W-:Y:S02]  /*3030*/  HADD2.F32 R16, -RZ, R16.H1_H1 ;  /* 0x30000010ff107230 */ /* 0x000fe40000004100 */
[----:B------:R-:W-:Y:S02]  /*3040*/  HFMA2 R18, R61, R19, R18 ;  /* 0x000000133d127231 */ /* 0x000fe40000000012 */
[----:B------:R-:W-:Y:S02]  /*3050*/  HADD2.F32 R44, -RZ, R21.H1_H1 ;  /* 0x30000015ff2c7230 */ /* 0x000fe40000004100 */
[----:B------:R-:W-:Y:S02]  /*3060*/  HFMA2 R20, R57, R22, R20 ;  /* 0x0000001639147231 */ /* 0x000fe40000000014 */
[----:B------:R-:W-:-:S02]  /*3070*/  HADD2.F32 R19, -RZ, R66.H1_H1 ;  /* 0x30000042ff137230 */ /* 0x000fc40000004100 */
[----:B------:R-:W-:Y:S01]  /*3080*/  FADD.FTZ R16, R17, R16 ;  /* 0x0000001011107221 */ /* 0x000fe20000010000 */
[----:B------:R-:W-:Y:S02]  /*3090*/  HADD2.F32 R17, -RZ, R21.H0_H0 ;  /* 0x20000015ff117230 */ /* 0x000fe40000004100 */
[----:B------:R-:W-:Y:S02]  /*30a0*/  HFMA2 R68, R52, R22, R68 ;  /* 0x0000001634447231 */ /* 0x000fe40000000044 */
[----:B------:R-:W-:Y:S02]  /*30b0*/  HADD2.F32 R21, -RZ, R18.H0_H0 ;  /* 0x20000012ff157230 */ /* 0x000fe40000004100 */
[----:B------:R-:W-:Y:S01]  /*30c0*/  FFMA.FTZ R65, R14, R16, R65 ;  /* 0x000000100e417223 */ /* 0x000fe20000010041 */
[----:B------:R-:W-:Y:S02]  /*30d0*/  HADD2.F32 R16, -RZ, R66.H0_H0 ;  /* 0x20000042ff107230 */ /* 0x000fe40000004100 */
[----:B------:R-:W-:Y:S01]  /*30e0*/  FADD.FTZ R17, R17, R44 ;  /* 0x0000002c11117221 */ /* 0x000fe20000010000 */
[----:B------:R-:W-:-:S02]  /*30f0*/  HADD2.F32 R18, -RZ, R18.H1_H1 ;  /* 0x30000012ff127230 */ /* 0x000fc40000004100 */
[-C--:B------:R-:W-:Y:S02]  /*3100*/  HFMA2 R72, R56, R22.reuse, R72 ;  /* 0x0000001638487231 */ /* 0x080fe40000000048 */
[----:B------:R-:W-:Y:S02]  /*3110*/  HFMA2 R70, R54, R22, R70 ;  /* 0x0000001636467231 */ /* 0x000fe40000000046 */
[----:B------:R-:W-:Y:S01]  /*3120*/  FADD.FTZ R16, R16, R19 ;  /* 0x0000001310107221 */ /* 0x000fe20000010000 */
[----:B------:R-:W-:Y:S01]  /*3130*/  FFMA.FTZ R62, R15, R17, R62 ;  /* 0x000000110f3e7223 */ /* 0x000fe2000001003e */
[----:B------:R-:W-:Y:S01]  /*3140*/  FADD.FTZ R21, R21, R18 ;  /* 0x0000001215157221 */ /* 0x000fe20000010000 */
[-C--:B------:R-:W-:Y:S02]  /*3150*/  HFMA2 R61, R61, R23.reuse, R20 ;  /* 0x000000173d3d7231 */ /* 0x080fe40000000014 */
[----:B------:R-:W-:Y:S01]  /*3160*/  FFMA.FTZ R66, R28, R16, R67 ;  /* 0x000000101c427223 */ /* 0x000fe20000010043 */
[-C--:B------:R-:W-:Y:S01]  /*3170*/  HFMA2 R68, R58, R23.reuse, R68 ;  /* 0x000000173a447231 */ /* 0x080fe20000000044 */
[----:B------:R-:W1:Y:S01]  /*3180*/  LDS.128 R16, [UR5+0x20] ;  /* 0x00002005ff107984 */ /* 0x000e620008000c00 */
[----:B------:R-:W-:-:S02]  /*3190*/  HFMA2 R72, R60, R23, R72 ;  /* 0x000000173c487231 */ /* 0x000fc40000000048 */
[----:B------:R-:W-:Y:S02]  /*31a0*/  HFMA2 R70, R59, R23, R70 ;  /* 0x000000173b467231 */ /* 0x000fe40000000046 */
[----:B------:R-:W-:Y:S02]  /*31b0*/  HADD2.F32 R46, -RZ, R61.H0_H0 ;  /* 0x2000003dff2e7230 */ /* 0x000fe40000004100 */
[----:B------:R-:W-:Y:S01]  /*31c0*/  FFMA.FTZ R69, R12, R21, R69 ;  /* 0x000000150c457223 */ /* 0x000fe20000010045 */
[--C-:B------:R-:W-:Y:S02]  /*31d0*/  HADD2.F32 R20, -RZ, R68.reuse.H0_H0 ;  /* 0x20000044ff147230 */ /* 0x100fe40000004100 */
[----:B------:R-:W-:Y:S02]  /*31e0*/  HADD2.F32 R23, -RZ, R68.H1_H1 ;  /* 0x30000044ff177230 */ /* 0x000fe40000004100 */
[--C-:B------:R-:W-:Y:S02]  /*31f0*/  HADD2.F32 R44, -RZ, R72.reuse.H0_H0 ;  /* 0x20000048ff2c7230 */ /* 0x100fe40000004100 */
[----:B------:R-:W-:-:S02]  /*3200*/  HADD2.F32 R59, -RZ, R72.H1_H1 ;  /* 0x30000048ff3b7230 */ /* 0x000fc40000004100 */
[----:B------:R-:W-:Y:S01]  /*3210*/  FADD.FTZ R20, R20, R23 ;  /* 0x0000001714147221 */ /* 0x000fe20000010000 */
[----:B------:R-:W-:Y:S02]  /*3220*/  HADD2.F32 R61, -RZ, R61.H1_H1 ;  /* 0x3000003dff3d7230 */ /* 0x000fe40000004100 */
        /* <DEDUP_REMOVED lines=25> */
[----:B------:R-:W-:Y:S01]  /*33c0*/  HADD2 R24, R25, R6 ;  /* 0x0000000619187230 */ /* 0x000fe20000000000 */
[----:B------:R-:W-:Y:S01]  /*33d0*/  LOP3.LUT R59, R26, 0x64006400, RZ, 0xfc, !PT ;  /* 0x640064001a3b7812 */ /* 0x000fe200078efcff */
[----:B------:R-:W-:Y:S01]  /*33e0*/  HFMA2 R27, R27, 1, 1, R4 ;  /* 0x3c003c001b1b7831 */ /* 0x000fe20000000004 */
        /* <DEDUP_REMOVED lines=52> */
[----:B------:R-:W-:Y:S02]  /*3730*/  HADD2.F32 R22, -RZ, R22.H1_H1 ;  /* 0x30000016ff167230 */ /* 0x000fe40000004100 */
[----:B------:R-:W-:-:S03]  /*3740*/  HADD2.F32 R68, -RZ, R67.H1_H1 ;  /* 0x30000043ff447230 */ /* 0x000fc60000004100 */
[----:B------:R-:W-:Y:S01]  /*3750*/  FADD.FTZ R22, R23, R22 ;  /* 0x0000001617167221 */ /* 0x000fe20000010000 */
[--C-:B------:R-:W-:Y:S02]  /*3760*/  HADD2.F32 R23, -RZ, R20.reuse.H0_H0 ;  /* 0x20000014ff177230 */ /* 0x100fe40000004100 */
[----:B------:R-:W-:-:S05]  /*3770*/  HADD2.F32 R20, -RZ, R20.H1_H1 ;  /* 0x30000014ff147230 */ /* 0x000fca0000004100 */
[----:B------:R-:W-:Y:S01]  /*3780*/  FADD.FTZ R20, R23, R20 ;  /* 0x0000001417147221 */ /* 0x000fe20000010000 */
[----:B------:R-:W-:Y:S02]  /*3790*/  HADD2.F32 R23, -RZ, R67.H0_H0 ;  /* 0x20000043ff177230 */ /* 0x000fe40000004100 */
[--C-:B------:R-:W-:Y:S02]  /*37a0*/  HADD2.F32 R67, -RZ, R21.reuse.H0_H0 ;  /* 0x20000015ff437230 */ /* 0x100fe40000004100 */
[----:B------:R-:W-:Y:S01]  /*37b0*/  FFMA.FTZ R42, R15, R20, R42 ;  /* 0x000000140f2a7223 */ /* 0x000fe2000001002a */
[----:B------:R-:W-:Y:S01]  /*37c0*/  FADD.FTZ R23, R23, R68 ;  /* 0x0000004417177221 */ /* 0x000fe20000010000 */
[----:B------:R-:W-:-:S03]  /*37d0*/  HADD2.F32 R68, -RZ, R21.H1_H1 ;  /* 0x30000015ff447230 */ /* 0x000fc60000004100 */
[----:B------:R-:W-:Y:S02]  /*37e0*/  FFMA.FTZ R35, R28, R23, R35 ;  /* 0x000000171c237223 */ /* 0x000fe40000010023 */
        /* <DEDUP_REMOVED lines=25> */
[----:B------:R-:W-:Y:S01]  /*3980*/  FFMA.FTZ R45, R14, R23, R45 ;  /* 0x000000170e2d7223 */ /* 0x000fe2000001002d */
[----:B------:R-:W-:Y:S02]  /*3990*/  HADD2.F32 R68, -RZ, R21.H1_H1 ;  /* 0x30000015ff447230 */ /* 0x000fe40000004100 */
[----:B------:R-:W-:Y:S01]  /*39a0*/  FADD.FTZ R22, R63, R22 ;  /* 0x000000163f167221 */ /* 0x000fe20000010000 */
[--C-:B------:R-:W-:Y:S02]  /*39b0*/  HADD2.F32 R63, -RZ, R20.reuse.H0_H0 ;  /* 0x20000014ff3f7230 */ /* 0x100fe40000004100 */
[----:B------:R-:W-:-:S02]  /*39c0*/  HADD2.F32 R20, -RZ, R20.H1_H1 ;  /* 0x30000014ff147230 */ /* 0x000fc40000004100 */
[----:B------:R-:W-:-:S03]  /*39d0*/  FFMA.FTZ R38, R15, R22, R38 ;  /* 0x000000160f267223 */ /* 0x000fc60000010026 */
[----:B------:R-:W-:Y:S01]  /*39e0*/  FADD.FTZ R20, R63, R20 ;  /* 0x000000143f147221 */ /* 0x000fe20000010000 */
[----:B------:R-:W-:-:S03]  /*39f0*/  HADD2.F32 R63, -RZ, R21.H0_H0 ;  /* 0x20000015ff3f7230 */ /* 0x000fc60000004100 */
[----:B------:R-:W-:Y:S02]  /*3a00*/  FFMA.FTZ R43, R28, R20, R43 ;  /* 0x000000141c2b7223 */ /* 0x000fe4000001002b */
        /* <DEDUP_REMOVED lines=97> */
[-C--:B------:R-:W-:Y:S02]  /*4020*/  HFMA2 R20, R57, R22.reuse, R20 ;  /* 0x0000001639147231 */ /* 0x080fe40000000014 */
[----:B------:R-:W-:-:S02]  /*4030*/  HFMA2 R68, R52, R22, R68 ;  /* 0x0000001634447231 */ /* 0x000fc40000000044 */
[----:B------:R-:W-:Y:S01]  /*4040*/  FADD.FTZ R16, R17, R16 ;  /* 0x0000001011107221 */ /* 0x000fe20000010000 */
[----:B------:R-:W-:Y:S02]  /*4050*/  HADD2.F32 R17, -RZ, R21.H0_H0 ;  /* 0x20000015ff117230 */ /* 0x000fe40000004100 */
[----:B------:R-:W-:Y:S02]  /*4060*/  HFMA2 R72, R56, R22, R72 ;  /* 0x0000001638487231 */ /* 0x000fe40000000048 */
[----:B------:R-:W-:Y:S02]  /*4070*/  HADD2.F32 R21, -RZ, R18.H0_H0 ;  /* 0x20000012ff157230 */ /* 0x000fe40000004100 */
[----:B------:R-:W-:Y:S01]  /*4080*/  FFMA.FTZ R65, R14, R16, R65 ;  /* 0x000000100e417223 */ /* 0x000fe20000010041 */
[--C-:B------:R-:W-:Y:S02]  /*4090*/  HADD2.F32 R16, -RZ, R63.reuse.H0_H0 ;  /* 0x2000003fff107230 */ /* 0x100fe40000004100 */
[----:B------:R-:W-:Y:S01]  /*40a0*/  FADD.FTZ R17, R17, R44 ;  /* 0x0000002c11117221 */ /* 0x000fe20000010000 */
[----:B------:R-:W-:-:S02]  /*40b0*/  HADD2.F32 R63, -RZ, R63.H1_H1 ;  /* 0x3000003fff3f7230 */ /* 0x000fc40000004100 */
[-C--:B------:R-:W-:Y:S02]  /*40c0*/  HFMA2 R61, R61, R23.reuse, R20 ;  /* 0x000000173d3d7231 */ /* 0x080fe40000000014 */
[----:B------:R-:W-:Y:S02]  /*40d0*/  HADD2.F32 R18, -RZ, R18.H1_H1 ;  /* 0x30000012ff127230 */ /* 0x000fe40000004100 */
[----:B------:R-:W-:Y:S01]  /*40e0*/  FFMA.FTZ R62, R15, R17, R62 ;  /* 0x000000110f3e7223 */ /* 0x000fe2000001003e */
[----:B------:R-:W-:Y:S02]  /*40f0*/  HFMA2 R70, R54, R22, R70 ;  /* 0x0000001636467231 */ /* 0x000fe40000000046 */
[----:B------:R-:W-:Y:S01]  /*4100*/  FADD.FTZ R63, R16, R63 ;  /* 0x0000003f103f7221 */ /* 0x000fe20000010000 */
[-C--:B------:R-:W-:Y:S02]  /*4110*/  HFMA2 R68, R58, R23.reuse, R68 ;  /* 0x000000173a447231 */ /* 0x080fe40000000044 */
[----:B------:R-:W-:Y:S01]  /*4120*/  FADD.FTZ R21, R21, R18 ;  /* 0x0000001215157221 */ /* 0x000fe20000010000 */
[-C--:B------:R-:W-:Y:S01]  /*4130*/  HFMA2 R72, R60, R23.reuse, R72 ;  /* 0x000000173c487231 */ /* 0x080fe20000000048 */
[----:B------:R-:W1:Y:S01]  /*4140*/  LDS.128 R16, [UR5+0x30] ;  /* 0x00003005ff107984 */ /* 0x000e620008000c00 */
[----:B------:R-:W-:-:S02]  /*4150*/  HFMA2 R70, R59, R23, R70 ;  /* 0x000000173b467231 */ /* 0x000fc40000000046 */
[--C-:B------:R-:W-:Y:S02]  /*4160*/  HADD2.F32 R46, -RZ, R61.reuse.H0_H0 ;  /* 0x2000003dff2e7230 */ /* 0x100fe40000004100 */
[----:B------:R-:W-:Y:S01]  /*4170*/  FFMA.FTZ R69, R12, R21, R69 ;  /* 0x000000150c457223 */ /* 0x000fe20000010045 */
[----:B------:R-:W-:Y:S02]  /*4180*/  HADD2.F32 R61, -RZ, R61.H1_H1 ;  /* 0x3000003dff3d7230 */ /* 0x000fe40000004100 */
[----:B------:R-:W-:Y:S01]  /*4190*/  FFMA.FTZ R66, R28, R63, R66 ;  /* 0x0000003f1c427223 */ /* 0x000fe20000010042 */
[--C-:B------:R-:W-:Y:S01]  /*41a0*/  HADD2.F32 R20, -RZ, R68.reuse.H0_H0 ;  /* 0x20000044ff147230 */ /* 0x100fe20000004100 */
[----:B------:R-:W-:Y:S01]  /*41b0*/  IADD3 R32, PT, PT, R32, 0x20, RZ ;  /* 0x0000002020207810 */ /* 0x000fe20007ffe0ff */
[----:B------:R-:W-:Y:S02]  /*41c0*/  HADD2.F32 R23, -RZ, R68.H1_H1 ;  /* 0x30000044ff177230 */ /* 0x000fe40000004100 */
[----:B------:R-:W-:Y:S01]  /*41d0*/  FADD.FTZ R46, R46, R61 ;  /* 0x0000003d2e2e7221 */ /* 0x000fe20000010000 */
[--C-:B------:R-:W-:Y:S01]  /*41e0*/  HADD2.F32 R44, -RZ, R72.reuse.H0_H0 ;  /* 0x20000048ff2c7230 */ /* 0x100fe20000004100 */
[----:B------:R-:W-:Y:S01]  /*41f0*/  ISETP.GE.U32.AND P0, PT, R32, R33, PT ;  /* 0x000000212000720c */ /* 0x000fe20003f06070 */
[----:B------:R-:W-:-:S02]  /*4200*/  HADD2.F32 R59, -RZ, R72.H1_H1 ;  /* 0x30000048ff3b7230 */ /* 0x000fc40000004100 */
[----:B------:R-:W-:Y:S01]  /*4210*/  FADD.FTZ R20, R20, R23 ;  /* 0x0000001714147221 */ /* 0x000fe20000010000 */
[--C-:B------:R-:W-:Y:S02]  /*4220*/  HADD2.F32 R22, -RZ, R70.reuse.H0_H0 ;  /* 0x20000046ff167230 */ /* 0x100fe40000004100 */
[----:B------:R-:W-:Y:S01]  /*4230*/  FFMA.FTZ R71, R12, R46, R71 ;  /* 0x0000002e0c477223 */ /* 0x000fe20000010047 */
[----:B------:R-:W-:Y:S02]  /*4240*/  HADD2.F32 R57, -RZ, R70.H1_H1 ;  /* 0x30000046ff397230 */ /* 0x000fe40000004100 */
[----:B------:R-:W-:Y:S01]  /*4250*/  FADD.FTZ R44, R44, R59 ;  /* 0x0000003b2c2c7221 */ /* 0x000fe20000010000 */
[----:B------:R-:W-:Y:S01]  /*4260*/  FFMA.FTZ R75, R14, R20, R75 ;  /* 0x000000140e4b7223 */ /* 0x000fe2000001004b */
[----:B0-----:R-:W-:Y:S01]  /*4270*/  IMAD.WIDE R76, R34, 0x4, R76 ;  /* 0x00000004224c7825 */ /* 0x001fe200078e024c */
[----:B------:R-:W-:-:S03]  /*4280*/  IADD3 R2, PT, PT, R2, 0x20, RZ ;  /* 0x0000002002027810 */ /* 0x000fc60007ffe0ff */
[----:B------:R-:W-:Y:S01]  /*4290*/  FADD.FTZ R22, R22, R57 ;  /* 0x0000003916167221 */ /* 0x000fe20000010000 */
[----:B------:R-:W-:-:S03]  /*42a0*/  FFMA.FTZ R73, R28, R44, R73 ;  /* 0x0000002c1c497223 */ /* 0x000fc60000010049 */
[----:B------:R-:W-:Y:S01]  /*42b0*/  FFMA.FTZ R64, R15, R22, R64 ;  /* 0x000000160f407223 */ /* 0x000fe20000010040 */
[C---:B--2---:R-:W-:Y:S02]  /*42c0*/  LOP3.LUT R46, R24.reuse, 0xf000f0, RZ, 0xc0, !PT ;  /* 0x00f000f0182e7812 */ /* 0x044fe400078ec0ff */
[----:B------:R-:W-:Y:S02]  /*42d0*/  LOP3.LUT R44, R24, 0xf000f, RZ, 0xc0, !PT ;  /* 0x000f000f182c7812 */ /* 0x000fe400078ec0ff */
[----:B------:R-:W-:Y:S02]  /*42e0*/  SHF.R.U32.HI R20, RZ, 0x8, R24 ;  /* 0x00000008ff147819 */ /* 0x000fe40000011618 */
[C---:B------:R-:W-:Y:S02]  /*42f0*/  LOP3.LUT R48, R25.reuse, 0xf000f0, RZ, 0xc0, !PT ;  /* 0x00f000f019307812 */ /* 0x040fe400078ec0ff */
[----:B------:R-:W-:Y:S02]  /*4300*/  LOP3.LUT R24, R25, 0xf000f, RZ, 0xc0, !PT ;  /* 0x000f000f19187812 */ /* 0x000fe400078ec0ff */
[----:B------:R-:W-:-:S02]  /*4310*/  LOP3.LUT R50, R26, 0xf000f, RZ, 0xc0, !PT ;  /* 0x000f000f1a327812 */ /* 0x000fc400078ec0ff */
[C---:B------:R-:W-:Y:S02]  /*4320*/  LOP3.LUT R54, R27.reuse, 0xf000f, RZ, 0xc0, !PT ;  /* 0x000f000f1b367812 */ /* 0x040fe400078ec0ff */
[----:B------:R-:W-:Y:S02]  /*4330*/  SHF.R.U32.HI R21, RZ, 0x8, R25 ;  /* 0x00000008ff157819 */ /* 0x000fe40000011619 */
[----:B------:R-:W-:Y:S02]  /*4340*/  LOP3.LUT R52, R26, 0xf000f0, RZ, 0xc0, !PT ;  /* 0x00f000f01a347812 */ /* 0x000fe400078ec0ff */
[----:B------:R-:W-:Y:S02]  /*4350*/  SHF.R.U32.HI R22, RZ, 0x8, R26 ;  /* 0x00000008ff167819 */ /* 0x000fe4000001161a */
[----:B------:R-:W-:Y:S02]  /*4360*/  LOP3.LUT R46, R46, 0x64006400, RZ, 0xfc, !PT ;  /* 0x640064002e2e7812 */ /* 0x000fe400078efcff */
[----:B------:R-:W-:-:S02]  /*4370*/  LOP3.LUT R56, R27, 0xf000f0, RZ, 0xc0, !PT ;  /* 0x00f000f01b387812 */ /* 0x000fc400078ec0ff */
[----:B------:R-:W-:Y:S02]  /*4380*/  SHF.R.U32.HI R23, RZ, 0x8, R27 ;  /* 0x00000008ff177819 */ /* 0x000fe4000001161b */
[----:B------:R-:W-:Y:S02]  /*4390*/  LOP3.LUT R25, R44, 0x64006400, RZ, 0xfc, !PT ;  /* 0x640064002c197812 */ /* 0x000fe400078efcff */
[----:B------:R-:W-:Y:S01]  /*43a0*/  LOP3.LUT R26, R48, 0x64006400, RZ, 0xfc, !PT ;  /* 0x64006400301a7812 */ /* 0x000fe200078efcff */
[----:B------:R-:W-:Y:S01]  /*43b0*/  HFMA2 R48, R46, 0.0625, 0.0625, R5 ;  /* 0x2c002c002e307831 */ /* 0x000fe20000000005 */
[----:B------:R-:W-:Y:S01]  /*43c0*/  LOP3.LUT R27, R24, 0x64006400, RZ, 0xfc, !PT ;  /* 0x64006400181b7812 */ /* 0x000fe200078efcff */
[----:B------:R-:W-:Y:S01]  /*43d0*/  HFMA2 R24, R25, 1, 1, R4 ;  /* 0x3c003c0019187831 */ /* 0x000fe20000000004 */
[----:B------:R-:W-:Y:S01]  /*43e0*/  LOP3.LUT R57, R50, 0x64006400, RZ, 0xfc, !PT ;  /* 0x6400640032397812 */ /* 0x000fe200078efcff */
[----:B------:R-:W-:Y:S01]  /*43f0*/  HFMA2 R46, R26, 0.0625, 0.0625, R7 ;  /* 0x2c002c001a2e7831 */ /* 0x000fe20000000007 */
[----:B------:R-:W-:Y:S01]  /*4400*/  LOP3.LUT R59, R54, 0x64006400, RZ, 0xfc, !PT ;  /* 0x64006400363b7812 */ /* 0x000fe200078efcff */
[----:B------:R-:W-:Y:S01]  /*4410*/  HADD2 R25, R27, R6 ;  /* 0x000000061b197230 */ /* 0x000fe20000000000 */
[----:B------:R-:W-:Y:S01]  /*4420*/  LOP3.LUT R50, R52, 0x64006400, RZ, 0xfc, !PT ;  /* 0x6400640034327812 */ /* 0x000fe200078efcff */
[----:B------:R-:W-:Y:S01]  /*4430*/  HFMA2 R44, R57, 1, 1, R8 ;  /* 0x3c003c00392c7831 */ /* 0x000fe20000000008 */
[----:B------:R-:W-:Y:S01]  /*4440*/  LOP3.LUT R56, R56, 0x64006400, RZ, 0xfc, !PT ;  /* 0x6400640038387812 */ /* 0x000fe200078efcff */
[----:B------:R-:W-:-:S02]  /*4450*/  HADD2 R26, R59, R10 ;  /* 0x0000000a3b1a7230 */ /* 0x000fc40000000000 */
        /* <DEDUP_REMOVED lines=16> */
[----:B------:R-:W-:Y:S02]  /*4560*/  LOP3.LUT R63, R52, 0x64006400, RZ, 0xfc, !PT ;  /* 0x64006400343f7812 */ /* 0x000fe400078efcff */
[----:B------:R-:W-:Y:S01]  /*4570*/  LOP3.LUT R60, R56, 0x64006400, RZ, 0xfc, !PT ;  /* 0x64006400383c7812 */ /* 0x000fe200078efcff */
[----:B------:R-:W-:Y:S02]  /*4580*/  HADD2 R56, R17, R4 ;  /* 0x0000000411387230 */ /* 0x000fe40000000000 */
[----:B------:R-:W-:Y:S02]  /*4590*/  HFMA2 R54, R57, 1, 1, R6 ;  /* 0x3c003c0039367831 */ /* 0x000fe40000000006 */
[----:B------:R-:W-:Y:S01]  /*45a0*/  HADD2 R52, R63, R8 ;  /* 0x000000083f347230 */ /* 0x000fe20000000000 */
[----:B------:R-:W-:Y:S01]  /*45b0*/  LOP3.LUT R20, R20, 0xf000f0, RZ, 0xc0, !PT ;  /* 0x00f000f014147812 */ /* 0x000fe200078ec0ff */
[----:B------:R-:W-:-:S02]  /*45c0*/  HFMA2 R57, R60, 1, 1, R10 ;  /* 0x3c003c003c397831 */ /* 0x000fc4000000000a */
[-C--:B------:R-:W-:Y:S02]  /*45d0*/  HFMA2 R17, R54, R18.reuse, R59 ;  /* 0x0000001236117231 */ /* 0x080fe4000000003b */
[-C--:B------:R-:W-:Y:S01]  /*45e0*/  HFMA2 R16, R56, R18.reuse, R16 ;  /* 0x0000001238107231 */ /* 0x080fe20000000010 */
[----:B------:R-:W-:Y:S01]  /*45f0*/  LOP3.LUT R21, R21, 0xf000f0, RZ, 0xc0, !PT ;  /* 0x00f000f015157812 */ /* 0x000fe200078ec0ff */
[-C--:B------:R-:W-:Y:S02]  /*4600*/  HFMA2 R61, R52, R18.reuse, R61 ;  /* 0x00000012343d7231 */ /* 0x080fe4000000003d */
[----:B------:R-:W-:Y:S01]  /*4610*/  HFMA2 R18, R57, R18, R58 ;  /* 0x0000001239127231 */ /* 0x000fe2000000003a */
[----:B------:R-:W-:Y:S02]  /*4620*/  LOP3.LUT R58, R22, 0xf000f0, RZ, 0xc0, !PT ;  /* 0x00f000f0163a7812 */ /* 0x000fe400078ec0ff */
[----:B------:R-:W-:Y:S02]  /*4630*/  LOP3.LUT R23, R23, 0xf000f0, RZ, 0xc0, !PT ;  /* 0x00f000f017177812 */ /* 0x000fe400078ec0ff */
[----:B------:R-:W-:-:S02]  /*4640*/  LOP3.LUT R20, R20, 0x64006400, RZ, 0xfc, !PT ;  /* 0x6400640014147812 */ /* 0x000fc400078efcff */
[----:B------:R-:W-:Y:S02]  /*4650*/  LOP3.LUT R22, R21, 0x64006400, RZ, 0xfc, !PT ;  /* 0x6400640015167812 */ /* 0x000fe400078efcff */
[----:B------:R-:W-:Y:S01]  /*4660*/  LOP3.LUT R60, R58, 0x64006400, RZ, 0xfc, !PT ;  /* 0x640064003a3c7812 */ /* 0x000fe200078efcff */
[----:B------:R-:W-:Y:S01]  /*4670*/  HFMA2 R58, R20, 0.0625, 0.0625, R5 ;  /* 0x2c002c00143a7831 */ /* 0x000fe20000000005 */
[----:B------:R-:W-:Y:S01]  /*4680*/  LOP3.LUT R68, R23, 0x64006400, RZ, 0xfc, !PT ;  /* 0x6400640017447812 */ /* 0x000fe200078efcff */
[----:B------:R-:W-:Y:S02]  /*4690*/  HFMA2 R59, R22, 0.0625, 0.0625, R7 ;  /* 0x2c002c00163b7831 */ /* 0x000fe40000000007 */
[----:B------:R-:W-:Y:S02]  /*46a0*/  HFMA2 R60, R60, 0.0625, 0.0625, R9 ;  /* 0x2c002c003c3c7831 */ /* 0x000fe40000000009 */
[----:B------:R-:W-:Y:S02]  /*46b0*/  HFMA2 R63, R68, 0.0625, 0.0625, R11 ;  /* 0x2c002c00443f7831 */ /* 0x000fe4000000000b */
[----:B------:R-:W-:-:S02]  /*46c0*/  HFMA2 R22, R58, R19, R16 ;  /* 0x000000133a167231 */ /* 0x000fc40000000010 */
[-C--:B------:R-:W-:Y:S02]  /*46d0*/  HFMA2 R20, R59, R19.reuse, R17 ;  /* 0x000000133b147231 */ /* 0x080fe40000000011 */
[-C--:B------:R-:W-:Y:S02]  /*46e0*/  HFMA2 R61, R60, R19.reuse, R61 ;  /* 0x000000133c3d7231 */ /* 0x080fe4000000003d */
[----:B------:R-:W-:Y:S02]  /*46f0*/  HFMA2 R21, R63, R19, R18 ;  /* 0x000000133f157231 */ /* 0x000fe40000000012 */
[----:B------:R-:W0:Y:S01]  /*4700*/  LDS.128 R16, [UR5+0x130] ;  /* 0x00013005ff107984 */ /* 0x000e220008000c00 */
[--C-:B------:R-:W-:Y:S02]  /*4710*/  HADD2.F32 R23, -RZ, R22.reuse.H0_H0 ;  /* 0x20000016ff177230 */ /* 0x100fe40000004100 */
[----:B------:R-:W-:Y:S02]  /*4720*/  HADD2.F32 R22, -RZ, R22.H1_H1 ;  /* 0x30000016ff167230 */ /* 0x000fe40000004100 */
[----:B------:R-:W-:-:S03]  /*4730*/  HADD2.F32 R68, -RZ, R61.H1_H1 ;  /* 0x3000003dff447230 */ /* 0x000fc60000004100 */
[----:B------:R-:W-:Y:S01]  /*4740*/  FADD.FTZ R22, R23, R22 ;  /* 0x0000001617167221 */ /* 0x000fe20000010000 */
[--C-:B------:R-:W-:Y:S02]  /*4750*/  HADD2.F32 R23, -RZ, R20.reuse.H0_H0 ;  /* 0x20000014ff177230 */ /* 0x100fe40000004100 */
[----:B------:R-:W-:Y:S02]  /*4760*/  HADD2.F32 R20, -RZ, R20.H1_H1 ;  /* 0x30000014ff147230 */ /* 0x000fe40000004100 */
[----:B------:R-:W-:-:S03]  /*4770*/  FFMA.FTZ R67, R14, R22, R67 ;  /* 0x000000160e437223 */ /* 0x000fc60000010043 */
[----:B------:R-:W-:Y:S01]  /*4780*/  FADD.FTZ R20, R23, R20 ;  /* 0x0000001417147221 */ /* 0x000fe20000010000 */
[----:B------:R-:W-:Y:S02]  /*4790*/  HADD2.F32 R23, -RZ, R61.H0_H0 ;  /* 0x2000003dff177230 */ /* 0x000fe40000004100 */
[--C-:B------:R-:W-:Y:S02]  /*47a0*/  HADD2.F32 R61, -RZ, R21.reuse.H0_H0 ;  /* 0x20000015ff3d7230 */ /* 0x100fe40000004100 */
[----:B------:R-:W-:Y:S01]  /*47b0*/  FFMA.FTZ R42, R15, R20, R42 ;  /* 0x000000140f2a7223 */ /* 0x000fe2000001002a */
[----:B------:R-:W-:Y:S01]  /*47c0*/  FADD.FTZ R23, R23, R68 ;  /* 0x0000004417177221 */ /* 0x000fe20000010000 */
[----:B------:R-:W-:-:S03]  /*47d0*/  HADD2.F32 R68, -RZ, R21.H1_H1 ;  /* 0x30000015ff447230 */ /* 0x000fc60000004100 */
        /* <DEDUP_REMOVED lines=119> */
[--C-:B------:R-:W-:Y:S01]  /*4f50*/  HADD2.F32 R61, -RZ, R16.reuse.H0_H0 ;  /* 0x20000010ff3d7230 */ /* 0x100fe20000004100 */
[----:B------:R-:W-:Y:S01]  /*4f60*/  UIADD3 UR5, UPT, UPT, UR5, 0x40, URZ ;  /* 0x0000004005057890 */ /* 0x000fe2000fffe0ff */
[----:B------:R-:W-:-:S02]  /*4f70*/  HADD2.F32 R16, -RZ, R16.H1_H1 ;  /* 0x30000010ff107230 */ /* 0x000fc40000004100 */
[----:B------:R-:W-:-:S03]  /*4f80*/  HADD2.F32 R68, -RZ, R17.H1_H1 ;  /* 0x30000011ff447230 */ /* 0x000fc60000004100 */
[----:B------:R-:W-:Y:S01]  /*4f90*/  FADD.FTZ R16, R61, R16 ;  /* 0x000000103d107221 */ /* 0x000fe20000010000 */
[--C-:B------:R-:W-:Y:S02]  /*4fa0*/  HADD2.F32 R61, -RZ, R18.reuse.H0_H0 ;  /* 0x20000012ff3d7230 */ /* 0x100fe40000004100 */
[----:B------:R-:W-:Y:S02]  /*4fb0*/  HADD2.F32 R18, -RZ, R18.H1_H1 ;  /* 0x30000012ff127230 */ /* 0x000fe40000004100 */
[----:B------:R-:W-:Y:S01]  /*4fc0*/  FFMA.FTZ R65, R14, R16, R65 ;  /* 0x000000100e417223 */ /* 0x000fe20000010041 */
[--C-:B------:R-:W-:Y:S02]  /*4fd0*/  HADD2.F32 R16, -RZ, R19.reuse.H0_H0 ;  /* 0x20000013ff107230 */ /* 0x100fe40000004100 */
[----:B------:R-:W-:Y:S02]  /*4fe0*/  HADD2.F32 R19, -RZ, R19.H1_H1 ;  /* 0x30000013ff137230 */ /* 0x000fe40000004100 */
[----:B------:R-:W-:Y:S01]  /*4ff0*/  FADD.FTZ R18, R61, R18 ;  /* 0x000000123d127221 */ /* 0x000fe20000010000 */
[----:B------:R-:W-:-:S02]  /*5000*/  HADD2.F32 R61, -RZ, R17.H0_H0 ;  /* 0x20000011ff3d7230 */ /* 0x000fc40000004100 */
[----:B------:R-:W-:Y:S01]  /*5010*/  FADD.FTZ R16, R16, R19 ;  /* 0x0000001310107221 */ /* 0x000fe20000010000 */
        /* <DEDUP_REMOVED lines=20> */
[----:B------:R-:W-:Y:S02]  /*5160*/  HADD2.F32 R20, -RZ, R50.H0_H0 ;  /* 0x20000032ff147230 */ /* 0x000fe40000004100 */
[----:B------:R-:W-:-:S02]  /*5170*/  HADD2.F32 R18, -RZ, R25.H0_H0 ;  /* 0x20000019ff127230 */ /* 0x000fc40000004100 */
[----:B------:R-:W-:Y:S02]  /*5180*/  HADD2.F32 R19, -RZ, R26.H0_H0 ;  /* 0x2000001aff137230 */ /* 0x000fe40000004100 */
[----:B------:R-:W-:Y:S02]  /*5190*/  HADD2.F32 R21, -RZ, R50.H1_H1 ;  /* 0x30000032ff157230 */ /* 0x000fe40000004100 */
[--C-:B------:R-:W-:Y:S02]  /*51a0*/  HADD2.F32 R16, -RZ, R24.reuse.H0_H0 ;  /* 0x20000018ff107230 */ /* 0x100fe40000004100 */
[----:B------:R-:W-:Y:S02]  /*51b0*/  HADD2.F32 R17, -RZ, R24.H1_H1 ;  /* 0x30000018ff117230 */ /* 0x000fe40000004100 */
[----:B------:R-:W-:Y:S01]  /*51c0*/  FADD.FTZ R20, R20, R21 ;  /* 0x0000001514147221 */ /* 0x000fe20000010000 */
[----:B------:R-:W-:Y:S02]  /*51d0*/  HADD2.F32 R25, -RZ, R25.H1_H1 ;  /* 0x30000019ff197230 */ /* 0x000fe40000004100 */
[----:B------:R-:W-:-:S02]  /*51e0*/  HADD2.F32 R26, -RZ, R26.H1_H1 ;  /* 0x3000001aff1a7230 */ /* 0x000fc40000004100 */
[----:B------:R-:W-:Y:S01]  /*51f0*/  FADD.FTZ R16, R16, R17 ;  /* 0x0000001110107221 */ /* 0x000fe20000010000 */
[----:B------:R-:W-:Y:S01]  /*5200*/  FFMA.FTZ R71, R12, R20, R71 ;  /* 0x000000140c477223 */ /* 0x000fe20000010047 */
[----:B------:R-:W-:Y:S01]  /*5210*/  FADD.FTZ R18, R18, R25 ;  /* 0x0000001912127221 */ /* 0x000fe20000010000 */
[----:B------:R-:W-:Y:S01]  /*5220*/  FADD.FTZ R19, R19, R26 ;  /* 0x0000001a13137221 */ /* 0x000fe20000010000 */
[----:B------:R-:W-:Y:S02]  /*5230*/  FFMA.FTZ R75, R14, R16, R75 ;  /* 0x000000100e4b7223 */ /* 0x000fe4000001004b */
[----:B------:R-:W-:Y:S01]  /*5240*/  FFMA.FTZ R64, R15, R18, R64 ;  /* 0x000000120f407223 */ /* 0x000fe20000010040 */
[----:B------:R-:W-:Y:S01]  /*5250*/  FFMA.FTZ R73, R28, R19, R73 ;  /* 0x000000131c497223 */ /* 0x000fe20000010049 */
[----:B------:R-:W-:Y:S06]  /*5260*/  @!P0 BRA `(.L_x_1059) ;  /* 0xffffffbc00648947 */ /* 0x000fec000383ffff */
.L_x_1057:
[----:B------:R-:W0:Y:S01]  /*5270*/  LDC.64 R2, c[0x0][0x3a0] ;  /* 0x0000e800ff027b82 */ /* 0x000e220000000a00 */
[----:B------:R-:W-:Y:S01]  /*5280*/  IMAD R31, R34, UR4, R31 ;  /* 0x00000004221f7c24 */ /* 0x000fe2000f8e021f */
[----:B------:R-:W-:-:S03]  /*5290*/  F2FP.F16.F32.PACK_AB R42, R42, R67 ;  /* 0x000000432a2a723e */ /* 0x000fc600000000ff */
        /* <DEDUP_REMOVED lines=9> */
.L_x_1063:
[----:B------:R-:W0:Y:S02]  /*5330*/  LDS R4, [R0] ;  /* 0x0000000000047984 */ /* 0x000e240000000800 */
[----:B0-----:R-:W-:-:S05]  /*5340*/  HFMA2 R5, R4, 1, 1, R42 ;  /* 0x3c003c0004057831 */ /* 0x001fca000000002a */
[----:B------:R-:W0:Y:S02]  /*5350*/  ATOMS.CAST.SPIN P0, [R0], R4, R5 ;  /* 0x000000040000758d */ /* 0x000e240001800005 */
[----:B0-----:R-:W-:Y:S05]  /*5360*/  @!P0 BRA `(.L_x_1063) ;  /* 0xfffffffc00f08947 */ /* 0x001fea000383ffff */
[----:B------:R-:W-:Y:S05]  /*5370*/  BRA `(.L_x_1061) ;  /* 0x00000000000c7947 */ /* 0x000fea0003800000 */
.L_x_1062:
[----:B------:R-:W2:Y:S02]  /*5380*/  LD.E R0, desc[UR8][R2.64] ;  /* 0x0000000802007980 */ /* 0x000ea4000c101900 */
[----:B--2---:R-:W-:-:S05]  /*5390*/  IADD3 R5, PT, PT, R42, R0, RZ ;  /* 0x000000002a057210 */ /* 0x004fca0007ffe0ff */
[----:B------:R0:W-:Y:S02]  /*53a0*/  ST.E desc[UR8][R2.64], R5 ;  /* 0x0000000502007985 */ /* 0x0001e4000c101908 */
.L_x_1061:
[----:B------:R-:W-:Y:S05]  /*53b0*/  BSYNC.RECONVERGENT B0 ;  /* 0x0000000000007941 */ /* 0x000fea0003800200 */
.L_x_1060:
[----:B------:R1:W-:Y:S01]  /*53c0*/  ATOM.E.ADD.F16x2.RN.STRONG.GPU P0, RZ, desc[UR8][R2.64+0x4], R35 ;  /* 0x8000042302ff79a2 */ /* 0x0003e2000c10e108 */
[----:B------:R-:W-:Y:S04]  /*53d0*/  BSSY.RECONVERGENT B0, `(.L_x_1064) ;  /* 0x000000e000007945 */ /* 0x000fe80003800200 */
[----:B-1----:R-:W-:Y:S05]  /*53e0*/  @P0 BRA `(.L_x_1065) ;  /* 0x0000000000300947 */ /* 0x002fea0003800000 */
[----:B------:R-:W1:Y:S02]  /*53f0*/  QSPC.E.S P0, RZ, [R2+0x4] ;  /* 0x0000040002ff73aa */ /* 0x000e640000000500 */
[----:B-1----:R-:W-:Y:S05]  /*5400*/  @!P0 BRA `(.L_x_1066) ;  /* 0x00000000001c8947 */ /* 0x002fea0003800000 */
[----:B------:R-:W-:-:S04]  /*5410*/  MOV R4, R2 ;  /* 0x0000000200047202 */ /* 0x000fc80000000f00 */
[----:B------:R-:W-:-:S07]  /*5420*/  MOV R0, R4 ;  /* 0x0000000400007202 */ /* 0x000fce0000000f00 */
.L_x_1067:
[----:B------:R-:W0:Y:S02]  /*5430*/  LDS R4, [R0+0x4] ;  /* 0x0000040000047984 */ /* 0x000e240000000800 */
[----:B0-----:R-:W-:-:S05]  /*5440*/  HADD2 R5, R4, R35 ;  /* 0x0000002304057230 */ /* 0x001fca0000000000 */
[----:B------:R-:W0:Y:S02]  /*5450*/  ATOMS.CAST.SPIN P0, [R0+0x4], R4, R5 ;  /* 0x000004040000758d */ /* 0x000e240001800005 */
[----:B0-----:R-:W-:Y:S05]  /*5460*/  @!P0 BRA `(.L_x_1067) ;  /* 0xfffffffc00f08947 */ /* 0x001fea000383ffff */
[----:B------:R-:W-:Y:S05]  /*5470*/  BRA `(.L_x_1065) ;  /* 0x00000000000c7947 */ /* 0x000fea0003800000 */
.L_x_1066:
[----:B------:R-:W0:Y:S02]  /*5480*/  LD.E R0, desc[UR8][R2.64+0x4] ;  /* 0x0000040802007980 */ /* 0x000e24000c101900 */
[----:B0-----:R-:W-:-:S05]  /*5490*/  IADD3 R5, PT, PT, R35, R0, RZ ;  /* 0x0000000023057210 */ /* 0x001fca0007ffe0ff */
[----:B------:R1:W-:Y:S02]  /*54a0*/  ST.E desc[UR8][R2.64+0x4], R5 ;  /* 0x0000040502007985 */ /* 0x0003e4000c101908 */
.L_x_1065:
[----:B------:R-:W-:Y:S05]  /*54b0*/  BSYNC.RECONVERGENT B0 ;  /* 0x0000000000007941 */ /* 0x000fea0003800200 */
.L_x_1064:
[----:B------:R-:W-:Y:S01]  /*54c0*/  F2FP.F16.F32.PACK_AB R38, R38, R45 ;  /* 0x0000002d2626723e */ /* 0x000fe200000000ff */
[----:B01----:R-:W-:-:S05]  /*54d0*/  IMAD.WIDE R4, R34, 0x2, R2 ;  /* 0x0000000222047825 */ /* 0x003fca00078e0202 */
        /* <DEDUP_REMOVED lines=8> */
.L_x_1071:
[----:B------:R-:W0:Y:S02]  /*5560*/  LDS R2, [R0] ;  /* 0x0000000000027984 */ /* 0x000e240000000800 */
[----:B0-----:R-:W-:-:S05]  /*5570*/  HFMA2 R3, R2, 1, 1, R38 ;  /* 0x3c003c0002037831 */ /* 0x001fca0000000026 */
[----:B------:R-:W0:Y:S02]  /*5580*/  ATOMS.CAST.SPIN P0, [R0], R2, R3 ;  /* 0x000000020000758d */ /* 0x000e240001800003 */
[----:B0-----:R-:W-:Y:S05]  /*5590*/  @!P0 BRA `(.L_x_1071) ;  /* 0xfffffffc00f08947 */ /* 0x001fea000383ffff */
[----:B------:R-:W-:Y:S05]  /*55a0*/  BRA `(.L_x_1069) ;  /* 0x00000000000c7947 */ /* 0x000fea0003800000 */
.L_x_1070:
[----:B------:R-:W2:Y:S02]  /*55b0*/  LD.E R0, desc[UR8][R4.64] ;  /* 0x0000000804007980 */ /* 0x000ea4000c101900 */
[----:B--2---:R-:W-:-:S05]  /*55c0*/  IADD3 R3, PT, PT, R38, R0, RZ ;  /* 0x0000000026037210 */ /* 0x004fca0007ffe0ff */
[----:B------:R0:W-:Y:S02]  /*55d0*/  ST.E desc[UR8][R4.64], R3 ;  /* 0x0000000304007985 */ /* 0x0001e4000c101908 */
.L_x_1069:
[----:B------:R-:W-:Y:S05]  /*55e0*/  BSYNC.RECONVERGENT B0 ;  /* 0x0000000000007941 */ /* 0x000fea0003800200 */
.L_x_1068:
[----:B------:R1:W-:Y:S01]  /*55f0*/  ATOM.E.ADD.F16x2.RN.STRONG.GPU P0, RZ, desc[UR8][R4.64+0x4], R41 ;  /* 0x8000042904ff79a2 */ /* 0x0003e2000c10e108 */
[----:B------:R-:W-:Y:S04]  /*5600*/  BSSY.RECONVERGENT B0, `(.L_x_1072) ;  /* 0x000000e000007945 */ /* 0x000fe80003800200 */
[----:B-1----:R-:W-:Y:S05]  /*5610*/  @P0 BRA `(.L_x_1073) ;  /* 0x0000000000300947 */ /* 0x002fea0003800000 */
[----:B------:R-:W1:Y:S02]  /*5620*/  QSPC.E.S P0, RZ, [R4+0x4] ;  /* 0x0000040004ff73aa */ /* 0x000e640000000500 */
[----:B-1----:R-:W-:Y:S05]  /*5630*/  @!P0 BRA `(.L_x_1074) ;  /* 0x00000000001c8947 */ /* 0x002fea0003800000 */
[----:B------:R-:W-:-:S04]  /*5640*/  MOV R2, R4 ;  /* 0x0000000400027202 */ /* 0x000fc80000000f00 */
[----:B------:R-:W-:-:S07]  /*5650*/  MOV R0, R2 ;  /* 0x0000000200007202 */ /* 0x000fce0000000f00 */
.L_x_1075:
[----:B------:R-:W0:Y:S02]  /*5660*/  LDS R2, [R0+0x4] ;  /* 0x0000040000027984 */ /* 0x000e240000000800 */
[----:B0-----:R-:W-:-:S05]  /*5670*/  HADD2 R3, R2, R41 ;  /* 0x0000002902037230 */ /* 0x001fca0000000000 */
[----:B------:R-:W0:Y:S02]  /*5680*/  ATOMS.CAST.SPIN P0, [R0+0x4], R2, R3 ;  /* 0x000004020000758d */ /* 0x000e240001800003 */
[----:B0-----:R-:W-:Y:S05]  /*5690*/  @!P0 BRA `(.L_x_1075) ;  /* 0xfffffffc00f08947 */ /* 0x001fea000383ffff */
[----:B------:R-:W-:Y:S05]  /*56a0*/  BRA `(.L_x_1073) ;  /* 0x00000000000c7947 */ /* 0x000fea0003800000 */
.L_x_1074:
[----:B------:R-:W0:Y:S02]  /*56b0*/  LD.E R0, desc[UR8][R4.64+0x4] ;  /* 0x0000040804007980 */ /* 0x000e24000c101900 */
[----:B0-----:R-:W-:-:S05]  /*56c0*/  IADD3 R3, PT, PT, R41, R0, RZ ;  /* 0x0000000029037210 */ /* 0x001fca0007ffe0ff */
[----:B------:R1:W-:Y:S02]  /*56d0*/  ST.E desc[UR8][R4.64+0x4], R3 ;  /* 0x0000040304007985 */ /* 0x0003e4000c101908 */
.L_x_1073:
[----:B------:R-:W-:Y:S05]  /*56e0*/  BSYNC.RECONVERGENT B0 ;  /* 0x0000000000007941 */ /* 0x000fea0003800200 */
.L_x_1072:
        /* <DEDUP_REMOVED lines=10> */
.L_x_1079:
[----:B------:R-:W0:Y:S02]  /*5790*/  LDS R2, [R0] ;  /* 0x0000000000027984 */ /* 0x000e240000000800 */
[----:B0-----:R-:W-:-:S05]  /*57a0*/  HFMA2 R3, R2, 1, 1, R36 ;  /* 0x3c003c0002037831 */ /* 0x001fca0000000024 */
[----:B------:R-:W0:Y:S02]  /*57b0*/  ATOMS.CAST.SPIN P0, [R0], R2, R3 ;  /* 0x000000020000758d */ /* 0x000e240001800003 */
[----:B0-----:R-:W-:Y:S05]  /*57c0*/  @!P0 BRA `(.L_x_1079) ;  /* 0xfffffffc00f08947 */ /* 0x001fea000383ffff */
[----:B------:R-:W-:Y:S05]  /*57d0*/  BRA `(.L_x_1077) ;  /* 0x00000000000c7947 */ /* 0x000fea0003800000 */
.L_x_1078:
[----:B------:R-:W2:Y:S02]  /*57e0*/  LD.E R0, desc[UR8][R4.64] ;  /* 0x0000000804007980 */ /* 0x000ea4000c101900 */
[----:B--2---:R-:W-:-:S05]  /*57f0*/  IADD3 R3, PT, PT, R36, R0, RZ ;  /* 0x0000000024037210 */ /* 0x004fca0007ffe0ff */
[----:B------:R0:W-:Y:S02]  /*5800*/  ST.E desc[UR8][R4.64], R3 ;  /* 0x0000000304007985 */ /* 0x0001e4000c101908 */
.L_x_1077:
[----:B------:R-:W-:Y:S05]  /*5810*/  BSYNC.RECONVERGENT B0 ;  /* 0x0000000000007941 */ /* 0x000fea0003800200 */
.L_x_1076:
[----:B------:R1:W-:Y:S01]  /*5820*/  ATOM.E.ADD.F16x2.RN.STRONG.GPU P0, RZ, desc[UR8][R4.64+0x4], R37 ;  /* 0x8000042504ff79a2 */ /* 0x0003e2000c10e108 */
[----:B------:R-:W-:Y:S04]  /*5830*/  BSSY.RECONVERGENT B0, `(.L_x_1080) ;  /* 0x000000e000007945 */ /* 0x000fe80003800200 */
[----:B-1----:R-:W-:Y:S05]  /*5840*/  @P0 BRA `(.L_x_1081) ;  /* 0x0000000000300947 */ /* 0x002fea0003800000 */
[----:B------:R-:W1:Y:S02]  /*5850*/  QSPC.E.S P0, RZ, [R4+0x4] ;  /* 0x0000040004ff73aa */ /* 0x000e640000000500 */
[----:B-1----:R-:W-:Y:S05]  /*5860*/  @!P0 BRA `(.L_x_1082) ;  /* 0x00000000001c8947 */ /* 0x002fea0003800000 */
[----:B------:R-:W-:-:S04]  /*5870*/  MOV R2, R4 ;  /* 0x0000000400027202 */ /* 0x000fc80000000f00 */
[----:B------:R-:W-:-:S07]  /*5880*/  MOV R0, R2 ;  /* 0x0000000200007202 */ /* 0x000fce0000000f00 */
.L_x_1083:
[----:B------:R-:W0:Y:S02]  /*5890*/  LDS R2, [R0+0x4] ;  /* 0x0000040000027984 */ /* 0x000e240000000800 */
[----:B0-----:R-:W-:-:S05]  /*58a0*/  HADD2 R3, R2, R37 ;  /* 0x0000002502037230 */ /* 0x001fca0000000000 */
[----:B------:R-:W0:Y:S02]  /*58b0*/  ATOMS.CAST.SPIN P0, [R0+0x4], R2, R3 ;  /* 0x000004020000758d */ /* 0x000e240001800003 */
[----:B0-----:R-:W-:Y:S05]  /*58c0*/  @!P0 BRA `(.L_x_1083) ;  /* 0xfffffffc00f08947 */ /* 0x001fea000383ffff */
[----:B------:R-:W-:Y:S05]  /*58d0*/  BRA `(.L_x_1081) ;  /* 0x00000000000c7947 */ /* 0x000fea0003800000 */
.L_x_1082:
[----:B------:R-:W0:Y:S02]  /*58e0*/  LD.E R0, desc[UR8][R4.64+0x4] ;  /* 0x0000040804007980 */ /* 0x000e24000c101900 */
[----:B0-----:R-:W-:-:S05]  /*58f0*/  IADD3 R3, PT, PT, R37, R0, RZ ;  /* 0x0000000025037210 */ /* 0x001fca0007ffe0ff */
[----:B------:R1:W-:Y:S02]  /*5900*/  ST.E desc[UR8][R4.64+0x4], R3 ;  /* 0x0000040304007985 */ /* 0x0003e4000c101908 */
.L_x_1081:
[----:B------:R-:W-:Y:S05]  /*5910*/  BSYNC.RECONVERGENT B0 ;  /* 0x0000000000007941 */ /* 0x000fea0003800200 */
.L_x_1080:
        /* <DEDUP_REMOVED lines=10> */
.L_x_1087:
[----:B------:R-:W0:Y:S02]  /*59c0*/  LDS R2, [R0] ;  /* 0x0000000000027984 */ /* 0x000e240000000800 */
[----:B0-----:R-:W-:-:S05]  /*59d0*/  HFMA2 R3, R2, 1, 1, R40 ;  /* 0x3c003c0002037831 */ /* 0x001fca0000000028 */
[----:B------:R-:W0:Y:S02]  /*59e0*/  ATOMS.CAST.SPIN P0, [R0], R2, R3 ;  /* 0x000000020000758d */ /* 0x000e240001800003 */
[----:B0-----:R-:W-:Y:S05]  /*59f0*/  @!P0 BRA `(.L_x_1087) ;  /* 0xfffffffc00f08947 */ /* 0x001fea000383ffff */
[----:B------:R-:W-:Y:S05]  /*5a00*/  BRA `(.L_x_1085) ;  /* 0x00000000000c7947 */ /* 0x000fea0003800000 */
.L_x_1086:
[----:B------:R-:W2:Y:S02]  /*5a10*/  LD.E R0, desc[UR8][R4.64] ;  /* 0x0000000804007980 */ /* 0x000ea4000c101900 */
[----:B--2---:R-:W-:-:S05]  /*5a20*/  IADD3 R3, PT, PT, R40, R0, RZ ;  /* 0x0000000028037210 */ /* 0x004fca0007ffe0ff */
[----:B------:R0:W-:Y:S02]  /*5a30*/  ST.E desc[UR8][R4.64], R3 ;  /* 0x0000000304007985 */ /* 0x0001e4000c101908 */
.L_x_1085:
[----:B------:R-:W-:Y:S05]  /*5a40*/  BSYNC.RECONVERGENT B0 ;  /* 0x0000000000007941 */ /* 0x000fea0003800200 */
.L_x_1084:
[----:B------:R1:W-:Y:S01]  /*5a50*/  ATOM.E.ADD.F16x2.RN.STRONG.GPU P0, RZ, desc[UR8][R4.64+0x4], R53 ;  /* 0x8000043504ff79a2 */ /* 0x0003e2000c10e108 */
[----:B------:R-:W-:Y:S04]  /*5a60*/  BSSY.RECONVERGENT B0, `(.L_x_1088) ;  /* 0x000000e000007945 */ /* 0x000fe80003800200 */
[----:B-1----:R-:W-:Y:S05]  /*5a70*/  @P0 BRA `(.L_x_1089) ;  /* 0x0000000000300947 */ /* 0x002fea0003800000 */
[----:B------:R-:W1:Y:S02]  /*5a80*/  QSPC.E.S P0, RZ, [R4+0x4] ;  /* 0x0000040004ff73aa */ /* 0x000e640000000500 */
[----:B-1----:R-:W-:Y:S05]  /*5a90*/  @!P0 BRA `(.L_x_1090) ;  /* 0x00000000001c8947 */ /* 0x002fea0003800000 */
[----:B------:R-:W-:-:S04]  /*5aa0*/  MOV R2, R4 ;  /* 0x0000000400027202 */ /* 0x000fc80000000f00 */
[----:B------:R-:W-:-:S07]  /*5ab0*/  MOV R0, R2 ;  /* 0x0000000200007202 */ /* 0x000fce0000000f00 */
.L_x_1091:
[----:B------:R-:W0:Y:S02]  /*5ac0*/  LDS R2, [R0+0x4] ;  /* 0x0000040000027984 */ /* 0x000e240000000800 */
[----:B0-----:R-:W-:-:S05]  /*5ad0*/  HADD2 R3, R2, R53 ;  /* 0x0000003502037230 */ /* 0x001fca0000000000 */
[----:B------:R-:W0:Y:S02]  /*5ae0*/  ATOMS.CAST.SPIN P0, [R0+0x4], R2, R3 ;  /* 0x000004020000758d */ /* 0x000e240001800003 */
[----:B0-----:R-:W-:Y:S05]  /*5af0*/  @!P0 BRA `(.L_x_1091) ;  /* 0xfffffffc00f08947 */ /* 0x001fea000383ffff */
[----:B------:R-:W-:Y:S05]  /*5b00*/  BRA `(.L_x_1089) ;  /* 0x00000000000c7947 */ /* 0x000fea0003800000 */
.L_x_1090:
[----:B------:R-:W0:Y:S02]  /*5b10*/  LD.E R0, desc[UR8][R4.64+0x4] ;  /* 0x0000040804007980 */ /* 0x000e24000c101900 */
[----:B0-----:R-:W-:-:S05]  /*5b20*/  IADD3 R3, PT, PT, R53, R0, RZ ;  /* 0x0000000035037210 */ /* 0x001fca0007ffe0ff */
[----:B------:R1:W-:Y:S02]  /*5b30*/  ST.E desc[UR8][R4.64+0x4], R3 ;  /* 0x0000040304007985 */ /* 0x0003e4000c101908 */
.L_x_1089:
[----:B------:R-:W-:Y:S05]  /*5b40*/  BSYNC.RECONVERGENT B0 ;  /* 0x0000000000007941 */ /* 0x000fea0003800200 */
.L_x_1088:
        /* <DEDUP_REMOVED lines=10> */
.L_x_1095:
[----:B------:R-:W0:Y:S02]  /*5bf0*/  LDS R2, [R0] ;  /* 0x0000000000027984 */ /* 0x000e240000000800 */
[----:B0-----:R-:W-:-:S05]  /*5c00*/  HFMA2 R3, R2, 1, 1, R62 ;  /* 0x3c003c0002037831 */ /* 0x001fca000000003e */
[----:B------:R-:W0:Y:S02]  /*5c10*/  ATOMS.CAST.SPIN P0, [R0], R2, R3 ;  /* 0x000000020000758d */ /* 0x000e240001800003 */
[----:B0-----:R-:W-:Y:S05]  /*5c20*/  @!P0 BRA `(.L_x_1095) ;  /* 0xfffffffc00f08947 */ /* 0x001fea000383ffff */
[----:B------:R-:W-:Y:S05]  /*5c30*/  BRA `(.L_x_1093) ;  /* 0x00000000000c7947 */ /* 0x000fea0003800000 */
.L_x_1094:
[----:B------:R-:W2:Y:S02]  /*5c40*/  LD.E R0, desc[UR8][R4.64] ;  /* 0x0000000804007980 */ /* 0x000ea4000c101900 */
[----:B--2---:R-:W-:-:S05]  /*5c50*/  IADD3 R3, PT, PT, R62, R0, RZ ;  /* 0x000000003e037210 */ /* 0x004fca0007ffe0ff */
[----:B------:R0:W-:Y:S02]  /*5c60*/  ST.E desc[UR8][R4.64], R3 ;  /* 0x0000000304007985 */ /* 0x0001e4000c101908 */
.L_x_1093:
[----:B------:R-:W-:Y:S05]  /*5c70*/  BSYNC.RECONVERGENT B0 ;  /* 0x0000000000007941 */ /* 0x000fea0003800200 */
.L_x_1092:
[----:B------:R1:W-:Y:S01]  /*5c80*/  ATOM.E.ADD.F16x2.RN.STRONG.GPU P0, RZ, desc[UR8][R4.64+0x4], R61 ;  /* 0x8000043d04ff79a2 */ /* 0x0003e2000c10e108 */
[----:B------:R-:W-:Y:S04]  /*5c90*/  BSSY.RECONVERGENT B0, `(.L_x_1096) ;  /* 0x000000e000007945 */ /* 0x000fe80003800200 */
[----:B-1----:R-:W-:Y:S05]  /*5ca0*/  @P0 BRA `(.L_x_1097) ;  /* 0x0000000000300947 */ /* 0x002fea0003800000 */
[----:B------:R-:W1:Y:S02]  /*5cb0*/  QSPC.E.S P0, RZ, [R4+0x4] ;  /* 0x0000040004ff73aa */ /* 0x000e640000000500 */
[----:B-1----:R-:W-:Y:S05]  /*5cc0*/  @!P0 BRA `(.L_x_1098) ;  /* 0x00000000001c8947 */ /* 0x002fea0003800000 */
[----:B------:R-:W-:-:S04]  /*5cd0*/  MOV R2, R4 ;  /* 0x0000000400027202 */ /* 0x000fc80000000f00 */
[----:B------:R-:W-:-:S07]  /*5ce0*/  MOV R0, R2 ;  /* 0x0000000200007202 */ /* 0x000fce0000000f00 */
.L_x_1099:
[----:B------:R-:W0:Y:S02]  /*5cf0*/  LDS R2, [R0+0x4] ;  /* 0x0000040000027984 */ /* 0x000e240000000800 */
[----:B0-----:R-:W-:-:S05]  /*5d00*/  HADD2 R3, R2, R61 ;  /* 0x0000003d02037230 */ /* 0x001fca0000000000 */
[----:B------:R-:W0:Y:S02]  /*5d10*/  ATOMS.CAST.SPIN P0, [R0+0x4], R2, R3 ;  /* 0x000004020000758d */ /* 0x000e240001800003 */
[----:B0-----:R-:W-:Y:S05]  /*5d20*/  @!P0 BRA `(.L_x_1099) ;  /* 0xfffffffc00f08947 */ /* 0x001fea000383ffff */
[----:B------:R-:W-:Y:S05]  /*5d30*/  BRA `(.L_x_1097) ;  /* 0x00000000000c7947 */ /* 0x000fea0003800000 */
.L_x_1098:
[----:B------:R-:W0:Y:S02]  /*5d40*/  LD.E R0, desc[UR8][R4.64+0x4] ;  /* 0x0000040804007980 */ /* 0x000e24000c101900 */
[----:B0-----:R-:W-:-:S05]  /*5d50*/  IADD3 R3, PT, PT, R61, R0, RZ ;  /* 0x000000003d037210 */ /* 0x001fca0007ffe0ff */
[----:B------:R1:W-:Y:S02]  /*5d60*/  ST.E desc[UR8][R4.64+0x4], R3 ;  /* 0x0000040304007985 */ /* 0x0003e4000c101908 */
.L_x_1097:
[----:B------:R-:W-:Y:S05]  /*5d70*/  BSYNC.RECONVERGENT B0 ;  /* 0x0000000000007941 */ /* 0x000fea0003800200 */
.L_x_1096:
        /* <DEDUP_REMOVED lines=10> */
.L_x_1103:
[----:B------:R-:W0:Y:S02]  /*5e20*/  LDS R2, [R0] ;  /* 0x0000000000027984 */ /* 0x000e240000000800 */
[----:B0-----:R-:W-:-:S05]  /*5e30*/  HFMA2 R3, R2, 1, 1, R64 ;  /* 0x3c003c0002037831 */ /* 0x001fca0000000040 */
[----:B------:R-:W0:Y:S02]  /*5e40*/  ATOMS.CAST.SPIN P0, [R0], R2, R3 ;  /* 0x000000020000758d */ /* 0x000e240001800003 */
[----:B0-----:R-:W-:Y:S05]  /*5e50*/  @!P0 BRA `(.L_x_1103) ;  /* 0xfffffffc00f08947 */ /* 0x001fea000383ffff */
[----:B------:R-:W-:Y:S05]  /*5e60*/  BRA `(.L_x_1101) ;  /* 0x00000000000c7947 */ /* 0x000fea0003800000 */
.L_x_1102:
[----:B------:R-:W2:Y:S02]  /*5e70*/  LD.E R0, desc[UR8][R4.64] ;  /* 0x0000000804007980 */ /* 0x000ea4000c101900 */
[----:B--2---:R-:W-:-:S05]  /*5e80*/  IADD3 R3, PT, PT, R64, R0, RZ ;  /* 0x0000000040037210 */ /* 0x004fca0007ffe0ff */
[----:B------:R0:W-:Y:S02]  /*5e90*/  ST.E desc[UR8][R4.64], R3 ;  /* 0x0000000304007985 */ /* 0x0001e4000c101908 */
.L_x_1101:
[----:B------:R-:W-:Y:S05]  /*5ea0*/  BSYNC.RECONVERGENT B0 ;  /* 0x0000000000007941 */ /* 0x000fea0003800200 */
.L_x_1100:
[----:B------:R1:W-:Y:S02]  /*5eb0*/  ATOM.E.ADD.F16x2.RN.STRONG.GPU P0, RZ, desc[UR8][R4.64+0x4], R71 ;  /* 0x8000044704ff79a2 */ /* 0x0003e4000c10e108 */
[----:B-1----:R-:W-:Y:S05]  /*5ec0*/  @P0 EXIT ;  /* 0x000000000000094d */ /* 0x002fea0003800000 */
[----:B------:R-:W1:Y:S02]  /*5ed0*/  QSPC.E.S P0, RZ, [R4+0x4] ;  /* 0x0000040004ff73aa */ /* 0x000e640000000500 */
[----:B-1----:R-:W-:Y:S05]  /*5ee0*/  @!P0 BRA `(.L_x_1104) ;  /* 0x00000000001c8947 */ /* 0x002fea0003800000 */
[----:B------:R-:W-:-:S04]  /*5ef0*/  MOV R2, R4 ;  /* 0x0000000400027202 */ /* 0x000fc80000000f00 */
[----:B------:R-:W-:-:S07]  /*5f00*/  MOV R0, R2 ;  /* 0x0000000200007202 */ /* 0x000fce0000000f00 */
.L_x_1105:
[----:B------:R-:W0:Y:S02]  /*5f10*/  LDS R2, [R0+0x4] ;  /* 0x0000040000027984 */ /* 0x000e240000000800 */
[----:B0-----:R-:W-:-:S05]  /*5f20*/  HADD2 R3, R2, R71 ;  /* 0x0000004702037230 */ /* 0x001fca0000000000 */
[----:B------:R-:W0:Y:S02]  /*5f30*/  ATOMS.CAST.SPIN P0, [R0+0x4], R2, R3 ;  /* 0x000004020000758d */ /* 0x000e240001800003 */
[----:B0-----:R-:W-:Y:S05]  /*5f40*/  @!P0 BRA `(.L_x_1105) ;  /* 0xfffffffc00f08947 */ /* 0x001fea000383ffff */
[----:B------:R-:W-:Y:S05]  /*5f50*/  EXIT ;  /* 0x000000000000794d */ /* 0x000fea0003800000 */
.L_x_1104:
[----:B------:R-:W0:Y:S02]  /*5f60*/  LD.E R0, desc[UR8][R4.64+0x4] ;  /* 0x0000040804007980 */ /* 0x000e24000c101900 */
[----:B0-----:R-:W-:-:S05]  /*5f70*/  IADD3 R3, PT, PT, R71, R0, RZ ;  /* 0x0000000047037210 */ /* 0x001fca0007ffe0ff */
[----:B------:R-:W-:Y:S01]  /*5f80*/  ST.E desc[UR8][R4.64+0x4], R3 ;  /* 0x0000040304007985 */ /* 0x000fe2000c101908 */
[----:B------:R-:W-:Y:S05]  /*5f90*/  EXIT ;  /* 0x000000000000794d */ /* 0x000fea0003800000 */
.L_x_1106:
        /* <DEDUP_REMOVED lines=14> */
.L_x_1866:


//--------------------- .text._ZN4vllm4gptq33gemm_half_q_half_gptq_3bit_kernelILb1ELi6EEEvPK6__halfPKjS6_S4_PS2_iiiibPKi --------------------------
	.section	.text._ZN4vllm4gptq33gemm_half_q_half_gptq_3bit_kernelILb1ELi6EEEvPK6__halfPKjS6_S4_PS2_iiiibPKi,"ax",@progbits
	.align	128
        .global         _ZN4vllm4gptq33gemm_half_q_half_gptq_3bit_kernelILb1ELi6EEEvPK6__halfPKjS6_S4_PS2_iiiibPKi
        .type           _ZN4vllm4gptq33gemm_half_q_half_gptq_3bit_kernelILb1ELi6EEEvPK6__halfPKjS6_S4_PS2_iiiibPKi,@function
        .size           _ZN4vllm4gptq33gemm_half_q_half_gptq_3bit_kernelILb1ELi6EEEvPK6__halfPKjS6_S4_PS2_iiiibPKi,(.L_x_1867 - _ZN4vllm4gptq33gemm_half_q_half_gptq_3bit_kernelILb1ELi6EEEvPK6__halfPKjS6_S4_PS2_iiiibPKi)
        .other          _ZN4vllm4gptq33gemm_half_q_half_gptq_3bit_kernelILb1ELi6EEEvPK6__halfPKjS6_S4_PS2_iiiibPKi,@"STO_CUDA_ENTRY STV_DEFAULT"
_ZN4vllm4gptq33gemm_half_q_half_gptq_3bit_kernelILb1ELi6EEEvPK6__halfPKjS6_S4_PS2_iiiibPKi:
.text._ZN4vllm4gptq33gemm_half_q_half_gptq_3bit_kernelILb1ELi6EEEvPK6__halfPKjS6_S4_PS2_iiiibPKi:
        /* <DEDUP_REMOVED lines=26> */
[----:B------:R-:W-:Y:S02]  /*01a0*/  IADD3 R12, P0, PT, R0, R4, RZ ;  /* 0x00000004000c7210 */ /* 0x000fe40007f1e0ff */
[C---:B------:R-:W-:Y:S02]  /*01b0*/  IADD3 R7, PT, PT, R4.reuse, R3, RZ ;  /* 0x0000000304077210 */ /* 0x040fe40007ffe0ff */
[----:B------:R-:W-:Y:S02]  /*01c0*/  LEA.HI.X.SX32 R13, R4, RZ, 0x1, P0 ;  /* 0x000000ff040d7211 */ /* 0x000fe400000f0eff */
[----:B------:R-:W-:Y:S02]  /*01d0*/  IADD3 R9, P1, PT, R0, R7, RZ ;  /* 0x0000000700097210 */ /* 0x000fe40007f3e0ff */
[C---:B------:R-:W-:Y:S02]  /*01e0*/  IADD3 R4, PT, PT, R7.reuse, R3, RZ ;  /* 0x0000000307047210 */ /* 0x040fe40007ffe0ff */
[----:B------:R-:W-:-:S02]  /*01f0*/  LEA.HI.X.SX32 R10, R7, RZ, 0x1, P1 ;  /* 0x000000ff070a7211 */ /* 0x000fc400008f0eff */
[----:B0-----:R-:W-:Y:S02]  /*0200*/  LEA R6, P0, R12, UR6, 0x1 ;  /* 0x000000060c067c11 */ /* 0x001fe4000f8008ff */
[----:B------:R-:W-:Y:S02]  /*0210*/  IADD3 R11, P2, PT, R0, R4, RZ ;  /* 0x00000004000b7210 */ /* 0x000fe40007f5e0ff */
[C---:B------:R-:W-:Y:S02]  /*0220*/  LEA R8, P1, R9.reuse, UR6, 0x1 ;  /* 0x0000000609087c11 */ /* 0x040fe4000f8208ff */
[----:B------:R-:W-:Y:S02]  /*0230*/  LEA.HI.X R7, R12, UR7, R13, 0x1, P0 ;  /* 0x000000070c077c11 */ /* 0x000fe400080f0c0d */
[C---:B------:R-:W-:Y:S02]  /*0240*/  LEA.HI.X.SX32 R12, R4.reuse, RZ, 0x1, P2 ;  /* 0x000000ff040c7211 */ /* 0x040fe400010f0eff */
[----:B------:R-:W-:Y:S01]  /*0250*/  LEA.HI.X R9, R9, UR7, R10, 0x1, P1 ;  /* 0x0000000709097c11 */ /* 0x000fe200088f0c0a */
[----:B------:R0:W2:Y:S01]  /*0260*/  LDG.E.U16.CONSTANT R17, desc[UR8][R6.64] ;  /* 0x0000000806117981 */ /* 0x0000a2000c1e9500 */
[----:B------:R-:W-:-:S02]  /*0270*/  IADD3 R4, PT, PT, R4, R3, RZ ;  /* 0x0000000304047210 */ /* 0x000fc40007ffe0ff */
[C---:B------:R-:W-:Y:S02]  /*0280*/  LEA R10, P0, R11.reuse, UR6, 0x1 ;  /* 0x000000060b0a7c11 */ /* 0x040fe4000f8008ff */
[-C--:B------:R-:W-:Y:S01]  /*0290*/  IADD3 R13, PT, PT, R4, R3.reuse, RZ ;  /* 0x00000003040d7210 */ /* 0x080fe20007ffe0ff */
[----:B------:R-:W3:Y:S01]  /*02a0*/  LDG.E.U16.CONSTANT R9, desc[UR8][R8.64] ;  /* 0x0000000808097981 */ /* 0x000ee2000c1e9500 */
[----:B------:R-:W-:Y:S02]  /*02b0*/  LEA.HI.X R11, R11, UR7, R12, 0x1, P0 ;  /* 0x000000070b0b7c11 */ /* 0x000fe400080f0c0c */
[C---:B------:R-:W-:Y:S02]  /*02c0*/  IADD3 R14, P0, PT, R0.reuse, R4, RZ ;  /* 0x00000004000e7210 */ /* 0x040fe40007f1e0ff */
[----:B------:R-:W-:Y:S02]  /*02d0*/  IADD3 R15, PT, PT, R13, R3, RZ ;  /* 0x000000030d0f7210 */ /* 0x000fe40007ffe0ff */
[----:B------:R-:W-:Y:S01]  /*02e0*/  IADD3 R16, P1, PT, R0, R13, RZ ;  /* 0x0000000d00107210 */ /* 0x000fe20007f3e0ff */
[----:B------:R-:W4:Y:S01]  /*02f0*/  LDG.E.U16.CONSTANT R11, desc[UR8][R10.64] ;  /* 0x000000080a0b7981 */ /* 0x000f22000c1e9500 */
[----:B------:R-:W-:-:S02]  /*0300*/  LEA.HI.X.SX32 R21, R4, RZ, 0x1, P0 ;  /* 0x000000ff04157211 */ /* 0x000fc400000f0eff */
[----:B------:R-:W-:Y:S02]  /*0310*/  LEA R12, P0, R14, UR6, 0x1 ;  /* 0x000000060e0c7c11 */ /* 0x000fe4000f8008ff */
[----:B------:R-:W-:Y:S02]  /*0320*/  IADD3 R0, P2, PT, R0, R15, RZ ;  /* 0x0000000f00007210 */ /* 0x000fe40007f5e0ff */
[----:B------:R-:W-:Y:S02]  /*0330*/  LEA.HI.X.SX32 R19, R13, RZ, 0x1, P1 ;  /* 0x000000ff0d137211 */ /* 0x000fe400008f0eff */
[----:B------:R-:W-:Y:S02]  /*0340*/  LEA.HI.X R13, R14, UR7, R21, 0x1, P0 ;  /* 0x000000070e0d7c11 */ /* 0x000fe400080f0c15 */
[----:B0-----:R-:W-:Y:S02]  /*0350*/  LEA R6, P1, R16, UR6, 0x1 ;  /* 0x0000000610067c11 */ /* 0x001fe4000f8208ff */
[----:B------:R-:W-:-:S02]  /*0360*/  LEA.HI.X.SX32 R15, R15, RZ, 0x1, P2 ;  /* 0x000000ff0f0f7211 */ /* 0x000fc400010f0eff */
        /* <DEDUP_REMOVED lines=13> */
.L_x_1109:
        /* <DEDUP_REMOVED lines=17> */
[C---:B------:R-:W-:Y:S02]  /*0550*/  IADD3 R11, P0, PT, R15.reuse, R0, RZ ;  /* 0x000000000f0b7210 */ /* 0x040fe40007f1e0ff */
[C---:B------:R-:W-:Y:S02]  /*0560*/  LEA R6, P1, R10.reuse, UR6, 0x1 ;  /* 0x000000060a067c11 */ /* 0x040fe4000f8208ff */
[----:B------:R-:W-:Y:S01]  /*0570*/  LEA.HI.X.SX32 R20, R15, R4, 0x1, P0 ;  /* 0x000000040f147211 */ /* 0x000fe200000f0eff */
[----:B------:R-:W2:Y:S01]  /*0580*/  LDG.E.U16.CONSTANT R9, desc[UR8][R8.64] ;  /* 0x0000000808097981 */ /* 0x000ea2000c1e9500 */
[----:B------:R-:W-:-:S02]  /*0590*/  LEA.HI.X R7, R10, UR7, R7, 0x1, P1 ;  /* 0x000000070a077c11 */ /* 0x000fc400088f0c07 */
[-C--:B------:R-:W-:Y:S02]  /*05a0*/  IADD3 R15, P2, PT, R19, R0.reuse, RZ ;  /* 0x00000000130f7210 */ /* 0x080fe40007f5e0ff */
[----:B------:R-:W-:Y:S02]  /*05b0*/  IADD3 R13, P1, PT, R17, R0, RZ ;  /* 0x00000000110d7210 */ /* 0x000fe40007f3e0ff */
[-C--:B------:R-:W-:Y:S01]  /*05c0*/  LEA.HI.X.SX32 R16, R19, R4.reuse, 0x1, P2 ;  /* 0x0000000413107211 */ /* 0x080fe200010f0eff */
[----:B------:R-:W3:Y:S01]  /*05d0*/  LDG.E.U16.CONSTANT R7, desc[UR8][R6.64] ;  /* 0x0000000806077981 */ /* 0x000ee2000c1e9500 */
[----:B------:R-:W-:Y:S02]  /*05e0*/  LEA.HI.X.SX32 R18, R17, R4, 0x1, P1 ;  /* 0x0000000411127211 */ /* 0x000fe400008f0eff */
[----:B------:R-:W-:Y:S02]  /*05f0*/  LEA R12, P0, R13, UR6, 0x1 ;  /* 0x000000060d0c7c11 */ /* 0x000fe4000f8008ff */
[----:B------:R-:W-:-:S02]  /*0600*/  LEA R14, P2, R15, UR6, 0x1 ;  /* 0x000000060f0e7c11 */ /* 0x000fc4000f8408ff */
[----:B------:R-:W-:Y:S02]  /*0610*/  IADD3 R0, P3, PT, R21, R0, RZ ;  /* 0x0000000015007210 */ /* 0x000fe40007f7e0ff */
[----:B------:R-:W-:Y:S02]  /*0620*/  LEA.HI.X R13, R13, UR7, R18, 0x1, P0 ;  /* 0x000000070d0d7c11 */ /* 0x000fe400080f0c12 */
[----:B------:R-:W-:Y:S02]  /*0630*/  LEA.HI.X R15, R15, UR7, R16, 0x1, P2 ;  /* 0x000000070f0f7c11 */ /* 0x000fe400090f0c10 */
[----:B------:R-:W-:Y:S02]  /*0640*/  LEA R10, P1, R11, UR6, 0x1 ;  /* 0x000000060b0a7c11 */ /* 0x000fe4000f8208ff */
[----:B------:R-:W-:Y:S01]  /*0650*/  LEA.HI.X.SX32 R17, R21, R4, 0x1, P3 ;  /* 0x0000000415117211 */ /* 0x000fe200018f0eff */
[----:B------:R-:W4:Y:S01]  /*0660*/  LDG.E.U16.CONSTANT R13, desc[UR8][R12.64] ;  /* 0x000000080c0d7981 */ /* 0x000f22000c1e9500 */
[----:B------:R-:W-:-:S02]  /*0670*/  LEA R16, P0, R0, UR6, 0x1 ;  /* 0x0000000600107c11 */ /* 0x000fc4000f8008ff */
        /* <DEDUP_REMOVED lines=11> */
.L_x_1108:
[----:B------:R-:W-:Y:S05]  /*0730*/  BSYNC.RECONVERGENT B0 ;  /* 0x0000000000007941 */ /* 0x000fea0003800200 */
.L_x_1107:
        /* <DEDUP_REMOVED lines=92> */
.L_x_1112:
        /* <DEDUP_REMOVED lines=18> */
.L_x_1113:
        /* <DEDUP_REMOVED lines=22> */
.L_x_1111:
[----:B------:R-:W-:Y:S05]  /*0f80*/  BSYNC.RECONVERGENT B0 ;  /* 0x0000000000007941 */ /* 0x000fea0003800200 */
.L_x_1110:
        /* <DEDUP_REMOVED lines=15> */
[----:B------:R-:W-:Y:S01]  /*1080*/  PRMT R5, RZ, 0x5410, RZ ;  /* 0x00005410ff057816 */ /* 0x000fe200000000ff */
[----:B------:R-:W-:Y:S06]  /*1090*/  @P0 BRA `(.L_x_1114) ;  /* 0x0000003000c40947 */ /* 0x000fec0003800000 */
[----:B------:R0:W5:Y:S01]  /*10a0*/  LDG.E.CONSTANT R94, desc[UR8][R14.64] ;  /* 0x000000080e5e7981 */ /* 0x000162000c1e9900 */
[----:B------:R-:W1:Y:S03]  /*10b0*/  LDCU.U8 UR5, c[0x0][0x3b8] ;  /* 0x00007700ff0577ac */ /* 0x000e660008000000 */
[----:B------:R0:W5:Y:S01]  /*10c0*/  LDG.E.CONSTANT R93, desc[UR8][R14.64+0x4] ;  /* 0x000004080e5d7981 */ /* 0x000162000c1e9900 */
[----:B------:R-:W2:Y:S01]  /*10d0*/  S2UR UR7, SR_CgaCtaId ;  /* 0x00000000000779c3 */ /* 0x000ea20000008800 */
[----:B------:R-:W3:Y:S01]  /*10e0*/  I2F.F16 R104, -0x80 ;  /* 0xffffff8000687906 */ /* 0x000ee20000200c00 */
[----:B------:R-:W-:Y:S01]  /*10f0*/  IADD3 R102, PT, PT, R108, R13, RZ ;  /* 0x0000000d6c667210 */ /* 0x000fe20007ffe0ff */
[----:B------:R-:W-:Y:S01]  /*1100*/  UMOV UR6, 0x400 ;  /* 0x0000040000067882 */ /* 0x000fe20000000000 */
[--C-:B------:R-:W-:Y:S01]  /*1110*/  SHF.R.U32.HI R101, RZ, 0x9, R98.reuse ;  /* 0x00000009ff657819 */ /* 0x100fe20000011662 */
[----:B------:R-:W4:Y:S01]  /*1120*/  LDCU UR10, c[0x0][0x3ac] ;  /* 0x00007580ff0a77ac */ /* 0x000f220008000800 */
[----:B------:R-:W-:-:S02]  /*1130*/  SHF.R.U32.HI R100, RZ, 0x6, R98 ;  /* 0x00000006ff647819 */ /* 0x000fc40000011662 */
[----:B------:R-:W-:Y:S01]  /*1140*/  SHF.R.U32.HI R99, RZ, 0x3, R98 ;  /* 0x00000003ff637819 */ /* 0x000fe20000011662 */
[----:B------:R-:W0:Y:S01]  /*1150*/  I2F.F16 R103, -0x10 ;  /* 0xfffffff000677906 */ /* 0x000e220000200c00 */
[----:B------:R-:W-:Y:S02]  /*1160*/  LOP3.LUT R98, R98, 0x7, RZ, 0xc0, !PT ;  /* 0x0000000762627812 */ /* 0x000fe400078ec0ff */
[----:B------:R-:W-:Y:S01]  /*1170*/  LEA R95, R106, R106, 0x1 ;  /* 0x0000006a6a5f7211 */ /* 0x000fe200078e08ff */
[----:B-1----:R-:W-:Y:S01]  /*1180*/  UPRMT UR5, UR5, 0x8880, URZ ;  /* 0x0000888005057896 */ /* 0x002fe200080000ff */
[----:B------:R-:W-:Y:S02]  /*1190*/  PRMT R8, RZ, 0x7610, R8 ;  /* 0x00007610ff087816 */ /* 0x000fe40000000008 */
[----:B------:R-:W-:Y:S01]  /*11a0*/  LOP3.LUT R101, R101, 0x7, RZ, 0xc0, !PT ;  /* 0x0000000765657812 */ /* 0x000fe200078ec0ff */
[----:B------:R-:W-:Y:S01]  /*11b0*/  UISETP.NE.AND UP0, UPT, UR5, URZ, UPT ;  /* 0x000000ff0500728c */ /* 0x000fe2000bf05270 */
[----:B------:R-:W-:-:S02]  /*11c0*/  LOP3.LUT R100, R100, 0x7, RZ, 0xc0, !PT ;  /* 0x0000000764647812 */ /* 0x000fc400078ec0ff */
[----:B------:R-:W-:Y:S02]  /*11d0*/  LOP3.LUT R99, R99, 0x7, RZ, 0xc0, !PT ;  /* 0x0000000763637812 */ /* 0x000fe400078ec0ff */
[----:B------:R-:W-:Y:S01]  /*11e0*/  MOV R97, R102 ;  /* 0x0000006600617202 */ /* 0x000fe20000000f00 */
[----:B--2---:R-:W-:Y:S02]  /*11f0*/  ULEA UR5, UR7, UR6, 0x18 ;  /* 0x0000000607057291 */ /* 0x004fe4000f8ec0ff */
[----:B0--34-:R-:W-:-:S12]  /*1200*/  USEL UR6, URZ, 0x1, UP0 ;  /* 0x00000001ff067887 */ /* 0x019fd80008000000 */
.L_x_1121:
[----:B------:R-:W-:-:S13]  /*1210*/  ISETP.NE.AND P0, PT, R108, R97, PT ;  /* 0x000000616c00720c */ /* 0x000fda0003f05270 */
[----:B------:R-:W-:Y:S05]  /*1220*/  @P0 BRA `(.L_x_1115) ;  /* 0x0000000400440947 */ /* 0x000fea0003800000 */
[----:B------:R-:W-:Y:S01]  /*1230*/  ISETP.GT.U32.AND P0, PT, R106, 0x4, PT ;  /* 0x000000046a00780c */ /* 0x000fe20003f04070 */
[----:B------:R-:W-:Y:S01]  /*1240*/  BSSY.RECONVERGENT B0, `(.L_x_1116) ;  /* 0x0000042000007945 */ /* 0x000fe20003800200 */
[----:B------:R-:W-:-:S11]  /*1250*/  IADD3 R107, PT, PT, R107, 0x1, RZ ;  /* 0x000000016b6b7810 */ /* 0x000fd60007ffe0ff */
[----:B------:R-:W-:Y:S05]  /*1260*/  @P0 BRA `(.L_x_1117) ;  /* 0x00000000002c0947 */ /* 0x000fea0003800000 */
[----:B------:R-:W-:Y:S01]  /*1270*/  MOV R20, UR10 ;  /* 0x0000000a00147c02 */ /* 0x000fe20008000f00 */
[----:B------:R-:W0:Y:S04]  /*1280*/  LDC.64 R14, c[0x0][0x390] ;  /* 0x0000e400ff0e7b82 */ /* 0x000e280000000a00 */
        /* <DEDUP_REMOVED lines=9> */
.L_x_1117:
[----:B------:R-:W-:-:S13]  /*1320*/  ISETP.NE.AND P0, PT, R106, 0x8, PT ;  /* 0x000000086a00780c */ /* 0x000fda0003f05270 */
        /* <DEDUP_REMOVED lines=14> */
.L_x_1119:
[----:B------:R-:W-:-:S13]  /*1410*/  ISETP.GT.U32.AND P0, PT, R106, 0x10, PT ;  /* 0x000000106a00780c */ /* 0x000fda0003f04070 */
        /* <DEDUP_REMOVED lines=13> */
.L_x_1120:
[----:B------:R-:W-:Y:S01]  /*14f0*/  ISETP.NE.AND P0, PT, R106, 0x14, PT ;  /* 0x000000146a00780c */ /* 0x000fe20003f05270 */
[----:B------:R-:W0:-:S12]  /*1500*/  LDC.64 R16, c[0x0][0x390] ;  /* 0x0000e400ff107b82 */ /* 0x000e180000000a00 */
[----:B------:R-:W-:-:S05]  /*1510*/  @!P0 MOV R20, UR10 ;  /* 0x0000000a00148c02 */ /* 0x000fca0008000f00 */
[----:B------:R-:W-:Y:S01]  /*1520*/  @!P0 IMAD R13, R107, R20, RZ ;  /* 0x000000146b0d8224 */ /* 0x000fe200078e02ff */
[----:B------:R-:W-:-:S04]  /*1530*/  @P0 MOV R20, UR10 ;  /* 0x0000000a00140c02 */ /* 0x000fc80008000f00 */
[----:B------:R-:W-:-:S04]  /*1540*/  @!P0 SHF.R.S32.HI R14, RZ, 0x1f, R13 ;  /* 0x0000001fff0e8819 */ /* 0x000fc8000001140d */
[----:B------:R-:W-:Y:S01]  /*1550*/  @!P0 LEA.HI R14, R14, R13, RZ, 0x5 ;  /* 0x0000000d0e0e8211 */ /* 0x000fe200078f28ff */
[----:B------:R-:W-:-:S03]  /*1560*/  @P0 IMAD R13, R107, R20, RZ ;  /* 0x000000146b0d0224 */ /* 0x000fc600078e02ff */
[----:B------:R-:W-:Y:S02]  /*1570*/  @!P0 SHF.R.S32.HI R14, RZ, 0x5, R14 ;  /* 0x00000005ff0e8819 */ /* 0x000fe4000001140e */
[----:B------:R-:W-:-:S03]  /*1580*/  @P0 SHF.R.S32.HI R18, RZ, 0x1f, R13 ;  /* 0x0000001fff120819 */ /* 0x000fc6000001140d */
[----:B------:R-:W-:Y:S01]  /*1590*/  @!P0 IMAD R15, R14, 0x3, R105 ;  /* 0x000000030e0f8824 */ /* 0x000fe200078e0269 */
[----:B------:R-:W-:-:S03]  /*15a0*/  @P0 LEA.HI R18, R18, R13, RZ, 0x5 ;  /* 0x0000000d12120211 */ /* 0x000fc600078f28ff */
[----:B0-----:R-:W-:Y:S01]  /*15b0*/  @!P0 IMAD.WIDE R14, R15, 0x4, R16 ;  /* 0x000000040f0e8825 */ /* 0x001fe200078e0210 */
        /* <DEDUP_REMOVED lines=10> */
.L_x_1118:
[----:B------:R-:W-:Y:S05]  /*1660*/  BSYNC.RECONVERGENT B0 ;  /* 0x0000000000007941 */ /* 0x000fea0003800200 */
.L_x_1116:
        /* <DEDUP_REMOVED lines=12> */
[----:B0-----:R-:W-:-:S07]  /*1730*/  LOP3.LUT R101, R13, 0x7, RZ, 0xc0, !PT ;  /* 0x000000070d657812 */ /* 0x001fce00078ec0ff */
.L_x_1115:
[----:B------:R-:W0:Y:S01]  /*1740*/  LDC R96, c[0x0][0x3ac] ;  /* 0x0000eb00ff607b82 */ /* 0x000e220000000800 */
[----:B------:R-:W2:Y:S01]  /*1750*/  LDG.E.128.CONSTANT R20, desc[UR8][R112.64] ;  /* 0x0000000870147981 */ /* 0x000ea2000c1e9d00 */
[----:B0-----:R-:W-:-:S05]  /*1760*/  IMAD.WIDE R14, R96, 0x4, R112 ;  /* 0x00000004600e7825 */ /* 0x001fca00078e0270 */
[----:B------:R0:W3:Y:S01]  /*1770*/  LDG.E.128.CONSTANT R16, desc[UR8][R14.64] ;  /* 0x000000080e107981 */ /* 0x0000e2000c1e9d00 */
[----:B------:R-:W-:-:S05]  /*1780*/  IMAD.WIDE R40, R96, 0x4, R14 ;  /* 0x0000000460287825 */ /* 0x000fca00078e020e */
[----:B------:R-:W4:Y:S01]  /*1790*/  LDG.E.128.CONSTANT R32, desc[UR8][R40.64] ;  /* 0x0000000828207981 */ /* 0x000f22000c1e9d00 */
[----:B------:R-:W-:Y:S02]  /*17a0*/  IADD3 R75, PT, PT, R100, UR6, RZ ;  /* 0x00000006644b7c10 */ /* 0x000fe4000fffe0ff */
[----:B------:R-:W-:Y:S02]  /*17b0*/  IADD3 R81, PT, PT, R99, UR6, RZ ;  /* 0x0000000663517c10 */ /* 0x000fe4000fffe0ff */
[----:B------:R-:W-:Y:S01]  /*17c0*/  IADD3 R87, PT, PT, R98, UR6, RZ ;  /* 0x0000000662577c10 */ /* 0x000fe2000fffe0ff */
[----:B------:R1:W3:Y:S01]  /*17d0*/  I2F.F16 R43, R75 ;  /* 0x0000004b002b7306 */ /* 0x0002e20000200c00 */
[----:B------:R-:W-:Y:S02]  /*17e0*/  IADD3 R69, PT, PT, R101, UR6, RZ ;  /* 0x0000000665457c10 */ /* 0x000fe4000fffe0ff */
[----:B------:R-:W-:Y:S02]  /*17f0*/  IADD3 R108, PT, PT, R108, 0x20, RZ ;  /* 0x000000206c6c7810 */ /* 0x000fe40007ffe0ff */
[----:B------:R-:W-:-:S02]  /*1800*/  IADD3 R102, PT, PT, R102, 0x20, RZ ;  /* 0x0000002066667810 */ /* 0x000fc40007ffe0ff */
[----:B------:R-:W-:Y:S01]  /*1810*/  ISETP.GE.U32.AND P0, PT, R108, R111, PT ;  /* 0x0000006f6c00720c */ /* 0x000fe20003f06070 */
        /* <DEDUP_REMOVED lines=28> */
[----:B------:R-:W-:Y:S02]  /*19e0*/  SHF.R.U32.HI R62, RZ, 0x6, R17 ;  /* 0x00000006ff3e7819 */ /* 0x000fe40000011611 */
[----:B------:R-:W-:-:S02]  /*19f0*/  LOP3.LUT R78, R42, 0x20002, R49, 0xf8, !PT ;  /* 0x000200022a4e7812 */ /* 0x000fc400078ef831 */
[----:B------:R-:W-:Y:S02]  /*1a00*/  SHF.R.U32.HI R17, RZ, 0xe, R17 ;  /* 0x0000000eff117819 */ /* 0x000fe40000011611 */
[----:B------:R-:W-:Y:S02]  /*1a10*/  LOP3.LUT R38, R38, 0x10001, RZ, 0xc0, !PT ;  /* 0x0001000126267812 */ /* 0x000fe400078ec0ff */
[----:B------:R-:W-:Y:S02]  /*1a20*/  PRMT R42, R104, 0x5410, R103 ;  /* 0x00005410682a7816 */ /* 0x000fe40000000067 */
[----:B------:R-:W-:Y:S02]  /*1a30*/  LOP3.LUT R74, R38, 0x20002, R17, 0xf8, !PT ;  /* 0x00020002264a7812 */ /* 0x000fe400078ef811 */
[----:B------:R-:W-:Y:S01]  /*1a40*/  LOP3.LUT R48, R48, 0x64006400, RZ, 0xfc, !PT ;  /* 0x6400640030307812 */ /* 0x000fe200078efcff */
[C---:B------:R-:W-:Y:S01]  /*1a50*/  HADD2 R43, R42.reuse, -R43.H0_H0 ;  /* 0xa000002b2a2b7230 */ /* 0x040fe20000000000 */
[----:B------:R-:W-:Y:S01]  /*1a60*/  SHF.R.U32.HI R80, RZ, 0xe, R19 ;  /* 0x0000000eff507819 */ /* 0x000fe20000011613 */
[C---:B------:R-:W-:Y:S01]  /*1a70*/  HADD2 R70, R42.reuse, -R70.H0_H0 ;  /* 0xa00000462a467230 */ /* 0x040fe20000000000 */
[----:B------:R-:W-:Y:S01]  /*1a80*/  LOP3.LUT R53, R53, 0x10001, RZ, 0xc0, !PT ;  /* 0x0001000135357812 */ /* 0x000fe200078ec0ff */
[C---:B------:R-:W-:Y:S01]  /*1a90*/  HADD2 R71, R42.reuse, -R71.H0_H0 ;  /* 0xa00000472a477230 */ /* 0x040fe20000000000 */
[----:B------:R-:W-:Y:S01]  /*1aa0*/  LOP3.LUT R36, R36, 0x64006400, RZ, 0xfc, !PT ;  /* 0x6400640024247812 */ /* 0x000fe200078efcff */
[----:B------:R-:W-:Y:S01]  /*1ab0*/  HADD2 R42, R42, -R50.H0_H0 ;  /* 0xa00000322a2a7230 */ /* 0x000fe20000000000 */
[----:B------:R-:W-:Y:S01]  /*1ac0*/  LOP3.LUT R37, R37, 0x64006400, RZ, 0xfc, !PT ;  /* 0x6400640025257812 */ /* 0x000fe200078efcff */
[----:B------:R-:W-:Y:S01]  /*1ad0*/  HFMA2 R50, R48, 0.125, 0.125, R43.H0_H0 ;  /* 0x3000300030327831 */ /* 0x000fe2000004002b */
[----:B------:R-:W-:-:S02]  /*1ae0*/  LOP3.LUT R38, R51, 0x64006400, RZ, 0xfc, !PT ;  /* 0x6400640033267812 */ /* 0x000fc400078efcff */
[C---:B------:R-:W-:Y:S02]  /*1af0*/  LOP3.LUT R27, R16.reuse, 0x70007, RZ, 0xc0, !PT ;  /* 0x00070007101b7812 */ /* 0x040fe400078ec0ff */
[----:B------:R-:W-:Y:S01]  /*1b00*/  LOP3.LUT R45, R16, 0x380038, RZ, 0xc0, !PT ;  /* 0x00380038102d7812 */ /* 0x000fe200078ec0ff */
[----:B------:R-:W-:Y:S01]  /*1b10*/  HADD2 R48, R38, R69.H0_H0 ;  /* 0x2000004526307230 */ /* 0x000fe20000000000 */
[--C-:B------:R-:W-:Y:S02]  /*1b20*/  SHF.R.U32.HI R61, RZ, 0x6, R16.reuse ;  /* 0x00000006ff3d7819 */ /* 0x100fe40000011610 */
[----:B------:R-:W-:Y:S02]  /*1b30*/  SHF.R.U32.HI R15, RZ, 0xe, R16 ;  /* 0x0000000eff0f7819 */ /* 0x000fe40000011610 */
[----:B------:R-:W-:Y:S01]  /*1b40*/  LOP3.LUT R80, R53, 0x20002, R80, 0xf8, !PT ;  /* 0x0002000235507812 */ /* 0x000fe200078ef850 */
[----:B------:R-:W-:Y:S01]  /*1b50*/  HADD2 R53, R36, R81.H0_H0 ;  /* 0x2000005124357230 */ /* 0x000fe20000000000 */
[----:B------:R-:W-:Y:S01]  /*1b60*/  LOP3.LUT R49, R52, 0x64006400, RZ, 0xfc, !PT ;  /* 0x6400640034317812 */ /* 0x000fe200078efcff */
[----:B------:R-:W-:Y:S01]  /*1b70*/  HFMA2 R52, R37, 0.125, 0.125, R70.H0_H0 ;  /* 0x3000300025347831 */ /* 0x000fe20000040046 */
[----:B------:R-:W-:-:S02]  /*1b80*/  LOP3.LUT R16, R39, 0x64006400, RZ, 0xfc, !PT ;  /* 0x6400640027107812 */ /* 0x000fc400078efcff */
[----:B------:R-:W1:Y:S01]  /*1b90*/  LDS.128 R36, [UR5+0x10] ;  /* 0x00001005ff247984 */ /* 0x000e620008000c00 */
[----:B------:R-:W-:Y:S01]  /*1ba0*/  LOP3.LUT R14, R14, 0x10001, RZ, 0xc0, !PT ;  /* 0x000100010e0e7812 */ /* 0x000fe200078ec0ff */
[----:B------:R-:W-:Y:S01]  /*1bb0*/  HFMA2 R49, R49, 0.125, 0.125, R42.H0_H0 ;  /* 0x3000300031317831 */ /* 0x000fe2000004002a */
[----:B------:R-:W-:Y:S01]  /*1bc0*/  LOP3.LUT R54, R31, 0x64006400, RZ, 0xfc, !PT ;  /* 0x640064001f367812 */ /* 0x000fe200078efcff */
[----:B------:R-:W-:Y:S01]  /*1bd0*/  HADD2 R51, R16, R75.H0_H0 ;  /* 0x2000004b10337230 */ /* 0x000fe20000000000 */
[----:B------:R-:W-:Y:S02]  /*1be0*/  LOP3.LUT R72, R14, 0x20002, R15, 0xf8, !PT ;  /* 0x000200020e487812 */ /* 0x000fe400078ef80f */
[----:B------:R-:W-:Y:S01]  /*1bf0*/  LOP3.LUT R14, R13, 0x64006400, RZ, 0xfc, !PT ;  /* 0x640064000d0e7812 */ /* 0x000fe200078efcff */
[-C--:B0-----:R-:W-:Y:S02]  /*1c00*/  HFMA2 R15, R51, R20.reuse, RZ ;  /* 0x00000014330f7231 */ /* 0x081fe400000000ff */
[----:B------:R-:W-:Y:S01]  /*1c10*/  HFMA2 R54, R54, 0.125, 0.125, R71.H0_H0 ;  /* 0x3000300036367831 */ /* 0x000fe20000040047 */
[C---:B------:R-:W-:Y:S01]  /*1c20*/  LOP3.LUT R29, R18.reuse, 0x70007, RZ, 0xc0, !PT ;  /* 0x00070007121d7812 */ /* 0x040fe200078ec0ff */
[----:B------:R-:W-:Y:S01]  /*1c30*/  HADD2 R55, R14, R87.H0_H0 ;  /* 0x200000570e377230 */ /* 0x000fe20000000000 */
[----:B------:R-:W-:Y:S01]  /*1c40*/  LOP3.LUT R46, R18, 0x380038, RZ, 0xc0, !PT ;  /* 0x00380038122e7812 */ /* 0x000fe200078ec0ff */
[-C--:B------:R-:W-:Y:S01]  /*1c50*/  HFMA2 R14, R53, R20.reuse, RZ.H0_H0 ;  /* 0x00000014350e7231 */ /* 0x080fe200000400ff */
[----:B------:R-:W-:Y:S01]  /*1c60*/  SHF.R.U32.HI R63, RZ, 0x6, R18 ;  /* 0x00000006ff3f7819 */ /* 0x000fe20000011612 */
[-C--:B------:R-:W-:Y:S01]  /*1c70*/  HFMA2 R13, R55, R20.reuse, RZ ;  /* 0x00000014370d7231 */ /* 0x080fe200000000ff */
[C---:B------:R-:W-:Y:S01]  /*1c80*/  LOP3.LUT R18, R19.reuse, 0x70007, RZ, 0xc0, !PT ;  /* 0x0007000713127812 */ /* 0x040fe200078ec0ff */
[-C--:B------:R-:W-:Y:S01]  /*1c90*/  HFMA2 R66, R50, R21.reuse, R15 ;  /* 0x0000001532427231 */ /* 0x080fe2000000000f */
[----:B------:R-:W-:Y:S01]  /*1ca0*/  LOP3.LUT R47, R19, 0x380038, RZ, 0xc0, !PT ;  /* 0x00380038132f7812 */ /* 0x000fe200078ec0ff */
[----:B------:R-:W-:Y:S01]  /*1cb0*/  HFMA2 R20, R48, R20, RZ.H0_H0 ;  /* 0x0000001430147231 */ /* 0x000fe200000400ff */
[----:B------:R-:W-:Y:S01]  /*1cc0*/  SHF.R.U32.HI R64, RZ, 0x6, R19 ;  /* 0x00000006ff407819 */ /* 0x000fe20000011613 */
        /* <DEDUP_REMOVED lines=15> */
[C---:B------:R-:W-:Y:S01]  /*1dc0*/  LOP3.LUT R14, R25.reuse, 0x380038, RZ, 0xc0, !PT ;  /* 0x00380038190e7812 */ /* 0x040fe200078ec0ff */
[----:B------:R-:W-:Y:S01]  /*1dd0*/  HADD2 R13, R20, R75.H0_H0 ;  /* 0x2000004b140d7230 */ /* 0x000fe20000000000 */
[----:B------:R-:W-:Y:S01]  /*1de0*/  LOP3.LUT R57, R30, 0x380038, RZ, 0xc0, !PT ;  /* 0x003800381e397812 */ /* 0x000fe200078ec0ff */
[----:B------:R-:W-:Y:S01]  /*1df0*/  HADD2 R19, R60, R69.H0_H0 ;  /* 0x200000453c137230 */ /* 0x000fe20000000000 */
[----:B------:R-:W-:Y:S01]  /*1e00*/  LOP3.LUT R25, R25, 0x1c001c0, RZ, 0xc0, !PT ;  /* 0x01c001c019197812 */ /* 0x000fe200078ec0ff */
[-C--:B------:R-:W-:Y:S01]  /*1e10*/  HFMA2 R65, R15, R22.reuse, R65 ;  /* 0x000000160f417231 */ /* 0x080fe20000000041 */
[----:B------:R-:W-:Y:S01]  /*1e20*/  LOP3.LUT R17, R17, 0x64006400, RZ, 0xfc, !PT ;  /* 0x6400640011117812 */ /* 0x000fe200078efcff */
[-C--:B------:R-:W-:Y:S01]  /*1e30*/  HFMA2 R59, R56, R22.reuse, R59 ;  /* 0x00000016383b7231 */ /* 0x080fe2000000003b */
[----:B------:R-:W-:Y:S01]  /*1e40*/  LOP3.LUT R24, R24, 0x1c001c0, RZ, 0xc0, !PT ;  /* 0x01c001c018187812 */ /* 0x000fe200078ec0ff */
[-C--:B------:R-:W-:Y:S01]  /*1e50*/  HFMA2 R66, R13, R22.reuse, R66 ;  /* 0x000000160d427231 */ /* 0x080fe20000000042 */
[----:B------:R-:W-:Y:S01]  /*1e60*/  LOP3.LUT R58, R21, 0x64006400, RZ, 0xfc, !PT ;  /* 0x64006400153a7812 */ /* 0x000fe200078efcff */
[----:B------:R-:W-:Y:S01]  /*1e70*/  HFMA2 R17, R17, 0.125, 0.125, R70.H0_H0 ;  /* 0x3000300011117831 */ /* 0x000fe20000040046 */
[----:B------:R-:W-:Y:S01]  /*1e80*/  LOP3.LUT R14, R14, 0x64006400, RZ, 0xfc, !PT ;  /* 0x640064000e0e7812 */ /* 0x000fe200078efcff */
        /* <DEDUP_REMOVED lines=10> */
[-C--:B------:R-:W-:Y:S01]  /*1f30*/  HFMA2 R59, R14, R23.reuse, R59 ;  /* 0x000000170e3b7231 */ /* 0x080fe2000000003b */
[----:B------:R-:W-:Y:S01]  /*1f40*/  LOP3.LUT R22, R26, 0x64006400, RZ, 0xfc, !PT ;  /* 0x640064001a167812 */ /* 0x000fe200078efcff */
[-C--:B------:R-:W-:Y:S01]  /*1f50*/  HFMA2 R66, R16, R23.reuse, R66 ;  /* 0x0000001710427231 */ /* 0x080fe20000000042 */
[----:B------:R-:W-:Y:S01]  /*1f60*/  LOP3.LUT R31, R30, 0x64006400, RZ, 0xfc, !PT ;  /* 0x640064001e1f7812 */ /* 0x000fe200078efcff */
[----:B------:R-:W-:Y:S01]  /*1f70*/  HFMA2 R67, R21, R23, R67 ;  /* 0x0000001715437231 */ /* 0x000fe20000000043 */
        /* <DEDUP_REMOVED lines=10> */
[-C--:B------:R-:W-:Y:S02]  /*2020*/  HFMA2 R66, R22, R36.reuse, R66 ;  /* 0x0000002416427231 */ /* 0x080fe40000000042 */
[----:B------:R-:W-:Y:S01]  /*2030*/  HADD2 R25, R24, R87.H0_H0 ;  /* 0x2000005718197230 */ /* 0x000fe20000000000 */
[----:B------:R-:W-:Y:S01]  /*2040*/  LOP3.LUT R46, R46, 0x64006400, RZ, 0xfc, !PT ;  /* 0x640064002e2e7812 */ /* 0x000fe200078efcff */
[----:B------:R-:W-:Y:S01]  /*2050*/  HADD2 R24, R28, R81.H0_H0 ;  /* 0x200000511c187230 */ /* 0x000fe20000000000 */
[----:B------:R-:W-:Y:S01]  /*2060*/  LOP3.LUT R57, R47, 0x64006400, RZ, 0xfc, !PT ;  /* 0x640064002f397812 */ /* 0x000fe200078efcff */
[----:B------:R-:W-:-:S02]  /*2070*/  HFMA2 R36, R20, R36, R67 ;  /* 0x0000002414247231 */ /* 0x000fc40000000043 */
[-C--:B------:R-:W-:Y:S02]  /*2080*/  HFMA2 R65, R25, R37.reuse, R59 ;  /* 0x0000002519417231 */ /* 0x080fe4000000003b */
[----:B------:R-:W-:Y:S01]  /*2090*/  HADD2 R27, R30, R69.H0_H0 ;  /* 0x200000451e1b7230 */ /* 0x000fe20000000000 */
[----:B------:R-:W-:Y:S01]  /*20a0*/  LOP3.LUT R47, R63, 0x70007, RZ, 0xc0, !PT ;  /* 0x000700073f2f7812 */ /* 0x000fe200078ec0ff */
[-C--:B------:R-:W-:Y:S01]  /*20b0*/  HFMA2 R67, R24, R37.reuse, R29 ;  /* 0x0000002518437231 */ /* 0x080fe2000000001d */
[----:B------:R-:W-:Y:S01]  /*20c0*/  LOP3.LUT R59, R64, 0x70007, RZ, 0xc0, !PT ;  /* 0x00070007403b7812 */ /* 0x000fe200078ec0ff */
[----:B------:R-:W0:Y:S01]  /*20d0*/  LDS.128 R28, [UR5+0x20] ;  /* 0x00002005ff1c7984 */ /* 0x000e220008000c00 */
[----:B------:R-:W-:Y:S01]  /*20e0*/  HADD2 R26, R26, R75.H0_H0 ;  /* 0x2000004b1a1a7230 */ /* 0x000fe20000000000 */
[----:B----4-:R-:W-:Y:S01]  /*20f0*/  LOP3.LUT R84, R33, 0x70007, RZ, 0xc0, !PT ;  /* 0x0007000721547812 */ /* 0x010fe200078ec0ff */
[-C--:B------:R-:W-:Y:S01]  /*2100*/  HFMA2 R76, R27, R37.reuse, R36 ;  /* 0x000000251b4c7231 */ /* 0x080fe20000000024 */
[----:B------:R-:W-:Y:S01]  /*2110*/  LOP3.LUT R36, R45, 0x64006400, RZ, 0xfc, !PT ;  /* 0x640064002d247812 */ /* 0x000fe200078efcff */
[----:B------:R-:W-:Y:S01]  /*2120*/  HFMA2 R73, R26, R37, R66 ;  /* 0x000000251a497231 */ /* 0x000fe20000000042 */
[----:B------:R-:W-:Y:S01]  /*2130*/  LOP3.LUT R45, R44, 0x64006400, RZ, 0xfc, !PT ;  /* 0x640064002c2d7812 */ /* 0x000fe200078efcff */
[----:B------:R-:W-:Y:S01]  /*2140*/  HFMA2 R46, R46, 0.125, 0.125, R43.H0_H0 ;  /* 0x300030002e2e7831 */ /* 0x000fe2000004002b */
[----:B------:R-:W-:-:S02]  /*2150*/  LOP3.LUT R44, R62, 0x70007, RZ, 0xc0, !PT ;  /* 0x000700073e2c7812 */ /* 0x000fc400078ec0ff */
        /* <DEDUP_REMOVED lines=9> */
[-C--:B------:R-:W-:Y:S02]  /*21f0*/  HFMA2 R67, R45, R38.reuse, R67 ;  /* 0x000000262d437231 */ /* 0x080fe40000000043 */
[----:B------:R-:W-:-:S02]  /*2200*/  HFMA2 R36, R46, R38, R73 ;  /* 0x000000262e247231 */ /* 0x000fc40000000049 */
[----:B------:R-:W-:Y:S01]  /*2210*/  HADD2 R59, R58, R81.H0_H0 ;  /* 0x200000513a3b7230 */ /* 0x000fe20000000000 */
[C---:B------:R-:W-:Y:S01]  /*2220*/  LOP3.LUT R37, R62.reuse, 0x380038, RZ, 0xc0, !PT ;  /* 0x003800383e257812 */ /* 0x040fe200078ec0ff */
[----:B------:R-:W-:Y:S01]  /*2230*/  HFMA2 R38, R47, R38, R76 ;  /* 0x000000262f267231 */ /* 0x000fe2000000004c */
[----:B------:R-:W-:Y:S01]  /*2240*/  LOP3.LUT R62, R62, 0x1c001c0, RZ, 0xc0, !PT ;  /* 0x01c001c03e3e7812 */ /* 0x000fe200078ec0ff */
[----:B------:R-:W-:Y:S01]  /*2250*/  HADD2 R58, R66, R75.H0_H0 ;  /* 0x2000004b423a7230 */ /* 0x000fe20000000000 */
[----:B------:R-:W-:Y:S01]  /*2260*/  LOP3.LUT R37, R37, 0x64006400, RZ, 0xfc, !PT ;  /* 0x6400640025257812 */ /* 0x000fe200078efcff */
[----:B------:R-:W-:Y:S01]  /*2270*/  HADD2 R57, R68, R69.H0_H0 ;  /* 0x2000004544397230 */ /* 0x000fe20000000000 */
[----:B------:R-:W-:Y:S01]  /*2280*/  SHF.R.U32.HI R85, RZ, 0xd, R33 ;  /* 0x0000000dff557819 */ /* 0x000fe20000011621 */
[----:B------:R-:W-:Y:S02]  /*2290*/  HADD2 R60, R60, R87.H0_H0 ;  /* 0x200000573c3c7230 */ /* 0x000fe40000000000 */
[----:B------:R-:W-:-:S02]  /*22a0*/  HFMA2 R77, R58, R39, R36 ;  /* 0x000000273a4d7231 */ /* 0x000fc40000000024 */
[-C--:B------:R-:W-:Y:S01]  /*22b0*/  HFMA2 R79, R57, R39.reuse, R38 ;  /* 0x00000027394f7231 */ /* 0x080fe20000000026 */
[----:B------:R-:W-:Y:S01]  /*22c0*/  LOP3.LUT R36, R61, 0x380038, RZ, 0xc0, !PT ;  /* 0x003800383d247812 */ /* 0x000fe200078ec0ff */
        /* <DEDUP_REMOVED lines=19> */
[----:B------:R-:W-:Y:S01]  /*2400*/  SHF.R.U32.HI R36, RZ, 0x6, R32 ;  /* 0x00000006ff247819 */ /* 0x000fe20000011620 */
[-C--:B------:R-:W-:Y:S02]  /*2410*/  HFMA2 R73, R64, R28.reuse, R73 ;  /* 0x0000001c40497231 */ /* 0x080fe40000000049 */
[----:B------:R-:W-:Y:S01]  /*2420*/  HFMA2 R76, R63, R28, R76 ;  /* 0x0000001c3f4c7231 */ /* 0x000fe2000000004c */
[----:B------:R-:W-:Y:S01]  /*2430*/  LOP3.LUT R39, R33, 0x380038, RZ, 0xc0, !PT ;  /* 0x0038003821277812 */ /* 0x000fe200078ec0ff */
[----:B------:R-:W-:Y:S01]  /*2440*/  HFMA2 R68, R68, 0.015625, 0.015625, R71.H1_H1 ;  /* 0x2400240044447831 */ /* 0x000fe20000060047 */
[----:B------:R-:W-:Y:S01]  /*2450*/  SHF.R.U32.HI R38, RZ, 0x6, R33 ;  /* 0x00000006ff267819 */ /* 0x000fe20000011621 */
[----:B------:R-:W-:Y:S01]  /*2460*/  HFMA2 R67, R67, 0.015625, 0.015625, R70.H1_H1 ;  /* 0x2400240043437831 */ /* 0x000fe20000060046 */
[----:B------:R-:W-:Y:S01]  /*2470*/  LOP3.LUT R33, R35, 0x70007, RZ, 0xc0, !PT ;  /* 0x0007000723217812 */ /* 0x000fe200078ec0ff */
[----:B------:R-:W-:-:S02]  /*2480*/  HFMA2 R66, R66, 0.015625, 0.015625, R43.H1_H1 ;  /* 0x2400240042427831 */ /* 0x000fc4000006002b */
[-C--:B------:R-:W-:Y:S02]  /*2490*/  HFMA2 R112, R68, R29.reuse, R73 ;  /* 0x0000001d44707231 */ /* 0x080fe40000000049 */
[----:B------:R-:W-:Y:S01]  /*24a0*/  HFMA2 R79, R61, R28, R79 ;  /* 0x0000001c3d4f7231 */ /* 0x000fe2000000004f */
[----:B------:R-:W-:Y:S01]  /*24b0*/  LOP3.LUT R82, R32, 0x70007, RZ, 0xc0, !PT ;  /* 0x0007000720527812 */ /* 0x000fe200078ec0ff */
[----:B------:R-:W-:Y:S02]  /*24c0*/  HFMA2 R65, R65, 0.015625, 0.015625, R42.H1_H1 ;  /* 0x2400240041417831 */ /* 0x000fe4000006002a */
[-C--:B------:R-:W-:Y:S02]  /*24d0*/  HFMA2 R28, R66, R29.reuse, R77 ;  /* 0x0000001d421c7231 */ /* 0x080fe4000000004d */
[-C--:B------:R-:W-:Y:S01]  /*24e0*/  HFMA2 R110, R67, R29.reuse, R76 ;  /* 0x0000001d436e7231 */ /* 0x080fe2000000004c */
[----:B------:R-:W-:Y:S01]  /*24f0*/  LOP3.LUT R77, R35, 0x380038, RZ, 0xc0, !PT ;  /* 0x00380038234d7812 */ /* 0x000fe200078ec0ff */
[----:B------:R-:W-:Y:S01]  /*2500*/  HFMA2 R29, R65, R29, R79 ;  /* 0x0000001d411d7231 */ /* 0x000fe2000000004f */
[----:B------:R-:W-:-:S02]  /*2510*/  SHF.R.U32.HI R79, RZ, 0x6, R35 ;  /* 0x00000006ff4f7819 */ /* 0x000fc40000011623 */
[----:B------:R-:W-:Y:S02]  /*2520*/  LOP3.LUT R37, R32, 0x380038, RZ, 0xc0, !PT ;  /* 0x0038003820257812 */ /* 0x000fe400078ec0ff */
[----:B------:R-:W-:Y:S02]  /*2530*/  SHF.R.U32.HI R83, RZ, 0xd, R32 ;  /* 0x0000000dff537819 */ /* 0x000fe40000011620 */
[----:B------:R-:W-:Y:S02]  /*2540*/  SHF.R.U32.HI R35, RZ, 0xd, R35 ;  /* 0x0000000dff237819 */ /* 0x000fe40000011623 */
[C---:B------:R-:W-:Y:S02]  /*2550*/  LOP3.LUT R32, R34.reuse, 0x70007, RZ, 0xc0, !PT ;  /* 0x0007000722207812 */ /* 0x040fe400078ec0ff */
[----:B------:R-:W-:Y:S02]  /*2560*/  LOP3.LUT R73, R34, 0x380038, RZ, 0xc0, !PT ;  /* 0x0038003822497812 */ /* 0x000fe400078ec0ff */
[----:B------:R-:W-:-:S02]  /*2570*/  SHF.R.U32.HI R76, RZ, 0x6, R34 ;  /* 0x00000006ff4c7819 */ /* 0x000fc40000011622 */
[----:B------:R-:W-:Y:S02]  /*2580*/  SHF.R.U32.HI R89, RZ, 0xd, R34 ;  /* 0x0000000dff597819 */ /* 0x000fe40000011622 */
[----:B------:R-:W-:Y:S02]  /*2590*/  LOP3.LUT R34, R36, 0x70007, RZ, 0xc0, !PT ;  /* 0x0007000724227812 */ /* 0x000fe400078ec0ff */
[----:B------:R-:W-:Y:S02]  /*25a0*/  LOP3.LUT R74, R74, 0x40004, R85, 0xf8, !PT ;  /* 0x000400044a4a7812 */ /* 0x000fe400078ef855 */
[----:B------:R-:W-:Y:S02]  /*25b0*/  LOP3.LUT R80, R80, 0x40004, R35, 0xf8, !PT ;  /* 0x0004000450507812 */ /* 0x000fe400078ef823 */
[----:B------:R-:W-:Y:S02]  /*25c0*/  LOP3.LUT R35, R38, 0x70007, RZ, 0xc0, !PT ;  /* 0x0007000726237812 */ /* 0x000fe400078ec0ff */
[----:B------:R-:W-:-:S02]  /*25d0*/  LOP3.LUT R34, R34, 0x64006400, RZ, 0xfc, !PT ;  /* 0x6400640022227812 */ /* 0x000fc400078efcff */
[----:B------:R-:W-:Y:S02]  /*25e0*/  LOP3.LUT R89, R78, 0x40004, R89, 0xf8, !PT ;  /* 0x000400044e597812 */ /* 0x000fe400078ef859 */
[----:B------:R-:W-:Y:S01]  /*25f0*/  LOP3.LUT R84, R84, 0x64006400, RZ, 0xfc, !PT ;  /* 0x6400640054547812 */ /* 0x000fe200078efcff */
[----:B------:R-:W-:Y:S01]  /*2600*/  HADD2 R90, R34, R87.H0_H0 ;  /* 0x20000057225a7230 */ /* 0x000fe20000000000 */
[----:B------:R-:W-:Y:S02]  /*2610*/  LOP3.LUT R78, R74, 0x64006400, RZ, 0xfc, !PT ;  /* 0x640064004a4e7812 */ /* 0x000fe400078efcff */
[----:B------:R-:W-:Y:S01]  /*2620*/  LOP3.LUT R74, R35, 0x64006400, RZ, 0xfc, !PT ;  /* 0x64006400234a7812 */ /* 0x000fe200078efcff */
[--C-:B------:R-:W-:Y:S01]  /*2630*/  HADD2 R86, R84, R81.reuse.H0_H0 ;  /* 0x2000005154567230 */ /* 0x100fe20000000000 */
[----:B------:R-:W-:Y:S02]  /*2640*/  LOP3.LUT R34, R76, 0x70007, RZ, 0xc0, !PT ;  /* 0x000700074c227812 */ /* 0x000fe400078ec0ff */
        /* <DEDUP_REMOVED lines=9> */
[-C--:B------:R-:W-:Y:S01]  /*26e0*/  HFMA2 R112, R92, R30.reuse, R112 ;  /* 0x0000001e5c707231 */ /* 0x080fe20000000070 */
[----:B------:R-:W-:Y:S01]  /*26f0*/  LOP3.LUT R72, R72, 0x40004, R83, 0xf8, !PT ;  /* 0x0004000448487812 */ /* 0x000fe200078ef853 */
[-C--:B------:R-:W-:Y:S01]  /*2700*/  HFMA2 R110, R86, R30.reuse, R110 ;  /* 0x0000001e566e7231 */ /* 0x080fe2000000006e */
[----:B------:R-:W-:Y:S01]  /*2710*/  LOP3.LUT R88, R80, 0x64006400, RZ, 0xfc, !PT ;  /* 0x6400640050587812 */ /* 0x000fe200078efcff */
[--C-:B------:R-:W-:Y:S01]  /*2720*/  HADD2 R80, R32, R75.reuse.H0_H0 ;  /* 0x2000004b20507230 */ /* 0x100fe20000000000 */
[----:B------:R-:W-:Y:S01]  /*2730*/  LOP3.LUT R72, R72, 0x64006400, RZ, 0xfc, !PT ;  /* 0x6400640048487812 */ /* 0x000fe200078efcff */
[----:B------:R-:W-:Y:S01]  /*2740*/  HADD2 R78, R34, R75.H0_H0 ;  /* 0x2000004b224e7230 */ /* 0x000fe20000000000 */
        /* <DEDUP_REMOVED lines=9> */
[C---:B------:R-:W-:Y:S01]  /*27e0*/  LOP3.LUT R83, R36.reuse, 0x1c001c0, RZ, 0xc0, !PT ;  /* 0x01c001c024537812 */ /* 0x040fe200078ec0ff */
[--C-:B------:R-:W-:Y:S01]  /*27f0*/  HADD2 R72, R82, R69.reuse.H0_H0 ;  /* 0x2000004552487230 */ /* 0x100fe20000000000 */
[----:B------:R-:W-:Y:S01]  /*2800*/  LOP3.LUT R82, R37, 0x64006400, RZ, 0xfc, !PT ;  /* 0x6400640025527812 */ /* 0x000fe200078efcff */
[----:B------:R-:W-:Y:S01]  /*2810*/  HADD2 R69, R88, R69.H0_H0 ;  /* 0x2000004558457230 */ /* 0x000fe20000000000 */
[----:B------:R-:W-:Y:S02]  /*2820*/  LOP3.LUT R37, R36, 0x380038, RZ, 0xc0, !PT ;  /* 0x0038003824257812 */ /* 0x000fe400078ec0ff */
[----:B------:R-:W-:Y:S01]  /*2830*/  LOP3.LUT R39, R39, 0x64006400, RZ, 0xfc, !PT ;  /* 0x6400640027277812 */ /* 0x000fe200078efcff */
[----:B------:R-:W-:Y:S01]  /*2840*/  HFMA2 R91, R82, 0.125, 0.125, R71.H0_H0 ;  /* 0x30003000525b7831 */ /* 0x000fe20000040047 */
[----:B------:R-:W-:-:S02]  /*2850*/  LOP3.LUT R36, R37, 0x64006400, RZ, 0xfc, !PT ;  /* 0x6400640025247812 */ /* 0x000fc400078efcff */
[----:B------:R-:W-:Y:S01]  /*2860*/  LOP3.LUT R37, R38, 0x64006400, RZ, 0xfc, !PT ;  /* 0x6400640026257812 */ /* 0x000fe200078efcff */
[----:B------:R-:W-:Y:S01]  /*2870*/  HFMA2 R112, R91, R31, R112 ;  /* 0x0000001f5b707231 */ /* 0x000fe20000000070 */
[----:B------:R-:W-:Y:S01]  /*2880*/  LOP3.LUT R88, R83, 0x64006400, RZ, 0xfc, !PT ;  /* 0x6400640053587812 */ /* 0x000fe200078efcff */
[--C-:B------:R-:W-:Y:S01]  /*2890*/  HFMA2 R89, R36, 0.125, 0.125, R71.reuse.H0_H0 ;  /* 0x3000300024597831 */ /* 0x100fe20000040047 */
[----:B------:R-:W-:Y:S01]  /*28a0*/  LOP3.LUT R83, R85, 0x64006400, RZ, 0xfc, !PT ;  /* 0x6400640055537812 */ /* 0x000fe200078efcff */
[--C-:B------:R-:W-:Y:S01]  /*28b0*/  HFMA2 R85, R39, 0.125, 0.125, R70.reuse.H0_H0 ;  /* 0x3000300027557831 */ /* 0x100fe20000040046 */
[----:B------:R-:W-:Y:S01]  /*28c0*/  LOP3.LUT R113, R77, 0x64006400, RZ, 0xfc, !PT ;  /* 0x640064004d717812 */ /* 0x000fe200078efcff */
[--C-:B------:R-:W-:Y:S01]  /*28d0*/  HFMA2 R82, R37, 0.015625, 0.015625, R70.reuse.H1_H1 ;  /* 0x2400240025527831 */ /* 0x100fe20000060046 */
[C---:B------:R-:W-:Y:S01]  /*28e0*/  LOP3.LUT R77, R79.reuse, 0x380038, RZ, 0xc0, !PT ;  /* 0x003800384f4d7812 */ /* 0x040fe200078ec0ff */
[----:B------:R-:W-:Y:S01]  /*28f0*/  HFMA2 R88, R88, 0.015625, 0.015625, R71.H1_H1 ;  /* 0x2400240058587831 */ /* 0x000fe20000060047 */
[----:B------:R-:W1:Y:S01]  /*2900*/  LDS.128 R36, [UR5+0x100] ;  /* 0x00010005ff247984 */ /* 0x000e620008000c00 */
[----:B------:R-:W-:Y:S01]  /*2910*/  LOP3.LUT R71, R76, 0x380038, RZ, 0xc0, !PT ;  /* 0x003800384c477812 */ /* 0x000fe200078ec0ff */
[----:B------:R-:W-:Y:S01]  /*2920*/  HFMA2 R83, R83, 0.125, 0.125, R70.H0_H0 ;  /* 0x3000300053537831 */ /* 0x000fe20000040046 */
[----:B------:R-:W-:-:S02]  /*2930*/  LOP3.LUT R79, R79, 0x1c001c0, RZ, 0xc0, !PT ;  /* 0x01c001c04f4f7812 */ /* 0x000fc400078ec0ff */
[----:B------:R-:W-:Y:S02]  /*2940*/  LOP3.LUT R70, R73, 0x64006400, RZ, 0xfc, !PT ;  /* 0x6400640049467812 */ /* 0x000fe400078efcff */
[----:B------:R-:W-:Y:S02]  /*2950*/  LOP3.LUT R73, R76, 0x1c001c0, RZ, 0xc0, !PT ;  /* 0x01c001c04c497812 */ /* 0x000fe400078ec0ff */
[----:B------:R-:W-:Y:S02]  /*2960*/  LOP3.LUT R76, R71, 0x64006400, RZ, 0xfc, !PT ;  /* 0x64006400474c7812 */ /* 0x000fe400078efcff */
[----:B------:R-:W-:Y:S01]  /*2970*/  LOP3.LUT R71, R77, 0x64006400, RZ, 0xfc, !PT ;  /* 0x640064004d477812 */ /* 0x000fe200078efcff */
[----:B0-----:R-:W-:Y:S01]  /*2980*/  HFMA2 R112, R90, R32, R112 ;  /* 0x000000205a707231 */ /* 0x001fe20000000070 */
[----:B------:R-:W-:Y:S01]  /*2990*/  LOP3.LUT R115, R79, 0x64006400, RZ, 0xfc, !PT ;  /* 0x640064004f737812 */ /* 0x000fe200078efcff */
[----:B------:R-:W-:Y:S01]  /*29a0*/  HFMA2 R79, R70, 0.125, 0.125, R43.H0_H0 ;  /* 0x30003000464f7831 */ /* 0x000fe2000004002b */
[----:B------:R-:W-:Y:S01]  /*29b0*/  LOP3.LUT R114, R73, 0x64006400, RZ, 0xfc, !PT ;  /* 0x6400640049727812 */ /* 0x000fe200078efcff */
[----:B------:R-:W-:-:S02]  /*29c0*/  HFMA2 R73, R113, 0.125, 0.125, R42.H0_H0 ;  /* 0x3000300071497831 */ /* 0x000fc4000004002a */
[----:B------:R-:W-:Y:S02]  /*29d0*/  HFMA2 R71, R71, 0.125, 0.125, R42.H0_H0 ;  /* 0x3000300047477831 */ /* 0x000fe4000004002a */
[-C--:B------:R-:W-:Y:S02]  /*29e0*/  HFMA2 R28, R79, R31.reuse, R28 ;  /* 0x0000001f4f1c7231 */ /* 0x080fe4000000001c */
[----:B------:R-:W-:Y:S02]  /*29f0*/  HFMA2 R70, R115, 0.015625, 0.015625, R42.H1_H1 ;  /* 0x2400240073467831 */ /* 0x000fe4000006002a */
[-C--:B------:R-:W-:Y:S02]  /*2a00*/  HFMA2 R42, R85, R31.reuse, R110 ;  /* 0x0000001f552a7231 */ /* 0x080fe4000000006e */
[----:B------:R-:W-:Y:S02]  /*2a10*/  HFMA2 R29, R73, R31, R29 ;  /* 0x0000001f491d7231 */ /* 0x000fe4000000001d */
[----:B------:R-:W-:-:S02]  /*2a20*/  HFMA2 R42, R84, R32, R42 ;  /* 0x00000020542a7231 */ /* 0x000fc4000000002a */
[--C-:B------:R-:W-:Y:S02]  /*2a30*/  HFMA2 R77, R76, 0.125, 0.125, R43.reuse.H0_H0 ;  /* 0x300030004c4d7831 */ /* 0x100fe4000004002b */
[----:B------:R-:W-:Y:S02]  /*2a40*/  HFMA2 R76, R114, 0.015625, 0.015625, R43.H1_H1 ;  /* 0x24002400724c7831 */ /* 0x000fe4000006002b */
        /* <DEDUP_REMOVED lines=8> */
[----:B------:R-:W-:Y:S02]  /*2ad0*/  HFMA2 R33, R82, R34, R42 ;  /* 0x0000002252217231 */ /* 0x000fe4000000002a */
[----:B------:R-:W-:-:S04]  /*2ae0*/  IMAD.WIDE R112, R96, 0x4, R40 ;  /* 0x0000000460707825 */ /* 0x000fc800078e0228 */
[-C--:B------:R-:W-:Y:S02]  /*2af0*/  HFMA2 R40, R76, R34.reuse, R43 ;  /* 0x000000224c287231 */ /* 0x080fe4000000002b */
[----:B------:R-:W-:Y:S02]  /*2b00*/  HFMA2 R41, R70, R34, R110 ;  /* 0x0000002246297231 */ /* 0x000fe4000000006e */
[-C--:B------:R-:W-:Y:S02]  /*2b10*/  HFMA2 R42, R87, R35.reuse, R32 ;  /* 0x00000023572a7231 */ /* 0x080fe40000000020 */
[-C--:B------:R-:W-:Y:S02]  /*2b20*/  HFMA2 R43, R81, R35.reuse, R33 ;  /* 0x00000023512b7231 */ /* 0x080fe40000000021 */
[-C--:B------:R-:W-:Y:S02]  /*2b30*/  HFMA2 R40, R75, R35.reuse, R40 ;  /* 0x000000234b287231 */ /* 0x080fe40000000028 */
[----:B------:R-:W-:-:S02]  /*2b40*/  HFMA2 R41, R69, R35, R41 ;  /* 0x0000002345297231 */ /* 0x000fc40000000029 */
[----:B-1----:R-:W-:Y:S01]  /*2b50*/  HFMA2 R114, R51, R36, RZ ;  /* 0x0000002433727231 */ /* 0x002fe200000000ff */
[----:B------:R-:W1:Y:S01]  /*2b60*/  LDS.128 R32, [UR5+0x120] ;  /* 0x00012005ff207984 */ /* 0x000e620008000c00 */
[C-C-:B------:R-:W-:Y:S02]  /*2b70*/  PRMT R110, R42.reuse, 0x5410, R43.reuse ;  /* 0x000054102a6e7816 */ /* 0x140fe4000000002b */
[----:B------:R-:W-:Y:S01]  /*2b80*/  PRMT R43, R42, 0x7632, R43 ;  /* 0x000076322a2b7816 */ /* 0x000fe2000000002b */
[----:B------:R-:W-:-:S04]  /*2b90*/  HFMA2 R114, R50, R37, R114 ;  /* 0x0000002532727231 */ /* 0x000fc80000000072 */
[----:B------:R-:W-:Y:S02]  /*2ba0*/  HADD2 R42, R110, R43 ;  /* 0x0000002b6e2a7230 */ /* 0x000fe40000000000 */
[-C--:B------:R-:W-:Y:S02]  /*2bb0*/  HFMA2 R43, R55, R36.reuse, RZ ;  /* 0x00000024372b7231 */ /* 0x080fe400000000ff */
[----:B------:R-:W-:Y:S02]  /*2bc0*/  HFMA2 R110, R53, R36, RZ.H0_H0 ;  /* 0x00000024356e7231 */ /* 0x000fe400000400ff */
[----:B------:R-:W-:Y:S02]  /*2bd0*/  HFMA2 R114, R13, R38, R114 ;  /* 0x000000260d727231 */ /* 0x000fe40000000072 */
[----:B------:R-:W-:Y:S02]  /*2be0*/  HFMA2 R36, R48, R36, RZ.H0_H0 ;  /* 0x0000002430247231 */ /* 0x000fe400000400ff */
[----:B------:R-:W-:-:S02]  /*2bf0*/  HFMA2 R43, R54, R37, R43 ;  /* 0x00000025362b7231 */ /* 0x000fc4000000002b */
[----:B------:R-:W-:Y:S02]  /*2c00*/  HFMA2 R110, R52, R37, R110 ;  /* 0x00000025346e7231 */ /* 0x000fe4000000006e */
[----:B------:R-:W-:Y:S02]  /*2c10*/  HFMA2 R114, R16, R39, R114 ;  /* 0x0000002710727231 */ /* 0x000fe40000000072 */
[----:B------:R-:W-:Y:S02]  /*2c20*/  HFMA2 R36, R49, R37, R36 ;  /* 0x0000002531247231 */ /* 0x000fe40000000024 */
[-C--:B------:R-:W-:Y:S02]  /*2c30*/  HFMA2 R43, R56, R38.reuse, R43 ;  /* 0x00000026382b7231 */ /* 0x080fe4000000002b */
[----:B------:R-:W-:Y:S02]  /*2c40*/  HFMA2 R110, R15, R38, R110 ;  /* 0x000000260f6e7231 */ /* 0x000fe4000000006e */
[----:B-----5:R-:W-:-:S02]  /*2c50*/  HFMA2 R8, R42, R94, R8 ;  /* 0x0000005e2a087231 */ /* 0x020fc40000000008 */
[----:B------:R-:W-:Y:S02]  /*2c60*/  HFMA2 R36, R19, R38, R36 ;  /* 0x0000002613247231 */ /* 0x000fe40000000024 */
[-C--:B------:R-:W-:Y:S02]  /*2c70*/  HFMA2 R43, R14, R39.reuse, R43 ;  /* 0x000000270e2b7231 */ /* 0x080fe4000000002b */
[-C--:B------:R-:W-:Y:S02]  /*2c80*/  HFMA2 R110, R17, R39.reuse, R110 ;  /* 0x00000027116e7231 */ /* 0x080fe4000000006e */
[----:B------:R-:W-:Y:S02]  /*2c90*/  HFMA2 R115, R21, R39, R36 ;  /* 0x0000002715737231 */ /* 0x000fe40000000024 */
[----:B------:R-:W2:Y:S01]  /*2ca0*/  LDS.128 R36, [UR5+0x130] ;  /* 0x00013005ff247984 */ /* 0x000ea20008000c00 */
        /* <DEDUP_REMOVED lines=33> */
[-C--:B--2---:R-:W-:Y:S02]  /*2ec0*/  HFMA2 R43, R90, R36.reuse, R43 ;  /* 0x000000245a2b7231 */ /* 0x084fe4000000002b */
[-C--:B------:R-:W-:Y:S02]  /*2ed0*/  HFMA2 R42, R84, R36.reuse, R42 ;  /* 0x00000024542a7231 */ /* 0x080fe4000000002a */
[-C--:B------:R-:W-:Y:S02]  /*2ee0*/  HFMA2 R32, R78, R36.reuse, R32 ;  /* 0x000000244e207231 */ /* 0x080fe40000000020 */
[----:B------:R-:W-:Y:S02]  /*2ef0*/  HFMA2 R115, R72, R36, R115 ;  /* 0x0000002448737231 */ /* 0x000fe40000000073 */
[-C--:B------:R-:W-:Y:S02]  /*2f00*/  HFMA2 R43, R89, R37.reuse, R43 ;  /* 0x00000025592b7231 */ /* 0x080fe4000000002b */
[----:B------:R-:W-:-:S02]  /*2f10*/  HFMA2 R42, R83, R37, R42 ;  /* 0x00000025532a7231 */ /* 0x000fc4000000002a */
[-C--:B------:R-:W-:Y:S02]  /*2f20*/  HFMA2 R36, R77, R37.reuse, R32 ;  /* 0x000000254d247231 */ /* 0x080fe40000000020 */
[----:B------:R-:W-:Y:S01]  /*2f30*/  HFMA2 R115, R71, R37, R115 ;  /* 0x0000002547737231 */ /* 0x000fe20000000073 */
[----:B------:R-:W1:Y:S01]  /*2f40*/  LDS.128 R32, [UR5+0x210] ;  /* 0x00021005ff207984 */ /* 0x000e620008000c00 */
[-C--:B------:R-:W-:Y:S02]  /*2f50*/  HFMA2 R43, R88, R38.reuse, R43 ;  /* 0x00000026582b7231 */ /* 0x080fe4000000002b */
[-C--:B------:R-:W-:Y:S02]  /*2f60*/  HFMA2 R42, R82, R38.reuse, R42 ;  /* 0x00000026522a7231 */ /* 0x080fe4000000002a */
[-C--:B------:R-:W-:Y:S02]  /*2f70*/  HFMA2 R37, R76, R38.reuse, R36 ;  /* 0x000000264c257231 */ /* 0x080fe40000000024 */
[----:B------:R-:W-:-:S02]  /*2f80*/  HFMA2 R115, R70, R38, R115 ;  /* 0x0000002646737231 */ /* 0x000fc40000000073 */
[-C--:B------:R-:W-:Y:S02]  /*2f90*/  HFMA2 R43, R87, R39.reuse, R43 ;  /* 0x00000027572b7231 */ /* 0x080fe4000000002b */
[-C--:B------:R-:W-:Y:S02]  /*2fa0*/  HFMA2 R36, R81, R39.reuse, R42 ;  /* 0x0000002751247231 */ /* 0x080fe4000000002a */
[-C--:B------:R-:W-:Y:S01]  /*2fb0*/  HFMA2 R42, R75, R39.reuse, R37 ;  /* 0x000000274b2a7231 */ /* 0x080fe20000000025 */
[C-C-:B------:R-:W-:Y:S01]  /*2fc0*/  PRMT R37, R40.reuse, 0x5410, R41.reuse ;  /* 0x0000541028257816 */ /* 0x140fe20000000029 */
[----:B------:R-:W-:Y:S01]  /*2fd0*/  HFMA2 R115, R69, R39, R115 ;  /* 0x0000002745737231 */ /* 0x000fe20000000073 */
[----:B------:R-:W-:Y:S02]  /*2fe0*/  PRMT R41, R40, 0x7632, R41 ;  /* 0x0000763228297816 */ /* 0x000fe40000000029 */
[C-C-:B------:R-:W-:Y:S02]  /*2ff0*/  PRMT R38, R43.reuse, 0x5410, R36.reuse ;  /* 0x000054102b267816 */ /* 0x140fe40000000024 */
[----:B------:R-:W-:Y:S01]  /*3000*/  PRMT R36, R43, 0x7632, R36 ;  /* 0x000076322b247816 */ /* 0x000fe20000000024 */
[----:B------:R-:W-:Y:S01]  /*3010*/  HADD2 R40, R37, R41 ;  /* 0x0000002925287230 */ /* 0x000fe20000000000 */
[C-C-:B------:R-:W-:Y:S01]  /*3020*/  PRMT R110, R42.reuse, 0x5410, R115.reuse ;  /* 0x000054102a6e7816 */ /* 0x140fe20000000073 */
[----:B0-----:R-:W-:Y:S01]  /*3030*/  HFMA2 R43, R51, R28, RZ.H0_H0 ;  /* 0x0000001c332b7231 */ /* 0x001fe200000400ff */
[----:B------:R-:W-:Y:S01]  /*3040*/  PRMT R115, R42, 0x7632, R115 ;  /* 0x000076322a737816 */ /* 0x000fe20000000073 */
[----:B------:R-:W-:-:S02]  /*3050*/  HFMA2 R41, R38, 1, 1, R36 ;  /* 0x3c003c0026297831 */ /* 0x000fc40000000024 */
[----:B------:R-:W-:Y:S01]  /*3060*/  HFMA2 R6, R40, R93, R6 ;  /* 0x0000005d28067231 */ /* 0x000fe20000000006 */
[----:B------:R-:W0:Y:S01]  /*3070*/  LDS.128 R36, [UR5+0x220] ;  /* 0x00022005ff247984 */ /* 0x000e220008000c00 */
[----:B------:R-:W-:Y:S02]  /*3080*/  HFMA2 R42, R53, R28, RZ ;  /* 0x0000001c352a7231 */ /* 0x000fe400000000ff */
[----:B------:R-:W-:Y:S02]  /*3090*/  HFMA2 R43, R50, R29, R43 ;  /* 0x0000001d322b7231 */ /* 0x000fe4000000002b */
[----:B------:R-:W-:Y:S02]  /*30a0*/  HFMA2 R7, R41, R94, R7 ;  /* 0x0000005e29077231 */ /* 0x000fe40000000007 */
[-C--:B------:R-:W-:Y:S02]  /*30b0*/  HFMA2 R41, R55, R28.reuse, RZ.H0_H0 ;  /* 0x0000001c37297231 */ /* 0x080fe400000400ff */
        /* <DEDUP_REMOVED lines=9> */
[----:B------:R-:W-:Y:S02]  /*3150*/  HADD2 R110, R110, R115 ;  /* 0x000000736e6e7230 */ /* 0x000fe40000000000 */
[-C--:B------:R-:W-:Y:S02]  /*3160*/  HFMA2 R42, R17, R31.reuse, R42 ;  /* 0x0000001f112a7231 */ /* 0x080fe4000000002a */
[-C--:B------:R-:W-:Y:S02]  /*3170*/  HFMA2 R41, R14, R31.reuse, R28 ;  /* 0x0000001f0e297231 */ /* 0x080fe4000000001c */
[----:B------:R-:W-:-:S02]  /*3180*/  HFMA2 R114, R21, R31, R114 ;  /* 0x0000001f15727231 */ /* 0x000fc40000000072 */
[----:B------:R-:W2:Y:S01]  /*3190*/  LDS.128 R28, [UR5+0x230] ;  /* 0x00023005ff1c7984 */ /* 0x000ea20008000c00 */
        /* <DEDUP_REMOVED lines=24> */
[----:B------:R-:W-:Y:S01]  /*3320*/  HFMA2 R37, R65, R37, R114 ;  /* 0x0000002541257231 */ /* 0x000fe20000000072 */
[----:B------:R-:W0:Y:S01]  /*3330*/  LDS.128 R32, [UR5+0x300] ;  /* 0x00030005ff207984 */ /* 0x000e220008000c00 */
[-C--:B------:R-:W-:Y:S02]  /*3340*/  HFMA2 R36, R92, R38.reuse, R36 ;  /* 0x000000265c247231 */ /* 0x080fe40000000024 */
[-C--:B------:R-:W-:Y:S02]  /*3350*/  HFMA2 R43, R86, R38.reuse, R43 ;  /* 0x00000026562b7231 */ /* 0x080fe4000000002b */
[-C--:B------:R-:W-:Y:S02]  /*3360*/  HFMA2 R41, R80, R38.reuse, R41 ;  /* 0x0000002650297231 */ /* 0x080fe40000000029 */
[----:B------:R-:W-:Y:S02]  /*3370*/  HFMA2 R37, R74, R38, R37 ;  /* 0x000000264a257231 */ /* 0x000fe40000000025 */
[----:B------:R-:W-:-:S02]  /*3380*/  HFMA2 R36, R91, R39, R36 ;  /* 0x000000275b247231 */ /* 0x000fc40000000024 */
[-C--:B------:R-:W-:Y:S02]  /*3390*/  HFMA2 R42, R85, R39.reuse, R43 ;  /* 0x00000027552a7231 */ /* 0x080fe4000000002b */
[-C--:B------:R-:W-:Y:S02]  /*33a0*/  HFMA2 R41, R79, R39.reuse, R41 ;  /* 0x000000274f297231 */ /* 0x080fe40000000029 */
[----:B------:R-:W-:Y:S01]  /*33b0*/  HFMA2 R37, R73, R39, R37 ;  /* 0x0000002749257231 */ /* 0x000fe20000000025 */
[----:B------:R-:W-:Y:S01]  /*33c0*/  MOV R39, R4 ;  /* 0x0000000400277202 */ /* 0x000fe20000000f00 */
[-C--:B--2---:R-:W-:Y:S02]  /*33d0*/  HFMA2 R36, R90, R28.reuse, R36 ;  /* 0x0000001c5a247231 */ /* 0x084fe40000000024 */
        /* <DEDUP_REMOVED lines=8> */
[----:B------:R-:W-:-:S02]  /*3460*/  HFMA2 R36, R88, R30, R36 ;  /* 0x0000001e58247231 */ /* 0x000fc40000000024 */
[-C--:B------:R-:W-:Y:S02]  /*3470*/  HFMA2 R28, R82, R30.reuse, R28 ;  /* 0x0000001e521c7231 */ /* 0x080fe4000000001c */
[-C--:B------:R-:W-:Y:S02]  /*3480*/  HFMA2 R38, R76, R30.reuse, R38 ;  /* 0x0000001e4c267231 */ /* 0x080fe40000000026 */
[----:B------:R-:W-:Y:S02]  /*3490*/  HFMA2 R37, R70, R30, R37 ;  /* 0x0000001e46257231 */ /* 0x000fe40000000025 */
[-C--:B------:R-:W-:Y:S02]  /*34a0*/  HFMA2 R36, R87, R31.reuse, R36 ;  /* 0x0000001f57247231 */ /* 0x080fe40000000024 */
[-C--:B------:R-:W-:Y:S02]  /*34b0*/  HFMA2 R28, R81, R31.reuse, R28 ;  /* 0x0000001f511c7231 */ /* 0x080fe4000000001c */
[----:B------:R-:W-:-:S02]  /*34c0*/  HFMA2 R38, R75, R31, R38 ;  /* 0x0000001f4b267231 */ /* 0x000fc40000000026 */
[----:B------:R-:W-:Y:S01]  /*34d0*/  HFMA2 R37, R69, R31, R37 ;  /* 0x0000001f45257231 */ /* 0x000fe20000000025 */
[C-C-:B------:R-:W-:Y:S02]  /*34e0*/  PRMT R4, R36.reuse, 0x5410, R28.reuse ;  /* 0x0000541024047816 */ /* 0x140fe4000000001c */
[----:B------:R-:W-:Y:S02]  /*34f0*/  PRMT R28, R36, 0x7632, R28 ;  /* 0x00007632241c7816 */ /* 0x000fe4000000001c */
[C-C-:B------:R-:W-:Y:S02]  /*3500*/  PRMT R110, R38.reuse, 0x5410, R37.reuse ;  /* 0x00005410266e7816 */ /* 0x140fe40000000025 */
[----:B------:R-:W-:Y:S01]  /*3510*/  PRMT R37, R38, 0x7632, R37 ;  /* 0x0000763226257816 */ /* 0x000fe20000000025 */
[----:B------:R-:W-:Y:S02]  /*3520*/  HADD2 R4, R4, R28 ;  /* 0x0000001c04047230 */ /* 0x000fe40000000000 */
[----:B------:R-:W2:Y:S01]  /*3530*/  LDS.128 R28, [UR5+0x320] ;  /* 0x00032005ff1c7984 */ /* 0x000ea20008000c00 */
[----:B0-----:R-:W-:-:S02]  /*3540*/  HFMA2 R36, R55, R32, RZ.H0_H0 ;  /* 0x0000002037247231 */ /* 0x001fc400000400ff */
[----:B------:R-:W-:Y:S02]  /*3550*/  HFMA2 R110, R110, 1, 1, R37 ;  /* 0x3c003c006e6e7831 */ /* 0x000fe40000000025 */
[-C--:B------:R-:W-:Y:S02]  /*3560*/  HFMA2 R38, R51, R32.reuse, RZ.H0_H0 ;  /* 0x0000002033267231 */ /* 0x080fe400000400ff */
        /* <DEDUP_REMOVED lines=12> */
[----:B------:R-:W-:Y:S02]  /*3630*/  HFMA2 R4, R4, R94, R39 ;  /* 0x0000005e04047231 */ /* 0x000fe40000000027 */
[-C--:B------:R-:W-:Y:S02]  /*3640*/  HFMA2 R114, R16, R35.reuse, R114 ;  /* 0x0000002310727231 */ /* 0x080fe40000000072 */
[-C--:B------:R-:W-:Y:S02]  /*3650*/  HFMA2 R33, R17, R35.reuse, R37 ;  /* 0x0000002311217231 */ /* 0x080fe40000000025 */
[----:B------:R-:W0:Y:S01]  /*3660*/  LDS.128 R36, [UR5+0x330] ;  /* 0x00033005ff247984 */ /* 0x000e220008000c00 */
        /* <DEDUP_REMOVED lines=17> */
[-C--:B--2---:R-:W-:Y:S02]  /*3780*/  HFMA2 R34, R64, R28.reuse, R32 ;  /* 0x0000001c40227231 */ /* 0x084fe40000000020 */
[----:B------:R-:W-:-:S02]  /*3790*/  HFMA2 R40, R63, R28, R33 ;  /* 0x0000001c3f287231 */ /* 0x000fc40000000021 */
[-C--:B------:R-:W-:Y:S02]  /*37a0*/  HFMA2 R114, R62, R28.reuse, R114 ;  /* 0x0000001c3e727231 */ /* 0x080fe40000000072 */
[----:B------:R-:W-:Y:S02]  /*37b0*/  HFMA2 R41, R61, R28, R43 ;  /* 0x0000001c3d297231 */ /* 0x000fe4000000002b */
[-C--:B------:R-:W-:Y:S02]  /*37c0*/  HFMA2 R28, R68, R29.reuse, R34 ;  /* 0x0000001d441c7231 */ /* 0x080fe40000000022 */
[-C--:B------:R-:W-:Y:S01]  /*37d0*/  HFMA2 R43, R67, R29.reuse, R40 ;  /* 0x0000001d432b7231 */ /* 0x080fe20000000028 */
[----:B------:R-:W1:Y:S01]  /*37e0*/  LDS.128 R32, [UR5+0x400] ;  /* 0x00040005ff207984 */ /* 0x000e620008000c00 */
        /* <DEDUP_REMOVED lines=10> */
[----:B------:R-:W-:Y:S01]  /*3890*/  MOV R43, R2 ;  /* 0x00000002002b7202 */ /* 0x000fe20000000f00 */
        /* <DEDUP_REMOVED lines=16> */
[----:B------:R-:W-:Y:S01]  /*39a0*/  HFMA2 R37, R69, R39, R37 ;  /* 0x0000002745257231 */ /* 0x000fe20000000025 */
[C-C-:B------:R-:W-:Y:S02]  /*39b0*/  PRMT R2, R36.reuse, 0x5410, R41.reuse ;  /* 0x0000541024027816 */ /* 0x140fe40000000029 */
[----:B------:R-:W-:-:S02]  /*39c0*/  PRMT R41, R36, 0x7632, R41 ;  /* 0x0000763224297816 */ /* 0x000fc40000000029 */
[----:B------:R-:W-:-:S03]  /*39d0*/  PRMT R110, R40, 0x5410, R37 ;  /* 0x00005410286e7816 */ /* 0x000fc60000000025 */
[----:B------:R-:W-:Y:S01]  /*39e0*/  HADD2 R2, R2, R41 ;  /* 0x0000002902027230 */ /* 0x000fe20000000000 */
[----:B------:R-:W-:Y:S01]  /*39f0*/  PRMT R41, R40, 0x7632, R37 ;  /* 0x0000763228297816 */ /* 0x000fe20000000025 */
[-C--:B-1----:R-:W-:Y:S01]  /*3a00*/  HFMA2 R40, R55, R32.reuse, RZ.H0_H0 ;  /* 0x0000002037287231 */ /* 0x082fe200000400ff */
[----:B------:R-:W1:Y:S01]  /*3a10*/  LDS.128 R36, [UR5+0x420] ;  /* 0x00042005ff247984 */ /* 0x000e620008000c00 */
[----:B------:R-:W-:Y:S02]  /*3a20*/  HFMA2 R42, R51, R32, RZ.H0_H0 ;  /* 0x00000020332a7231 */ /* 0x000fe400000400ff */
[----:B------:R-:W-:Y:S02]  /*3a30*/  HFMA2 R2, R2, R94, R43 ;  /* 0x0000005e02027231 */ /* 0x000fe4000000002b */
[----:B------:R-:W-:Y:S02]  /*3a40*/  HFMA2 R40, R54, R33, R40 ;  /* 0x0000002136287231 */ /* 0x000fe40000000028 */
[----:B------:R-:W-:-:S02]  /*3a50*/  HFMA2 R110, R110, 1, 1, R41 ;  /* 0x3c003c006e6e7831 */ /* 0x000fc40000000029 */
[-C--:B------:R-:W-:Y:S02]  /*3a60*/  HFMA2 R42, R50, R33.reuse, R42 ;  /* 0x00000021322a7231 */ /* 0x080fe4000000002a */
[----:B------:R-:W-:Y:S02]  /*3a70*/  HFMA2 R41, R53, R32, RZ ;  /* 0x0000002035297231 */ /* 0x000fe400000000ff */
[----:B------:R-:W-:Y:S02]  /*3a80*/  HFMA2 R40, R56, R34, R40 ;  /* 0x0000002238287231 */ /* 0x000fe40000000028 */
[----:B------:R-:W-:Y:S02]  /*3a90*/  HFMA2 R32, R48, R32, RZ ;  /* 0x0000002030207231 */ /* 0x000fe400000000ff */
[----:B------:R-:W-:Y:S02]  /*3aa0*/  HFMA2 R114, R13, R34, R42 ;  /* 0x000000220d727231 */ /* 0x000fe4000000002a */
[----:B------:R-:W-:-:S02]  /*3ab0*/  HFMA2 R41, R52, R33, R41 ;  /* 0x0000002134297231 */ /* 0x000fc40000000029 */
[----:B------:R-:W-:Y:S02]  /*3ac0*/  HFMA2 R0, R110, R93, R0 ;  /* 0x0000005d6e007231 */ /* 0x000fe40000000000 */
        /* <DEDUP_REMOVED lines=58> */
[----:B------:R-:W2:Y:S01]  /*3e70*/  LDS.128 R36, [UR5+0x520] ;  /* 0x00052005ff247984 */ /* 0x000ea20008000c00 */
[----:B------:R-:W-:Y:S02]  /*3e80*/  PRMT R110, R40, 0x5410, R41 ;  /* 0x00005410286e7816 */ /* 0x000fe40000000029 */
[----:B------:R-:W-:Y:S02]  /*3e90*/  PRMT R114, R42, 0x5410, R43 ;  /* 0x000054102a727816 */ /* 0x000fe4000000002b */
[----:B------:R-:W-:Y:S01]  /*3ea0*/  PRMT R41, R40, 0x7632, R41 ;  /* 0x0000763228297816 */ /* 0x000fe20000000029 */
[----:B0-----:R-:W-:-:S02]  /*3eb0*/  HFMA2 R55, R55, R28, RZ ;  /* 0x0000001c37377231 */ /* 0x001fc400000000ff */
[-C--:B------:R-:W-:Y:S02]  /*3ec0*/  HFMA2 R53, R53, R28.reuse, RZ.H0_H0 ;  /* 0x0000001c35357231 */ /* 0x080fe400000400ff */
[-C--:B------:R-:W-:Y:S01]  /*3ed0*/  HFMA2 R51, R51, R28.reuse, RZ ;  /* 0x0000001c33337231 */ /* 0x080fe200000000ff */
[----:B------:R-:W-:Y:S01]  /*3ee0*/  PRMT R43, R42, 0x7632, R43 ;  /* 0x000076322a2b7816 */ /* 0x000fe2000000002b */
[----:B------:R-:W-:Y:S02]  /*3ef0*/  HFMA2 R48, R48, R28, RZ.H0_H0 ;  /* 0x0000001c30307231 */ /* 0x000fe400000400ff */
[-C--:B------:R-:W-:Y:S02]  /*3f00*/  HFMA2 R28, R54, R29.reuse, R55 ;  /* 0x0000001d361c7231 */ /* 0x080fe40000000037 */
[-C--:B------:R-:W-:Y:S02]  /*3f10*/  HFMA2 R53, R52, R29.reuse, R53 ;  /* 0x0000001d34357231 */ /* 0x080fe40000000035 */
[----:B------:R-:W-:-:S02]  /*3f20*/  HFMA2 R51, R50, R29, R51 ;  /* 0x0000001d32337231 */ /* 0x000fc40000000033 */
[----:B------:R-:W-:Y:S02]  /*3f30*/  HFMA2 R48, R49, R29, R48 ;  /* 0x0000001d31307231 */ /* 0x000fe40000000030 */
[----:B------:R-:W-:Y:S02]  /*3f40*/  HFMA2 R114, R114, 1, 1, R43 ;  /* 0x3c003c0072727831 */ /* 0x000fe4000000002b */
[----:B------:R-:W-:Y:S02]  /*3f50*/  HADD2 R110, R110, R41 ;  /* 0x000000296e6e7230 */ /* 0x000fe40000000000 */
        /* <DEDUP_REMOVED lines=59> */
[C-C-:B------:R-:W-:Y:S01]  /*4310*/  PRMT R47, R44.reuse, 0x5410, R22.reuse ;  /* 0x000054102c2f7816 */ /* 0x140fe20000000016 */
[----:B------:R-:W-:Y:S01]  /*4320*/  HFMA2 R12, R110, R94, R12 ;  /* 0x0000005e6e0c7231 */ /* 0x000fe2000000000c */
[----:B------:R-:W-:-:S02]  /*4330*/  PRMT R22, R44, 0x7632, R22 ;  /* 0x000076322c167816 */ /* 0x000fc40000000016 */
[C-C-:B------:R-:W-:Y:S02]  /*4340*/  PRMT R13, R38.reuse, 0x5410, R19.reuse ;  /* 0x00005410260d7816 */ /* 0x140fe40000000013 */
[----:B------:R-:W-:Y:S01]  /*4350*/  PRMT R19, R38, 0x7632, R19 ;  /* 0x0000763226137816 */ /* 0x000fe20000000013 */
[----:B------:R-:W-:-:S04]  /*4360*/  HADD2 R47, R47, R22 ;  /* 0x000000162f2f7230 */ /* 0x000fc80000000000 */
[----:B------:R-:W-:Y:S02]  /*4370*/  HFMA2 R13, R13, 1, 1, R19 ;  /* 0x3c003c000d0d7831 */ /* 0x000fe40000000013 */
[----:B------:R-:W-:Y:S02]  /*4380*/  HFMA2 R10, R47, R94, R10 ;  /* 0x0000005e2f0a7231 */ /* 0x000fe4000000000a */
[----:B------:R-:W-:Y:S01]  /*4390*/  HFMA2 R9, R13, R93, R9 ;  /* 0x0000005d0d097231 */ /* 0x000fe20000000009 */
[----:B------:R-:W-:Y:S06]  /*43a0*/  @!P0 BRA `(.L_x_1121) ;  /* 0xffffffcc00988947 */ /* 0x000fec000383ffff */
.L_x_1114:
[----:B------:R-:W0:Y:S01]  /*43b0*/  LDC.64 R14, c[0x0][0x3a0] ;  /* 0x0000e800ff0e7b82 */ /* 0x000e220000000a00 */
[----:B------:R-:W-:Y:S01]  /*43c0*/  IMAD R17, R96, UR4, R109 ;  /* 0x0000000460117c24 */ /* 0x000fe2000f8e026d */
[----:B------:R-:W-:-:S03]  /*43d0*/  MOV R13, R8 ;  /* 0x00000008000d7202 */ /* 0x000fc60000000f00 */
[----:B0-----:R-:W-:-:S05]  /*43e0*/  IMAD.WIDE R16, R17, 0x2, R14 ;  /* 0x0000000211107825 */ /* 0x001fca00078e020e */
        /* <DEDUP_REMOVED lines=8> */
.L_x_1125:
[----:B------:R-:W0:Y:S02]  /*4470*/  LDS R14, [R13] ;  /* 0x000000000d0e7984 */ /* 0x000e240000000800 */
[----:B0-----:R-:W-:-:S05]  /*4480*/  HADD2 R15, R14, R8 ;  /* 0x000000080e0f7230 */ /* 0x001fca0000000000 */
[----:B------:R-:W0:Y:S02]  /*4490*/  ATOMS.CAST.SPIN P0, [R13], R14, R15 ;  /* 0x0000000e0d00758d */ /* 0x000e24000180000f */
[----:B0-----:R-:W-:Y:S05]  /*44a0*/  @!P0 BRA `(.L_x_1125) ;  /* 0xfffffffc00f08947 */ /* 0x001fea000383ffff */
[----:B------:R-:W-:Y:S05]  /*44b0*/  BRA `(.L_x_1123) ;  /* 0x00000000000c7947 */ /* 0x000fea0003800000 */
.L_x_1124:
[----:B------:R-:W2:Y:S02]  /*44c0*/  LD.E R8, desc[UR8][R16.64] ;  /* 0x0000000810087980 */ /* 0x000ea4000c101900 */
[----:B--2---:R-:W-:-:S05]  /*44d0*/  IADD3 R13, PT, PT, R13, R8, RZ ;  /* 0x000000080d0d7210 */ /* 0x004fca0007ffe0ff */
[----:B------:R0:W-:Y:S02]  /*44e0*/  ST.E desc[UR8][R16.64], R13 ;  /* 0x0000000d10007985 */ /* 0x0001e4000c101908 */
.L_x_1123:
[----:B------:R-:W-:Y:S05]  /*44f0*/  BSYNC.RECONVERGENT B0 ;  /* 0x0000000000007941 */ /* 0x000fea0003800200 */
.L_x_1122:
[----:B------:R1:W-:Y:S01]  /*4500*/  ATOM.E.ADD.F16x2.RN.STRONG.GPU P0, RZ, desc[UR8][R16.64+0x4], R19 ;  /* 0x8000041310ff79a2 */ /* 0x0003e2000c10e108 */
[----:B------:R-:W-:Y:S04]  /*4510*/  BSSY.RECONVERGENT B0, `(.L_x_1126) ;  /* 0x000000e000007945 */ /* 0x000fe80003800200 */
[----:B-1----:R-:W-:Y:S05]  /*4520*/  @P0 BRA `(.L_x_1127) ;  /* 0x0000000000300947 */ /* 0x002fea0003800000 */
[----:B------:R-:W1:Y:S02]  /*4530*/  QSPC.E.S P0, RZ, [R16+0x4] ;  /* 0x0000040010ff73aa */ /* 0x000e640000000500 */
[----:B-1----:R-:W-:Y:S05]  /*4540*/  @!P0 BRA `(.L_x_1128) ;  /* 0x00000000001c8947 */ /* 0x002fea0003800000 */
[----:B------:R-:W-:-:S04]  /*4550*/  MOV R14, R16 ;  /* 0x00000010000e7202 */ /* 0x000fc80000000f00 */
[----:B------:R-:W-:-:S07]  /*4560*/  MOV R8, R14 ;  /* 0x0000000e00087202 */ /* 0x000fce0000000f00 */
.L_x_1129:
[----:B------:R-:W1:Y:S02]  /*4570*/  LDS R14, [R8+0x4] ;  /* 0x00000400080e7984 */ /* 0x000e640000000800 */
[----:B-1----:R-:W-:-:S05]  /*4580*/  HFMA2 R15, R14, 1, 1, R6 ;  /* 0x3c003c000e0f7831 */ /* 0x002fca0000000006 */
[----:B------:R-:W1:Y:S02]  /*4590*/  ATOMS.CAST.SPIN P0, [R8+0x4], R14, R15 ;  /* 0x0000040e0800758d */ /* 0x000e64000180000f */
[----:B-1----:R-:W-:Y:S05]  /*45a0*/  @!P0 BRA `(.L_x_1129) ;  /* 0xfffffffc00f08947 */ /* 0x002fea000383ffff */
[----:B------:R-:W-:Y:S05]  /*45b0*/  BRA `(.L_x_1127) ;  /* 0x00000000000c7947 */ /* 0x000fea0003800000 */
.L_x_1128:
[----:B------:R-:W0:Y:S02]  /*45c0*/  LD.E R6, desc[UR8][R16.64+0x4] ;  /* 0x0000040810067980 */ /* 0x000e24000c101900 */
[----:B0-----:R-:W-:-:S05]  /*45d0*/  IADD3 R13, PT, PT, R19, R6, RZ ;  /* 0x00000006130d7210 */ /* 0x001fca0007ffe0ff */
[----:B------:R1:W-:Y:S02]  /*45e0*/  ST.E desc[UR8][R16.64+0x4], R13 ;  /* 0x0000040d10007985 */ /* 0x0003e4000c101908 */
.L_x_1127:
[----:B------:R-:W-:Y:S05]  /*45f0*/  BSYNC.RECONVERGENT B0 ;  /* 0x0000000000007941 */ /* 0x000fea0003800200 */
.L_x_1126:
[----:B01----:R-:W-:-:S05]  /*4600*/  IMAD.WIDE R16, R96, 0x2, R16 ;  /* 0x0000000260107825 */ /* 0x003fca00078e0210 */
[----:B------:R0:W-:Y:S01]  /*4610*/  ATOM.E.ADD.F16x2.RN.STRONG.GPU P0, RZ, desc[UR8][R16.64], R7 ;  /* 0x8000000710ff79a2 */ /* 0x0001e2000c10e108 */
[----:B------:R-:W-:Y:S01]  /*4620*/  BSSY.RECONVERGENT B0, `(.L_x_1130) ;  /* 0x0000010000007945 */ /* 0x000fe20003800200 */
[----:B------:R-:W-:-:S03]  /*4630*/  MOV R8, R5 ;  /* 0x0000000500087202 */ /* 0x000fc60000000f00 */
[----:B0-----:R-:W-:Y:S05]  /*4640*/  @P0 BRA `(.L_x_1131) ;  /* 0x0000000000340947 */ /* 0x001fea0003800000 */
[----:B------:R-:W0:Y:S02]  /*4650*/  QSPC.E.S P0, RZ, [R16] ;  /* 0x0000000010ff73aa */ /* 0x000e240000000500 */
[----:B0-----:R-:W-:Y:S05]  /*4660*/  @!P0 BRA `(.L_x_1132) ;  /* 0x0000000000208947 */ /* 0x001fea0003800000 */
[----:B------:R-:W-:Y:S02]  /*4670*/  MOV R14, R16 ;  /* 0x00000010000e7202 */ /* 0x000fe40000000f00 */
[----:B------:R-:W-:Y:S02]  /*4680*/  MOV R13, R7 ;  /* 0x00000007000d7202 */ /* 0x000fe40000000f00 */
[----:B------:R-:W-:-:S07]  /*4690*/  MOV R14, R14 ;  /* 0x0000000e000e7202 */ /* 0x000fce0000000f00 */
.L_x_1133:
[----:B------:R-:W0:Y:S02]  /*46a0*/  LDS R6, [R14] ;  /* 0x000000000e067984 */ /* 0x000e240000000800 */
[----:B0-----:R-:W-:-:S05]  /*46b0*/  HADD2 R7, R6, R13 ;  /* 0x0000000d06077230 */ /* 0x001fca0000000000 */
[----:B------:R-:W0:Y:S02]  /*46c0*/  ATOMS.CAST.SPIN P0, [R14], R6, R7 ;  /* 0x000000060e00758d */ /* 0x000e240001800007 */
[----:B0-----:R-:W-:Y:S05]  /*46d0*/  @!P0 BRA `(.L_x_1133) ;  /* 0xfffffffc00f08947 */ /* 0x001fea000383ffff */
[----:B------:R-:W-:Y:S05]  /*46e0*/  BRA `(.L_x_1131) ;  /* 0x00000000000c7947 */ /* 0x000fea0003800000 */
.L_x_1132:
[----:B------:R-:W2:Y:S02]  /*46f0*/  LD.E R6, desc[UR8][R16.64] ;  /* 0x0000000810067980 */ /* 0x000ea4000c101900 */
[----:B--2---:R-:W-:-:S05]  /*4700*/  IADD3 R7, PT, PT, R7, R6, RZ ;  /* 0x0000000607077210 */ /* 0x004fca0007ffe0ff */
[----:B------:R0:W-:Y:S02]  /*4710*/  ST.E desc[UR8][R16.64], R7 ;  /* 0x0000000710007985 */ /* 0x0001e4000c101908 */
.L_x_1131:
[----:B------:R-:W-:Y:S05]  /*4720*/  BSYNC.RECONVERGENT B0 ;  /* 0x0000000000007941 */ /* 0x000fea0003800200 */
.L_x_1130:
[----:B------:R1:W-:Y:S01]  /*4730*/  ATOM.E.ADD.F16x2.RN.STRONG.GPU P0, RZ, desc[UR8][R16.64+0x4], R8 ;  /* 0x8000040810ff79a2 */ /* 0x0003e2000c10e108 */
[----:B------:R-:W-:Y:S04]  /*4740*/  BSSY.RECONVERGENT B0, `(.L_x_1134) ;  /* 0x000000e000007945 */ /* 0x000fe80003800200 */
[----:B-1----:R-:W-:Y:S05]  /*4750*/  @P0 BRA `(.L_x_1135) ;  /* 0x0000000000300947 */ /* 0x002fea0003800000 */
[----:B------:R-:W1:Y:S02]  /*4760*/  QSPC.E.S P0, RZ, [R16+0x4] ;  /* 0x0000040010ff73aa */ /* 0x000e640000000500 */
[----:B-1----:R-:W-:Y:S05]  /*4770*/  @!P0 BRA `(.L_x_1136) ;  /* 0x00000000001c8947 */ /* 0x002fea0003800000 */
[----:B------:R-:W-:-:S04]  /*4780*/  MOV R6, R16 ;  /* 0x0000001000067202 */ /* 0x000fc80000000f00 */
[----:B------:R-:W-:-:S07]  /*4790*/  MOV R8, R6 ;  /* 0x0000000600087202 */ /* 0x000fce0000000f00 */
.L_x_1137:
[----:B------:R-:W0:Y:S02]  /*47a0*/  LDS R6, [R8+0x4] ;  /* 0x0000040008067984 */ /* 0x000e240000000800 */
[----:B0-----:R-:W-:-:S05]  /*47b0*/  HFMA2 R7, R6, 1, 1, R5 ;  /* 0x3c003c0006077831 */ /* 0x001fca0000000005 */
[----:B------:R-:W0:Y:S02]  /*47c0*/  ATOMS.CAST.SPIN P0, [R8+0x4], R6, R7 ;  /* 0x000004060800758d */ /* 0x000e240001800007 */
[----:B0-----:R-:W-:Y:S05]  /*47d0*/  @!P0 BRA `(.L_x_1137) ;  /* 0xfffffffc00f08947 */ /* 0x001fea000383ffff */
[----:B------:R-:W-:Y:S05]  /*47e0*/  BRA `(.L_x_1135) ;  /* 0x00000000000c7947 */ /* 0x000fea0003800000 */
.L_x_1136:
[----:B------:R-:W2:Y:S02]  /*47f0*/  LD.E R5, desc[UR8][R16.64+0x4] ;  /* 0x0000040810057980 */ /* 0x000ea4000c101900 */
[----:B--2---:R-:W-:-:S05]  /*4800*/  IADD3 R5, PT, PT, R8, R5, RZ ;  /* 0x0000000508057210 */ /* 0x004fca0007ffe0ff */
[----:B------:R1:W-:Y:S02]  /*4810*/  ST.E desc[UR8][R16.64+0x4], R5 ;  /* 0x0000040510007985 */ /* 0x0003e4000c101908 */
.L_x_1135:
[----:B------:R-:W-:Y:S05]  /*4820*/  BSYNC.RECONVERGENT B0 ;  /* 0x0000000000007941 */ /* 0x000fea0003800200 */
.L_x_1134:
        /* <DEDUP_REMOVED lines=11> */
.L_x_1141:
[----:B------:R-:W0:Y:S02]  /*48e0*/  LDS R4, [R6] ;  /* 0x0000000006047984 */ /* 0x000e240000000800 */
[----:B0-----:R-:W-:-:S05]  /*48f0*/  HADD2 R5, R4, R7 ;  /* 0x0000000704057230 */ /* 0x001fca0000000000 */
[----:B------:R-:W0:Y:S02]  /*4900*/  ATOMS.CAST.SPIN P0, [R6], R4, R5 ;  /* 0x000000040600758d */ /* 0x000e240001800005 */
[----:B0-----:R-:W-:Y:S05]  /*4910*/  @!P0 BRA `(.L_x_1141) ;  /* 0xfffffffc00f08947 */ /* 0x001fea000383ffff */
[----:B------:R-:W-:Y:S05]  /*4920*/  BRA `(.L_x_1139) ;  /* 0x00000000000c7947 */ /* 0x000fea0003800000 */
.L_x_1140:
[----:B------:R-:W2:Y:S02]  /*4930*/  LD.E R4, desc[UR8][R16.64] ;  /* 0x0000000810047980 */ /* 0x000ea4000c101900 */
[----:B--2---:R-:W-:-:S05]  /*4940*/  IADD3 R5, PT, PT, R5, R4, RZ ;  /* 0x0000000405057210 */ /* 0x004fca0007ffe0ff */
[----:B------:R0:W-:Y:S02]  /*4950*/  ST.E desc[UR8][R16.64], R5 ;  /* 0x0000000510007985 */ /* 0x0001e4000c101908 */
.L_x_1139:
[----:B------:R-:W-:Y:S05]  /*4960*/  BSYNC.RECONVERGENT B0 ;  /* 0x0000000000007941 */ /* 0x000fea0003800200 */
.L_x_1138:
[----:B------:R1:W-:Y:S01]  /*4970*/  ATOM.E.ADD.F16x2.RN.STRONG.GPU P0, RZ, desc[UR8][R16.64+0x4], R8 ;  /* 0x8000040810ff79a2 */ /* 0x0003e2000c10e108 */
[----:B------:R-:W-:Y:S04]  /*4980*/  BSSY.RECONVERGENT B0, `(.L_x_1142) ;  /* 0x000000e000007945 */ /* 0x000fe80003800200 */
[----:B-1----:R-:W-:Y:S05]  /*4990*/  @P0 BRA `(.L_x_1143) ;  /* 0x0000000000300947 */ /* 0x002fea0003800000 */
[----:B------:R-:W1:Y:S02]  /*49a0*/  QSPC.E.S P0, RZ, [R16+0x4] ;  /* 0x0000040010ff73aa */ /* 0x000e640000000500 */
[----:B-1----:R-:W-:Y:S05]  /*49b0*/  @!P0 BRA `(.L_x_1144) ;  /* 0x00000000001c8947 */ /* 0x002fea0003800000 */
[----:B------:R-:W-:-:S04]  /*49c0*/  MOV R4, R16 ;  /* 0x0000001000047202 */ /* 0x000fc80000000f00 */
[----:B------:R-:W-:-:S07]  /*49d0*/  MOV R6, R4 ;  /* 0x0000000400067202 */ /* 0x000fce0000000f00 */
.L_x_1145:
[----:B------:R-:W0:Y:S02]  /*49e0*/  LDS R4, [R6+0x4] ;  /* 0x0000040006047984 */ /* 0x000e240000000800 */
[----:B0-----:R-:W-:-:S05]  /*49f0*/  HFMA2 R5, R4, 1, 1, R3 ;  /* 0x3c003c0004057831 */ /* 0x001fca0000000003 */
[----:B------:R-:W0:Y:S02]  /*4a00*/  ATOMS.CAST.SPIN P0, [R6+0x4], R4, R5 ;  /* 0x000004040600758d */ /* 0x000e240001800005 */
[----:B0-----:R-:W-:Y:S05]  /*4a10*/  @!P0 BRA `(.L_x_1145) ;  /* 0xfffffffc00f08947 */ /* 0x001fea000383ffff */
[----:B------:R-:W-:Y:S05]  /*4a20*/  BRA `(.L_x_1143) ;  /* 0x00000000000c7947 */ /* 0x000fea0003800000 */
.L_x_1144:
[----:B------:R-:W2:Y:S02]  /*4a30*/  LD.E R3, desc[UR8][R16.64+0x4] ;  /* 0x0000040810037980 */ /* 0x000ea4000c101900 */
[----:B--2---:R-:W-:-:S05]  /*4a40*/  IADD3 R3, PT, PT, R8, R3, RZ ;  /* 0x0000000308037210 */ /* 0x004fca0007ffe0ff */
[----:B------:R1:W-:Y:S02]  /*4a50*/  ST.E desc[UR8][R16.64+0x4], R3 ;  /* 0x0000040310007985 */ /* 0x0003e4000c101908 */
.L_x_1143:
[----:B------:R-:W-:Y:S05]  /*4a60*/  BSYNC.RECONVERGENT B0 ;  /* 0x0000000000007941 */ /* 0x000fea0003800200 */
.L_x_1142:
        /* <DEDUP_REMOVED lines=11> */
.L_x_1149:
[----:B------:R-:W0:Y:S02]  /*4b20*/  LDS R2, [R4] ;  /* 0x0000000004027984 */ /* 0x000e240000000800 */
[----:B0-----:R-:W-:-:S05]  /*4b30*/  HADD2 R3, R2, R5 ;  /* 0x0000000502037230 */ /* 0x001fca0000000000 */
[----:B------:R-:W0:Y:S02]  /*4b40*/  ATOMS.CAST.SPIN P0, [R4], R2, R3 ;  /* 0x000000020400758d */ /* 0x000e240001800003 */
[----:B0-----:R-:W-:Y:S05]  /*4b50*/  @!P0 BRA `(.L_x_1149) ;  /* 0xfffffffc00f08947 */ /* 0x001fea000383ffff */
[----:B------:R-:W-:Y:S05]  /*4b60*/  BRA `(.L_x_1147) ;  /* 0x00000000000c7947 */ /* 0x000fea0003800000 */
.L_x_1148:
[----:B------:R-:W2:Y:S02]  /*4b70*/  LD.E R2, desc[UR8][R16.64] ;  /* 0x0000000810027980 */ /* 0x000ea4000c101900 */
[----:B--2---:R-:W-:-:S05]  /*4b80*/  IADD3 R3, PT, PT, R3, R2, RZ ;  /* 0x0000000203037210 */ /* 0x004fca0007ffe0ff */
[----:B------:R0:W-:Y:S02]  /*4b90*/  ST.E desc[UR8][R16.64], R3 ;  /* 0x0000000310007985 */ /* 0x0001e4000c101908 */
.L_x_1147:
[----:B------:R-:W-:Y:S05]  /*4ba0*/  BSYNC.RECONVERGENT B0 ;  /* 0x0000000000007941 */ /* 0x000fea0003800200 */
.L_x_1146:
[----:B------:R1:W-:Y:S01]  /*4bb0*/  ATOM.E.ADD.F16x2.RN.STRONG.GPU P0, RZ, desc[UR8][R16.64+0x4], R7 ;  /* 0x8000040710ff79a2 */ /* 0x0003e2000c10e108 */
[----:B------:R-:W-:Y:S04]  /*4bc0*/  BSSY.RECONVERGENT B0, `(.L_x_1150) ;  /* 0x000000e000007945 */ /* 0x000fe80003800200 */
[----:B-1----:R-:W-:Y:S05]  /*4bd0*/  @P0 BRA `(.L_x_1151) ;  /* 0x0000000000300947 */ /* 0x002fea0003800000 */
[----:B------:R-:W1:Y:S02]  /*4be0*/  QSPC.E.S P0, RZ, [R16+0x4] ;  /* 0x0000040010ff73aa */ /* 0x000e640000000500 */
[----:B-1----:R-:W-:Y:S05]  /*4bf0*/  @!P0 BRA `(.L_x_1152) ;  /* 0x00000000001c8947 */ /* 0x002fea0003800000 */
[----:B------:R-:W-:-:S04]  /*4c00*/  MOV R2, R16 ;  /* 0x0000001000027202 */ /* 0x000fc80000000f00 */
[----:B------:R-:W-:-:S07]  /*4c10*/  MOV R4, R2 ;  /* 0x0000000200047202 */ /* 0x000fce0000000f00 */
.L_x_1153:
[----:B------:R-:W0:Y:S02]  /*4c20*/  LDS R2, [R4+0x4] ;  /* 0x0000040004027984 */ /* 0x000e240000000800 */
[----:B0-----:R-:W-:-:S05]  /*4c30*/  HFMA2 R3, R2, 1, 1, R0 ;  /* 0x3c003c0002037831 */ /* 0x001fca0000000000 */
[----:B------:R-:W0:Y:S02]  /*4c40*/  ATOMS.CAST.SPIN P0, [R4+0x4], R2, R3 ;  /* 0x000004020400758d */ /* 0x000e240001800003 */
[----:B0-----:R-:W-:Y:S05]  /*4c50*/  @!P0 BRA `(.L_x_1153) ;  /* 0xfffffffc00f08947 */ /* 0x001fea000383ffff */
[----:B------:R-:W-:Y:S05]  /*4c60*/  BRA `(.L_x_1151) ;  /* 0x00000000000c7947 */ /* 0x000fea0003800000 */
.L_x_1152:
[----:B------:R-:W0:Y:S02]  /*4c70*/  LD.E R0, desc[UR8][R16.64+0x4] ;  /* 0x0000040810007980 */ /* 0x000e24000c101900 */
[----:B0-----:R-:W-:-:S05]  /*4c80*/  IADD3 R3, PT, PT, R7, R0, RZ ;  /* 0x0000000007037210 */ /* 0x001fca0007ffe0ff */
[----:B------:R1:W-:Y:S02]  /*4c90*/  ST.E desc[UR8][R16.64+0x4], R3 ;  /* 0x0000040310007985 */ /* 0x0003e4000c101908 */
.L_x_1151:
[----:B------:R-:W-:Y:S05]  /*4ca0*/  BSYNC.RECONVERGENT B0 ;  /* 0x0000000000007941 */ /* 0x000fea0003800200 */
.L_x_1150:
        /* <DEDUP_REMOVED lines=8> */
.L_x_1157:
[----:B------:R-:W0:Y:S02]  /*4d30*/  LDS R2, [R0] ;  /* 0x0000000000027984 */ /* 0x000e240000000800 */
[----:B0-----:R-:W-:-:S05]  /*4d40*/  HADD2 R3, R2, R12 ;  /* 0x0000000c02037230 */ /* 0x001fca0000000000 */
[----:B------:R-:W0:Y:S02]  /*4d50*/  ATOMS.CAST.SPIN P0, [R0], R2, R3 ;  /* 0x000000020000758d */ /* 0x000e240001800003 */
[----:B0-----:R-:W-:Y:S05]  /*4d60*/  @!P0 BRA `(.L_x_1157) ;  /* 0xfffffffc00f08947 */ /* 0x001fea000383ffff */
[----:B------:R-:W-:Y:S05]  /*4d70*/  BRA `(.L_x_1155) ;  /* 0x00000000000c7947 */ /* 0x000fea0003800000 */
.L_x_1156:
[----:B------:R-:W2:Y:S02]  /*4d80*/  LD.E R0, desc[UR8][R16.64] ;  /* 0x0000000810007980 */ /* 0x000ea4000c101900 */
[----:B--2---:R-:W-:-:S05]  /*4d90*/  IADD3 R3, PT, PT, R12, R0, RZ ;  /* 0x000000000c037210 */ /* 0x004fca0007ffe0ff */
[----:B------:R0:W-:Y:S02]  /*4da0*/  ST.E desc[UR8][R16.64], R3 ;  /* 0x0000000310007985 */ /* 0x0001e4000c101908 */
.L_x_1155:
[----:B------:R-:W-:Y:S05]  /*4db0*/  BSYNC.RECONVERGENT B0 ;  /* 0x0000000000007941 */ /* 0x000fea0003800200 */
.L_x_1154:
[----:B------:R1:W-:Y:S01]  /*4dc0*/  ATOM.E.ADD.F16x2.RN.STRONG.GPU P0, RZ, desc[UR8][R16.64+0x4], R11 ;  /* 0x8000040b10ff79a2 */ /* 0x0003e2000c10e108 */
[----:B------:R-:W-:Y:S04]  /*4dd0*/  BSSY.RECONVERGENT B0, `(.L_x_1158) ;  /* 0x000000e000007945 */ /* 0x000fe80003800200 */
[----:B-1----:R-:W-:Y:S05]  /*4de0*/  @P0 BRA `(.L_x_1159) ;  /* 0x0000000000300947 */ /* 0x002fea0003800000 */
[----:B------:R-:W1:Y:S02]  /*4df0*/  QSPC.E.S P0, RZ, [R16+0x4] ;  /* 0x0000040010ff73aa */ /* 0x000e640000000500 */
[----:B-1----:R-:W-:Y:S05]  /*4e00*/  @!P0 BRA `(.L_x_1160) ;  /* 0x00000000001c8947 */ /* 0x002fea0003800000 */
[----:B------:R-:W-:-:S04]  /*4e10*/  MOV R2, R16 ;  /* 0x0000001000027202 */ /* 0x000fc80000000f00 */
[----:B------:R-:W-:-:S07]  /*4e20*/  MOV R0, R2 ;  /* 0x0000000200007202 */ /* 0x000fce0000000f00 */
.L_x_1161:
[----:B------:R-:W0:Y:S02]  /*4e30*/  LDS R2, [R0+0x4] ;  /* 0x0000040000027984 */ /* 0x000e240000000800 */
[----:B0-----:R-:W-:-:S05]  /*4e40*/  HFMA2 R3, R2, 1, 1, R11 ;  /* 0x3c003c0002037831 */ /* 0x001fca000000000b */
[----:B------:R-:W0:Y:S02]  /*4e50*/  ATOMS.CAST.SPIN P0, [R0+0x4], R2, R3 ;  /* 0x000004020000758d */ /* 0x000e240001800003 */
[----:B0-----:R-:W-:Y:S05]  /*4e60*/  @!P0 BRA `(.L_x_1161) ;  /* 0xfffffffc00f08947 */ /* 0x001fea000383ffff */
[----:B------:R-:W-:Y:S05]  /*4e70*/  BRA `(.L_x_1159) ;  /* 0x00000000000c7947 */ /* 0x000fea0003800000 */
.L_x_1160:
[----:B------:R-:W0:Y:S02]  /*4e80*/  LD.E R0, desc[UR8][R16.64+0x4] ;  /* 0x0000040810007980 */ /* 0x000e24000c101900 */
[----:B0-----:R-:W-:-:S05]  /*4e90*/  IADD3 R3, PT, PT, R11, R0, RZ ;  /* 0x000000000b037210 */ /* 0x001fca0007ffe0ff */
[----:B------:R1:W-:Y:S02]  /*4ea0*/  ST.E desc[UR8][R16.64+0x4], R3 ;  /* 0x0000040310007985 */ /* 0x0003e4000c101908 */
.L_x_1159:
[----:B------:R-:W-:Y:S05]  /*4eb0*/  BSYNC.RECONVERGENT B0 ;  /* 0x0000000000007941 */ /* 0x000fea0003800200 */
.L_x_1158:
        /* <DEDUP_REMOVED lines=8> */
.L_x_1165:
[----:B------:R-:W0:Y:S02]  /*4f40*/  LDS R2, [R0] ;  /* 0x0000000000027984 */ /* 0x000e240000000800 */
[----:B0-----:R-:W-:-:S05]  /*4f50*/  HADD2 R3, R2, R10 ;  /* 0x0000000a02037230 */ /* 0x001fca0000000000 */
[----:B------:R-:W0:Y:S02]  /*4f60*/  ATOMS.CAST.SPIN P0, [R0], R2, R3 ;  /* 0x000000020000758d */ /* 0x000e240001800003 */
[----:B0-----:R-:W-:Y:S05]  /*4f70*/  @!P0 BRA `(.L_x_1165) ;  /* 0xfffffffc00f08947 */ /* 0x001fea000383ffff */
[----:B------:R-:W-:Y:S05]  /*4f80*/  BRA `(.L_x_1163) ;  /* 0x00000000000c7947 */ /* 0x000fea0003800000 */
.L_x_1164:
[----:B------:R-:W2:Y:S02]  /*4f90*/  LD.E R0, desc[UR8][R16.64] ;  /* 0x0000000810007980 */ /* 0x000ea4000c101900 */
[----:B--2---:R-:W-:-:S05]  /*4fa0*/  IADD3 R3, PT, PT, R10, R0, RZ ;  /* 0x000000000a037210 */ /* 0x004fca0007ffe0ff */
[----:B------:R0:W-:Y:S02]  /*4fb0*/  ST.E desc[UR8][R16.64], R3 ;  /* 0x0000000310007985 */ /* 0x0001e4000c101908 */
.L_x_1163:
[----:B------:R-:W-:Y:S05]  /*4fc0*/  BSYNC.RECONVERGENT B0 ;  /* 0x0000000000007941 */ /* 0x000fea0003800200 */
.L_x_1162:
[----:B------:R1:W-:Y:S02]  /*4fd0*/  ATOM.E.ADD.F16x2.RN.STRONG.GPU P0, RZ, desc[UR8][R16.64+0x4], R9 ;  /* 0x8000040910ff79a2 */ /* 0x0003e4000c10e108 */
[----:B-1----:R-:W-:Y:S05]  /*4fe0*/  @P0 EXIT ;  /* 0x000000000000094d */ /* 0x002fea0003800000 */
[----:B------:R-:W1:Y:S02]  /*4ff0*/  QSPC.E.S P0, RZ, [R16+0x4] ;  /* 0x0000040010ff73aa */ /* 0x000e640000000500 */
[----:B-1----:R-:W-:Y:S05]  /*5000*/  @!P0 BRA `(.L_x_1166) ;  /* 0x00000000001c8947 */ /* 0x002fea0003800000 */
[----:B------:R-:W-:-:S04]  /*5010*/  MOV R2, R16 ;  /* 0x0000001000027202 */ /* 0x000fc80000000f00 */
[----:B------:R-:W-:-:S07]  /*5020*/  MOV R0, R2 ;  /* 0x0000000200007202 */ /* 0x000fce0000000f00 */
.L_x_1167:
[----:B------:R-:W0:Y:S02]  /*5030*/  LDS R2, [R0+0x4] ;  /* 0x0000040000027984 */ /* 0x000e240000000800 */
[----:B0-----:R-:W-:-:S05]  /*5040*/  HFMA2 R3, R2, 1, 1, R9 ;  /* 0x3c003c0002037831 */ /* 0x001fca0000000009 */
[----:B------:R-:W0:Y:S02]  /*5050*/  ATOMS.CAST.SPIN P0, [R0+0x4], R2, R3 ;  /* 0x000004020000758d */ /* 0x000e240001800003 */
[----:B0-----:R-:W-:Y:S05]  /*5060*/  @!P0 BRA `(.L_x_1167) ;  /* 0xfffffffc00f08947 */ /* 0x001fea000383ffff */
[----:B------:R-:W-:Y:S05]  /*5070*/  EXIT ;  /* 0x000000000000794d */ /* 0x000fea0003800000 */
.L_x_1166:
[----:B------:R-:W0:Y:S02]  /*5080*/  LD.E R0, desc[UR8][R16.64+0x4] ;  /* 0x0000040810007980 */ /* 0x000e24000c101900 */
[----:B0-----:R-:W-:-:S05]  /*5090*/  IADD3 R3, PT, PT, R9, R0, RZ ;  /* 0x0000000009037210 */ /* 0x001fca0007ffe0ff */
[----:B------:R-:W-:Y:S01]  /*50a0*/  ST.E desc[UR8][R16.64+0x4], R3 ;  /* 0x0000040310007985 */ /* 0x000fe2000c101908 */
[----:B------:R-:W-:Y:S05]  /*50b0*/  EXIT ;  /* 0x000000000000794d */ /* 0x000fea0003800000 */
.L_x_1168:
        /* <DEDUP_REMOVED lines=12> */
.L_x_1867:


//--------------------- .text._ZN4vllm4gptq33gemm_half_q_half_gptq_2bit_kernelILb1ELi6EEEvPK6__halfPKjS6_S4_PS2_iiiibPKi --------------------------
	.section	.text._ZN4vllm4gptq33gemm_half_q_half_gptq_2bit_kernelILb1ELi6EEEvPK6__halfPKjS6_S4_PS2_iiiibPKi,"ax",@progbits
	.align	128
        .global         _ZN4vllm4gptq33gemm_half_q_half_gptq_2bit_kernelILb1ELi6EEEvPK6__halfPKjS6_S4_PS2_iiiibPKi
        .type           _ZN4vllm4gptq33gemm_half_q_half_gptq_2bit_kernelILb1ELi6EEEvPK6__halfPKjS6_S4_PS2_iiiibPKi,@function
        .size           _ZN4vllm4gptq33gemm_half_q_half_gptq_2bit_kernelILb1ELi6EEEvPK6__halfPKjS6_S4_PS2_iiiibPKi,(.L_x_1868 - _ZN4vllm4gptq33gemm_half_q_half_gptq_2bit_kernelILb1ELi6EEEvPK6__halfPKjS6_S4_PS2_iiiibPKi)
        .other          _ZN4vllm4gptq33gemm_half_q_half_gptq_2bit_kernelILb1ELi6EEEvPK6__halfPKjS6_S4_PS2_iiiibPKi,@"STO_CUDA_ENTRY STV_DEFAULT"
_ZN4vllm4gptq33gemm_half_q_half_gptq_2bit_kernelILb1ELi6EEEvPK6__halfPKjS6_S4_PS2_iiiibPKi:
.text._ZN4vllm4gptq33gemm_half_q_half_gptq_2bit_kernelILb1ELi6EEEvPK6__halfPKjS6_S4_PS2_iiiibPKi:
        /* <DEDUP_REMOVED lines=26> */
[----:B------:R-:W-:Y:S02]  /*01a0*/  IADD3 R14, P0, PT, R3, R7, RZ ;  /* 0x00000007030e7210 */ /* 0x000fe40007f1e0ff */
[CC--:B------:R-:W-:Y:S02]  /*01b0*/  IADD3 R9, PT, PT, R7.reuse, R2.reuse, RZ ;  /* 0x0000000207097210 */ /* 0x0c0fe40007ffe0ff */
[----:B------:R-:W-:Y:S02]  /*01c0*/  LEA.HI.X.SX32 R15, R7, RZ, 0x1, P0 ;  /* 0x000000ff070f7211 */ /* 0x000fe400000f0eff */
[----:B------:R-:W-:Y:S02]  /*01d0*/  IADD3 R11, P1, PT, R3, R9, RZ ;  /* 0x00000009030b7210 */ /* 0x000fe40007f3e0ff */
[C---:B------:R-:W-:Y:S02]  /*01e0*/  IADD3 R7, PT, PT, R9.reuse, R2, RZ ;  /* 0x0000000209077210 */ /* 0x040fe40007ffe0ff */
[----:B------:R-:W-:-:S02]  /*01f0*/  LEA.HI.X.SX32 R12, R9, RZ, 0x1, P1 ;  /* 0x000000ff090c7211 */ /* 0x000fc400008f0eff */
[C---:B0-----:R-:W-:Y:S02]  /*0200*/  LEA R8, P0, R14.reuse, UR6, 0x1 ;  /* 0x000000060e087c11 */ /* 0x041fe4000f8008ff */
[----:B------:R-:W-:Y:S02]  /*0210*/  IADD3 R13, P2, PT, R3, R7, RZ ;  /* 0x00000007030d7210 */ /* 0x000fe40007f5e0ff */
[----:B------:R-:W-:Y:S02]  /*0220*/  LEA R10, P1, R11, UR6, 0x1 ;  /* 0x000000060b0a7c11 */ /* 0x000fe4000f8208ff */
[----:B------:R-:W-:Y:S02]  /*0230*/  LEA.HI.X R9, R14, UR7, R15, 0x1, P0 ;  /* 0x000000070e097c11 */ /* 0x000fe400080f0c0f */
[----:B------:R-:W-:Y:S02]  /*0240*/  LEA.HI.X.SX32 R14, R7, RZ, 0x1, P2 ;  /* 0x000000ff070e7211 */ /* 0x000fe400010f0eff */
[----:B------:R-:W-:Y:S01]  /*0250*/  LEA.HI.X R11, R11, UR7, R12, 0x1, P1 ;  /* 0x000000070b0b7c11 */ /* 0x000fe200088f0c0c */
[----:B------:R0:W2:Y:S01]  /*0260*/  LDG.E.U16.CONSTANT R18, desc[UR8][R8.64] ;  /* 0x0000000808127981 */ /* 0x0000a2000c1e9500 */
[----:B------:R-:W-:-:S02]  /*0270*/  IADD3 R7, PT, PT, R7, R2, RZ ;  /* 0x0000000207077210 */ /* 0x000fc40007ffe0ff */
[----:B------:R-:W-:Y:S01]  /*0280*/  LEA R12, P0, R13, UR6, 0x1 ;  /* 0x000000060d0c7c11 */ /* 0x000fe2000f8008ff */
[----:B------:R-:W3:Y:S01]  /*0290*/  LDG.E.U16.CONSTANT R10, desc[UR8][R10.64] ;  /* 0x000000080a0a7981 */ /* 0x000ee2000c1e9500 */
[-C--:B------:R-:W-:Y:S02]  /*02a0*/  IADD3 R15, PT, PT, R7, R2.reuse, RZ ;  /* 0x00000002070f7210 */ /* 0x080fe40007ffe0ff */
[----:B------:R-:W-:Y:S02]  /*02b0*/  LEA.HI.X R13, R13, UR7, R14, 0x1, P0 ;  /* 0x000000070d0d7c11 */ /* 0x000fe400080f0c0e */
[----:B------:R-:W-:Y:S02]  /*02c0*/  IADD3 R19, P0, PT, R3, R7, RZ ;  /* 0x0000000703137210 */ /* 0x000fe40007f1e0ff */
[----:B------:R-:W-:Y:S01]  /*02d0*/  IADD3 R16, PT, PT, R15, R2, RZ ;  /* 0x000000020f107210 */ /* 0x000fe20007ffe0ff */
[----:B------:R-:W4:Y:S01]  /*02e0*/  LDG.E.U16.CONSTANT R12, desc[UR8][R12.64] ;  /* 0x000000080c0c7981 */ /* 0x000f22000c1e9500 */
[----:B------:R-:W-:-:S02]  /*02f0*/  IADD3 R17, P1, PT, R3, R15, RZ ;  /* 0x0000000f03117210 */ /* 0x000fc40007f3e0ff */
[----:B------:R-:W-:Y:S02]  /*0300*/  LEA.HI.X.SX32 R20, R7, RZ, 0x1, P0 ;  /* 0x000000ff07147211 */ /* 0x000fe400000f0eff */
        /* <DEDUP_REMOVED lines=19> */
.L_x_1171:
[C---:B------:R-:W-:Y:S01]  /*0440*/  LEA R8, P0, R3.reuse, UR10, 0x2 ;  /* 0x0000000a03087c11 */ /* 0x040fe2000f8010ff */
[----:B------:R-:W0:Y:S03]  /*0450*/  LDCU.64 UR6, c[0x0][0x380] ;  /* 0x00007000ff0677ac */ /* 0x000e260008000a00 */
[----:B------:R-:W-:-:S05]  /*0460*/  LEA.HI.X R9, R3, UR11, RZ, 0x2, P0 ;  /* 0x0000000b03097c11 */ /* 0x000fca00080f14ff */
[----:B------:R-:W2:Y:S01]  /*0470*/  LDG.E.CONSTANT R3, desc[UR8][R8.64] ;  /* 0x0000000808037981 */ /* 0x000ea2000c1e9900 */
[----:B------:R-:W-:-:S05]  /*0480*/  IMAD R14, R2, UR4, RZ ;  /* 0x00000004020e7c24 */ /* 0x000fca000f8e02ff */
[----:B------:R-:W-:-:S04]  /*0490*/  IADD3 R16, PT, PT, R14, R2, RZ ;  /* 0x000000020e107210 */ /* 0x000fc80007ffe0ff */
[----:B------:R-:W-:-:S04]  /*04a0*/  IADD3 R22, PT, PT, R16, R2, RZ ;  /* 0x0000000210167210 */ /* 0x000fc80007ffe0ff */
[----:B------:R-:W-:-:S05]  /*04b0*/  IADD3 R20, PT, PT, R22, R2, RZ ;  /* 0x0000000216147210 */ /* 0x000fca0007ffe0ff */
[----:B------:R-:W-:-:S05]  /*04c0*/  IMAD.IADD R18, R20, 0x1, R2 ;  /* 0x0000000114127824 */ /* 0x000fca00078e0202 */
[----:B------:R-:W-:Y:S02]  /*04d0*/  IADD3 R24, PT, PT, R18, R2, RZ ;  /* 0x0000000212187210 */ /* 0x000fe40007ffe0ff */
[----:B--2---:R-:W-:Y:S02]  /*04e0*/  SHF.R.S32.HI R7, RZ, 0x1f, R3 ;  /* 0x0000001fff077819 */ /* 0x004fe40000011403 */
[-C--:B------:R-:W-:Y:S02]  /*04f0*/  IADD3 R11, P0, PT, R14, R3.reuse, RZ ;  /* 0x000000030e0b7210 */ /* 0x080fe40007f1e0ff */
[----:B------:R-:W-:Y:S02]  /*0500*/  IADD3 R12, P1, PT, R16, R3, RZ ;  /* 0x00000003100c7210 */ /* 0x000fe40007f3e0ff */
[----:B------:R-:W-:Y:S02]  /*0510*/  LEA.HI.X.SX32 R14, R14, R7, 0x1, P0 ;  /* 0x000000070e0e7211 */ /* 0x000fe400000f0eff */
[----:B0-----:R-:W-:-:S02]  /*0520*/  LEA R10, P0, R11, UR6, 0x1 ;  /* 0x000000060b0a7c11 */ /* 0x001fc4000f8008ff */
[----:B------:R-:W-:Y:S02]  /*0530*/  LEA.HI.X.SX32 R9, R16, R7, 0x1, P1 ;  /* 0x0000000710097211 */ /* 0x000fe400008f0eff */
[----:B------:R-:W-:Y:S02]  /*0540*/  LEA R8, P1, R12, UR6, 0x1 ;  /* 0x000000060c087c11 */ /* 0x000fe4000f8208ff */
[----:B------:R-:W-:Y:S02]  /*0550*/  LEA.HI.X R11, R11, UR7, R14, 0x1, P0 ;  /* 0x000000070b0b7c11 */ /* 0x000fe400080f0c0e */
[-C--:B------:R-:W-:Y:S02]  /*0560*/  IADD3 R13, P0, PT, R22, R3.reuse, RZ ;  /* 0x00000003160d7210 */ /* 0x080fe40007f1e0ff */
[----:B------:R-:W-:Y:S01]  /*0570*/  LEA.HI.X R9, R12, UR7, R9, 0x1, P1 ;  /* 0x000000070c097c11 */ /* 0x000fe200088f0c09 */
[----:B------:R-:W2:Y:S01]  /*0580*/  LDG.E.U16.CONSTANT R10, desc[UR8][R10.64] ;  /* 0x000000080a0a7981 */ /* 0x000ea2000c1e9500 */
[----:B------:R-:W-:-:S02]  /*0590*/  IADD3 R17, P2, PT, R18, R3, RZ ;  /* 0x0000000312117210 */ /* 0x000fc40007f5e0ff */
[----:B------:R-:W-:Y:S01]  /*05a0*/  IADD3 R15, P1, PT, R20, R3, RZ ;  /* 0x00000003140f7210 */ /* 0x000fe20007f3e0ff */
[----:B------:R-:W3:Y:S01]  /*05b0*/  LDG.E.U16.CONSTANT R8, desc[UR8][R8.64] ;  /* 0x0000000808087981 */ /* 0x000ee2000c1e9500 */
[-C--:B------:R-:W-:Y:S02]  /*05c0*/  LEA.HI.X.SX32 R22, R22, R7.reuse, 0x1, P0 ;  /* 0x0000000716167211 */ /* 0x080fe400000f0eff */
[-C--:B------:R-:W-:Y:S02]  /*05d0*/  LEA.HI.X.SX32 R18, R18, R7.reuse, 0x1, P2 ;  /* 0x0000000712127211 */ /* 0x080fe400010f0eff */
[----:B------:R-:W-:Y:S02]  /*05e0*/  LEA.HI.X.SX32 R20, R20, R7, 0x1, P1 ;  /* 0x0000000714147211 */ /* 0x000fe400008f0eff */
[----:B------:R-:W-:Y:S02]  /*05f0*/  LEA R14, P0, R15, UR6, 0x1 ;  /* 0x000000060f0e7c11 */ /* 0x000fe4000f8008ff */
[----:B------:R-:W-:-:S02]  /*0600*/  LEA R16, P2, R17, UR6, 0x1 ;  /* 0x0000000611107c11 */ /* 0x000fc4000f8408ff */
[C---:B------:R-:W-:Y:S02]  /*0610*/  IADD3 R3, P3, PT, R24.reuse, R3, RZ ;  /* 0x0000000318037210 */ /* 0x040fe40007f7e0ff */
[----:B------:R-:W-:Y:S02]  /*0620*/  LEA.HI.X R15, R15, UR7, R20, 0x1, P0 ;  /* 0x000000070f0f7c11 */ /* 0x000fe400080f0c14 */
[----:B------:R-:W-:Y:S02]  /*0630*/  LEA.HI.X R17, R17, UR7, R18, 0x1, P2 ;  /* 0x0000000711117c11 */ /* 0x000fe400090f0c12 */
[----:B------:R-:W-:Y:S01]  /*0640*/  LEA R12, P1, R13, UR6, 0x1 ;  /* 0x000000060d0c7c11 */ /* 0x000fe2000f8208ff */
[----:B------:R-:W4:Y:S01]  /*0650*/  LDG.E.U16.CONSTANT R14, desc[UR8][R14.64] ;  /* 0x000000080e0e7981 */ /* 0x000f22000c1e9500 */
[----:B------:R-:W-:Y:S02]  /*0660*/  LEA.HI.X.SX32 R20, R24, R7, 0x1, P3 ;  /* 0x0000000718147211 */ /* 0x000fe400018f0eff */
        /* <DEDUP_REMOVED lines=12> */
.L_x_1170:
[----:B------:R-:W-:Y:S05]  /*0730*/  BSYNC.RECONVERGENT B0 ;  /* 0x0000000000007941 */ /* 0x000fea0003800200 */
.L_x_1169:
[----:B------:R-:W2:Y:S02]  /*0740*/  LDCU UR4, c[0x0][0x3ac] ;  /* 0x00007580ff0477ac */ /* 0x000ea40008000800 */
[----:B--2---:R-:W-:-:S04]  /*0750*/  MOV R15, UR4 ;  /* 0x00000004000f7c02 */ /* 0x004fc80008000f00 */
[----:B------:R-:W-:-:S13]  /*0760*/  ISETP.GE.AND P0, PT, R4, R15, PT ;  /* 0x0000000f0400720c */ /* 0x000fda0003f06270 */
[----:B------:R-:W-:Y:S05]  /*0770*/  @P0 EXIT ;  /* 0x000000000000094d */ /* 0x000fea0003800000 */
[----:B01----:R-:W0:Y:S01]  /*0780*/  LDC R5, c[0x0][0x3b4] ;  /* 0x0000ed00ff057b82 */ /* 0x003e220000000800 */
[----:B------:R-:W-:Y:S01]  /*0790*/  IABS R11, R2 ;  /* 0x00000002000b7213 */ /* 0x000fe20000000000 */
[----:B------:R-:W-:Y:S01]  /*07a0*/  IMAD R6, R6, R15, RZ ;  /* 0x0000000f06067224 */ /* 0x000fe200078e02ff */
[----:B------:R-:W1:Y:S01]  /*07b0*/  LDCU.64 UR4, c[0x0][0x388] ;  /* 0x00007100ff0477ac */ /* 0x000e620008000a00 */
[----:B------:R-:W-:Y:S02]  /*07c0*/  PRMT R13, RZ, 0x5410, RZ ;  /* 0x00005410ff0d7816 */ /* 0x000fe400000000ff */
[----:B------:R-:W-:Y:S02]  /*07d0*/  PRMT R12, RZ, 0x5410, RZ ;  /* 0x00005410ff0c7816 */ /* 0x000fe400000000ff */
[----:B------:R-:W2:Y:S08]  /*07e0*/  LDC.64 R16, c[0x0][0x390] ;  /* 0x0000e400ff107b82 */ /* 0x000eb00000000a00 */
        /* <DEDUP_REMOVED lines=10> */
[----:B------:R-:W-:Y:S02]  /*0890*/  MOV R7, R11 ;  /* 0x0000000b00077202 */ /* 0x000fe40000000f00 */
[----:B------:R-:W-:-:S03]  /*08a0*/  PRMT R11, RZ, 0x5410, RZ ;  /* 0x00005410ff0b7816 */ /* 0x000fc600000000ff */
[----:B------:R-:W-:-:S05]  /*08b0*/  IMAD.HI.U32 R9, R9, R7, RZ ;  /* 0x0000000709097227 */ /* 0x000fca00078e00ff */
[----:B------:R-:W-:-:S05]  /*08c0*/  IADD3 R3, PT, PT, RZ, -R9, RZ ;  /* 0x80000009ff037210 */ /* 0x000fca0007ffe0ff */
[C---:B------:R-:W-:Y:S01]  /*08d0*/  IMAD R3, R10.reuse, R3, R7 ;  /* 0x000000030a037224 */ /* 0x040fe200078e0207 */
[----:B------:R-:W-:Y:S01]  /*08e0*/  SHF.R.S32.HI R7, RZ, 0x1f, R4 ;  /* 0x0000001fff077819 */ /* 0x000fe20000011404 */
[----:B------:R-:W-:Y:S03]  /*08f0*/  BAR.SYNC.DEFER_BLOCKING 0x0 ;  /* 0x0000000000007b1d */ /* 0x000fe60000010000 */
[----:B------:R-:W-:Y:S02]  /*0900*/  ISETP.GT.U32.AND P1, PT, R10, R3, PT ;  /* 0x000000030a00720c */ /* 0x000fe40003f24070 */
[----:B------:R-:W-:-:S04]  /*0910*/  LEA.HI R7, R7, R4, RZ, 0x4 ;  /* 0x0000000407077211 */ /* 0x000fc800078f20ff */
[----:B------:R-:W-:Y:S02]  /*0920*/  SHF.R.S32.HI R67, RZ, 0x4, R7 ;  /* 0x00000004ff437819 */ /* 0x000fe40000011407 */
[----:B------:R-:W-:-:S05]  /*0930*/  PRMT R7, RZ, 0x5410, RZ ;  /* 0x00005410ff077816 */ /* 0x000fca00000000ff */
[-C--:B------:R-:W-:Y:S02]  /*0940*/  @!P1 IADD3 R3, PT, PT, R3, -R10.reuse, RZ ;  /* 0x8000000a03039210 */ /* 0x080fe40007ffe0ff */
[----:B------:R-:W-:Y:S02]  /*0950*/  @!P1 IADD3 R9, PT, PT, R9, 0x1, RZ ;  /* 0x0000000109099810 */ /* 0x000fe40007ffe0ff */
[----:B------:R-:W-:Y:S02]  /*0960*/  ISETP.GE.U32.AND P0, PT, R3, R10, PT ;  /* 0x0000000a0300720c */ /* 0x000fe40003f06070 */
[----:B------:R-:W-:Y:S02]  /*0970*/  LOP3.LUT R3, R2, R5, RZ, 0x3c, !PT ;  /* 0x0000000502037212 */ /* 0x000fe400078e3cff */
[----:B------:R-:W-:Y:S02]  /*0980*/  ISETP.NE.AND P1, PT, R5, RZ, PT ;  /* 0x000000ff0500720c */ /* 0x000fe40003f25270 */
[----:B------:R-:W-:-:S07]  /*0990*/  ISETP.GE.AND P2, PT, R3, RZ, PT ;  /* 0x000000ff0300720c */ /* 0x000fce0003f46270 */
[----:B------:R-:W-:-:S05]  /*09a0*/  @P0 IADD3 R9, PT, PT, R9, 0x1, RZ ;  /* 0x0000000109090810 */ /* 0x000fca0007ffe0ff */
[----:B------:R-:W-:-:S05]  /*09b0*/  IMAD.MOV.U32 R62, RZ, RZ, R9 ;  /* 0x000000ffff3e7224 */ /* 0x000fca00078e0009 */
[----:B------:R-:W-:Y:S02]  /*09c0*/  @!P2 IADD3 R62, PT, PT, RZ, -R62, RZ ;  /* 0x8000003eff3ea210 */ /* 0x000fe40007ffe0ff */
[----:B------:R-:W-:-:S04]  /*09d0*/  @!P1 LOP3.LUT R62, RZ, R5, RZ, 0x33, !PT ;  /* 0x00000005ff3e9212 */ /* 0x000fc800078e33ff */
[----:B------:R-:W0:Y:S01]  /*09e0*/  I2F.U32.RP R3, R62 ;  /* 0x0000003e00037306 */ /* 0x000e220000209000 */
[----:B------:R-:W-:Y:S02]  /*09f0*/  IADD3 R5, PT, PT, RZ, -R62, RZ ;  /* 0x8000003eff057210 */ /* 0x000fe40007ffe0ff */
[----:B------:R-:W-:-:S05]  /*0a00*/  ISETP.NE.U32.AND P2, PT, R62, RZ, PT ;  /* 0x000000ff3e00720c */ /* 0x000fca0003f45070 */
[----:B0-----:R-:W0:Y:S02]  /*0a10*/  MUFU.RCP R3, R3 ;  /* 0x0000000300037308 */ /* 0x001e240000001000 */
[----:B0-----:R-:W-:Y:S02]  /*0a20*/  IADD3 R8, PT, PT, R3, 0xffffffe, RZ ;  /* 0x0ffffffe03087810 */ /* 0x001fe40007ffe0ff */
[----:B------:R-:W-:-:S04]  /*0a30*/  SHF.L.U32 R3, R6, 0x3, RZ ;  /* 0x0000000306037819 */ /* 0x000fc800000006ff */
[----:B------:R0:W4:Y:S02]  /*0a40*/  F2I.FTZ.U32.TRUNC.NTZ R9, R8 ;  /* 0x0000000800097305 */ /* 0x000124000021f000 */
[----:B0-----:R-:W-:Y:S02]  /*0a50*/  HFMA2 R8, -RZ, RZ, 0, 0 ;  /* 0x00000000ff087431 */ /* 0x001fe400000001ff */
[----:B----4-:R-:W-:-:S04]  /*0a60*/  IMAD R5, R5, R9, RZ ;  /* 0x0000000905057224 */ /* 0x010fc800078e02ff */
[----:B------:R-:W-:Y:S01]  /*0a70*/  IMAD.HI.U32 R10, R9, R5, R8 ;  /* 0x00000005090a7227 */ /* 0x000fe200078e0008 */
[----:B------:R-:W-:Y:S02]  /*0a80*/  SHF.R.S32.HI R8, RZ, 0x1f, R4 ;  /* 0x0000001fff087819 */ /* 0x000fe40000011404 */
[----:B------:R-:W-:-:S03]  /*0a90*/  PRMT R9, RZ, 0x5410, RZ ;  /* 0x00005410ff097816 */ /* 0x000fc600000000ff */
[----:B------:R-:W-:-:S05]  /*0aa0*/  IMAD.HI.U32 R66, R10, R69, RZ ;  /* 0x000000450a427227 */ /* 0x000fca00078e00ff */
[----:B------:R-:W-:-:S05]  /*0ab0*/  IADD3 R10, PT, PT, RZ, -R66, RZ ;  /* 0x80000042ff0a7210 */ /* 0x000fca0007ffe0ff */
[----:B------:R-:W-:Y:S01]  /*0ac0*/  IMAD R5, R62, R10, R69 ;  /* 0x0000000a3e057224 */ /* 0x000fe200078e0245 */
[----:B------:R-:W-:-:S04]  /*0ad0*/  PRMT R10, RZ, 0x5410, RZ ;  /* 0x00005410ff0a7816 */ /* 0x000fc800000000ff */
[----:B------:R-:W-:-:S13]  /*0ae0*/  ISETP.GE.U32.AND P0, PT, R5, R62, PT ;  /* 0x0000003e0500720c */ /* 0x000fda0003f06070 */
[----:B------:R-:W-:Y:S02]  /*0af0*/  @P0 IADD3 R5, PT, PT, -R62, R5, RZ ;  /* 0x000000053e050210 */ /* 0x000fe40007ffe1ff */
[----:B------:R-:W-:Y:S02]  /*0b00*/  @P0 IADD3 R66, PT, PT, R66, 0x1, RZ ;  /* 0x0000000142420810 */ /* 0x000fe40007ffe0ff */
[----:B------:R-:W-:Y:S02]  /*0b10*/  ISETP.GE.U32.AND P1, PT, R5, R62, PT ;  /* 0x0000003e0500720c */ /* 0x000fe40003f26070 */
[----:B------:R-:W-:-:S04]  /*0b20*/  IADD3 R73, P0, PT, R4, R3, RZ ;  /* 0x0000000304497210 */ /* 0x000fc80007f1e0ff */
[----:B------:R-:W-:Y:S02]  /*0b30*/  LEA.HI.X.SX32 R8, R3, R8, 0x1, P0 ;  /* 0x0000000803087211 */ /* 0x000fe400000f0eff */
[----:B------:R-:W-:Y:S02]  /*0b40*/  ISETP.GE.U32.AND P0, PT, R69, R2, PT ;  /* 0x000000024500720c */ /* 0x000fe40003f06070 */
[----:B------:R-:W-:-:S03]  /*0b50*/  PRMT R2, RZ, 0x5410, RZ ;  /* 0x00005410ff027816 */ /* 0x000fc600000000ff */
[----:B------:R-:W-:Y:S02]  /*0b60*/  @P1 IADD3 R66, PT, PT, R66, 0x1, RZ ;  /* 0x0000000142421810 */ /* 0x000fe40007ffe0ff */
[----:B------:R-:W-:Y:S02]  /*0b70*/  @!P2 LOP3.LUT R66, RZ, R62, RZ, 0x33, !PT ;  /* 0x0000003eff42a212 */ /* 0x000fe400078e33ff */
[----:B-1----:R-:W-:-:S03]  /*0b80*/  LEA R72, P1, R73, UR4, 0x2 ;  /* 0x0000000449487c11 */ /* 0x002fc6000f8210ff */
[----:B------:R-:W-:Y:S01]  /*0b90*/  IMAD R5, R15, R66, RZ ;  /* 0x000000420f057224 */ /* 0x000fe200078e02ff */
[----:B------:R-:W-:Y:S02]  /*0ba0*/  LEA.HI.X R73, R73, UR5, R8, 0x2, P1 ;  /* 0x0000000549497c11 */ /* 0x000fe400088f1408 */
        /* <DEDUP_REMOVED lines=16> */
[----:B------:R-:W-:Y:S01]  /*0cb0*/  IMAD.SHL.U32 R0, R0, 0x8, RZ ;  /* 0x0000000800007824 */ /* 0x000fe200078e00ff */
[----:B------:R-:W3:Y:S01]  /*0cc0*/  I2F.F16 R65, -0x100 ;  /* 0xffffff0000417906 */ /* 0x000ee20000200c00 */
[----:B------:R-:W-:Y:S01]  /*0cd0*/  IADD3 R62, PT, PT, R69, R62, RZ ;  /* 0x0000003e453e7210 */ /* 0x000fe20007ffe0ff */
[----:B------:R-:W-:Y:S01]  /*0ce0*/  UMOV UR4, 0x400 ;  /* 0x0000040000047882 */ /* 0x000fe20000000000 */
[----:B------:R-:W-:Y:S01]  /*0cf0*/  PRMT R13, RZ, 0x7610, R13 ;  /* 0x00007610ff0d7816 */ /* 0x000fe2000000000d */
[----:B------:R-:W4:Y:S01]  /*0d00*/  LDCU.U8 UR6, c[0x0][0x3b8] ;  /* 0x00007700ff0677ac */ /* 0x000f220008000000 */
[----:B------:R-:W-:-:S03]  /*0d10*/  LOP3.LUT R0, R0, 0x18, RZ, 0xc0, !PT ;  /* 0x0000001800007812 */ /* 0x000fc600078ec0ff */
[----:B------:R-:W0:Y:S08]  /*0d20*/  I2F.F16 R64, -0x40 ;  /* 0xffffffc000407906 */ /* 0x000e300000200c00 */
[----:B------:R-:W0:Y:S01]  /*0d30*/  I2F.F16 R63, -0x10 ;  /* 0xfffffff0003f7906 */ /* 0x000e220000200c00 */
[----:B-1----:R-:W-:Y:S01]  /*0d40*/  ULEA UR4, UR5, UR4, 0x18 ;  /* 0x0000000405047291 */ /* 0x002fe2000f8ec0ff */
[----:B--2---:R-:W-:-:S02]  /*0d50*/  SHF.R.U32.HI R58, RZ, R0, R17 ;  /* 0x00000000ff3a7219 */ /* 0x004fc40000011611 */
[----:B------:R-:W-:Y:S02]  /*0d60*/  MOV R0, R62 ;  /* 0x0000003e00007202 */ /* 0x000fe40000000f00 */
[--C-:B------:R-:W-:Y:S02]  /*0d70*/  SHF.R.U32.HI R61, RZ, 0x6, R58.reuse ;  /* 0x00000006ff3d7819 */ /* 0x100fe4000001163a */
[--C-:B------:R-:W-:Y:S02]  /*0d80*/  SHF.R.U32.HI R60, RZ, 0x4, R58.reuse ;  /* 0x00000004ff3c7819 */ /* 0x100fe4000001163a */
[----:B------:R-:W-:Y:S02]  /*0d90*/  SHF.R.U32.HI R59, RZ, 0x2, R58 ;  /* 0x00000002ff3b7819 */ /* 0x000fe4000001163a */
[----:B------:R-:W-:Y:S02]  /*0da0*/  LOP3.LUT R58, R58, 0x3, RZ, 0xc0, !PT ;  /* 0x000000033a3a7812 */ /* 0x000fe400078ec0ff */
[----:B------:R-:W-:-:S02]  /*0db0*/  LOP3.LUT R61, R61, 0x3, RZ, 0xc0, !PT ;  /* 0x000000033d3d7812 */ /* 0x000fc400078ec0ff */
[----:B------:R-:W-:Y:S02]  /*0dc0*/  LOP3.LUT R60, R60, 0x3, RZ, 0xc0, !PT ;  /* 0x000000033c3c7812 */ /* 0x000fe400078ec0ff */
[----:B0--34-:R-:W-:-:S07]  /*0dd0*/  LOP3.LUT R59, R59, 0x3, RZ, 0xc0, !PT ;  /* 0x000000033b3b7812 */ /* 0x019fce00078ec0ff */
.L_x_1174:
        /* <DEDUP_REMOVED lines=34> */
.L_x_1173:
[----:B------:R-:W-:Y:S02]  /*1000*/  IADD3 R14, PT, PT, R58, UR5, RZ ;  /* 0x000000053a0e7c10 */ /* 0x000fe4000fffe0ff */
[----:B------:R-:W-:Y:S02]  /*1010*/  IADD3 R33, PT, PT, R59, UR5, RZ ;  /* 0x000000053b217c10 */ /* 0x000fe4000fffe0ff */
[----:B------:R-:W0:Y:S01]  /*1020*/  I2F.F16 R32, R14 ;  /* 0x0000000e00207306 */ /* 0x000e220000200c00 */
[----:B-----5:R-:W-:Y:S02]  /*1030*/  SHF.R.U32.HI R26, RZ, 0x8, R16 ;  /* 0x00000008ff1a7819 */ /* 0x020fe40000011610 */
[----:B------:R-:W-:Y:S02]  /*1040*/  LOP3.LUT R15, R16, 0x30003, RZ, 0xc0, !PT ;  /* 0x00030003100f7812 */ /* 0x000fe400078ec0ff */
[C---:B------:R-:W-:Y:S02]  /*1050*/  LOP3.LUT R35, R17.reuse, 0x30003, RZ, 0xc0, !PT ;  /* 0x0003000311237812 */ /* 0x040fe400078ec0ff */
[C---:B------:R-:W-:Y:S01]  /*1060*/  LOP3.LUT R30, R17.reuse, 0xc000c, RZ, 0xc0, !PT ;  /* 0x000c000c111e7812 */ /* 0x040fe200078ec0ff */
[----:B------:R-:W1:Y:S01]  /*1070*/  I2F.F16 R36, R33 ;  /* 0x0000002100247306 */ /* 0x000e620000200c00 */
[----:B------:R-:W-:-:S02]  /*1080*/  LOP3.LUT R29, R17, 0x300030, RZ, 0xc0, !PT ;  /* 0x00300030111d7812 */ /* 0x000fc400078ec0ff */
[----:B------:R-:W-:Y:S02]  /*1090*/  LOP3.LUT R28, R17, 0xc000c0, RZ, 0xc0, !PT ;  /* 0x00c000c0111c7812 */ /* 0x000fe400078ec0ff */
[----:B------:R-:W-:Y:S02]  /*10a0*/  SHF.R.U32.HI R31, RZ, 0x8, R17 ;  /* 0x00000008ff1f7819 */ /* 0x000fe40000011611 */
[----:B------:R-:W-:Y:S01]  /*10b0*/  IADD3 R37, PT, PT, R60, UR5, RZ ;  /* 0x000000053c257c10 */ /* 0x000fe2000fffe0ff */
[----:B0-----:R-:W-:Y:S01]  /*10c0*/  HADD2 R39, R63.H0_H0, -R32.H0_H0 ;  /* 0xa00000203f277230 */ /* 0x001fe20000000800 */
[----:B------:R-:W-:Y:S02]  /*10d0*/  LOP3.LUT R17, R26, 0x30003, RZ, 0xc0, !PT ;  /* 0x000300031a117812 */ /* 0x000fe400078ec0ff */
[C---:B------:R-:W-:Y:S01]  /*10e0*/  LOP3.LUT R34, R16.reuse, 0xc000c, RZ, 0xc0, !PT ;  /* 0x000c000c10227812 */ /* 0x040fe200078ec0ff */
[----:B------:R-:W0:Y:S01]  /*10f0*/  I2F.F16 R50, R37 ;  /* 0x0000002500327306 */ /* 0x000e220000200c00 */
[----:B------:R-:W-:-:S02]  /*1100*/  LOP3.LUT R27, R16, 0x300030, RZ, 0xc0, !PT ;  /* 0x00300030101b7812 */ /* 0x000fc400078ec0ff */
[----:B------:R-:W-:Y:S01]  /*1110*/  LOP3.LUT R24, R16, 0xc000c0, RZ, 0xc0, !PT ;  /* 0x00c000c010187812 */ /* 0x000fe200078ec0ff */
[----:B-1----:R-:W-:Y:S01]  /*1120*/  HADD2 R45, R63.H0_H0, -R36.H0_H0 ;  /* 0xa00000243f2d7230 */ /* 0x002fe20000000800 */
[----:B------:R-:W-:Y:S02]  /*1130*/  IADD3 R40, PT, PT, R61, UR5, RZ ;  /* 0x000000053d287c10 */ /* 0x000fe4000fffe0ff */
[----:B------:R-:W-:Y:S02]  /*1140*/  LOP3.LUT R16, R15, 0x64006400, RZ, 0xfc, !PT ;  /* 0x640064000f107812 */ /* 0x000fe400078efcff */
[C---:B------:R-:W-:Y:S01]  /*1150*/  LOP3.LUT R38, R18.reuse, 0x30003, RZ, 0xc0, !PT ;  /* 0x0003000312267812 */ /* 0x040fe200078ec0ff */
[----:B------:R-:W1:Y:S01]  /*1160*/  I2F.F16 R42, R40 ;  /* 0x00000028002a7306 */ /* 0x000e620000200c00 */
[C---:B------:R-:W-:Y:S02]  /*1170*/  LOP3.LUT R48, R18.reuse, 0xc000c, RZ, 0xc0, !PT ;  /* 0x000c000c12307812 */ /* 0x040fe400078ec0ff */
[----:B------:R-:W-:-:S02]  /*1180*/  LOP3.LUT R47, R18, 0x300030, RZ, 0xc0, !PT ;  /* 0x00300030122f7812 */ /* 0x000fc400078ec0ff */
[----:B------:R-:W-:Y:S01]  /*1190*/  LOP3.LUT R46, R18, 0xc000c0, RZ, 0xc0, !PT ;  /* 0x00c000c0122e7812 */ /* 0x000fe200078ec0ff */
[----:B0-----:R-:W-:Y:S01]  /*11a0*/  HADD2 R51, R63.H0_H0, -R50.H0_H0 ;  /* 0xa00000323f337230 */ /* 0x001fe20000000800 */
[----:B------:R-:W-:Y:S02]  /*11b0*/  SHF.R.U32.HI R49, RZ, 0x8, R18 ;  /* 0x00000008ff317819 */ /* 0x000fe40000011612 */
[----:B------:R-:W-:Y:S02]  /*11c0*/  LOP3.LUT R15, R14, 0xe400, RZ, 0xfc, !PT ;  /* 0x0000e4000e0f7812 */ /* 0x000fe400078efcff */
[----:B------:R-:W-:Y:S02]  /*11d0*/  LOP3.LUT R18, R17, 0x64006400, RZ, 0xfc, !PT ;  /* 0x6400640011127812 */ /* 0x000fe400078efcff */
[----:B------:R-:W-:Y:S01]  /*11e0*/  PRMT R55, R65, 0x5410, R64 ;  /* 0x0000541041377816 */ /* 0x000fe20000000040 */
[--C-:B------:R-:W-:Y:S01]  /*11f0*/  HADD2 R14, R16, R15.reuse.H0_H0 ;  /* 0x2000000f100e7230 */ /* 0x100fe20000000000 */
[----:B------:R-:W-:Y:S01]  /*1200*/  LOP3.LUT R17, R31, 0x30003, RZ, 0xc0, !PT ;  /* 0x000300031f117812 */ /* 0x000fe200078ec0ff */
[----:B------:R-:W-:Y:S01]  /*1210*/  HADD2 R15, R18, R15.H0_H0 ;  /* 0x2000000f120f7230 */ /* 0x000fe20000000000 */
[C---:B------:R-:W-:Y:S01]  /*1220*/  LOP3.LUT R41, R19.reuse, 0x30003, RZ, 0xc0, !PT ;  /* 0x0003000313297812 */ /* 0x040fe200078ec0ff */
[C---:B------:R-:W-:Y:S01]  /*1230*/  HADD2 R25, R55.reuse, -R32.H0_H0 ;  /* 0xa000002037197230 */ /* 0x040fe20000000000 */
[C---:B------:R-:W-:Y:S01]  /*1240*/  LOP3.LUT R20, R19.reuse, 0xc000c, RZ, 0xc0, !PT ;  /* 0x000c000c13147812 */ /* 0x040fe200078ec0ff */
[C---:B------:R-:W-:Y:S01]  /*1250*/  HADD2 R43, R55.reuse, -R36.H0_H0 ;  /* 0xa0000024372b7230 */ /* 0x040fe20000000000 */
[C---:B------:R-:W-:Y:S01]  /*1260*/  LOP3.LUT R21, R19.reuse, 0x300030, RZ, 0xc0, !PT ;  /* 0x0030003013157812 */ /* 0x040fe200078ec0ff */
[C---:B------:R-:W-:Y:S01]  /*1270*/  HADD2 R50, R55.reuse, -R50.H0_H0 ;  /* 0xa000003237327230 */ /* 0x040fe20000000000 */
[----:B------:R-:W-:Y:S01]  /*1280*/  LOP3.LUT R22, R19, 0xc000c0, RZ, 0xc0, !PT ;  /* 0x00c000c013167812 */ /* 0x000fe200078ec0ff */
[--C-:B-1----:R-:W-:Y:S01]  /*1290*/  HADD2 R55, R55, -R42.reuse.H0_H0 ;  /* 0xa000002a37377230 */ /* 0x102fe20000000000 */
[----:B------:R-:W-:Y:S01]  /*12a0*/  SHF.R.U32.HI R23, RZ, 0x8, R19 ;  /* 0x00000008ff177819 */ /* 0x000fe20000011613 */
[----:B------:R-:W-:Y:S01]  /*12b0*/  HADD2 R57, R63.H0_H0, -R42.H0_H0 ;  /* 0xa000002a3f397230 */ /* 0x000fe20000000800 */
[----:B------:R-:W-:-:S02]  /*12c0*/  LOP3.LUT R19, R49, 0x30003, RZ, 0xc0, !PT ;  /* 0x0003000331137812 */ /* 0x000fc400078ec0ff */
[----:B------:R-:W-:Y:S02]  /*12d0*/  LOP3.LUT R18, R17, 0x64006400, RZ, 0xfc, !PT ;  /* 0x6400640011127812 */ /* 0x000fe400078efcff */
[----:B------:R-:W-:Y:S02]  /*12e0*/  LOP3.LUT R16, R35, 0x64006400, RZ, 0xfc, !PT ;  /* 0x6400640023107812 */ /* 0x000fe400078efcff */
[----:B------:R-:W-:Y:S02]  /*12f0*/  LOP3.LUT R17, R33, 0xe400, RZ, 0xfc, !PT ;  /* 0x0000e40021117812 */ /* 0x000fe400078efcff */
[----:B------:R-:W-:Y:S02]  /*1300*/  LOP3.LUT R32, R19, 0x64006400, RZ, 0xfc, !PT ;  /* 0x6400640013207812 */ /* 0x000fe400078efcff */
[----:B------:R-:W-:Y:S01]  /*1310*/  LOP3.LUT R38, R38, 0x64006400, RZ, 0xfc, !PT ;  /* 0x6400640026267812 */ /* 0x000fe200078efcff */
[--C-:B------:R-:W-:Y:S01]  /*1320*/  HADD2 R16, R16, R17.reuse.H0_H0 ;  /* 0x2000001110107230 */ /* 0x100fe20000000000 */
[----:B------:R-:W-:Y:S01]  /*1330*/  LOP3.LUT R19, R37, 0xe400, RZ, 0xfc, !PT ;  /* 0x0000e40025137812 */ /* 0x000fe200078efcff */
[----:B------:R-:W-:Y:S01]  /*1340*/  HADD2 R17, R18, R17.H0_H0 ;  /* 0x2000001112117230 */ /* 0x000fe20000000000 */
[----:B------:R-:W-:-:S02]  /*1350*/  LOP3.LUT R36, R41, 0x64006400, RZ, 0xfc, !PT ;  /* 0x6400640029247812 */ /* 0x000fc400078efcff */
[----:B------:R-:W-:Y:S01]  /*1360*/  LOP3.LUT R33, R40, 0xe400, RZ, 0xfc, !PT ;  /* 0x0000e40028217812 */ /* 0x000fe200078efcff */
[--C-:B------:R-:W-:Y:S01]  /*1370*/  HADD2 R18, R38, R19.reuse.H0_H0 ;  /* 0x2000001326127230 */ /* 0x100fe20000000000 */
[----:B------:R-:W-:Y:S01]  /*1380*/  LOP3.LUT R35, R23, 0x30003, RZ, 0xc0, !PT ;  /* 0x0003000317237812 */ /* 0x000fe200078ec0ff */
[----:B------:R-:W-:Y:S01]  /*1390*/  HADD2 R19, R32, R19.H0_H0 ;  /* 0x2000001320137230 */ /* 0x000fe20000000000 */
[C---:B------:R-:W-:Y:S01]  /*13a0*/  LOP3.LUT R37, R26.reuse, 0xc000c0, RZ, 0xc0, !PT ;  /* 0x00c000c01a257812 */ /* 0x040fe200078ec0ff */
[----:B------:R-:W-:Y:S01]  /*13b0*/  HADD2 R32, R36, R33.H0_H0 ;  /* 0x2000002124207230 */ /* 0x000fe20000000000 */
[----:B------:R-:W-:Y:S02]  /*13c0*/  LOP3.LUT R36, R27, 0x64006400, RZ, 0xfc, !PT ;  /* 0x640064001b247812 */ /* 0x000fe400078efcff */
[----:B------:R-:W-:Y:S02]  /*13d0*/  LOP3.LUT R42, R35, 0x64006400, RZ, 0xfc, !PT ;  /* 0x64006400232a7812 */ /* 0x000fe400078efcff */
[C---:B------:R-:W-:Y:S01]  /*13e0*/  LOP3.LUT R27, R26.reuse, 0x300030, RZ, 0xc0, !PT ;  /* 0x003000301a1b7812 */ /* 0x040fe200078ec0ff */
[----:B------:R-:W-:Y:S01]  /*13f0*/  HFMA2 R36, R36, 0.0625, 0.0625, R25.H1_H1 ;  /* 0x2c002c0024247831 */ /* 0x000fe20000060019 */
[----:B------:R-:W-:Y:S01]  /*1400*/  LOP3.LUT R35, R26, 0xc000c, RZ, 0xc0, !PT ;  /* 0x000c000c1a237812 */ /* 0x000fe200078ec0ff */
[----:B------:R-:W-:Y:S01]  /*1410*/  HADD2 R33, R42, R33.H0_H0 ;  /* 0x200000212a217230 */ /* 0x000fe20000000000 */
[----:B------:R-:W-:-:S02]  /*1420*/  LOP3.LUT R38, R27, 0x64006400, RZ, 0xfc, !PT ;  /* 0x640064001b267812 */ /* 0x000fc400078efcff */
[----:B------:R-:W-:Y:S02]  /*1430*/  LOP3.LUT R34, R34, 0x64006400, RZ, 0xfc, !PT ;  /* 0x6400640022227812 */ /* 0x000fe400078efcff */
[----:B------:R-:W-:Y:S02]  /*1440*/  LOP3.LUT R26, R35, 0x64006400, RZ, 0xfc, !PT ;  /* 0x64006400231a7812 */ /* 0x000fe400078efcff */
[----:B------:R-:W-:Y:S01]  /*1450*/  LOP3.LUT R24, R24, 0x64006400, RZ, 0xfc, !PT ;  /* 0x6400640018187812 */ /* 0x000fe200078efcff */
[--C-:B------:R-:W-:Y:S01]  /*1460*/  HFMA2 R34, R34, 0.25, 0.25, R25.reuse.H0_H0 ;  /* 0x3400340022227831 */ /* 0x100fe20000040019 */
[----:B------:R-:W-:Y:S01]  /*1470*/  LOP3.LUT R40, R37, 0x64006400, RZ, 0xfc, !PT ;  /* 0x6400640025287812 */ /* 0x000fe200078efcff */
[--C-:B------:R-:W-:Y:S01]  /*1480*/  HFMA2 R37, R38, 0.0625, 0.0625, R25.reuse.H1_H1 ;  /* 0x2c002c0026257831 */ /* 0x100fe20000060019 */
[----:B------:R-:W-:Y:S01]  /*1490*/  LOP3.LUT R42, R29, 0x64006400, RZ, 0xfc, !PT ;  /* 0x640064001d2a7812 */ /* 0x000fe200078efcff */
[----:B------:R-:W-:Y:S01]  /*14a0*/  HFMA2 R35, R26, 0.25, 0.25, R25.H0_H0 ;  /* 0x340034001a237831 */ /* 0x000fe20000040019 */
[C---:B------:R-:W-:Y:S01]  /*14b0*/  LOP3.LUT R29, R31.reuse, 0x300030, RZ, 0xc0, !PT ;  /* 0x003000301f1d7812 */ /* 0x040fe200078ec0ff */
[--C-:B------:R-:W-:Y:S01]  /*14c0*/  HFMA2 R38, R24, 0.015625, 0.015625, R39.reuse.H0_H0 ;  /* 0x2400240018267831 */ /* 0x100fe20000040027 */
[----:B------:R-:W-:Y:S01]  /*14d0*/  LOP3.LUT R30, R30, 0x64006400, RZ, 0xfc, !PT ;  /* 0x640064001e1e7812 */ /* 0x000fe200078efcff */
[----:B------:R-:W0:Y:S01]  /*14e0*/  LDS.128 R24, [UR4] ;  /* 0x00000004ff187984 */ /* 0x000e220008000c00 */
[----:B------:R-:W-:Y:S01]  /*14f0*/  HFMA2 R39, R40, 0.015625, 0.015625, R39.H0_H0 ;  /* 0x2400240028277831 */ /* 0x000fe20000040027 */
[C---:B------:R-:W-:Y:S01]  /*1500*/  LOP3.LUT R40, R31.reuse, 0xc000c, RZ, 0xc0, !PT ;  /* 0x000c000c1f287812 */ /* 0x040fe200078ec0ff */
[----:B------:R-:W-:Y:S01]  /*1510*/  HFMA2 R42, R42, 0.0625, 0.0625, R43.H1_H1 ;  /* 0x2c002c002a2a7831 */ /* 0x000fe2000006002b */
[----:B------:R-:W-:-:S02]  /*1520*/  LOP3.LUT R31, R31, 0xc000c0, RZ, 0xc0, !PT ;  /* 0x00c000c01f1f7812 */ /* 0x000fc400078ec0ff */
[----:B------:R-:W-:Y:S01]  /*1530*/  LOP3.LUT R44, R40, 0x64006400, RZ, 0xfc, !PT ;  /* 0x64006400282c7812 */ /* 0x000fe200078efcff */
[--C-:B------:R-:W-:Y:S01]  /*1540*/  HFMA2 R40, R30, 0.25, 0.25, R43.reuse.H0_H0 ;  /* 0x340034001e287831 */ /* 0x100fe2000004002b */
[----:B------:R-:W-:Y:S02]  /*1550*/  LOP3.LUT R28, R28, 0x64006400, RZ, 0xfc, !PT ;  /* 0x640064001c1c7812 */ /* 0x000fe400078efcff */
[----:B------:R-:W-:Y:S01]  /*1560*/  LOP3.LUT R54, R31, 0x64006400, RZ, 0xfc, !PT ;  /* 0x640064001f367812 */ /* 0x000fe200078efcff */
[----:B------:R-:W-:Y:S01]  /*1570*/  HFMA2 R41, R44, 0.25, 0.25, R43.H0_H0 ;  /* 0x340034002c297831 */ /* 0x000fe2000004002b */
[----:B------:R-:W-:Y:S01]  /*1580*/  LOP3.LUT R52, R29, 0x64006400, RZ, 0xfc, !PT ;  /* 0x640064001d347812 */ /* 0x000fe200078efcff */
[--C-:B------:R-:W-:Y:S01]  /*1590*/  HFMA2 R44, R28, 0.015625, 0.015625, R45.reuse.H0_H0 ;  /* 0x240024001c2c7831 */ /* 0x100fe2000004002d */
[----:B------:R-:W-:Y:S01]  /*15a0*/  LOP3.LUT R53, R48, 0x64006400, RZ, 0xfc, !PT ;  /* 0x6400640030357812 */ /* 0x000fe200078efcff */
[----:B------:R-:W1:Y:S01]  /*15b0*/  LDS.128 R28, [UR4+0x10] ;  /* 0x00001004ff1c7984 */ /* 0x000e620008000c00 */
[----:B------:R-:W-:Y:S01]  /*15c0*/  HFMA2 R45, R54, 0.015625, 0.015625, R45.H0_H0 ;  /* 0x24002400362d7831 */ /* 0x000fe2000004002d */
[C---:B------:R-:W-:Y:S01]  /*15d0*/  LOP3.LUT R48, R49.reuse, 0xc000c, RZ, 0xc0, !PT ;  /* 0x000c000c31307812 */ /* 0x040fe200078ec0ff */
[----:B------:R-:W-:Y:S01]  /*15e0*/  HFMA2 R43, R52, 0.0625, 0.0625, R43.H1_H1 ;  /* 0x2c002c00342b7831 */ /* 0x000fe2000006002b */
[----:B------:R-:W-:-:S02]  /*15f0*/  LOP3.LUT R54, R49, 0x300030, RZ, 0xc0, !PT ;  /* 0x0030003031367812 */ /* 0x000fc400078ec0ff */
[----:B------:R-:W-:Y:S02]  /*1600*/  LOP3.LUT R75, R47, 0x64006400, RZ, 0xfc, !PT ;  /* 0x640064002f4b7812 */ /* 0x000fe400078efcff */
[----:B------:R-:W-:Y:S02]  /*1610*/  LOP3.LUT R56, R49, 0xc000c0, RZ, 0xc0, !PT ;  /* 0x00c000c031387812 */ /* 0x000fe400078ec0ff */
[----:B------:R-:W-:Y:S01]  /*1620*/  LOP3.LUT R47, R48, 0x64006400, RZ, 0xfc, !PT ;  /* 0x64006400302f7812 */ /* 0x000fe200078efcff */
[--C-:B------:R-:W-:Y:S01]  /*1630*/  HFMA2 R48, R75, 0.0625, 0.0625, R50.reuse.H1_H1 ;  /* 0x2c002c004b307831 */ /* 0x100fe20000060032 */
[----:B------:R-:W-:Y:S02]  /*1640*/  LOP3.LUT R49, R54, 0x64006400, RZ, 0xfc, !PT ;  /* 0x6400640036317812 */ /* 0x000fe400078efcff */
[----:B------:R-:W-:Y:S01]  /*1650*/  LOP3.LUT R52, R46, 0x64006400, RZ, 0xfc, !PT ;  /* 0x640064002e347812 */ /* 0x000fe200078efcff */
[--C-:B------:R-:W-:Y:S01]  /*1660*/  HFMA2 R46, R53, 0.25, 0.25, R50.reuse.H0_H0 ;  /* 0x34003400352e7831 */ /* 0x100fe20000040032 */
[----:B------:R-:W-:Y:S01]  /*1670*/  LOP3.LUT R56, R56, 0x64006400, RZ, 0xfc, !PT ;  /* 0x6400640038387812 */ /* 0x000fe200078efcff */
[--C-:B------:R-:W-:Y:S01]  /*1680*/  HFMA2 R47, R47, 0.25, 0.25, R50.reuse.H0_H0 ;  /* 0x340034002f2f7831 */ /* 0x100fe20000040032 */
[----:B------:R-:W-:Y:S01]  /*1690*/  LOP3.LUT R54, R21, 0x64006400, RZ, 0xfc, !PT ;  /* 0x6400640015367812 */ /* 0x000fe200078efcff */
[----:B------:R-:W-:Y:S01]  /*16a0*/  HFMA2 R49, R49, 0.0625, 0.0625, R50.H1_H1 ;  /* 0x2c002c0031317831 */ /* 0x000fe20000060032 */
[C---:B------:R-:W-:Y:S01]  /*16b0*/  LOP3.LUT R21, R23.reuse, 0x300030, RZ, 0xc0, !PT ;  /* 0x0030003017157812 */ /* 0x040fe200078ec0ff */
[--C-:B------:R-:W-:Y:S01]  /*16c0*/  HFMA2 R50, R52, 0.015625, 0.015625, R51.reuse.H0_H0 ;  /* 0x2400240034327831 */ /* 0x100fe20000040033 */
[C---:B------:R-:W-:Y:S01]  /*16d0*/  LOP3.LUT R52, R23.reuse, 0xc000c, RZ, 0xc0, !PT ;  /* 0x000c000c17347812 */ /* 0x040fe200078ec0ff */
[----:B------:R-:W-:Y:S01]  /*16e0*/  HFMA2 R51, R56, 0.015625, 0.015625, R51.H0_H0 ;  /* 0x2400240038337831 */ /* 0x000fe20000040033 */
[----:B------:R-:W-:Y:S01]  /*16f0*/  LOP3.LUT R23, R23, 0xc000c0, RZ, 0xc0, !PT ;  /* 0x00c000c017177812 */ /* 0x000fe200078ec0ff */
[--C-:B------:R-:W-:Y:S01]  /*1700*/  HFMA2 R54, R54, 0.0625, 0.0625, R55.reuse.H1_H1 ;  /* 0x2c002c0036367831 */ /* 0x100fe20000060037 */
[----:B------:R-:W-:Y:S01]  /*1710*/  LOP3.LUT R20, R20, 0x64006400, RZ, 0xfc, !PT ;  /* 0x6400640014147812 */ /* 0x000fe200078efcff */
[-C--:B0-----:R-:W-:Y:S01]  /*1720*/  HFMA2 R75, R16, R24.reuse, RZ.H0_H0 ;  /* 0x00000018104b7231 */ /* 0x081fe200000400ff */
[----:B------:R-:W-:Y:S01]  /*1730*/  LOP3.LUT R56, R52, 0x64006400, RZ, 0xfc, !PT ;  /* 0x6400640034387812 */ /* 0x000fe200078efcff */
[----:B------:R-:W-:Y:S01]  /*1740*/  HFMA2 R77, R32, R24, RZ.H0_H0 ;  /* 0x00000018204d7231 */ /* 0x000fe200000400ff */
[----:B------:R-:W-:Y:S01]  /*1750*/  LOP3.LUT R74, R21, 0x64006400, RZ, 0xfc, !PT ;  /* 0x64006400154a7812 */ /* 0x000fe200078efcff */
[--C-:B------:R-:W-:Y:S01]  /*1760*/  HFMA2 R52, R20, 0.25, 0.25, R55.reuse.H0_H0 ;  /* 0x3400340014347831 */ /* 0x100fe20000040037 */
[----:B------:R-:W-:Y:S01]  /*1770*/  LOP3.LUT R22, R22, 0x64006400, RZ, 0xfc, !PT ;  /* 0x6400640016167812 */ /* 0x000fe200078efcff */
[--C-:B------:R-:W-:Y:S01]  /*1780*/  HFMA2 R53, R56, 0.25, 0.25, R55.reuse.H0_H0 ;  /* 0x3400340038357831 */ /* 0x100fe20000040037 */
[----:B------:R-:W-:Y:S01]  /*1790*/  LOP3.LUT R76, R23, 0x64006400, RZ, 0xfc, !PT ;  /* 0x64006400174c7812 */ /* 0x000fe200078efcff */
[----:B------:R-:W-:-:S02]  /*17a0*/  HFMA2 R55, R74, 0.0625, 0.0625, R55.H1_H1 ;  /* 0x2c002c004a377831 */ /* 0x000fc40000060037 */
[-C--:B------:R-:W-:Y:S02]  /*17b0*/  HFMA2 R74, R14, R24.reuse, RZ ;  /* 0x000000180e4a7231 */ /* 0x080fe400000000ff */
[--C-:B------:R-:W-:Y:S01]  /*17c0*/  HFMA2 R56, R22, 0.015625, 0.015625, R57.reuse.H0_H0 ;  /* 0x2400240016387831 */ /* 0x100fe20000040039 */
[----:B------:R-:W-:Y:S01]  /*17d0*/  IADD3 R69, PT, PT, R69, 0x10, RZ ;  /* 0x0000001045457810 */ /* 0x000fe20007ffe0ff */
[----:B------:R-:W-:Y:S02]  /*17e0*/  HFMA2 R57, R76, 0.015625, 0.015625, R57.H0_H0 ;  /* 0x240024004c397831 */ /* 0x000fe40000040039 */
[----:B------:R-:W-:Y:S01]  /*17f0*/  HFMA2 R76, R18, R24, RZ ;  /* 0x00000018124c7231 */ /* 0x000fe200000000ff */
        /* <DEDUP_REMOVED lines=13> */
[-C--:B-1----:R-:W-:Y:S02]  /*18d0*/  HFMA2 R74, R15, R28.reuse, R74 ;  /* 0x0000001c0f4a7231 */ /* 0x082fe4000000004a */
        /* <DEDUP_REMOVED lines=16> */
[----:B------:R-:W-:Y:S01]  /*19e0*/  IMAD.MOV.U32 R28, RZ, RZ, R13 ;  /* 0x000000ffff1c7224 */ /* 0x000fe200078e000d */
[----:B------:R-:W-:Y:S02]  /*19f0*/  ISETP.GE.U32.AND P0, PT, R69, R68, PT ;  /* 0x000000444500720c */ /* 0x000fe40003f06070 */
[C-C-:B------:R-:W-:Y:S02]  /*1a00*/  PRMT R13, R74.reuse, 0x5410, R75.reuse ;  /* 0x000054104a0d7816 */ /* 0x140fe4000000004b */
[----:B------:R-:W-:Y:S02]  /*1a10*/  PRMT R75, R74, 0x7632, R75 ;  /* 0x000076324a4b7816 */ /* 0x000fe4000000004b */
[----:B------:R-:W-:-:S02]  /*1a20*/  PRMT R74, R76, 0x5410, R77 ;  /* 0x000054104c4a7816 */ /* 0x000fc4000000004d */
[----:B------:R-:W-:Y:S01]  /*1a30*/  PRMT R77, R76, 0x7632, R77 ;  /* 0x000076324c4d7816 */ /* 0x000fe2000000004d */
[----:B------:R-:W-:Y:S02]  /*1a40*/  HADD2 R13, R13, R75 ;  /* 0x0000004b0d0d7230 */ /* 0x000fe40000000000 */
[-C--:B0-----:R-:W-:Y:S02]  /*1a50*/  HFMA2 R76, R16, R20.reuse, RZ ;  /* 0x00000014104c7231 */ /* 0x081fe400000000ff */
[-C--:B------:R-:W-:Y:S01]  /*1a60*/  HFMA2 R75, R14, R20.reuse, RZ.H0_H0 ;  /* 0x000000140e4b7231 */ /* 0x080fe200000400ff */
[----:B------:R-:W-:Y:S01]  /*1a70*/  IADD3 R62, PT, PT, R62, 0x10, RZ ;  /* 0x000000103e3e7810 */ /* 0x000fe20007ffe0ff */
[----:B------:R-:W-:Y:S02]  /*1a80*/  HFMA2 R74, R74, 1, 1, R77 ;  /* 0x3c003c004a4a7831 */ /* 0x000fe4000000004d */
[----:B------:R-:W-:Y:S02]  /*1a90*/  HFMA2 R77, R18, R20, RZ.H0_H0 ;  /* 0x00000014124d7231 */ /* 0x000fe400000400ff */
[----:B------:R-:W-:-:S02]  /*1aa0*/  HFMA2 R13, R13, R70, R28 ;  /* 0x000000460d0d7231 */ /* 0x000fc4000000001c */
[-C--:B------:R-:W-:Y:S01]  /*1ab0*/  HFMA2 R75, R34, R21.reuse, R75 ;  /* 0x00000015224b7231 */ /* 0x080fe2000000004b */
[----:B------:R-:W0:Y:S01]  /*1ac0*/  LDS.128 R28, [UR4+0x200] ;  /* 0x00020004ff1c7984 */ /* 0x000e220008000c00 */
[----:B------:R-:W-:Y:S02]  /*1ad0*/  HFMA2 R20, R32, R20, RZ ;  /* 0x0000001420147231 */ /* 0x000fe400000000ff */
        /* <DEDUP_REMOVED lines=10> */
[-C--:B-1----:R-:W-:Y:S02]  /*1b80*/  HFMA2 R75, R15, R24.reuse, R75 ;  /* 0x000000180f4b7231 */ /* 0x082fe4000000004b */
        /* <DEDUP_REMOVED lines=18> */
[----:B------:R-:W-:-:S04]  /*1cb0*/  PRMT R24, R75, 0x5410, R76 ;  /* 0x000054104b187816 */ /* 0x000fc8000000004c */
[----:B------:R-:W-:Y:S02]  /*1cc0*/  PRMT R74, R77, 0x5410, R78 ;  /* 0x000054104d4a7816 */ /* 0x000fe4000000004e */
[----:B------:R-:W-:Y:S02]  /*1cd0*/  PRMT R76, R75, 0x7632, R76 ;  /* 0x000076324b4c7816 */ /* 0x000fe4000000004c */
[----:B------:R-:W-:Y:S01]  /*1ce0*/  PRMT R78, R77, 0x7632, R78 ;  /* 0x000076324d4e7816 */ /* 0x000fe2000000004e */
[-C--:B0-----:R-:W-:Y:S02]  /*1cf0*/  HFMA2 R77, R16, R28.reuse, RZ.H0_H0 ;  /* 0x0000001c104d7231 */ /* 0x081fe400000400ff */
[----:B------:R-:W-:Y:S02]  /*1d00*/  HADD2 R75, R24, R76 ;  /* 0x0000004c184b7230 */ /* 0x000fe40000000000 */
[----:B------:R-:W-:Y:S01]  /*1d10*/  HFMA2 R76, R14, R28, RZ ;  /* 0x0000001c0e4c7231 */ /* 0x000fe200000000ff */
[----:B------:R-:W0:Y:S01]  /*1d20*/  LDS.128 R24, [UR4+0x300] ;  /* 0x00030004ff187984 */ /* 0x000e220008000c00 */
[----:B------:R-:W-:-:S02]  /*1d30*/  HFMA2 R74, R74, 1, 1, R78 ;  /* 0x3c003c004a4a7831 */ /* 0x000fc4000000004e */
        /* <DEDUP_REMOVED lines=12> */
[-C--:B-1----:R-:W-:Y:S02]  /*1e00*/  HFMA2 R77, R17, R20.reuse, R77 ;  /* 0x00000014114d7231 */ /* 0x082fe4000000004d */
[-C--:B------:R-:W-:Y:S02]  /*1e10*/  HFMA2 R78, R50, R31.reuse, R78 ;  /* 0x0000001f324e7231 */ /* 0x080fe4000000004e */
[----:B------:R-:W-:Y:S02]  /*1e20*/  HFMA2 R28, R56, R31, R28 ;  /* 0x0000001f381c7231 */ /* 0x000fe4000000001c */
[-C--:B------:R-:W-:Y:S02]  /*1e30*/  HFMA2 R76, R15, R20.reuse, R76 ;  /* 0x000000140f4c7231 */ /* 0x080fe4000000004c */
[----:B------:R-:W-:Y:S02]  /*1e40*/  HFMA2 R77, R41, R21, R77 ;  /* 0x00000015294d7231 */ /* 0x000fe4000000004d */
[----:B------:R-:W-:-:S02]  /*1e50*/  HFMA2 R78, R19, R20, R78 ;  /* 0x00000014134e7231 */ /* 0x000fc4000000004e */
[----:B------:R-:W-:Y:S02]  /*1e60*/  HFMA2 R20, R33, R20, R28 ;  /* 0x0000001421147231 */ /* 0x000fe4000000001c */
[-C--:B------:R-:W-:Y:S01]  /*1e70*/  HFMA2 R76, R35, R21.reuse, R76 ;  /* 0x00000015234c7231 */ /* 0x080fe2000000004c */
[----:B------:R-:W1:Y:S01]  /*1e80*/  LDS.128 R28, [UR4+0x310] ;  /* 0x00031004ff1c7984 */ /* 0x000e620008000c00 */
[-C--:B------:R-:W-:Y:S02]  /*1e90*/  HFMA2 R78, R47, R21.reuse, R78 ;  /* 0x000000152f4e7231 */ /* 0x080fe4000000004e */
[----:B------:R-:W-:Y:S02]  /*1ea0*/  HFMA2 R20, R53, R21, R20 ;  /* 0x0000001535147231 */ /* 0x000fe40000000014 */
[-C--:B------:R-:W-:Y:S02]  /*1eb0*/  HFMA2 R76, R37, R22.reuse, R76 ;  /* 0x00000016254c7231 */ /* 0x080fe4000000004c */
[----:B------:R-:W-:-:S02]  /*1ec0*/  HFMA2 R77, R43, R22, R77 ;  /* 0x000000162b4d7231 */ /* 0x000fc4000000004d */
[-C--:B------:R-:W-:Y:S02]  /*1ed0*/  HFMA2 R78, R49, R22.reuse, R78 ;  /* 0x00000016314e7231 */ /* 0x080fe4000000004e */
[----:B------:R-:W-:Y:S02]  /*1ee0*/  HFMA2 R20, R55, R22, R20 ;  /* 0x0000001637147231 */ /* 0x000fe40000000014 */
[----:B------:R-:W-:Y:S02]  /*1ef0*/  HFMA2 R11, R75, R70, R11 ;  /* 0x000000464b0b7231 */ /* 0x000fe4000000000b */
[-C--:B------:R-:W-:Y:S02]  /*1f00*/  HFMA2 R77, R45, R23.reuse, R77 ;  /* 0x000000172d4d7231 */ /* 0x080fe4000000004d */
[-C--:B------:R-:W-:Y:S02]  /*1f10*/  HFMA2 R78, R51, R23.reuse, R78 ;  /* 0x00000017334e7231 */ /* 0x080fe4000000004e */
[----:B------:R-:W-:-:S02]  /*1f20*/  HFMA2 R20, R57, R23, R20 ;  /* 0x0000001739147231 */ /* 0x000fc40000000014 */
[----:B------:R-:W-:Y:S02]  /*1f30*/  HFMA2 R76, R39, R23, R76 ;  /* 0x00000017274c7231 */ /* 0x000fe4000000004c */
[----:B------:R-:W-:Y:S01]  /*1f40*/  HFMA2 R10, R74, R71, R10 ;  /* 0x000000474a0a7231 */ /* 0x000fe2000000000a */
[C-C-:B------:R-:W-:Y:S02]  /*1f50*/  PRMT R75, R78.reuse, 0x5410, R20.reuse ;  /* 0x000054104e4b7816 */ /* 0x140fe40000000014 */
[----:B------:R-:W-:Y:S01]  /*1f60*/  PRMT R20, R78, 0x7632, R20 ;  /* 0x000076324e147816 */ /* 0x000fe20000000014 */
[-C--:B0-----:R-:W-:Y:S01]  /*1f70*/  HFMA2 R21, R16, R24.reuse, RZ.H0_H0 ;  /* 0x0000001810157231 */ /* 0x081fe200000400ff */
[C-C-:B------:R-:W-:Y:S01]  /*1f80*/  PRMT R74, R76.reuse, 0x5410, R77.reuse ;  /* 0x000054104c4a7816 */ /* 0x140fe2000000004d */
[----:B------:R-:W-:Y:S01]  /*1f90*/  HFMA2 R23, R18, R24, RZ ;  /* 0x0000001812177231 */ /* 0x000fe200000000ff */
[----:B------:R-:W-:Y:S01]  /*1fa0*/  PRMT R77, R76, 0x7632, R77 ;  /* 0x000076324c4d7816 */ /* 0x000fe2000000004d */
[----:B------:R-:W-:-:S02]  /*1fb0*/  HFMA2 R75, R75, 1, 1, R20 ;  /* 0x3c003c004b4b7831 */ /* 0x000fc40000000014 */
[-C--:B------:R-:W-:Y:S02]  /*1fc0*/  HFMA2 R22, R32, R24.reuse, RZ.H0_H0 ;  /* 0x0000001820167231 */ /* 0x080fe400000400ff */
[----:B------:R-:W-:Y:S02]  /*1fd0*/  HFMA2 R20, R14, R24, RZ ;  /* 0x000000180e147231 */ /* 0x000fe400000000ff */
[-C--:B------:R-:W-:Y:S02]  /*1fe0*/  HFMA2 R76, R40, R25.reuse, R21 ;  /* 0x00000019284c7231 */ /* 0x080fe40000000015 */
[----:B------:R-:W-:Y:S02]  /*1ff0*/  HADD2 R74, R74, R77 ;  /* 0x0000004d4a4a7230 */ /* 0x000fe40000000000 */
        /* <DEDUP_REMOVED lines=27> */
[-C--:B------:R-:W-:Y:S02]  /*21b0*/  HFMA2 R78, R57, R31.reuse, R78 ;  /* 0x0000001f394e7231 */ /* 0x080fe4000000004e */
[----:B------:R-:W-:Y:S02]  /*21c0*/  HFMA2 R77, R51, R31, R77 ;  /* 0x0000001f334d7231 */ /* 0x000fe4000000004d */
[----:B------:R-:W-:Y:S01]  /*21d0*/  HFMA2 R9, R74, R70, R9 ;  /* 0x000000464a097231 */ /* 0x000fe20000000009 */
[C-C-:B------:R-:W-:Y:S01]  /*21e0*/  PRMT R74, R28.reuse, 0x5410, R76.reuse ;  /* 0x000054101c4a7816 */ /* 0x140fe2000000004c */
[----:B------:R-:W1:Y:S01]  /*21f0*/  LDS.128 R24, [UR4+0x500] ;  /* 0x00050004ff187984 */ /* 0x000e620008000c00 */
[----:B------:R-:W-:Y:S02]  /*2200*/  PRMT R76, R28, 0x7632, R76 ;  /* 0x000076321c4c7816 */ /* 0x000fe4000000004c */
[C-C-:B------:R-:W-:Y:S01]  /*2210*/  PRMT R75, R77.reuse, 0x5410, R78.reuse ;  /* 0x000054104d4b7816 */ /* 0x140fe2000000004e */
[----:B------:R-:W2:Y:S01]  /*2220*/  LDS.128 R28, [UR4+0x410] ;  /* 0x00041004ff1c7984 */ /* 0x000ea20008000c00 */
[----:B------:R-:W-:Y:S01]  /*2230*/  PRMT R78, R77, 0x7632, R78 ;  /* 0x000076324d4e7816 */ /* 0x000fe2000000004e */
[----:B------:R-:W-:-:S04]  /*2240*/  HADD2 R74, R74, R76 ;  /* 0x0000004c4a4a7230 */ /* 0x000fc80000000000 */
[----:B------:R-:W-:Y:S02]  /*2250*/  HFMA2 R75, R75, 1, 1, R78 ;  /* 0x3c003c004b4b7831 */ /* 0x000fe4000000004e */
[----:B------:R-:W-:Y:S02]  /*2260*/  HFMA2 R7, R74, R70, R7 ;  /* 0x000000464a077231 */ /* 0x000fe40000000007 */
[-C--:B0-----:R-:W-:Y:S02]  /*2270*/  HFMA2 R77, R32, R20.reuse, RZ.H0_H0 ;  /* 0x00000014204d7231 */ /* 0x081fe400000400ff */
        /* <DEDUP_REMOVED lines=16> */
[----:B------:R-:W0:Y:S01]  /*2380*/  LDS.128 R20, [UR4+0x510] ;  /* 0x00051004ff147984 */ /* 0x000e220008000c00 */
[----:B------:R-:W-:Y:S01]  /*2390*/  UIADD3 UR4, UPT, UPT, UR4, 0x20, URZ ;  /* 0x0000002004047890 */ /* 0x000fe2000fffe0ff */
[-C--:B-1----:R-:W-:Y:S02]  /*23a0*/  HFMA2 R14, R14, R24.reuse, RZ ;  /* 0x000000180e0e7231 */ /* 0x082fe400000000ff */
[-C--:B------:R-:W-:Y:S02]  /*23b0*/  HFMA2 R16, R16, R24.reuse, RZ.H0_H0 ;  /* 0x0000001810107231 */ /* 0x080fe400000400ff */
[-C--:B------:R-:W-:Y:S02]  /*23c0*/  HFMA2 R78, R18, R24.reuse, RZ ;  /* 0x00000018124e7231 */ /* 0x080fe400000000ff */
[----:B------:R-:W-:-:S02]  /*23d0*/  HFMA2 R32, R32, R24, RZ.H0_H0 ;  /* 0x0000001820207231 */ /* 0x000fc400000400ff */
[-C--:B------:R-:W-:Y:S02]  /*23e0*/  HFMA2 R18, R34, R25.reuse, R14 ;  /* 0x0000001922127231 */ /* 0x080fe4000000000e */
[-C--:B------:R-:W-:Y:S02]  /*23f0*/  HFMA2 R16, R40, R25.reuse, R16 ;  /* 0x0000001928107231 */ /* 0x080fe40000000010 */
[-C--:B------:R-:W-:Y:S02]  /*2400*/  HFMA2 R24, R46, R25.reuse, R78 ;  /* 0x000000192e187231 */ /* 0x080fe4000000004e */
[----:B------:R-:W-:Y:S02]  /*2410*/  HFMA2 R32, R52, R25, R32 ;  /* 0x0000001934207231 */ /* 0x000fe40000000020 */
[-C--:B--2---:R-:W-:Y:S02]  /*2420*/  HFMA2 R74, R19, R28.reuse, R74 ;  /* 0x0000001c134a7231 */ /* 0x084fe4000000004a */
        /* <DEDUP_REMOVED lines=16> */
[-C--:B------:R-:W-:Y:S02]  /*2530*/  HFMA2 R74, R51, R31.reuse, R74 ;  /* 0x0000001f334a7231 */ /* 0x080fe4000000004a */
[----:B------:R-:W-:Y:S02]  /*2540*/  HFMA2 R77, R57, R31, R77 ;  /* 0x0000001f394d7231 */ /* 0x000fe4000000004d */
[-C--:B------:R-:W-:Y:S02]  /*2550*/  HFMA2 R76, R41, R29.reuse, R76 ;  /* 0x0000001d294c7231 */ /* 0x080fe4000000004c */
[----:B------:R-:W-:-:S02]  /*2560*/  HFMA2 R75, R35, R29, R75 ;  /* 0x0000001d234b7231 */ /* 0x000fc4000000004b */
[-C--:B0-----:R-:W-:Y:S02]  /*2570*/  HFMA2 R38, R15, R20.reuse, R38 ;  /* 0x000000140f267231 */ /* 0x081fe40000000026 */
[-C--:B------:R-:W-:Y:S02]  /*2580*/  HFMA2 R44, R17, R20.reuse, R44 ;  /* 0x00000014112c7231 */ /* 0x080fe4000000002c */
[-C--:B------:R-:W-:Y:S02]  /*2590*/  HFMA2 R25, R19, R20.reuse, R25 ;  /* 0x0000001413197231 */ /* 0x080fe40000000019 */
[----:B------:R-:W-:Y:S02]  /*25a0*/  HFMA2 R32, R33, R20, R32 ;  /* 0x0000001421207231 */ /* 0x000fe40000000020 */
[-C--:B------:R-:W-:Y:S02]  /*25b0*/  HFMA2 R38, R35, R21.reuse, R38 ;  /* 0x0000001523267231 */ /* 0x080fe40000000026 */
[-C--:B------:R-:W-:Y:S01]  /*25c0*/  HFMA2 R44, R41, R21.reuse, R44 ;  /* 0x00000015292c7231 */ /* 0x080fe2000000002c */
[----:B------:R-:W0:Y:S01]  /*25d0*/  LDC R15, c[0x0][0x3ac] ;  /* 0x0000eb00ff0f7b82 */ /* 0x000e220000000800 */
[----:B------:R-:W-:-:S02]  /*25e0*/  HFMA2 R25, R47, R21, R25 ;  /* 0x000000152f197231 */ /* 0x000fc40000000019 */
[----:B------:R-:W-:Y:S02]  /*25f0*/  HFMA2 R32, R53, R21, R32 ;  /* 0x0000001535207231 */ /* 0x000fe40000000020 */
[-C--:B------:R-:W-:Y:S02]  /*2600*/  HFMA2 R76, R43, R30.reuse, R76 ;  /* 0x0000001e2b4c7231 */ /* 0x080fe4000000004c */
[C---:B------:R-:W-:Y:S01]  /*2610*/  HFMA2 R75, R37.reuse, R30, R75 ;  /* 0x0000001e254b7231 */ /* 0x040fe2000000004b */
[C-C-:B------:R-:W-:Y:S01]  /*2620*/  PRMT R14, R74.reuse, 0x5410, R77.reuse ;  /* 0x000054104a0e7816 */ /* 0x140fe2000000004d */
[-C--:B------:R-:W-:Y:S02]  /*2630*/  HFMA2 R38, R37, R22.reuse, R38 ;  /* 0x0000001625267231 */ /* 0x080fe40000000026 */
[-C--:B------:R-:W-:Y:S01]  /*2640*/  HFMA2 R44, R43, R22.reuse, R44 ;  /* 0x000000162b2c7231 */ /* 0x080fe2000000002c */
[----:B------:R-:W-:Y:S01]  /*2650*/  PRMT R77, R74, 0x7632, R77 ;  /* 0x000076324a4d7816 */ /* 0x000fe2000000004d */
[----:B------:R-:W-:-:S02]  /*2660*/  HFMA2 R25, R49, R22, R25 ;  /* 0x0000001631197231 */ /* 0x000fc40000000019 */
[----:B------:R-:W-:Y:S02]  /*2670*/  HFMA2 R32, R55, R22, R32 ;  /* 0x0000001637207231 */ /* 0x000fe40000000020 */
[-C--:B------:R-:W-:Y:S02]  /*2680*/  HFMA2 R76, R45, R31.reuse, R76 ;  /* 0x0000001f2d4c7231 */ /* 0x080fe4000000004c */
[C---:B------:R-:W-:Y:S02]  /*2690*/  HFMA2 R75, R39.reuse, R31, R75 ;  /* 0x0000001f274b7231 */ /* 0x040fe4000000004b */
[-C--:B------:R-:W-:Y:S02]  /*26a0*/  HFMA2 R38, R39, R23.reuse, R38 ;  /* 0x0000001727267231 */ /* 0x080fe40000000026 */
[-C--:B------:R-:W-:Y:S02]  /*26b0*/  HFMA2 R19, R45, R23.reuse, R44 ;  /* 0x000000172d137231 */ /* 0x080fe4000000002c */
[----:B------:R-:W-:-:S02]  /*26c0*/  HFMA2 R25, R51, R23, R25 ;  /* 0x0000001733197231 */ /* 0x000fc40000000019 */
[----:B------:R-:W-:Y:S01]  /*26d0*/  HFMA2 R14, R14, 1, 1, R77 ;  /* 0x3c003c000e0e7831 */ /* 0x000fe2000000004d */
[C-C-:B------:R-:W-:Y:S01]  /*26e0*/  PRMT R5, R75.reuse, 0x5410, R76.reuse ;  /* 0x000054104b057816 */ /* 0x140fe2000000004c */
[----:B------:R-:W-:Y:S01]  /*26f0*/  HFMA2 R32, R57, R23, R32 ;  /* 0x0000001739207231 */ /* 0x000fe20000000020 */
[C-C-:B------:R-:W-:Y:S01]  /*2700*/  PRMT R35, R38.reuse, 0x5410, R19.reuse ;  /* 0x0000541026237816 */ /* 0x140fe20000000013 */
[----:B------:R-:W-:Y:S01]  /*2710*/  HFMA2 R4, R14, R71, R4 ;  /* 0x000000470e047231 */ /* 0x000fe20000000004 */
[----:B------:R-:W-:Y:S02]  /*2720*/  PRMT R76, R75, 0x7632, R76 ;  /* 0x000076324b4c7816 */ /* 0x000fe4000000004c */
[----:B------:R-:W-:Y:S01]  /*2730*/  PRMT R19, R38, 0x7632, R19 ;  /* 0x0000763226137816 */ /* 0x000fe20000000013 */
[----:B0-----:R-:W-:Y:S01]  /*2740*/  IMAD.WIDE R72, R15, 0x4, R72 ;  /* 0x000000040f487825 */ /* 0x001fe200078e0248 */
[----:B------:R-:W-:-:S03]  /*2750*/  PRMT R14, R25, 0x5410, R32 ;  /* 0x00005410190e7816 */ /* 0x000fc60000000020 */
[----:B------:R-:W-:Y:S01]  /*2760*/  HADD2 R5, R5, R76 ;  /* 0x0000004c05057230 */ /* 0x000fe20000000000 */
[----:B------:R-:W-:Y:S01]  /*2770*/  PRMT R32, R25, 0x7632, R32 ;  /* 0x0000763219207816 */ /* 0x000fe20000000020 */
[----:B------:R-:W-:Y:S02]  /*2780*/  HADD2 R35, R35, R19 ;  /* 0x0000001323237230 */ /* 0x000fe40000000000 */
[-C--:B------:R-:W-:Y:S02]  /*2790*/  HFMA2 R5, R5, R70.reuse, R16 ;  /* 0x0000004605057231 */ /* 0x080fe40000000010 */
[----:B------:R-:W-:Y:S02]  /*27a0*/  HFMA2 R14, R14, 1, 1, R32 ;  /* 0x3c003c000e0e7831 */ /* 0x000fe40000000020 */
[----:B------:R-:W-:Y:S02]  /*27b0*/  HFMA2 R3, R35, R70, R3 ;  /* 0x0000004623037231 */ /* 0x000fe40000000003 */
[----:B------:R-:W-:Y:S01]  /*27c0*/  HFMA2 R2, R14, R71, R2 ;  /* 0x000000470e027231 */ /* 0x000fe20000000002 */
[----:B------:R-:W-:Y:S06]  /*27d0*/  @!P0 BRA `(.L_x_1174) ;  /* 0xffffffe400808947 */ /* 0x000fec000383ffff */
.L_x_1172:
        /* <DEDUP_REMOVED lines=16> */
.L_x_1178:
[----:B------:R-:W0:Y:S02]  /*28e0*/  LDS R16, [R0] ;  /* 0x0000000000107984 */ /* 0x000e240000000800 */
[----:B0-----:R-:W-:-:S05]  /*28f0*/  HADD2 R17, R16, R13 ;  /* 0x0000000d10117230 */ /* 0x001fca0000000000 */
[----:B------:R-:W0:Y:S02]  /*2900*/  ATOMS.CAST.SPIN P0, [R0], R16, R17 ;  /* 0x000000100000758d */ /* 0x000e240001800011 */
[----:B0-----:R-:W-:Y:S05]  /*2910*/  @!P0 BRA `(.L_x_1178) ;  /* 0xfffffffc00f08947 */ /* 0x001fea000383ffff */
[----:B------:R-:W-:Y:S05]  /*2920*/  BRA `(.L_x_1176) ;  /* 0x00000000000c7947 */ /* 0x000fea0003800000 */
.L_x_1177:
[----:B------:R-:W2:Y:S02]  /*2930*/  LD.E R0, desc[UR8][R18.64] ;  /* 0x0000000812007980 */ /* 0x000ea4000c101900 */
[----:B--2---:R-:W-:-:S05]  /*2940*/  IADD3 R13, PT, PT, R13, R0, RZ ;  /* 0x000000000d0d7210 */ /* 0x004fca0007ffe0ff */
[----:B------:R0:W-:Y:S02]  /*2950*/  ST.E desc[UR8][R18.64], R13 ;  /* 0x0000000d12007985 */ /* 0x0001e4000c101908 */
.L_x_1176:
[----:B------:R-:W-:Y:S05]  /*2960*/  BSYNC.RECONVERGENT B0 ;  /* 0x0000000000007941 */ /* 0x000fea0003800200 */
.L_x_1175:
[----:B------:R1:W-:Y:S01]  /*2970*/  ATOM.E.ADD.F16x2.RN.STRONG.GPU P0, RZ, desc[UR8][R18.64+0x4], R12 ;  /* 0x8000040c12ff79a2 */ /* 0x0003e2000c10e108 */
[----:B------:R-:W-:Y:S04]  /*2980*/  BSSY.RECONVERGENT B0, `(.L_x_1179) ;  /* 0x000000f000007945 */ /* 0x000fe80003800200 */
[----:B-1----:R-:W-:Y:S05]  /*2990*/  @P0 BRA `(.L_x_1180) ;  /* 0x0000000000340947 */ /* 0x002fea0003800000 */
[----:B------:R-:W1:Y:S02]  /*29a0*/  QSPC.E.S P0, RZ, [R18+0x4] ;  /* 0x0000040012ff73aa */ /* 0x000e640000000500 */
[----:B-1----:R-:W-:Y:S05]  /*29b0*/  @!P0 BRA `(.L_x_1181) ;  /* 0x0000000000208947 */ /* 0x002fea0003800000 */
[----:B------:R-:W-:-:S04]  /*29c0*/  MOV R16, R18 ;  /* 0x0000001200107202 */ /* 0x000fc80000000f00 */
[----:B------:R-:W-:Y:S02]  /*29d0*/  MOV R16, R16 ;  /* 0x0000001000107202 */ /* 0x000fe40000000f00 */
[----:B------:R-:W-:-:S07]  /*29e0*/  MOV R17, R12 ;  /* 0x0000000c00117202 */ /* 0x000fce0000000f00 */
.L_x_1182:
[----:B------:R-:W0:Y:S02]  /*29f0*/  LDS R12, [R16+0x4] ;  /* 0x00000400100c7984 */ /* 0x000e240000000800 */
[----:B0-----:R-:W-:-:S05]  /*2a00*/  HFMA2 R13, R12, 1, 1, R17 ;  /* 0x3c003c000c0d7831 */ /* 0x001fca0000000011 */
[----:B------:R-:W0:Y:S02]  /*2a10*/  ATOMS.CAST.SPIN P0, [R16+0x4], R12, R13 ;  /* 0x0000040c1000758d */ /* 0x000e24000180000d */
[----:B0-----:R-:W-:Y:S05]  /*2a20*/  @!P0 BRA `(.L_x_1182) ;  /* 0xfffffffc00f08947 */ /* 0x001fea000383ffff */
[----:B------:R-:W-:Y:S05]  /*2a30*/  BRA `(.L_x_1180) ;  /* 0x00000000000c7947 */ /* 0x000fea0003800000 */
.L_x_1181:
[----:B------:R-:W0:Y:S02]  /*2a40*/  LD.E R0, desc[UR8][R18.64+0x4] ;  /* 0x0000040812007980 */ /* 0x000e24000c101900 */
[----:B0-----:R-:W-:-:S05]  /*2a50*/  IADD3 R13, PT, PT, R12, R0, RZ ;  /* 0x000000000c0d7210 */ /* 0x001fca0007ffe0ff */
[----:B------:R1:W-:Y:S02]  /*2a60*/  ST.E desc[UR8][R18.64+0x4], R13 ;  /* 0x0000040d12007985 */ /* 0x0003e4000c101908 */
.L_x_1180:
[----:B------:R-:W-:Y:S05]  /*2a70*/  BSYNC.RECONVERGENT B0 ;  /* 0x0000000000007941 */ /* 0x000fea0003800200 */
.L_x_1179:
        /* <DEDUP_REMOVED lines=8> */
.L_x_1186:
[----:B------:R-:W0:Y:S02]  /*2b00*/  LDS R12, [R0] ;  /* 0x00000000000c7984 */ /* 0x000e240000000800 */
[----:B0-----:R-:W-:-:S05]  /*2b10*/  HADD2 R13, R12, R11 ;  /* 0x0000000b0c0d7230 */ /* 0x001fca0000000000 */
[----:B------:R-:W0:Y:S02]  /*2b20*/  ATOMS.CAST.SPIN P0, [R0], R12, R13 ;  /* 0x0000000c0000758d */ /* 0x000e24000180000d */
[----:B0-----:R-:W-:Y:S05]  /*2b30*/  @!P0 BRA `(.L_x_1186) ;  /* 0xfffffffc00f08947 */ /* 0x001fea000383ffff */
[----:B------:R-:W-:Y:S05]  /*2b40*/  BRA `(.L_x_1184) ;  /* 0x00000000000c7947 */ /* 0x000fea0003800000 */
.L_x_1185:
[----:B------:R-:W2:Y:S02]  /*2b50*/  LD.E R0, desc[UR8][R18.64] ;  /* 0x0000000812007980 */ /* 0x000ea4000c101900 */
[----:B--2---:R-:W-:-:S05]  /*2b60*/  IMAD.IADD R11, R11, 0x1, R0 ;  /* 0x000000010b0b7824 */ /* 0x004fca00078e0200 */
[----:B------:R0:W-:Y:S02]  /*2b70*/  ST.E desc[UR8][R18.64], R11 ;  /* 0x0000000b12007985 */ /* 0x0001e4000c101908 */
.L_x_1184:
[----:B------:R-:W-:Y:S05]  /*2b80*/  BSYNC.RECONVERGENT B0 ;  /* 0x0000000000007941 */ /* 0x000fea0003800200 */
.L_x_1183:
        /* <DEDUP_REMOVED lines=8> */
.L_x_1190:
[----:B------:R-:W0:Y:S02]  /*2c10*/  LDS R10, [R12+0x4] ;  /* 0x000004000c0a7984 */ /* 0x000e240000000800 */
[----:B0-----:R-:W-:-:S05]  /*2c20*/  HFMA2 R11, R10, 1, 1, R13 ;  /* 0x3c003c000a0b7831 */ /* 0x001fca000000000d */
[----:B------:R-:W0:Y:S02]  /*2c30*/  ATOMS.CAST.SPIN P0, [R12+0x4], R10, R11 ;  /* 0x0000040a0c00758d */ /* 0x000e24000180000b */
[----:B0-----:R-:W-:Y:S05]  /*2c40*/  @!P0 BRA `(.L_x_1190) ;  /* 0xfffffffc00f08947 */ /* 0x001fea000383ffff */
[----:B------:R-:W-:Y:S05]  /*2c50*/  BRA `(.L_x_1188) ;  /* 0x00000000000c7947 */ /* 0x000fea0003800000 */
.L_x_1189:
[----:B------:R-:W0:Y:S02]  /*2c60*/  LD.E R0, desc[UR8][R18.64+0x4] ;  /* 0x0000040812007980 */ /* 0x000e24000c101900 */
[----:B0-----:R-:W-:-:S05]  /*2c70*/  IADD3 R11, PT, PT, R10, R0, RZ ;  /* 0x000000000a0b7210 */ /* 0x001fca0007ffe0ff */
[----:B------:R1:W-:Y:S02]  /*2c80*/  ST.E desc[UR8][R18.64+0x4], R11 ;  /* 0x0000040b12007985 */ /* 0x0003e4000c101908 */
.L_x_1188:
[----:B------:R-:W-:Y:S05]  /*2c90*/  BSYNC.RECONVERGENT B0 ;  /* 0x0000000000007941 */ /* 0x000fea0003800200 */
.L_x_1187:
        /* <DEDUP_REMOVED lines=8> */
.L_x_1194:
[----:B------:R-:W0:Y:S02]  /*2d20*/  LDS R10, [R0] ;  /* 0x00000000000a7984 */ /* 0x000e240000000800 */
[----:B0-----:R-:W-:-:S05]  /*2d30*/  HADD2 R11, R10, R9 ;  /* 0x000000090a0b7230 */ /* 0x001fca0000000000 */
[----:B------:R-:W0:Y:S02]  /*2d40*/  ATOMS.CAST.SPIN P0, [R0], R10, R11 ;  /* 0x0000000a0000758d */ /* 0x000e24000180000b */
[----:B0-----:R-:W-:Y:S05]  /*2d50*/  @!P0 BRA `(.L_x_1194) ;  /* 0xfffffffc00f08947 */ /* 0x001fea000383ffff */
[----:B------:R-:W-:Y:S05]  /*2d60*/  BRA `(.L_x_1192) ;  /* 0x00000000000c7947 */ /* 0x000fea0003800000 */
.L_x_1193:
[----:B------:R-:W2:Y:S02]  /*2d70*/  LD.E R0, desc[UR8][R18.64] ;  /* 0x0000000812007980 */ /* 0x000ea4000c101900 */
[----:B--2---:R-:W-:-:S05]  /*2d80*/  IADD3 R9, PT, PT, R9, R0, RZ ;  /* 0x0000000009097210 */ /* 0x004fca0007ffe0ff */
[----:B------:R0:W-:Y:S02]  /*2d90*/  ST.E desc[UR8][R18.64], R9 ;  /* 0x0000000912007985 */ /* 0x0001e4000c101908 */
.L_x_1192:
[----:B------:R-:W-:Y:S05]  /*2da0*/  BSYNC.RECONVERGENT B0 ;  /* 0x0000000000007941 */ /* 0x000fea0003800200 */
.L_x_1191:
        /* <DEDUP_REMOVED lines=8> */
.L_x_1198:
[----:B------:R-:W0:Y:S02]  /*2e30*/  LDS R8, [R10+0x4] ;  /* 0x000004000a087984 */ /* 0x000e240000000800 */
[----:B0-----:R-:W-:-:S05]  /*2e40*/  HFMA2 R9, R8, 1, 1, R11 ;  /* 0x3c003c0008097831 */ /* 0x001fca000000000b */
[----:B------:R-:W0:Y:S02]  /*2e50*/  ATOMS.CAST.SPIN P0, [R10+0x4], R8, R9 ;  /* 0x000004080a00758d */ /* 0x000e240001800009 */
[----:B0-----:R-:W-:Y:S05]  /*2e60*/  @!P0 BRA `(.L_x_1198) ;  /* 0xfffffffc00f08947 */ /* 0x001fea000383ffff */
[----:B------:R-:W-:Y:S05]  /*2e70*/  BRA `(.L_x_1196) ;  /* 0x00000000000c7947 */ /* 0x000fea0003800000 */
.L_x_1197:
[----:B------:R-:W0:Y:S02]  /*2e80*/  LD.E R0, desc[UR8][R18.64+0x4] ;  /* 0x0000040812007980 */ /* 0x000e24000c101900 */
[----:B0-----:R-:W-:-:S05]  /*2e90*/  IADD3 R9, PT, PT, R8, R0, RZ ;  /* 0x0000000008097210 */ /* 0x001fca0007ffe0ff */
[----:B------:R1:W-:Y:S02]  /*2ea0*/  ST.E desc[UR8][R18.64+0x4], R9 ;  /* 0x0000040912007985 */ /* 0x0003e4000c101908 */
.L_x_1196:
[----:B------:R-:W-:Y:S05]  /*2eb0*/  BSYNC.RECONVERGENT B0 ;  /* 0x0000000000007941 */ /* 0x000fea0003800200 */
.L_x_1195:
        /* <DEDUP_REMOVED lines=8> */
.L_x_1202:
[----:B------:R-:W0:Y:S02]  /*2f40*/  LDS R8, [R0] ;  /* 0x0000000000087984 */ /* 0x000e240000000800 */
[----:B0-----:R-:W-:-:S05]  /*2f50*/  HADD2 R9, R8, R7 ;  /* 0x0000000708097230 */ /* 0x001fca0000000000 */
[----:B------:R-:W0:Y:S02]  /*2f60*/  ATOMS.CAST.SPIN P0, [R0], R8, R9 ;  /* 0x000000080000758d */ /* 0x000e240001800009 */
[----:B0-----:R-:W-:Y:S05]  /*2f70*/  @!P0 BRA `(.L_x_1202) ;  /* 0xfffffffc00f08947 */ /* 0x001fea000383ffff */
[----:B------:R-:W-:Y:S05]  /*2f80*/  BRA `(.L_x_1200) ;  /* 0x00000000000c7947 */ /* 0x000fea0003800000 */
.L_x_1201:
[----:B------:R-:W2:Y:S02]  /*2f90*/  LD.E R0, desc[UR8][R18.64] ;  /* 0x0000000812007980 */ /* 0x000ea4000c101900 */
[----:B--2---:R-:W-:-:S05]  /*2fa0*/  IADD3 R7, PT, PT, R7, R0, RZ ;  /* 0x0000000007077210 */ /* 0x004fca0007ffe0ff */
[----:B------:R0:W-:Y:S02]  /*2fb0*/  ST.E desc[UR8][R18.64], R7 ;  /* 0x0000000712007985 */ /* 0x0001e4000c101908 */
.L_x_1200:
[----:B------:R-:W-:Y:S05]  /*2fc0*/  BSYNC.RECONVERGENT B0 ;  /* 0x0000000000007941 */ /* 0x000fea0003800200 */
.L_x_1199:
[----:B------:R1:W-:Y:S01]  /*2fd0*/  ATOM.E.ADD.F16x2.RN.STRONG.GPU P0, RZ, desc[UR8][R18.64+0x4], R6 ;  /* 0x8000040612ff79a2 */ /* 0x0003e2000c10e108 */
[----:B------:R-:W-:Y:S04]  /*2fe0*/  BSSY.RECONVERGENT B0, `(.L_x_1203) ;  /* 0x000000f000007945 */ /* 0x000fe80003800200 */
[----:B-1----:R-:W-:Y:S05]  /*2ff0*/  @P0 BRA `(.L_x_1204) ;  /* 0x0000000000340947 */ /* 0x002fea0003800000 */
[----:B------:R-:W1:Y:S02]  /*3000*/  QSPC.E.S P0, RZ, [R18+0x4] ;  /* 0x0000040012ff73aa */ /* 0x000e640000000500 */
[----:B-1----:R-:W-:Y:S05]  /*3010*/  @!P0 BRA `(.L_x_1205) ;  /* 0x0000000000208947 */ /* 0x002fea0003800000 */
[----:B------:R-:W-:-:S04]  /*3020*/  MOV R8, R18 ;  /* 0x0000001200087202 */ /* 0x000fc80000000f00 */
[----:B------:R-:W-:Y:S01]  /*3030*/  MOV R8, R8 ;  /* 0x0000000800087202 */ /* 0x000fe20000000f00 */
[----:B------:R-:W-:-:S07]  /*3040*/  IMAD.MOV.U32 R9, RZ, RZ, R6 ;  /* 0x000000ffff097224 */ /* 0x000fce00078e0006 */
.L_x_1206:
[----:B------:R-:W0:Y:S02]  /*3050*/  LDS R6, [R8+0x4] ;  /* 0x0000040008067984 */ /* 0x000e240000000800 */
[----:B0-----:R-:W-:-:S05]  /*3060*/  HFMA2 R7, R6, 1, 1, R9 ;  /* 0x3c003c0006077831 */ /* 0x001fca0000000009 */
[----:B------:R-:W0:Y:S02]  /*3070*/  ATOMS.CAST.SPIN P0, [R8+0x4], R6, R7 ;  /* 0x000004060800758d */ /* 0x000e240001800007 */
[----:B0-----:R-:W-:Y:S05]  /*3080*/  @!P0 BRA `(.L_x_1206) ;  /* 0xfffffffc00f08947 */ /* 0x001fea000383ffff */
[----:B------:R-:W-:Y:S05]  /*3090*/  BRA `(.L_x_1204) ;  /* 0x00000000000c7947 */ /* 0x000fea0003800000 */
.L_x_1205:
[----:B------:R-:W0:Y:S02]  /*30a0*/  LD.E R0, desc[UR8][R18.64+0x4] ;  /* 0x0000040812007980 */ /* 0x000e24000c101900 */
[----:B0-----:R-:W-:-:S05]  /*30b0*/  IADD3 R7, PT, PT, R6, R0, RZ ;  /* 0x0000000006077210 */ /* 0x001fca0007ffe0ff */
[----:B------:R1:W-:Y:S02]  /*30c0*/  ST.E desc[UR8][R18.64+0x4], R7 ;  /* 0x0000040712007985 */ /* 0x0003e4000c101908 */
.L_x_1204:
[----:B------:R-:W-:Y:S05]  /*30d0*/  BSYNC.RECONVERGENT B0 ;  /* 0x0000000000007941 */ /* 0x000fea0003800200 */
.L_x_1203:
        /* <DEDUP_REMOVED lines=8> */
.L_x_1210:
[----:B------:R-:W0:Y:S02]  /*3160*/  LDS R6, [R0] ;  /* 0x0000000000067984 */ /* 0x000e240000000800 */
[----:B0-----:R-:W-:-:S05]  /*3170*/  HADD2 R7, R6, R5 ;  /* 0x0000000506077230 */ /* 0x001fca0000000000 */
[----:B------:R-:W0:Y:S02]  /*3180*/  ATOMS.CAST.SPIN P0, [R0], R6, R7 ;  /* 0x000000060000758d */ /* 0x000e240001800007 */
[----:B0-----:R-:W-:Y:S05]  /*3190*/  @!P0 BRA `(.L_x_1210) ;  /* 0xfffffffc00f08947 */ /* 0x001fea000383ffff */
[----:B------:R-:W-:Y:S05]  /*31a0*/  BRA `(.L_x_1208) ;  /* 0x00000000000c7947 */ /* 0x000fea0003800000 */
.L_x_1209:
[----:B------:R-:W2:Y:S02]  /*31b0*/  LD.E R0, desc[UR8][R18.64] ;  /* 0x0000000812007980 */ /* 0x000ea4000c101900 */
[----:B--2---:R-:W-:-:S05]  /*31c0*/  IADD3 R5, PT, PT, R5, R0, RZ ;  /* 0x0000000005057210 */ /* 0x004fca0007ffe0ff */
[----:B------:R0:W-:Y:S02]  /*31d0*/  ST.E desc[UR8][R18.64], R5 ;  /* 0x0000000512007985 */ /* 0x0001e4000c101908 */
.L_x_1208:
[----:B------:R-:W-:Y:S05]  /*31e0*/  BSYNC.RECONVERGENT B0 ;  /* 0x0000000000007941 */ /* 0x000fea0003800200 */
.L_x_1207:
        /* <DEDUP_REMOVED lines=8> */
.L_x_1214:
[----:B------:R-:W0:Y:S02]  /*3270*/  LDS R4, [R6+0x4] ;  /* 0x0000040006047984 */ /* 0x000e240000000800 */
[----:B0-----:R-:W-:-:S05]  /*3280*/  HFMA2 R5, R4, 1, 1, R7 ;  /* 0x3c003c0004057831 */ /* 0x001fca0000000007 */
[----:B------:R-:W0:Y:S02]  /*3290*/  ATOMS.CAST.SPIN P0, [R6+0x4], R4, R5 ;  /* 0x000004040600758d */ /* 0x000e240001800005 */
[----:B0-----:R-:W-:Y:S05]  /*32a0*/  @!P0 BRA `(.L_x_1214) ;  /* 0xfffffffc00f08947 */ /* 0x001fea000383ffff */
[----:B------:R-:W-:Y:S05]  /*32b0*/  BRA `(.L_x_1212) ;  /* 0x00000000000c7947 */ /* 0x000fea0003800000 */
.L_x_1213:
[----:B------:R-:W0:Y:S02]  /*32c0*/  LD.E R0, desc[UR8][R18.64+0x4] ;  /* 0x0000040812007980 */ /* 0x000e24000c101900 */
[----:B0-----:R-:W-:-:S05]  /*32d0*/  IADD3 R5, PT, PT, R4, R0, RZ ;  /* 0x0000000004057210 */ /* 0x001fca0007ffe0ff */
[----:B------:R1:W-:Y:S02]  /*32e0*/  ST.E desc[UR8][R18.64+0x4], R5 ;  /* 0x0000040512007985 */ /* 0x0003e4000c101908 */
.L_x_1212:
[----:B------:R-:W-:Y:S05]  /*32f0*/  BSYNC.RECONVERGENT B0 ;  /* 0x0000000000007941 */ /* 0x000fea0003800200 */
.L_x_1211:
        /* <DEDUP_REMOVED lines=8> */
.L_x_1218:
[----:B------:R-:W0:Y:S02]  /*3380*/  LDS R4, [R0] ;  /* 0x0000000000047984 */ /* 0x000e240000000800 */
[----:B0-----:R-:W-:-:S05]  /*3390*/  HADD2 R5, R4, R3 ;  /* 0x0000000304057230 */ /* 0x001fca0000000000 */
[----:B------:R-:W0:Y:S02]  /*33a0*/  ATOMS.CAST.SPIN P0, [R0], R4, R5 ;  /* 0x000000040000758d */ /* 0x000e240001800005 */
[----:B0-----:R-:W-:Y:S05]  /*33b0*/  @!P0 BRA `(.L_x_1218) ;  /* 0xfffffffc00f08947 */ /* 0x001fea000383ffff */
[----:B------:R-:W-:Y:S05]  /*33c0*/  BRA `(.L_x_1216) ;  /* 0x00000000000c7947 */ /* 0x000fea0003800000 */
.L_x_1217:
[----:B------:R-:W2:Y:S02]  /*33d0*/  LD.E R0, desc[UR8][R18.64] ;  /* 0x0000000812007980 */ /* 0x000ea4000c101900 */
[----:B--2---:R-:W-:-:S05]  /*33e0*/  IADD3 R3, PT, PT, R3, R0, RZ ;  /* 0x0000000003037210 */ /* 0x004fca0007ffe0ff */
[----:B------:R0:W-:Y:S02]  /*33f0*/  ST.E desc[UR8][R18.64], R3 ;  /* 0x0000000312007985 */ /* 0x0001e4000c101908 */
.L_x_1216:
[----:B------:R-:W-:Y:S05]  /*3400*/  BSYNC.RECONVERGENT B0 ;  /* 0x0000000000007941 */ /* 0x000fea0003800200 */
.L_x_1215:
[----:B------:R1:W-:Y:S02]  /*3410*/  ATOM.E.ADD.F16x2.RN.STRONG.GPU P0, RZ, desc[UR8][R18.64+0x4], R2 ;  /* 0x8000040212ff79a2 */ /* 0x0003e4000c10e108 */
[----:B-1----:R-:W-:Y:S05]  /*3420*/  @P0 EXIT ;  /* 0x000000000000094d */ /* 0x002fea0003800000 */
[----:B------:R-:W1:Y:S02]  /*3430*/  QSPC.E.S P0, RZ, [R18+0x4] ;  /* 0x0000040012ff73aa */ /* 0x000e640000000500 */
[----:B-1----:R-:W-:Y:S05]  /*3440*/  @!P0 BRA `(.L_x_1219) ;  /* 0x0000000000208947 */ /* 0x002fea0003800000 */
[----:B------:R-:W-:-:S04]  /*3450*/  MOV R4, R18 ;  /* 0x0000001200047202 */ /* 0x000fc80000000f00 */
[----:B------:R-:W-:Y:S02]  /*3460*/  MOV R4, R4 ;  /* 0x0000000400047202 */ /* 0x000fe40000000f00 */
[----:B------:R-:W-:-:S07]  /*3470*/  MOV R5, R2 ;  /* 0x0000000200057202 */ /* 0x000fce0000000f00 */
.L_x_1220:
[----:B------:R-:W0:Y:S02]  /*3480*/  LDS R2, [R4+0x4] ;  /* 0x0000040004027984 */ /* 0x000e240000000800 */
[----:B0-----:R-:W-:-:S05]  /*3490*/  HFMA2 R3, R2, 1, 1, R5 ;  /* 0x3c003c0002037831 */ /* 0x001fca0000000005 */
[----:B------:R-:W0:Y:S02]  /*34a0*/  ATOMS.CAST.SPIN P0, [R4+0x4], R2, R3 ;  /* 0x000004020400758d */ /* 0x000e240001800003 */
[----:B0-----:R-:W-:Y:S05]  /*34b0*/  @!P0 BRA `(.L_x_1220) ;  /* 0xfffffffc00f08947 */ /* 0x001fea000383ffff */
[----:B------:R-:W-:Y:S05]  /*34c0*/  EXIT ;  /* 0x000000000000794d */ /* 0x000fea0003800000 */
.L_x_1219:
[----:B------:R-:W0:Y:S02]  /*34d0*/  LD.E R0, desc[UR8][R18.64+0x4] ;  /* 0x0000040812007980 */ /* 0x000e24000c101900 */
[----:B0-----:R-:W-:-:S05]  /*34e0*/  IADD3 R3, PT, PT, R2, R0, RZ ;  /* 0x0000000002037210 */ /* 0x001fca0007ffe0ff */
[----:B------:R-:W-:Y:S01]  /*34f0*/  ST.E desc[UR8][R18.64+0x4], R3 ;  /* 0x0000040312007985 */ /* 0x000fe2000c101908 */
[----:B------:R-:W-:Y:S05]  /*3500*/  EXIT ;  /* 0x000000000000794d */ /* 0x000fea0003800000 */
.L_x_1221:
        /* <DEDUP_REMOVED lines=15> */
.L_x_1868:


//--------------------- .text._ZN4vllm4gptq33gemm_half_q_half_gptq_8bit_kernelILb1ELi5EEEvPK6__halfPKjS6_S4_PS2_iiiibPKi --------------------------
	.section	.text._ZN4vllm4gptq33gemm_half_q_half_gptq_8bit_kernelILb1ELi5EEEvPK6__halfPKjS6_S4_PS2_iiiibPKi,"ax",@progbits
	.align	128
        .global         _ZN4vllm4gptq33gemm_half_q_half_gptq_8bit_kernelILb1ELi5EEEvPK6__halfPKjS6_S4_PS2_iiiibPKi
        .type           _ZN4vllm4gptq33gemm_half_q_half_gptq_8bit_kernelILb1ELi5EEEvPK6__halfPKjS6_S4_PS2_iiiibPKi,@function
        .size           _ZN4vllm4gptq33gemm_half_q_half_gptq_8bit_kernelILb1ELi5EEEvPK6__halfPKjS6_S4_PS2_iiiibPKi,(.L_x_1869 - _ZN4vllm4gptq33gemm_half_q_half_gptq_8bit_kernelILb1ELi5EEEvPK6__halfPKjS6_S4_PS2_iiiibPKi)
        .other          _ZN4vllm4gptq33gemm_half_q_half_gptq_8bit_kernelILb1ELi5EEEvPK6__halfPKjS6_S4_PS2_iiiibPKi,@"STO_CUDA_ENTRY STV_DEFAULT"
_ZN4vllm4gptq33gemm_half_q_half_gptq_8bit_kernelILb1ELi5EEEvPK6__halfPKjS6_S4_PS2_iiiibPKi:
.text._ZN4vllm4gptq33gemm_half_q_half_gptq_8bit_kernelILb1ELi5EEEvPK6__halfPKjS6_S4_PS2_iiiibPKi:
        /* <DEDUP_REMOVED lines=27> */
[C---:B------:R-:W-:Y:S02]  /*01b0*/  IADD3 R11, P0, PT, R10.reuse, R5, RZ ;  /* 0x000000050a0b7210 */ /* 0x040fe40007f1e0ff */
[CC--:B------:R-:W-:Y:S02]  /*01c0*/  IADD3 R7, PT, PT, R5.reuse, R0.reuse, RZ ;  /* 0x0000000005077210 */ /* 0x0c0fe40007ffe0ff */
[----:B------:R-:W-:Y:S02]  /*01d0*/  LEA.HI.X.SX32 R14, R5, RZ, 0x1, P0 ;  /* 0x000000ff050e7211 */ /* 0x000fe400000f0eff */
[----:B------:R-:W-:Y:S02]  /*01e0*/  IADD3 R9, PT, PT, R7, R0, RZ ;  /* 0x0000000007097210 */ /* 0x000fe40007ffe0ff */
[----:B------:R-:W-:Y:S02]  /*01f0*/  IADD3 R8, P1, PT, R10, R7, RZ ;  /* 0x000000070a087210 */ /* 0x000fe40007f3e0ff */
[----:B0-----:R-:W-:-:S02]  /*0200*/  LEA R4, P0, R11, UR6, 0x1 ;  /* 0x000000060b047c11 */ /* 0x001fc4000f8008ff */
[----:B------:R-:W-:Y:S02]  /*0210*/  LEA.HI.X.SX32 R7, R7, RZ, 0x1, P1 ;  /* 0x000000ff07077211 */ /* 0x000fe400008f0eff */
[----:B------:R-:W-:Y:S02]  /*0220*/  LEA.HI.X R5, R11, UR7, R14, 0x1, P0 ;  /* 0x000000070b057c11 */ /* 0x000fe400080f0c0e */
[-C--:B------:R-:W-:Y:S02]  /*0230*/  IADD3 R11, PT, PT, R9, R0.reuse, RZ ;  /* 0x00000000090b7210 */ /* 0x080fe40007ffe0ff */
[----:B------:R-:W-:Y:S02]  /*0240*/  LEA R6, P1, R8, UR6, 0x1 ;  /* 0x0000000608067c11 */ /* 0x000fe4000f8208ff */
[----:B------:R-:W-:Y:S01]  /*0250*/  IADD3 R14, P0, PT, R10, R9, RZ ;  /* 0x000000090a0e7210 */ /* 0x000fe20007f1e0ff */
[----:B------:R-:W2:Y:S01]  /*0260*/  LDG.E.U16.CONSTANT R5, desc[UR10][R4.64] ;  /* 0x0000000a04057981 */ /* 0x000ea2000c1e9500 */
[----:B------:R-:W-:-:S02]  /*0270*/  IADD3 R15, PT, PT, R11, R0, RZ ;  /* 0x000000000b0f7210 */ /* 0x000fc40007ffe0ff */
[----:B------:R-:W-:Y:S02]  /*0280*/  LEA.HI.X R7, R8, UR7, R7, 0x1, P1 ;  /* 0x0000000708077c11 */ /* 0x000fe400088f0c07 */
[----:B------:R-:W-:Y:S02]  /*0290*/  LEA.HI.X.SX32 R9, R9, RZ, 0x1, P0 ;  /* 0x000000ff09097211 */ /* 0x000fe400000f0eff */
[----:B------:R-:W-:Y:S02]  /*02a0*/  IADD3 R17, P1, PT, R10, R11, RZ ;  /* 0x0000000b0a117210 */ /* 0x000fe40007f3e0ff */
[----:B------:R-:W-:Y:S01]  /*02b0*/  LEA R8, P0, R14, UR6, 0x1 ;  /* 0x000000060e087c11 */ /* 0x000fe2000f8008ff */
[----:B------:R-:W3:Y:S01]  /*02c0*/  LDG.E.U16.CONSTANT R7, desc[UR10][R6.64] ;  /* 0x0000000a06077981 */ /* 0x000ee2000c1e9500 */
[----:B------:R-:W-:Y:S02]  /*02d0*/  IADD3 R16, P2, PT, R10, R15, RZ ;  /* 0x0000000f0a107210 */ /* 0x000fe40007f5e0ff */
[----:B------:R-:W-:-:S02]  /*02e0*/  LEA.HI.X.SX32 R18, R11, RZ, 0x1, P1 ;  /* 0x000000ff0b127211 */ /* 0x000fc400008f0eff */
[----:B------:R-:W-:Y:S02]  /*02f0*/  LEA.HI.X R9, R14, UR7, R9, 0x1, P0 ;  /* 0x000000070e097c11 */ /* 0x000fe400080f0c09 */
[----:B------:R-:W-:Y:S02]  /*0300*/  LEA R10, P1, R17, UR6, 0x1 ;  /* 0x00000006110a7c11 */ /* 0x000fe4000f8208ff */
[----:B------:R-:W-:Y:S02]  /*0310*/  LEA.HI.X.SX32 R15, R15, RZ, 0x1, P2 ;  /* 0x000000ff0f0f7211 */ /* 0x000fe400010f0eff */
[C---:B------:R-:W-:Y:S01]  /*0320*/  LEA R14, P0, R16.reuse, UR6, 0x1 ;  /* 0x00000006100e7c11 */ /* 0x040fe2000f8008ff */
[----:B------:R-:W4:Y:S01]  /*0330*/  LDG.E.U16.CONSTANT R9, desc[UR10][R8.64] ;  /* 0x0000000a08097981 */ /* 0x000f22000c1e9500 */
        /* <DEDUP_REMOVED lines=8> */
[----:B------:R0:W-:Y:S01]  /*03c0*/  STS.U16 [R12+0x400], R15 ;  /* 0x0004000f0c007388 */ /* 0x0001e20000000400 */
[----:B------:R-:W-:Y:S05]  /*03d0*/  BRA `(.L_x_1223) ;  /* 0x0000000000a07947 */ /* 0x000fea0003800000 */
.L_x_1224:
        /* <DEDUP_REMOVED lines=16> */
[-C--:B------:R-:W-:Y:S02]  /*04e0*/  IADD3 R9, P1, PT, R19, R4.reuse, RZ ;  /* 0x0000000413097210 */ /* 0x080fe40007f3e0ff */
[----:B------:R-:W-:Y:S02]  /*04f0*/  IADD3 R15, P3, PT, R23, R4, RZ ;  /* 0x00000004170f7210 */ /* 0x000fe40007f7e0ff */
[-C--:B------:R-:W-:Y:S01]  /*0500*/  LEA.HI.X.SX32 R22, R17, R8.reuse, 0x1, P0 ;  /* 0x0000000811167211 */ /* 0x080fe200000f0eff */
[----:B------:R-:W2:Y:S01]  /*0510*/  LDG.E.U16.CONSTANT R7, desc[UR10][R6.64] ;  /* 0x0000000a06077981 */ /* 0x000ea2000c1e9500 */
[----:B------:R-:W-:-:S02]  /*0520*/  LEA.HI.X.SX32 R20, R19, R8, 0x1, P1 ;  /* 0x0000000813147211 */ /* 0x000fc400008f0eff */
[-C--:B------:R-:W-:Y:S02]  /*0530*/  LEA.HI.X.SX32 R18, R21, R8.reuse, 0x1, P2 ;  /* 0x0000000815127211 */ /* 0x080fe400010f0eff */
[----:B------:R-:W-:Y:S02]  /*0540*/  LEA.HI.X.SX32 R16, R23, R8, 0x1, P3 ;  /* 0x0000000817107211 */ /* 0x000fe400018f0eff */
[----:B------:R-:W-:Y:S02]  /*0550*/  LEA R4, P0, R5, UR6, 0x1 ;  /* 0x0000000605047c11 */ /* 0x000fe4000f8008ff */
[----:B------:R-:W-:Y:S02]  /*0560*/  LEA R8, P1, R9, UR6, 0x1 ;  /* 0x0000000609087c11 */ /* 0x000fe4000f8208ff */
[----:B------:R-:W-:Y:S02]  /*0570*/  LEA R10, P2, R11, UR6, 0x1 ;  /* 0x000000060b0a7c11 */ /* 0x000fe4000f8408ff */
[----:B------:R-:W-:-:S02]  /*0580*/  LEA R14, P3, R15, UR6, 0x1 ;  /* 0x000000060f0e7c11 */ /* 0x000fc4000f8608ff */
[----:B------:R-:W-:Y:S02]  /*0590*/  LEA.HI.X R5, R5, UR7, R22, 0x1, P0 ;  /* 0x0000000705057c11 */ /* 0x000fe400080f0c16 */
[----:B------:R-:W-:Y:S02]  /*05a0*/  LEA.HI.X R9, R9, UR7, R20, 0x1, P1 ;  /* 0x0000000709097c11 */ /* 0x000fe400088f0c14 */
[----:B------:R-:W-:Y:S02]  /*05b0*/  LEA.HI.X R11, R11, UR7, R18, 0x1, P2 ;  /* 0x000000070b0b7c11 */ /* 0x000fe400090f0c12 */
[----:B------:R-:W-:Y:S01]  /*05c0*/  LEA.HI.X R15, R15, UR7, R16, 0x1, P3 ;  /* 0x000000070f0f7c11 */ /* 0x000fe200098f0c10 */
[----:B------:R-:W3:Y:S04]  /*05d0*/  LDG.E.U16.CONSTANT R5, desc[UR10][R4.64] ;  /* 0x0000000a04057981 */ /* 0x000ee8000c1e9500 */
[----:B------:R-:W4:Y:S04]  /*05e0*/  LDG.E.U16.CONSTANT R9, desc[UR10][R8.64] ;  /* 0x0000000a08097981 */ /* 0x000f28000c1e9500 */
[----:B------:R-:W5:Y:S04]  /*05f0*/  LDG.E.U16.CONSTANT R11, desc[UR10][R10.64] ;  /* 0x0000000a0a0b7981 */ /* 0x000f68000c1e9500 */
[----:B------:R-:W5:Y:S04]  /*0600*/  LDG.E.U16.CONSTANT R15, desc[UR10][R14.64] ;  /* 0x0000000a0e0f7981 */ /* 0x000f68000c1e9500 */
[----:B--2---:R1:W-:Y:S04]  /*0610*/  STS.U16 [R12], R7 ;  /* 0x000000070c007388 */ /* 0x0043e80000000400 */
[----:B---3--:R1:W-:Y:S04]  /*0620*/  STS.U16 [R12+0x100], R5 ;  /* 0x000100050c007388 */ /* 0x0083e80000000400 */
[----:B----4-:R1:W-:Y:S04]  /*0630*/  STS.U16 [R12+0x200], R9 ;  /* 0x000200090c007388 */ /* 0x0103e80000000400 */
[----:B-----5:R1:W-:Y:S04]  /*0640*/  STS.U16 [R12+0x300], R11 ;  /* 0x0003000b0c007388 */ /* 0x0203e80000000400 */
[----:B------:R1:W-:Y:S02]  /*0650*/  STS.U16 [R12+0x400], R15 ;  /* 0x0004000f0c007388 */ /* 0x0003e40000000400 */
.L_x_1223:
[----:B------:R-:W-:Y:S05]  /*0660*/  BSYNC.RECONVERGENT B0 ;  /* 0x0000000000007941 */ /* 0x000fea0003800200 */
.L_x_1222:
[----:B------:R-:W2:Y:S02]  /*0670*/  LDCU UR8, c[0x0][0x3ac] ;  /* 0x00007580ff0877ac */ /* 0x000ea40008000800 */
[----:B--2---:R-:W-:-:S13]  /*0680*/  ISETP.GE.AND P0, PT, R2, UR8, PT ;  /* 0x0000000802007c0c */ /* 0x004fda000bf06270 */
[----:B------:R-:W-:Y:S05]  /*0690*/  @P0 EXIT ;  /* 0x000000000000094d */ /* 0x000fea0003800000 */
[----:B01----:R-:W0:Y:S01]  /*06a0*/  LDC R9, c[0x0][0x3b4] ;  /* 0x0000ed00ff097b82 */ /* 0x003e220000000800 */
[----:B------:R-:W-:Y:S01]  /*06b0*/  IMAD R3, R3, UR8, RZ ;  /* 0x0000000803037c24 */ /* 0x000fe2000f8e02ff */
[----:B------:R-:W1:Y:S01]  /*06c0*/  LDCU.64 UR6, c[0x0][0x388] ;  /* 0x00007100ff0677ac */ /* 0x000e620008000a00 */
[----:B------:R-:W-:Y:S02]  /*06d0*/  SHF.R.S32.HI R10, RZ, 0x1f, R2 ;  /* 0x0000001fff0a7819 */ /* 0x000fe40000011402 */
[----:B------:R-:W-:Y:S02]  /*06e0*/  PRMT R20, RZ, 0x5410, RZ ;  /* 0x00005410ff147816 */ /* 0x000fe400000000ff */
[----:B------:R-:W-:Y:S02]  /*06f0*/  SHF.L.U32 R3, R3, 0x5, RZ ;  /* 0x0000000503037819 */ /* 0x000fe400000006ff */
[----:B------:R-:W-:Y:S02]  /*0700*/  PRMT R21, RZ, 0x5410, RZ ;  /* 0x00005410ff157816 */ /* 0x000fe400000000ff */
[----:B------:R-:W-:-:S02]  /*0710*/  PRMT R66, RZ, 0x5410, RZ ;  /* 0x00005410ff427816 */ /* 0x000fc400000000ff */
[----:B------:R-:W-:Y:S02]  /*0720*/  PRMT R67, RZ, 0x5410, RZ ;  /* 0x00005410ff437816 */ /* 0x000fe400000000ff */
[----:B------:R-:W-:Y:S02]  /*0730*/  PRMT R68, RZ, 0x5410, RZ ;  /* 0x00005410ff447816 */ /* 0x000fe400000000ff */
[----:B------:R-:W-:Y:S02]  /*0740*/  PRMT R69, RZ, 0x5410, RZ ;  /* 0x00005410ff457816 */ /* 0x000fe400000000ff */
[----:B------:R-:W-:Y:S02]  /*0750*/  PRMT R33, RZ, 0x5410, RZ ;  /* 0x00005410ff217816 */ /* 0x000fe400000000ff */
[----:B------:R-:W-:Y:S02]  /*0760*/  PRMT R28, RZ, 0x5410, RZ ;  /* 0x00005410ff1c7816 */ /* 0x000fe400000000ff */
[----:B------:R-:W-:-:S02]  /*0770*/  PRMT R19, RZ, 0x5410, RZ ;  /* 0x00005410ff137816 */ /* 0x000fc400000000ff */
[----:B0-----:R-:W-:Y:S01]  /*0780*/  IABS R7, R9 ;  /* 0x0000000900077213 */ /* 0x001fe20000000000 */
[----:B------:R-:W-:Y:S01]  /*0790*/  BAR.SYNC.DEFER_BLOCKING 0x0 ;  /* 0x0000000000007b1d */ /* 0x000fe20000010000 */
[----:B------:R-:W-:Y:S02]  /*07a0*/  ISETP.NE.AND P1, PT, R9, RZ, PT ;  /* 0x000000ff0900720c */ /* 0x000fe40003f25270 */
[----:B------:R-:W-:-:S03]  /*07b0*/  PRMT R18, RZ, 0x5410, RZ ;  /* 0x00005410ff127816 */ /* 0x000fc600000000ff */
        /* <DEDUP_REMOVED lines=8> */
[----:B------:R-:W-:Y:S01]  /*0840*/  IMAD.HI.U32 R5, R5, R11, R4 ;  /* 0x0000000b05057227 */ /* 0x000fe200078e0004 */
[-C--:B------:R-:W-:Y:S02]  /*0850*/  LOP3.LUT R4, R0, R9.reuse, RZ, 0x3c, !PT ;  /* 0x0000000900047212 */ /* 0x080fe400078e3cff */
[----:B------:R-:W-:Y:S02]  /*0860*/  @!P1 LOP3.LUT R9, RZ, R9, RZ, 0x33, !PT ;  /* 0x00000009ff099212 */ /* 0x000fe400078e33ff */
[----:B------:R-:W-:Y:S01]  /*0870*/  ISETP.GE.AND P3, PT, R4, RZ, PT ;  /* 0x000000ff0400720c */ /* 0x000fe20003f66270 */
[----:B------:R-:W-:Y:S01]  /*0880*/  IMAD.HI.U32 R5, R5, R8, RZ ;  /* 0x0000000805057227 */ /* 0x000fe200078e00ff */
[----:B------:R-:W-:-:S04]  /*0890*/  SHF.R.S32.HI R11, RZ, 0x2, R2 ;  /* 0x00000002ff0b7819 */ /* 0x000fc80000011402 */
[----:B------:R-:W-:-:S05]  /*08a0*/  IADD3 R6, PT, PT, RZ, -R5, RZ ;  /* 0x80000005ff067210 */ /* 0x000fca0007ffe0ff */
[----:B------:R-:W-:-:S05]  /*08b0*/  IMAD R6, R7, R6, R8 ;  /* 0x0000000607067224 */ /* 0x000fca00078e0208 */
[----:B------:R-:W-:-:S13]  /*08c0*/  ISETP.GT.U32.AND P2, PT, R7, R6, PT ;  /* 0x000000060700720c */ /* 0x000fda0003f44070 */
[-C--:B------:R-:W-:Y:S02]  /*08d0*/  @!P2 IADD3 R6, PT, PT, R6, -R7.reuse, RZ ;  /* 0x800000070606a210 */ /* 0x080fe40007ffe0ff */
[----:B------:R-:W-:Y:S02]  /*08e0*/  @!P2 IADD3 R5, PT, PT, R5, 0x1, RZ ;  /* 0x000000010505a810 */ /* 0x000fe40007ffe0ff */
[----:B------:R-:W-:-:S13]  /*08f0*/  ISETP.GE.U32.AND P0, PT, R6, R7, PT ;  /* 0x000000070600720c */ /* 0x000fda0003f06070 */
[----:B------:R-:W-:-:S04]  /*0900*/  @P0 IADD3 R5, PT, PT, R5, 0x1, RZ ;  /* 0x0000000105050810 */ /* 0x000fc80007ffe0ff */
        /* <DEDUP_REMOVED lines=9> */
[----:B------:R0:W2:Y:S02]  /*09a0*/  F2I.FTZ.U32.TRUNC.NTZ R5, R4 ;  /* 0x0000000400057305 */ /* 0x0000a4000021f000 */
[----:B0-----:R-:W-:Y:S01]  /*09b0*/  MOV R4, RZ ;  /* 0x000000ff00047202 */ /* 0x001fe20000000f00 */
[----:B--2---:R-:W-:-:S04]  /*09c0*/  IMAD R7, R7, R5, RZ ;  /* 0x0000000507077224 */ /* 0x004fc800078e02ff */
[----:B------:R-:W-:Y:S02]  /*09d0*/  IMAD.HI.U32 R5, R5, R7, R4 ;  /* 0x0000000705057227 */ /* 0x000fe400078e0004 */
[----:B------:R-:W0:Y:S04]  /*09e0*/  LDC.64 R6, c[0x0][0x398] ;  /* 0x0000e600ff067b82 */ /* 0x000e280000000a00 */
[----:B------:R-:W-:-:S05]  /*09f0*/  IMAD.HI.U32 R25, R5, UR9, RZ ;  /* 0x0000000905197c27 */ /* 0x000fca000f8e00ff */
[----:B------:R-:W-:-:S05]  /*0a00*/  IADD3 R5, PT, PT, RZ, -R25, RZ ;  /* 0x80000019ff057210 */ /* 0x000fca0007ffe0ff */
[----:B------:R-:W-:-:S05]  /*0a10*/  IMAD R5, R8, R5, UR9 ;  /* 0x0000000908057e24 */ /* 0x000fca000f8e0205 */
[----:B------:R-:W-:-:S13]  /*0a20*/  ISETP.GE.U32.AND P0, PT, R5, UR4, PT ;  /* 0x0000000405007c0c */ /* 0x000fda000bf06070 */
[----:B------:R-:W-:Y:S02]  /*0a30*/  @P0 IADD3 R5, PT, PT, R5, -UR4, RZ ;  /* 0x8000000405050c10 */ /* 0x000fe4000fffe0ff */
[----:B------:R-:W-:Y:S02]  /*0a40*/  @P0 IADD3 R25, PT, PT, R25, 0x1, RZ ;  /* 0x0000000119190810 */ /* 0x000fe40007ffe0ff */
[----:B------:R-:W-:Y:S02]  /*0a50*/  ISETP.GE.U32.AND P1, PT, R5, UR4, PT ;  /* 0x0000000405007c0c */ /* 0x000fe4000bf26070 */
[----:B------:R-:W2:Y:S01]  /*0a60*/  LDC.64 R4, c[0x0][0x390] ;  /* 0x0000e400ff047b82 */ /* 0x000ea20000000a00 */
[----:B------:R-:W-:-:S04]  /*0a70*/  IADD3 R43, P0, PT, R2, R3, RZ ;  /* 0x00000003022b7210 */ /* 0x000fc80007f1e0ff */
[----:B------:R-:W-:Y:S02]  /*0a80*/  LEA.HI.X.SX32 R10, R3, R10, 0x1, P0 ;  /* 0x0000000a030a7211 */ /* 0x000fe400000f0eff */
[----:B------:R-:W-:-:S04]  /*0a90*/  ISETP.LE.U32.AND P0, PT, R0, UR9, PT ;  /* 0x0000000900007c0c */ /* 0x000fc8000bf03070 */
[----:B------:R-:W-:Y:S02]  /*0aa0*/  @P1 IADD3 R25, PT, PT, R25, 0x1, RZ ;  /* 0x0000000119191810 */ /* 0x000fe40007ffe0ff */
[----:B------:R-:W-:Y:S02]  /*0ab0*/  @!P2 LOP3.LUT R25, RZ, UR4, RZ, 0x33, !PT ;  /* 0x00000004ff19ac12 */ /* 0x000fe4000f8e33ff */
[----:B-1----:R-:W-:-:S03]  /*0ac0*/  LEA R42, P1, R43, UR6, 0x2 ;  /* 0x000000062b2a7c11 */ /* 0x002fc6000f8210ff */
[----:B------:R-:W-:Y:S01]  /*0ad0*/  IMAD R9, R25, UR8, RZ ;  /* 0x0000000819097c24 */ /* 0x000fe2000f8e02ff */
[----:B------:R-:W-:-:S04]  /*0ae0*/  LEA.HI.X R43, R43, UR7, R10, 0x2, P1 ;  /* 0x000000072b2b7c11 */ /* 0x000fc800088f140a */
[----:B------:R-:W-:-:S04]  /*0af0*/  SHF.R.S32.HI R8, RZ, 0x1f, R9 ;  /* 0x0000001fff087819 */ /* 0x000fc80000011409 */
[-C--:B------:R-:W-:Y:S02]  /*0b00*/  LEA.HI R8, R8, R9.reuse, RZ, 0x2 ;  /* 0x0000000908087211 */ /* 0x080fe400078f10ff */
[----:B------:R-:W-:Y:S02]  /*0b10*/  IADD3 R9, PT, PT, R2, R9, RZ ;  /* 0x0000000902097210 */ /* 0x000fe40007ffe0ff */
[----:B------:R-:W-:-:S05]  /*0b20*/  LEA.HI.SX32 R3, R8, R11, 0x1e ;  /* 0x0000000b08037211 */ /* 0x000fca00078ff2ff */
[----:B--2---:R-:W-:-:S04]  /*0b30*/  IMAD.WIDE R2, R3, 0x4, R4 ;  /* 0x0000000403027825 */ /* 0x004fc800078e0204 */
[----:B0-----:R-:W-:Y:S01]  /*0b40*/  IMAD.WIDE R4, R9, 0x2, R6 ;  /* 0x0000000209047825 */ /* 0x001fe200078e0206 */
[----:B------:R-:W-:Y:S06]  /*0b50*/  @P0 BRA `(.L_x_1225) ;  /* 0x0000006800bc0947 */ /* 0x000fec0003800000 */
[----:B------:R-:W2:Y:S04]  /*0b60*/  LDG.E.CONSTANT R2, desc[UR10][R2.64] ;  /* 0x0000000a02027981 */ /* 0x000ea8000c1e9900 */
[----:B------:R0:W5:Y:S04]  /*0b70*/  LDG.E.CONSTANT R12, desc[UR10][R4.64] ;  /* 0x0000000a040c7981 */ /* 0x000168000c1e9900 */
[----:B------:R0:W5:Y:S01]  /*0b80*/  LDG.E.CONSTANT R72, desc[UR10][R4.64+0x4] ;  /* 0x0000040a04487981 */ /* 0x000162000c1e9900 */
[----:B------:R-:W1:Y:S01]  /*0b90*/  S2UR UR6, SR_CgaCtaId ;  /* 0x00000000000679c3 */ /* 0x000e620000008800 */
[----:B------:R-:W-:Y:S01]  /*0ba0*/  UIADD3 UR4, UPT, UPT, UR9, UR4, URZ ;  /* 0x0000000409047290 */ /* 0x000fe2000fffe0ff */
[----:B------:R-:W-:Y:S01]  /*0bb0*/  PRMT R20, R20, 0x5410, RZ ;  /* 0x0000541014147816 */ /* 0x000fe200000000ff */
[----:B------:R-:W-:Y:S01]  /*0bc0*/  UMOV UR5, 0x400 ;  /* 0x0000040000057882 */ /* 0x000fe20000000000 */
[----:B------:R-:W3:Y:S01]  /*0bd0*/  LDCU UR8, c[0x0][0x3ac] ;  /* 0x00007580ff0877ac */ /* 0x000ee20008000800 */
[----:B------:R-:W4:Y:S01]  /*0be0*/  LDCU.U8 UR12, c[0x0][0x3b8] ;  /* 0x00007700ff0c77ac */ /* 0x000f220008000000 */
[----:B-1----:R-:W-:-:S03]  /*0bf0*/  ULEA UR5, UR6, UR5, 0x18 ;  /* 0x0000000506057291 */ /* 0x002fc6000f8ec0ff */
[----:B------:R-:W-:Y:S01]  /*0c00*/  UMOV UR6, UR4 ;  /* 0x0000000400067c82 */ /* 0x000fe20008000000 */
[--C-:B--2---:R-:W-:Y:S02]  /*0c10*/  SHF.R.U32.HI R24, RZ, 0x10, R2.reuse ;  /* 0x00000010ff187819 */ /* 0x104fe40000011602 */
[--C-:B------:R-:W-:Y:S02]  /*0c20*/  SHF.R.U32.HI R22, RZ, 0x8, R2.reuse ;  /* 0x00000008ff167819 */ /* 0x100fe40000011602 */
[----:B------:R-:W-:Y:S02]  /*0c30*/  SHF.R.U32.HI R26, RZ, 0x18, R2 ;  /* 0x00000018ff1a7819 */ /* 0x000fe40000011602 */
[----:B------:R-:W-:Y:S02]  /*0c40*/  LOP3.LUT R27, R2, 0xff, RZ, 0xc0, !PT ;  /* 0x000000ff021b7812 */ /* 0x000fe400078ec0ff */
[----:B------:R-:W-:Y:S02]  /*0c50*/  LOP3.LUT R24, R24, 0xff, RZ, 0xc0, !PT ;  /* 0x000000ff18187812 */ /* 0x000fe400078ec0ff */
[----:B0--34-:R-:W-:-:S07]  /*0c60*/  LOP3.LUT R22, R22, 0xff, RZ, 0xc0, !PT ;  /* 0x000000ff16167812 */ /* 0x019fce00078ec0ff */
.L_x_1227:
        /* <DEDUP_REMOVED lines=28> */
[----:B------:R-:W-:Y:S01]  /*0e30*/  IADD3 R25, PT, PT, R25, 0x1, RZ ;  /* 0x0000000119197810 */ /* 0x000fe20007ffe0ff */
[----:B------:R-:W-:Y:S01]  /*0e40*/  UMOV UR6, UR4 ;  /* 0x0000000400067c82 */ /* 0x000fe20008000000 */
[--C-:B--2---:R-:W-:Y:S02]  /*0e50*/  SHF.R.U32.HI R22, RZ, 0x8, R2.reuse ;  /* 0x00000008ff167819 */ /* 0x104fe40000011602 */
[----:B------:R-:W-:Y:S02]  /*0e60*/  SHF.R.U32.HI R24, RZ, 0x10, R2 ;  /* 0x00000010ff187819 */ /* 0x000fe40000011602 */
[----:B------:R-:W-:-:S02]  /*0e70*/  LOP3.LUT R27, R2, 0xff, RZ, 0xc0, !PT ;  /* 0x000000ff021b7812 */ /* 0x000fc400078ec0ff */
[----:B------:R-:W-:Y:S02]  /*0e80*/  SHF.R.U32.HI R26, RZ, 0x18, R2 ;  /* 0x00000018ff1a7819 */ /* 0x000fe40000011602 */
[----:B------:R-:W-:Y:S02]  /*0e90*/  LOP3.LUT R22, R22, 0xff, RZ, 0xc0, !PT ;  /* 0x000000ff16167812 */ /* 0x000fe400078ec0ff */
[----:B0-----:R-:W-:-:S07]  /*0ea0*/  LOP3.LUT R24, R24, 0xff, RZ, 0xc0, !PT ;  /* 0x000000ff18187812 */ /* 0x001fce00078ec0ff */
.L_x_1226:
[----:B------:R-:W-:Y:S02]  /*0eb0*/  LOP3.LUT R3, R11, 0xff, RZ, 0xc0, !PT ;  /* 0x000000ff0b037812 */ /* 0x000fe400078ec0ff */
[----:B------:R-:W-:Y:S02]  /*0ec0*/  IADD3 R34, PT, PT, R26, UR7, RZ ;  /* 0x000000071a227c10 */ /* 0x000fe4000fffe0ff */
[----:B------:R-:W-:Y:S02]  /*0ed0*/  LOP3.LUT R2, R8, 0xff, RZ, 0xc0, !PT ;  /* 0x000000ff08027812 */ /* 0x000fe400078ec0ff */
[----:B------:R-:W-:Y:S02]  /*0ee0*/  IADD3 R17, PT, PT, -R34, R3, RZ ;  /* 0x0000000322117210 */ /* 0x000fe40007ffe1ff */
[----:B------:R-:W-:Y:S02]  /*0ef0*/  IADD3 R35, PT, PT, R27, UR7, RZ ;  /* 0x000000071b237c10 */ /* 0x000fe4000fffe0ff */
[----:B------:R-:W-:-:S02]  /*0f00*/  SHF.R.U32.HI R3, RZ, 0x8, R8 ;  /* 0x00000008ff037819 */ /* 0x000fc40000011608 */
[----:B------:R-:W-:Y:S01]  /*0f10*/  IADD3 R2, PT, PT, -R35, R2, RZ ;  /* 0x0000000223027210 */ /* 0x000fe20007ffe1ff */
[----:B------:R-:W-:Y:S01]  /*0f20*/  I2F.F16 R17, R17 ;  /* 0x0000001100117306 */ /* 0x000fe20000200c00 */
[----:B------:R-:W-:Y:S02]  /*0f30*/  LOP3.LUT R14, R3, 0xff, RZ, 0xc0, !PT ;  /* 0x000000ff030e7812 */ /* 0x000fe400078ec0ff */
[----:B------:R-:W-:Y:S02]  /*0f40*/  SHF.R.U32.HI R15, RZ, 0x8, R10 ;  /* 0x00000008ff0f7819 */ /* 0x000fe4000001160a */
[----:B------:R-:W-:Y:S02]  /*0f50*/  SHF.R.U32.HI R3, RZ, 0x8, R9 ;  /* 0x00000008ff037819 */ /* 0x000fe40000011609 */
[----:B------:R-:W-:Y:S01]  /*0f60*/  IADD3 R23, PT, PT, R24, UR7, RZ ;  /* 0x0000000718177c10 */ /* 0x000fe2000fffe0ff */
[----:B------:R0:W1:Y:S01]  /*0f70*/  I2F.F16 R63, R2 ;  /* 0x00000002003f7306 */ /* 0x0000620000200c00 */
[----:B------:R-:W-:-:S02]  /*0f80*/  IADD3 R36, PT, PT, R22, UR7, RZ ;  /* 0x0000000716247c10 */ /* 0x000fc4000fffe0ff */
[----:B------:R-:W-:Y:S02]  /*0f90*/  LOP3.LUT R3, R3, 0xff, RZ, 0xc0, !PT ;  /* 0x000000ff03037812 */ /* 0x000fe400078ec0ff */
[----:B------:R-:W-:Y:S02]  /*0fa0*/  LEA.HI R45, R9, -R36, RZ, 0x8 ;  /* 0x80000024092d7211 */ /* 0x000fe400078f40ff */
[----:B------:R-:W-:Y:S02]  /*0fb0*/  IADD3 R3, PT, PT, -R36, R3, RZ ;  /* 0x0000000324037210 */ /* 0x000fe40007ffe1ff */
[----:B0-----:R-:W-:Y:S02]  /*0fc0*/  LOP3.LUT R2, R15, 0xff, RZ, 0xc0, !PT ;  /* 0x000000ff0f027812 */ /* 0x001fe400078ec0ff */
[----:B------:R0:W-:Y:S01]  /*0fd0*/  I2F.F16 R30, R3 ;  /* 0x00000003001e7306 */ /* 0x0001e20000200c00 */
[----:B------:R-:W-:Y:S02]  /*0fe0*/  LEA.HI R40, R8, -R35, RZ, 0x8 ;  /* 0x8000002308287211 */ /* 0x000fe400078f40ff */
[----:B------:R-:W-:Y:S01]  /*0ff0*/  IADD3 R61, PT, PT, -R23, R2, RZ ;  /* 0x00000002173d7210 */ /* 0x000fe20007ffe1ff */
[----:B-1----:R-:W-:Y:S01]  /*1000*/  HADD2.F32 R63, -RZ, R63.H0_H0 ;  /* 0x2000003fff3f7230 */ /* 0x002fe20000004100 */
[----:B------:R-:W-:-:S02]  /*1010*/  SHF.R.U32.HI R2, RZ, 0x10, R8 ;  /* 0x00000010ff027819 */ /* 0x000fc40000011608 */
[----:B------:R-:W-:Y:S01]  /*1020*/  SHF.R.U32.HI R8, RZ, 0x10, R10 ;  /* 0x00000010ff087819 */ /* 0x000fe2000001160a */
[----:B------:R-:W1:Y:S01]  /*1030*/  I2F.F16 R40, R40 ;  /* 0x0000002800287306 */ /* 0x000e620000200c00 */
[----:B------:R-:W-:Y:S02]  /*1040*/  LOP3.LUT R2, R2, 0xff, RZ, 0xc0, !PT ;  /* 0x000000ff02027812 */ /* 0x000fe400078ec0ff */
[----:B0-----:R-:W-:Y:S02]  /*1050*/  SHF.R.U32.HI R3, RZ, 0x10, R9 ;  /* 0x00000010ff037819 */ /* 0x001fe40000011609 */
[----:B------:R-:W-:Y:S02]  /*1060*/  IADD3 R2, PT, PT, -R35, R2, RZ ;  /* 0x0000000223027210 */ /* 0x000fe40007ffe1ff */
[----:B------:R-:W-:Y:S01]  /*1070*/  LOP3.LUT R3, R3, 0xff, RZ, 0xc0, !PT ;  /* 0x000000ff03037812 */ /* 0x000fe200078ec0ff */
[----:B------:R-:W0:Y:S01]  /*1080*/  I2F.F16 R61, R61 ;  /* 0x0000003d003d7306 */ /* 0x000e220000200c00 */
[----:B------:R-:W-:-:S02]  /*1090*/  LOP3.LUT R8, R8, 0xff, RZ, 0xc0, !PT ;  /* 0x000000ff08087812 */ /* 0x000fc400078ec0ff */
[----:B------:R-:W-:Y:S02]  /*10a0*/  IADD3 R3, PT, PT, -R36, R3, RZ ;  /* 0x0000000324037210 */ /* 0x000fe40007ffe1ff */
[----:B------:R-:W-:Y:S02]  /*10b0*/  IADD3 R59, PT, PT, -R23, R8, RZ ;  /* 0x00000008173b7210 */ /* 0x000fe40007ffe1ff */
[----:B-----5:R-:W-:Y:S01]  /*10c0*/  LOP3.LUT R8, R4, 0xff, RZ, 0xc0, !PT ;  /* 0x000000ff04087812 */ /* 0x020fe200078ec0ff */
[----:B------:R2:W3:Y:S01]  /*10d0*/  I2F.F16 R56, R2 ;  /* 0x0000000200387306 */ /* 0x0004e20000200c00 */
[----:B------:R-:W-:Y:S01]  /*10e0*/  LOP3.LUT R16, R10, 0xff, RZ, 0xc0, !PT ;  /* 0x000000ff0a107812 */ /* 0x000fe200078ec0ff */
[----:B-1----:R-:W-:Y:S01]  /*10f0*/  HADD2.F32 R40, -RZ, R40.H0_H0 ;  /* 0x20000028ff287230 */ /* 0x002fe20000004100 */
[----:B------:R-:W-:Y:S02]  /*1100*/  SHF.R.U32.HI R15, RZ, 0x8, R11 ;  /* 0x00000008ff0f7819 */ /* 0x000fe4000001160b */
[----:B------:R-:W-:-:S02]  /*1110*/  IADD3 R0, PT, PT, -R36, R29, RZ ;  /* 0x0000001d24007210 */ /* 0x000fc40007ffe1ff */
[----:B------:R-:W-:Y:S01]  /*1120*/  IADD3 R8, PT, PT, -R35, R8, RZ ;  /* 0x0000000823087210 */ /* 0x000fe20007ffe1ff */
[----:B------:R1:W4:Y:S01]  /*1130*/  I2F.F16 R57, R3 ;  /* 0x0000000300397306 */ /* 0x0003220000200c00 */
[----:B--2---:R-:W-:Y:S01]  /*1140*/  SHF.R.U32.HI R2, RZ, 0x10, R11 ;  /* 0x00000010ff027819 */ /* 0x004fe2000001160b */
[----:B0-----:R-:W-:Y:S01]  /*1150*/  HADD2.F32 R61, -RZ, R61.H0_H0 ;  /* 0x2000003dff3d7230 */ /* 0x001fe20000004100 */
[----:B------:R-:W-:Y:S02]  /*1160*/  IADD3 R29, PT, PT, -R23, R16, RZ ;  /* 0x00000010171d7210 */ /* 0x000fe40007ffe1ff */
[----:B------:R-:W-:Y:S02]  /*1170*/  LOP3.LUT R9, R2, 0xff, RZ, 0xc0, !PT ;  /* 0x000000ff02097812 */ /* 0x000fe400078ec0ff */
[----:B------:R-:W-:Y:S01]  /*1180*/  LOP3.LUT R15, R15, 0xff, RZ, 0xc0, !PT ;  /* 0x000000ff0f0f7812 */ /* 0x000fe200078ec0ff */
[----:B------:R0:W2:Y:S01]  /*1190*/  I2F.F16 R48, R8 ;  /* 0x0000000800307306 */ /* 0x0000a20000200c00 */
[----:B-1----:R-:W1:Y:S01]  /*11a0*/  LDS.64 R2, [UR5+0x100] ;  /* 0x00010005ff027984 */ /* 0x002e620008000a00 */
[----:B------:R-:W-:Y:S01]  /*11b0*/  IADD3 R60, PT, PT, -R34, R9, RZ ;  /* 0x00000009223c7210 */ /* 0x000fe20007ffe1ff */
[----:B---3--:R-:W-:Y:S01]  /*11c0*/  HADD2.F32 R56, -RZ, R56.H0_H0 ;  /* 0x20000038ff387230 */ /* 0x008fe20000004100 */
[----:B------:R-:W-:-:S02]  /*11d0*/  LOP3.LUT R9, R5, 0xff, RZ, 0xc0, !PT ;  /* 0x000000ff05097812 */ /* 0x000fc400078ec0ff */
[----:B------:R-:W-:Y:S01]  /*11e0*/  IADD3 R14, PT, PT, -R35, R14, RZ ;  /* 0x0000000e230e7210 */ /* 0x000fe20007ffe1ff */
[----:B----4-:R-:W-:Y:S01]  /*11f0*/  HADD2.F32 R57, -RZ, R57.H0_H0 ;  /* 0x20000039ff397230 */ /* 0x010fe20000004100 */
[----:B------:R-:W-:Y:S01]  /*1200*/  IADD3 R15, PT, PT, -R34, R15, RZ ;  /* 0x0000000f220f7210 */ /* 0x000fe20007ffe1ff */
[----:B------:R-:W3:Y:S01]  /*1210*/  I2F.F16 R0, R0 ;  /* 0x0000000000007306 */ /* 0x000ee20000200c00 */
[----:B0-----:R-:W-:Y:S02]  /*1220*/  SHF.R.U32.HI R8, RZ, 0x8, R4 ;  /* 0x00000008ff087819 */ /* 0x001fe40000011604 */
[----:B------:R-:W-:Y:S02]  /*1230*/  IADD3 R9, PT, PT, -R36, R9, RZ ;  /* 0x0000000924097210 */ /* 0x000fe40007ffe1ff */
[----:B------:R-:W-:Y:S01]  /*1240*/  LOP3.LUT R8, R8, 0xff, RZ, 0xc0, !PT ;  /* 0x000000ff08087812 */ /* 0x000fe200078ec0ff */
[----:B--2---:R-:W-:Y:S01]  /*1250*/  HADD2.F32 R48, -RZ, R48.H0_H0 ;  /* 0x20000030ff307230 */ /* 0x004fe20000004100 */
[----:B------:R-:W-:Y:S01]  /*1260*/  LEA.HI R55, R10, -R23, RZ, 0x8 ;  /* 0x800000170a377211 */ /* 0x000fe200078f40ff */
[----:B------:R-:W-:Y:S01]  /*1270*/  I2F.F16 R29, R29 ;  /* 0x0000001d001d7306 */ /* 0x000fe20000200c00 */
[----:B------:R-:W-:-:S02]  /*1280*/  LOP3.LUT R10, R6, 0xff, RZ, 0xc0, !PT ;  /* 0x000000ff060a7812 */ /* 0x000fc400078ec0ff */
[----:B------:R-:W-:Y:S02]  /*1290*/  IADD3 R47, PT, PT, -R35, R8, RZ ;  /* 0x00000008232f7210 */ /* 0x000fe40007ffe1ff */
[----:B------:R-:W-:Y:S02]  /*12a0*/  LEA.HI R37, R11, -R34, RZ, 0x8 ;  /* 0x800000220b257211 */ /* 0x000fe400078f40ff */
[----:B------:R-:W-:Y:S01]  /*12b0*/  SHF.R.U32.HI R8, RZ, 0x8, R6 ;  /* 0x00000008ff087819 */ /* 0x000fe20000011606 */
[----:B------:R-:W0:Y:S01]  /*12c0*/  I2F.F16 R62, R14 ;  /* 0x0000000e003e7306 */ /* 0x000e220000200c00 */
[----:B------:R-:W-:Y:S01]  /*12d0*/  IADD3 R10, PT, PT, -R23, R10, RZ ;  /* 0x0000000a170a7210 */ /* 0x000fe20007ffe1ff */
[----:B---3--:R-:W-:Y:S01]  /*12e0*/  HADD2.F32 R0, -RZ, R0.H0_H0 ;  /* 0x20000000ff007230 */ /* 0x008fe20000004100 */
[----:B------:R-:W-:Y:S02]  /*12f0*/  LOP3.LUT R11, R7, 0xff, RZ, 0xc0, !PT ;  /* 0x000000ff070b7812 */ /* 0x000fe400078ec0ff */
[----:B------:R-:W-:-:S02]  /*1300*/  LOP3.LUT R8, R8, 0xff, RZ, 0xc0, !PT ;  /* 0x000000ff08087812 */ /* 0x000fc400078ec0ff */
[----:B------:R-:W-:Y:S01]  /*1310*/  IADD3 R11, PT, PT, -R34, R11, RZ ;  /* 0x0000000b220b7210 */ /* 0x000fe20007ffe1ff */
[----:B------:R2:W-:Y:S01]  /*1320*/  I2F.F16 R16, R15 ;  /* 0x0000000f00107306 */ /* 0x0005e20000200c00 */
[----:B------:R-:W-:Y:S02]  /*1330*/  LEA.HI R42, R4, -R35, RZ, 0x8 ;  /* 0x80000023042a7211 */ /* 0x000fe400078f40ff */
[----:B------:R-:W-:Y:S02]  /*1340*/  SHF.R.U32.HI R4, RZ, 0x10, R4 ;  /* 0x00000010ff047819 */ /* 0x000fe40000011604 */
[----:B------:R-:W-:Y:S01]  /*1350*/  IADD3 R52, PT, PT, -R23, R8, RZ ;  /* 0x0000000817347210 */ /* 0x000fe20007ffe1ff */
[----:B------:R-:W-:Y:S01]  /*1360*/  HADD2.F32 R8, -RZ, R17.H0_H0 ;  /* 0x20000011ff087230 */ /* 0x000fe20000004100 */
[----:B------:R-:W-:Y:S01]  /*1370*/  LEA.HI R43, R5, -R36, RZ, 0x8 ;  /* 0x80000024052b7211 */ /* 0x000fe200078f40ff */
[--C-:B-1----:R-:W-:Y:S01]  /*1380*/  HADD2.F32 R32, -RZ, R2.reuse.H0_H0 ;  /* 0x20000002ff207230 */ /* 0x102fe20000004100 */
[----:B------:R1:W3:Y:S01]  /*1390*/  I2F.F16 R49, R9 ;  /* 0x0000000900317306 */ /* 0x0002e20000200c00 */
[----:B------:R-:W-:Y:S01]  /*13a0*/  HADD2.F32 R31, -RZ, R2.H1_H1 ;  /* 0x30000002ff1f7230 */ /* 0x000fe20000004100 */
[----:B------:R-:W-:Y:S01]  /*13b0*/  LOP3.LUT R4, R4, 0xff, RZ, 0xc0, !PT ;  /* 0x000000ff04047812 */ /* 0x000fe200078ec0ff */
[----:B--2---:R-:W-:-:S02]  /*13c0*/  HADD2.F32 R15, -RZ, R3.H0_H0 ;  /* 0x20000003ff0f7230 */ /* 0x004fc40000004100 */
[----:B------:R-:W-:Y:S01]  /*13d0*/  FFMA.FTZ R17, R63, R32, RZ ;  /* 0x000000203f117223 */ /* 0x000fe200000100ff */
[----:B------:R-:W-:Y:S01]  /*13e0*/  HADD2.F32 R14, -RZ, R3.H1_H1 ;  /* 0x30000003ff0e7230 */ /* 0x000fe20000004100 */
[----:B------:R-:W-:Y:S01]  /*13f0*/  IADD3 R4, PT, PT, -R35, R4, RZ ;  /* 0x0000000423047210 */ /* 0x000fe20007ffe1ff */
[----:B------:R-:W2:Y:S01]  /*1400*/  LDS.64 R2, [UR5+0x108] ;  /* 0x00010805ff027984 */ /* 0x000ea20008000a00 */
[----:B------:R-:W4:Y:S01]  /*1410*/  I2F.F16 R59, R59 ;  /* 0x0000003b003b7306 */ /* 0x000f220000200c00 */
[--C-:B-1----:R-:W-:Y:S01]  /*1420*/  SHF.R.U32.HI R9, RZ, 0x8, R5.reuse ;  /* 0x00000008ff097819 */ /* 0x102fe20000011605 */
[----:B0-----:R-:W-:Y:S01]  /*1430*/  HADD2.F32 R62, -RZ, R62.H0_H0 ;  /* 0x2000003eff3e7230 */ /* 0x001fe20000004100 */
[----:B------:R-:W-:Y:S02]  /*1440*/  SHF.R.U32.HI R5, RZ, 0x10, R5 ;  /* 0x00000010ff057819 */ /* 0x000fe40000011605 */
[----:B------:R-:W-:Y:S02]  /*1450*/  LOP3.LUT R9, R9, 0xff, RZ, 0xc0, !PT ;  /* 0x000000ff09097812 */ /* 0x000fe400078ec0ff */
[----:B------:R-:W-:Y:S01]  /*1460*/  LOP3.LUT R5, R5, 0xff, RZ, 0xc0, !PT ;  /* 0x000000ff05057812 */ /* 0x000fe200078ec0ff */
[----:B------:R-:W0:Y:S01]  /*1470*/  I2F.F16 R60, R60 ;  /* 0x0000003c003c7306 */ /* 0x000e220000200c00 */
[----:B------:R-:W-:Y:S01]  /*1480*/  IADD3 R51, PT, PT, -R36, R9, RZ ;  /* 0x0000000924337210 */ /* 0x000fe20007ffe1ff */
[----:B------:R-:W-:-:S02]  /*1490*/  HADD2.F32 R9, -RZ, R29.H0_H0 ;  /* 0x2000001dff097230 */ /* 0x000fc40000004100 */
[----:B------:R-:W-:Y:S01]  /*14a0*/  FFMA.FTZ R29, R8, R32, RZ ;  /* 0x00000020081d7223 */ /* 0x000fe200000100ff */
[----:B------:R-:W-:Y:S01]  /*14b0*/  FFMA.FTZ R17, R62, R31, R17 ;  /* 0x0000001f3e117223 */ /* 0x000fe20000010011 */
[----:B------:R-:W-:Y:S01]  /*14c0*/  IADD3 R38, PT, PT, -R36, R5, RZ ;  /* 0x0000000524267210 */ /* 0x000fe20007ffe1ff */
[----:B---3--:R-:W-:Y:S01]  /*14d0*/  HADD2.F32 R49, -RZ, R49.H0_H0 ;  /* 0x20000031ff317230 */ /* 0x008fe20000004100 */
[----:B------:R-:W-:Y:S01]  /*14e0*/  LEA.HI R44, R6, -R23, RZ, 0x8 ;  /* 0x80000017062c7211 */ /* 0x000fe200078f40ff */
[----:B------:R-:W1:Y:S01]  /*14f0*/  I2F.F16 R45, R45 ;  /* 0x0000002d002d7306 */ /* 0x000e620000200c00 */
[----:B----4-:R-:W-:Y:S02]  /*1500*/  HADD2.F32 R59, -RZ, R59.H0_H0 ;  /* 0x2000003bff3b7230 */ /* 0x010fe40000004100 */
[----:B------:R-:W-:Y:S01]  /*1510*/  FFMA.FTZ R17, R56, R15, R17 ;  /* 0x0000000f38117223 */ /* 0x000fe20000010011 */
[----:B------:R-:W-:Y:S01]  /*1520*/  SHF.R.U32.HI R6, RZ, 0x10, R6 ;  /* 0x00000010ff067819 */ /* 0x000fe20000011606 */
[----:B0-----:R-:W-:-:S03]  /*1530*/  HADD2.F32 R60, -RZ, R60.H0_H0 ;  /* 0x2000003cff3c7230 */ /* 0x001fc60000004100 */
[----:B------:R-:W0:Y:S01]  /*1540*/  I2F.F16 R55, R55 ;  /* 0x0000003700377306 */ /* 0x000e220000200c00 */
[----:B------:R-:W-:-:S04]  /*1550*/  LOP3.LUT R6, R6, 0xff, RZ, 0xc0, !PT ;  /* 0x000000ff06067812 */ /* 0x000fc800078ec0ff */
[----:B------:R-:W-:Y:S01]  /*1560*/  IADD3 R39, PT, PT, -R23, R6, RZ ;  /* 0x0000000617277210 */ /* 0x000fe20007ffe1ff */
[----:B-1----:R-:W-:Y:S02]  /*1570*/  HADD2.F32 R45, -RZ, R45.H0_H0 ;  /* 0x2000002dff2d7230 */ /* 0x002fe40000004100 */
[----:B------:R-:W1:Y:S01]  /*1580*/  I2F.F16 R37, R37 ;  /* 0x0000002500257306 */ /* 0x000e620000200c00 */
[----:B0-----:R-:W-:-:S07]  /*1590*/  HADD2.F32 R55, -RZ, R55.H0_H0 ;  /* 0x20000037ff377230 */ /* 0x001fce0000004100 */
[----:B------:R0:W3:Y:S01]  /*15a0*/  I2F.F16 R50, R10 ;  /* 0x0000000a00327306 */ /* 0x0000e20000200c00 */
[----:B--2---:R-:W-:Y:S02]  /*15b0*/  HADD2.F32 R6, -RZ, R2.H1_H1 ;  /* 0x30000002ff067230 */ /* 0x004fe40000004100 */
[----:B-1----:R-:W-:-:S05]  /*15c0*/  HADD2.F32 R37, -RZ, R37.H0_H0 ;  /* 0x20000025ff257230 */ /* 0x002fca0000004100 */
[----:B------:R1:W2:Y:S01]  /*15d0*/  I2F.F16 R58, R11 ;  /* 0x0000000b003a7306 */ /* 0x0002a20000200c00 */
[----:B0-----:R-:W-:-:S04]  /*15e0*/  SHF.R.U32.HI R10, RZ, 0x8, R7 ;  /* 0x00000008ff0a7819 */ /* 0x001fc80000011607 */
[----:B------:R-:W-:Y:S01]  /*15f0*/  LOP3.LUT R53, R10, 0xff, RZ, 0xc0, !PT ;  /* 0x000000ff0a357812 */ /* 0x000fe200078ec0ff */
[----:B------:R-:W-:Y:S02]  /*1600*/  HADD2.F32 R10, -RZ, R16.H0_H0 ;  /* 0x20000010ff0a7230 */ /* 0x000fe40000004100 */
[-C--:B------:R-:W-:Y:S01]  /*1610*/  FFMA.FTZ R16, R9, R32.reuse, RZ ;  /* 0x0000002009107223 */ /* 0x080fe200000100ff */
[----:B------:R0:W-:Y:S01]  /*1620*/  I2F.F16 R54, R4 ;  /* 0x0000000400367306 */ /* 0x0001e20000200c00 */
[----:B-1----:R-:W-:Y:S02]  /*1630*/  HADD2.F32 R11, -RZ, R30.H0_H0 ;  /* 0x2000001eff0b7230 */ /* 0x002fe40000004100 */
[----:B------:R-:W-:Y:S01]  /*1640*/  FFMA.FTZ R30, R0, R32, RZ ;  /* 0x00000020001e7223 */ /* 0x000fe200000100ff */
[----:B------:R-:W-:Y:S01]  /*1650*/  FFMA.FTZ R16, R61, R31, R16 ;  /* 0x0000001f3d107223 */ /* 0x000fe20000010010 */
[----:B------:R-:W-:Y:S01]  /*1660*/  IADD3 R53, PT, PT, -R34, R53, RZ ;  /* 0x0000003522357210 */ /* 0x000fe20007ffe1ff */
[----:B---3--:R-:W-:-:S02]  /*1670*/  HADD2.F32 R50, -RZ, R50.H0_H0 ;  /* 0x20000032ff327230 */ /* 0x008fc40000004100 */
[-C--:B------:R-:W-:Y:S01]  /*1680*/  FFMA.FTZ R30, R11, R31.reuse, R30 ;  /* 0x0000001f0b1e7223 */ /* 0x080fe2000001001e */
[----:B------:R-:W-:Y:S01]  /*1690*/  FFMA.FTZ R31, R10, R31, R29 ;  /* 0x0000001f0a1f7223 */ /* 0x000fe2000001001d */
[-C--:B------:R-:W-:Y:S01]  /*16a0*/  FFMA.FTZ R32, R59, R15.reuse, R16 ;  /* 0x0000000f3b207223 */ /* 0x080fe20000010010 */
[----:B0-----:R-:W0:Y:S01]  /*16b0*/  LDS.64 R4, [UR5+0x200] ;  /* 0x00020005ff047984 */ /* 0x001e220008000a00 */
[-C--:B------:R-:W-:Y:S01]  /*16c0*/  FFMA.FTZ R30, R57, R15.reuse, R30 ;  /* 0x0000000f391e7223 */ /* 0x080fe2000001001e */
[----:B------:R-:W-:Y:S01]  /*16d0*/  FFMA.FTZ R46, R60, R15, R31 ;  /* 0x0000000f3c2e7223 */ /* 0x000fe2000001001f */
[-C--:B------:R-:W-:Y:S01]  /*16e0*/  FFMA.FTZ R31, R40, R14.reuse, R17 ;  /* 0x0000000e281f7223 */ /* 0x080fe20000010011 */
[-C--:B------:R-:W-:Y:S01]  /*16f0*/  FFMA.FTZ R17, R55, R14.reuse, R32 ;  /* 0x0000000e37117223 */ /* 0x080fe20000010020 */
[-C--:B------:R-:W-:Y:S01]  /*1700*/  FFMA.FTZ R16, R45, R14.reuse, R30 ;  /* 0x0000000e2d107223 */ /* 0x080fe2000001001e */
[----:B------:R-:W-:Y:S01]  /*1710*/  FFMA.FTZ R29, R37, R14, R46 ;  /* 0x0000000e251d7223 */ /* 0x000fe2000001002e */
[----:B------:R-:W-:Y:S01]  /*1720*/  SHF.R.U32.HI R14, RZ, 0x10, R7 ;  /* 0x00000010ff0e7819 */ /* 0x000fe20000011607 */
[----:B------:R-:W1:Y:S01]  /*1730*/  I2F.F16 R47, R47 ;  /* 0x0000002f002f7306 */ /* 0x000e620000200c00 */
[----:B------:R-:W-:Y:S01]  /*1740*/  LEA.HI R46, R7, -R34, RZ, 0x8 ;  /* 0x80000022072e7211 */ /* 0x000fe200078f40ff */
[----:B------:R-:W-:Y:S01]  /*1750*/  HADD2.F32 R30, -RZ, R2.H0_H0 ;  /* 0x20000002ff1e7230 */ /* 0x000fe20000004100 */
[----:B------:R-:W-:Y:S01]  /*1760*/  LOP3.LUT R15, R14, 0xff, RZ, 0xc0, !PT ;  /* 0x000000ff0e0f7812 */ /* 0x000fe200078ec0ff */
[----:B------:R-:W-:-:S02]  /*1770*/  HADD2.F32 R7, -RZ, R3.H0_H0 ;  /* 0x20000003ff077230 */ /* 0x000fc40000004100 */
[----:B--2---:R-:W-:Y:S01]  /*1780*/  HADD2.F32 R58, -RZ, R58.H0_H0 ;  /* 0x2000003aff3a7230 */ /* 0x004fe20000004100 */
[----:B------:R-:W-:Y:S01]  /*1790*/  IADD3 R41, PT, PT, -R34, R15, RZ ;  /* 0x0000000f22297210 */ /* 0x000fe20007ffe1ff */
[----:B------:R-:W2:Y:S01]  /*17a0*/  I2F.F16 R51, R51 ;  /* 0x0000003300337306 */ /* 0x000ea20000200c00 */
[----:B------:R-:W-:Y:S02]  /*17b0*/  HADD2.F32 R15, -RZ, R3.H1_H1 ;  /* 0x30000003ff0f7230 */ /* 0x000fe40000004100 */
[-C--:B------:R-:W-:Y:S01]  /*17c0*/  FFMA.FTZ R14, R48, R30.reuse, R31 ;  /* 0x0000001e300e7223 */ /* 0x080fe2000001001f */
[----:B------:R-:W3:Y:S01]  /*17d0*/  LDS.64 R2, [UR5+0x208] ;  /* 0x00020805ff027984 */ /* 0x000ee20008000a00 */
[-C--:B------:R-:W-:Y:S01]  /*17e0*/  FFMA.FTZ R16, R49, R30.reuse, R16 ;  /* 0x0000001e31107223 */ /* 0x080fe20000010010 */
[-C--:B------:R-:W-:Y:S01]  /*17f0*/  FFMA.FTZ R17, R50, R30.reuse, R17 ;  /* 0x0000001e32117223 */ /* 0x080fe20000010011 */
[----:B------:R-:W-:Y:S01]  /*1800*/  FFMA.FTZ R30, R58, R30, R29 ;  /* 0x0000001e3a1e7223 */ /* 0x000fe2000001001d */
[----:B-1----:R-:W-:Y:S01]  /*1810*/  HADD2.F32 R47, -RZ, R47.H0_H0 ;  /* 0x2000002fff2f7230 */ /* 0x002fe20000004100 */
[----:B------:R-:W1:Y:S01]  /*1820*/  I2F.F16 R52, R52 ;  /* 0x0000003400347306 */ /* 0x000e620000200c00 */
[----:B------:R-:W-:-:S03]  /*1830*/  HADD2.F32 R54, -RZ, R54.H0_H0 ;  /* 0x20000036ff367230 */ /* 0x000fc60000004100 */
[----:B------:R-:W-:Y:S01]  /*1840*/  FFMA.FTZ R29, R47, R6, R14 ;  /* 0x000000062f1d7223 */ /* 0x000fe2000001000e */
[----:B--2---:R-:W-:-:S03]  /*1850*/  HADD2.F32 R51, -RZ, R51.H0_H0 ;  /* 0x20000033ff337230 */ /* 0x004fc60000004100 */
[----:B------:R-:W2:Y:S02]  /*1860*/  I2F.F16 R53, R53 ;  /* 0x0000003500357306 */ /* 0x000ea40000200c00 */
[----:B------:R-:W-:Y:S01]  /*1870*/  FFMA.FTZ R31, R51, R6, R16 ;  /* 0x00000006331f7223 */ /* 0x000fe20000010010 */
[----:B-1----:R-:W-:-:S05]  /*1880*/  HADD2.F32 R52, -RZ, R52.H0_H0 ;  /* 0x20000034ff347230 */ /* 0x002fca0000004100 */
[----:B------:R-:W1:Y:S01]  /*1890*/  I2F.F16 R38, R38 ;  /* 0x0000002600267306 */ /* 0x000e620000200c00 */
[----:B0-----:R-:W-:Y:S02]  /*18a0*/  HADD2.F32 R16, -RZ, R4.H0_H0 ;  /* 0x20000004ff107230 */ /* 0x001fe40000004100 */
[----:B------:R-:W-:Y:S01]  /*18b0*/  FFMA.FTZ R14, R52, R6, R17 ;  /* 0x00000006340e7223 */ /* 0x000fe20000010011 */
[----:B------:R-:W-:Y:S02]  /*18c0*/  FFMA.FTZ R17, R54, R7, R29 ;  /* 0x0000000736117223 */ /* 0x000fe4000001001d */
[----:B------:R-:W-:Y:S01]  /*18d0*/  FFMA.FTZ R32, R9, R16, RZ ;  /* 0x0000001009207223 */ /* 0x000fe200000100ff */
[----:B--2---:R-:W-:Y:S01]  /*18e0*/  HADD2.F32 R53, -RZ, R53.H0_H0 ;  /* 0x20000035ff357230 */ /* 0x004fe20000004100 */
[----:B------:R-:W0:Y:S04]  /*18f0*/  I2F.F16 R39, R39 ;  /* 0x0000002700277306 */ /* 0x000e280000200c00 */
[----:B------:R-:W-:Y:S01]  /*1900*/  FFMA.FTZ R30, R53, R6, R30 ;  /* 0x00000006351e7223 */ /* 0x000fe2000001001e */
[----:B-1----:R-:W-:-:S03]  /*1910*/  HADD2.F32 R38, -RZ, R38.H0_H0 ;  /* 0x20000026ff267230 */ /* 0x002fc60000004100 */
[----:B------:R-:W1:Y:S01]  /*1920*/  I2F.F16 R41, R41 ;  /* 0x0000002900297306 */ /* 0x000e620000200c00 */
[--C-:B---3--:R-:W-:Y:S02]  /*1930*/  HADD2.F32 R65, -RZ, R3.reuse.H0_H0 ;  /* 0x20000003ff417230 */ /* 0x108fe40000004100 */
[-C--:B------:R-:W-:Y:S01]  /*1940*/  FFMA.FTZ R6, R38, R7.reuse, R31 ;  /* 0x0000000726067223 */ /* 0x080fe2000001001f */
[----:B------:R-:W-:Y:S02]  /*1950*/  HADD2.F32 R3, -RZ, R3.H1_H1 ;  /* 0x30000003ff037230 */ /* 0x000fe40000004100 */
[----:B0-----:R-:W-:Y:S02]  /*1960*/  HADD2.F32 R39, -RZ, R39.H0_H0 ;  /* 0x20000027ff277230 */ /* 0x001fe40000004100 */
[----:B------:R-:W0:Y:S03]  /*1970*/  I2F.F16 R42, R42 ;  /* 0x0000002a002a7306 */ /* 0x000e260000200c00 */
[----:B------:R-:W-:Y:S01]  /*1980*/  FFMA.FTZ R29, R39, R7, R14 ;  /* 0x00000007271d7223 */ /* 0x000fe2000001000e */
[----:B-1----:R-:W-:-:S04]  /*1990*/  HADD2.F32 R41, -RZ, R41.H0_H0 ;  /* 0x20000029ff297230 */ /* 0x002fc80000004100 */
[----:B------:R-:W1:Y:S01]  /*19a0*/  I2F.F16 R43, R43 ;  /* 0x0000002b002b7306 */ /* 0x000e620000200c00 */
[----:B------:R-:W-:Y:S01]  /*19b0*/  FFMA.FTZ R31, R41, R7, R30 ;  /* 0x00000007291f7223 */ /* 0x000fe2000001001e */
[----:B------:R-:W-:Y:S01]  /*19c0*/  FFMA.FTZ R30, R0, R16, RZ ;  /* 0x00000010001e7223 */ /* 0x000fe200000100ff */
[----:B0-----:R-:W-:-:S05]  /*19d0*/  HADD2.F32 R42, -RZ, R42.H0_H0 ;  /* 0x2000002aff2a7230 */ /* 0x001fca0000004100 */
[----:B------:R-:W0:Y:S01]  /*19e0*/  I2F.F16 R44, R44 ;  /* 0x0000002c002c7306 */ /* 0x000e220000200c00 */
[----:B------:R-:W-:Y:S01]  /*19f0*/  FFMA.FTZ R17, R42, R15, R17 ;  /* 0x0000000f2a117223 */ /* 0x000fe20000010011 */
[----:B-1----:R-:W-:-:S06]  /*1a00*/  HADD2.F32 R43, -RZ, R43.H0_H0 ;  /* 0x2000002bff2b7230 */ /* 0x002fcc0000004100 */
[----:B------:R-:W1:Y:S01]  /*1a10*/  I2F.F16 R46, R46 ;  /* 0x0000002e002e7306 */ /* 0x000e620000200c00 */
[----:B------:R-:W-:Y:S01]  /*1a20*/  FFMA.FTZ R6, R43, R15, R6 ;  /* 0x0000000f2b067223 */ /* 0x000fe20000010006 */
[----:B0-----:R-:W-:-:S05]  /*1a30*/  HADD2.F32 R44, -RZ, R44.H0_H0 ;  /* 0x2000002cff2c7230 */ /* 0x001fca0000004100 */
[----:B------:R-:W-:Y:S01]  /*1a40*/  FFMA.FTZ R7, R44, R15, R29 ;  /* 0x0000000f2c077223 */ /* 0x000fe2000001001d */
[----:B------:R-:W-:Y:S01]  /*1a50*/  FFMA.FTZ R29, R63, R16, RZ ;  /* 0x000000103f1d7223 */ /* 0x000fe200000100ff */
[----:B-1----:R-:W-:-:S05]  /*1a60*/  HADD2.F32 R46, -RZ, R46.H0_H0 ;  /* 0x2000002eff2e7230 */ /* 0x002fca0000004100 */
[----:B------:R-:W-:Y:S01]  /*1a70*/  FFMA.FTZ R14, R46, R15, R31 ;  /* 0x0000000f2e0e7223 */ /* 0x000fe2000001001f */
[----:B------:R-:W-:Y:S02]  /*1a80*/  HADD2.F32 R15, -RZ, R4.H1_H1 ;  /* 0x30000004ff0f7230 */ /* 0x000fe40000004100 */
[----:B------:R-:W-:Y:S01]  /*1a90*/  FFMA.FTZ R31, R8, R16, RZ ;  /* 0x00000010081f7223 */ /* 0x000fe200000100ff */
        /* <DEDUP_REMOVED lines=29> */
[----:B------:R-:W0:Y:S01]  /*1c70*/  LDS.64 R4, [UR5+0x300] ;  /* 0x00030005ff047984 */ /* 0x000e220008000a00 */
[----:B------:R-:W-:Y:S02]  /*1c80*/  HADD2.F32 R31, -RZ, R12.H1_H1 ;  /* 0x3000000cff1f7230 */ /* 0x000fe40000004100 */
[----:B------:R-:W-:Y:S01]  /*1c90*/  FFMA.FTZ R65, R41, R65, R30 ;  /* 0x0000004129417223 */ /* 0x000fe2000001001e */
[--C-:B------:R-:W-:Y:S01]  /*1ca0*/  HADD2.F32 R30, -RZ, R72.reuse.H0_H0 ;  /* 0x20000048ff1e7230 */ /* 0x100fe20000004100 */
[----:B------:R-:W-:Y:S01]  /*1cb0*/  F2FP.F16.F32.PACK_AB R16, RZ, R16 ;  /* 0x00000010ff10723e */ /* 0x000fe200000000ff */
[----:B------:R-:W-:-:S02]  /*1cc0*/  HADD2.F32 R29, -RZ, R72.H1_H1 ;  /* 0x30000048ff1d7230 */ /* 0x000fc40000004100 */
[----:B------:R-:W-:Y:S01]  /*1cd0*/  FMUL.FTZ R6, R31, R6 ;  /* 0x000000061f067220 */ /* 0x000fe20000410000 */
[----:B------:R-:W-:Y:S01]  /*1ce0*/  FFMA.FTZ R15, R42, R3, R15 ;  /* 0x000000032a0f7223 */ /* 0x000fe2000001000f */
[----:B------:R-:W-:Y:S01]  /*1cf0*/  FMUL.FTZ R7, R30, R7 ;  /* 0x000000071e077220 */ /* 0x000fe20000410000 */
[-C--:B------:R-:W-:Y:S01]  /*1d00*/  FFMA.FTZ R2, R43, R3.reuse, R2 ;  /* 0x000000032b027223 */ /* 0x080fe20000010002 */
[----:B------:R-:W-:Y:S01]  /*1d10*/  FMUL.FTZ R64, R29, R14 ;  /* 0x0000000e1d407220 */ /* 0x000fe20000410000 */
[----:B------:R-:W-:Y:S01]  /*1d20*/  F2FP.F16.F32.PACK_AB R14, RZ, R6 ;  /* 0x00000006ff0e723e */ /* 0x000fe200000000ff */
[----:B------:R-:W-:Y:S01]  /*1d30*/  FFMA.FTZ R17, R44, R3, R17 ;  /* 0x000000032c117223 */ /* 0x000fe20000010011 */
[----:B------:R-:W-:Y:S01]  /*1d40*/  F2FP.F16.F32.PACK_AB R6, RZ, R7 ;  /* 0x00000007ff06723e */ /* 0x000fe200000000ff */
[----:B------:R-:W-:Y:S01]  /*1d50*/  FMUL.FTZ R15, R32, R15 ;  /* 0x0000000f200f7220 */ /* 0x000fe20000410000 */
[----:B------:R-:W-:Y:S01]  /*1d60*/  F2FP.F16.F32.PACK_AB R7, RZ, R64 ;  /* 0x00000040ff07723e */ /* 0x000fe200000000ff */
[----:B------:R-:W-:Y:S01]  /*1d70*/  FMUL.FTZ R2, R31, R2 ;  /* 0x000000021f027220 */ /* 0x000fe20000410000 */
[----:B------:R-:W-:Y:S01]  /*1d80*/  PRMT R16, R16, 0x5410, R14 ;  /* 0x0000541010107816 */ /* 0x000fe2000000000e */
[----:B------:R-:W-:Y:S01]  /*1d90*/  FFMA.FTZ R14, R46, R3, R65 ;  /* 0x000000032e0e7223 */ /* 0x000fe20000010041 */
[----:B------:R-:W-:Y:S01]  /*1da0*/  PRMT R6, R6, 0x5410, R7 ;  /* 0x0000541006067816 */ /* 0x000fe20000000007 */
[----:B------:R-:W-:Y:S01]  /*1db0*/  FMUL.FTZ R17, R30, R17 ;  /* 0x000000111e117220 */ /* 0x000fe20000410000 */
[----:B------:R-:W-:Y:S01]  /*1dc0*/  F2FP.F16.F32.PACK_AB R15, RZ, R15 ;  /* 0x0000000fff0f723e */ /* 0x000fe200000000ff */
[----:B------:R-:W-:Y:S01]  /*1dd0*/  FMUL.FTZ R14, R29, R14 ;  /* 0x0000000e1d0e7220 */ /* 0x000fe20000410000 */
[----:B------:R-:W-:-:S02]  /*1de0*/  HFMA2 R66, R16, 1, 1, R66 ;  /* 0x3c003c0010427831 */ /* 0x000fc40000000042 */
[----:B------:R-:W-:Y:S01]  /*1df0*/  HADD2 R67, R6, R67 ;  /* 0x0000004306437230 */ /* 0x000fe20000000000 */
[----:B------:R-:W-:Y:S02]  /*1e00*/  F2FP.F16.F32.PACK_AB R6, RZ, R2 ;  /* 0x00000002ff06723e */ /* 0x000fe400000000ff */
[----:B------:R-:W-:Y:S01]  /*1e10*/  F2FP.F16.F32.PACK_AB R17, RZ, R17 ;  /* 0x00000011ff11723e */ /* 0x000fe200000000ff */
[----:B------:R-:W1:Y:S01]  /*1e20*/  LDS.64 R2, [UR5+0x308] ;  /* 0x00030805ff027984 */ /* 0x000e620008000a00 */
[----:B------:R-:W-:Y:S02]  /*1e30*/  F2FP.F16.F32.PACK_AB R14, RZ, R14 ;  /* 0x0000000eff0e723e */ /* 0x000fe400000000ff */
[----:B------:R-:W-:Y:S02]  /*1e40*/  PRMT R15, R15, 0x5410, R6 ;  /* 0x000054100f0f7816 */ /* 0x000fe40000000006 */
[----:B------:R-:W-:-:S03]  /*1e50*/  PRMT R17, R17, 0x5410, R14 ;  /* 0x0000541011117816 */ /* 0x000fc6000000000e */
[----:B------:R-:W-:Y:S02]  /*1e60*/  HFMA2 R68, R15, 1, 1, R68 ;  /* 0x3c003c000f447831 */ /* 0x000fe40000000044 */
[----:B------:R-:W-:Y:S01]  /*1e70*/  HADD2 R69, R17, R69 ;  /* 0x0000004511457230 */ /* 0x000fe20000000000 */
[----:B------:R-:W2:Y:S01]  /*1e80*/  LDS.64 R14, [UR5] ;  /* 0x00000005ff0e7984 */ /* 0x000ea20008000a00 */
        /* <DEDUP_REMOVED lines=8> */
[----:B------:R-:W-:Y:S02]  /*1f10*/  HADD2.F32 R16, -RZ, R5.H0_H0 ;  /* 0x20000005ff107230 */ /* 0x000fe40000004100 */
[-C--:B------:R-:W-:Y:S01]  /*1f20*/  FFMA.FTZ R7, R62, R4.reuse, R7 ;  /* 0x000000043e077223 */ /* 0x080fe20000010007 */
[----:B------:R-:W-:-:S03]  /*1f30*/  FFMA.FTZ R64, R61, R4, R64 ;  /* 0x000000043d407223 */ /* 0x000fc60000010040 */
        /* <DEDUP_REMOVED lines=20> */
[----:B--2---:R-:W-:-:S02]  /*2080*/  HADD2.F32 R4, -RZ, R14.H0_H0 ;  /* 0x2000000eff047230 */ /* 0x004fc40000004100 */
        /* <DEDUP_REMOVED lines=9> */
[----:B------:R-:W-:-:S05]  /*2120*/  HADD2.F32 R14, -RZ, R15.H0_H0 ;  /* 0x2000000fff0e7230 */ /* 0x000fca0000004100 */
[----:B------:R-:W-:Y:S01]  /*2130*/  FFMA.FTZ R73, R56, R14, R73 ;  /* 0x0000000e38497223 */ /* 0x000fe20000010049 */
[C---:B------:R-:W-:Y:S01]  /*2140*/  FFMA.FTZ R74, R14.reuse, R57, R75 ;  /* 0x000000390e4a7223 */ /* 0x040fe2000001004b */
[--C-:B0-----:R-:W-:Y:S02]  /*2150*/  HADD2.F32 R5, -RZ, R16.reuse.H0_H0 ;  /* 0x20000010ff057230 */ /* 0x101fe40000004100 */
[C---:B------:R-:W-:Y:S01]  /*2160*/  FFMA.FTZ R70, R14.reuse, R59, R70 ;  /* 0x0000003b0e467223 */ /* 0x040fe20000010046 */
[----:B------:R-:W-:Y:S02]  /*2170*/  FFMA.FTZ R14, R14, R60, R7 ;  /* 0x0000003c0e0e7223 */ /* 0x000fe40000010007 */
[-C--:B------:R-:W-:Y:S01]  /*2180*/  FFMA.FTZ R4, R9, R5.reuse, RZ ;  /* 0x0000000509047223 */ /* 0x080fe200000100ff */
[-C--:B------:R-:W-:Y:S01]  /*2190*/  FFMA.FTZ R63, R63, R5.reuse, RZ ;  /* 0x000000053f3f7223 */ /* 0x080fe200000100ff */
[-C--:B------:R-:W-:Y:S01]  /*21a0*/  FFMA.FTZ R0, R0, R5.reuse, RZ ;  /* 0x0000000500007223 */ /* 0x080fe200000100ff */
[----:B------:R-:W-:Y:S01]  /*21b0*/  FFMA.FTZ R9, R8, R5, RZ ;  /* 0x0000000508097223 */ /* 0x000fe200000100ff */
[----:B------:R-:W-:Y:S01]  /*21c0*/  MOV R5, UR8 ;  /* 0x0000000800057c02 */ /* 0x000fe20008000f00 */
[----:B------:R-:W-:-:S04]  /*21d0*/  HADD2.F32 R8, -RZ, R16.H1_H1 ;  /* 0x30000010ff087230 */ /* 0x000fc80000004100 */
[----:B------:R-:W-:-:S04]  /*21e0*/  IMAD.WIDE R76, R5, 0x4, R76 ;  /* 0x00000004054c7825 */ /* 0x000fc800078e024c */
[-C--:B------:R-:W-:Y:S01]  /*21f0*/  FFMA.FTZ R16, R61, R8.reuse, R4 ;  /* 0x000000083d107223 */ /* 0x080fe20000010004 */
[----:B------:R-:W-:Y:S01]  /*2200*/  MOV R79, UR8 ;  /* 0x00000008004f7c02 */ /* 0x000fe20008000f00 */
[-C--:B------:R-:W-:Y:S01]  /*2210*/  FFMA.FTZ R63, R62, R8.reuse, R63 ;  /* 0x000000083e3f7223 */ /* 0x080fe2000001003f */
[-C--:B------:R-:W-:Y:S01]  /*2220*/  FFMA.FTZ R0, R11, R8.reuse, R0 ;  /* 0x000000080b007223 */ /* 0x080fe20000010000 */
[----:B------:R-:W2:Y:S01]  /*2230*/  LDG.E.128.CONSTANT R4, desc[UR10][R76.64] ;  /* 0x0000000a4c047981 */ /* 0x000ea2000c1e9d00 */
[----:B------:R-:W-:Y:S01]  /*2240*/  FFMA.FTZ R61, R10, R8, R9 ;  /* 0x000000080a3d7223 */ /* 0x000fe20000010009 */
[----:B------:R-:W-:-:S05]  /*2250*/  IMAD.WIDE R78, R79, 0x4, R76 ;  /* 0x000000044f4e7825 */ /* 0x000fca00078e024c */
[----:B------:R-:W3:Y:S01]  /*2260*/  LDG.E.128.CONSTANT R8, desc[UR10][R78.64] ;  /* 0x0000000a4e087981 */ /* 0x000ee2000c1e9d00 */
[----:B------:R-:W-:Y:S02]  /*2270*/  HADD2.F32 R62, -RZ, R17.H0_H0 ;  /* 0x20000011ff3e7230 */ /* 0x000fe40000004100 */
[----:B------:R-:W-:-:S03]  /*2280*/  HADD2.F32 R15, -RZ, R15.H1_H1 ;  /* 0x3000000fff0f7230 */ /* 0x000fc60000004100 */
[-C--:B------:R-:W-:Y:S01]  /*2290*/  FFMA.FTZ R63, R56, R62.reuse, R63 ;  /* 0x0000003e383f7223 */ /* 0x080fe2000001003f */
[--C-:B------:R-:W-:Y:S02]  /*22a0*/  HADD2.F32 R56, -RZ, R3.reuse.H0_H0 ;  /* 0x20000003ff387230 */ /* 0x100fe40000004100 */
[-C--:B------:R-:W-:Y:S01]  /*22b0*/  FFMA.FTZ R16, R59, R62.reuse, R16 ;  /* 0x0000003e3b107223 */ /* 0x080fe20000010010 */
[----:B------:R-:W-:Y:S02]  /*22c0*/  HADD2.F32 R3, -RZ, R3.H1_H1 ;  /* 0x30000003ff037230 */ /* 0x000fe40000004100 */
[-C--:B------:R-:W-:Y:S01]  /*22d0*/  FFMA.FTZ R0, R57, R62.reuse, R0 ;  /* 0x0000003e39007223 */ /* 0x080fe20000010000 */
[----:B------:R-:W-:Y:S01]  /*22e0*/  FFMA.FTZ R60, R60, R62, R61 ;  /* 0x0000003e3c3c7223 */ /* 0x000fe2000001003d */
[-C--:B------:R-:W-:Y:S01]  /*22f0*/  FFMA.FTZ R59, R41, R56.reuse, R64 ;  /* 0x00000038293b7223 */ /* 0x080fe20000010040 */
[-C--:B------:R-:W-:Y:S01]  /*2300*/  FFMA.FTZ R61, R54, R56.reuse, R71 ;  /* 0x00000038363d7223 */ /* 0x080fe20000010047 */
[-C--:B------:R-:W-:Y:S01]  /*2310*/  FFMA.FTZ R62, R38, R56.reuse, R65 ;  /* 0x00000038263e7223 */ /* 0x080fe20000010041 */
[----:B------:R-:W-:Y:S01]  /*2320*/  FFMA.FTZ R57, R39, R56, R2 ;  /* 0x0000003827397223 */ /* 0x000fe20000010002 */
[----:B------:R-:W-:Y:S01]  /*2330*/  FFMA.FTZ R56, R46, R3, R59 ;  /* 0x000000032e387223 */ /* 0x000fe2000001003b */
[----:B------:R-:W-:Y:S01]  /*2340*/  FFMA.FTZ R73, R40, R15, R73 ;  /* 0x0000000f28497223 */ /* 0x000fe20000010049 */
[C---:B------:R-:W-:Y:S01]  /*2350*/  FFMA.FTZ R74, R15.reuse, R45, R74 ;  /* 0x0000002d0f4a7223 */ /* 0x040fe2000001004a */
[C---:B------:R-:W-:Y:S01]  /*2360*/  FFMA.FTZ R59, R15.reuse, R55, R70 ;  /* 0x000000370f3b7223 */ /* 0x040fe20000010046 */
[----:B------:R-:W-:Y:S01]  /*2370*/  FFMA.FTZ R65, R15, R37, R14 ;  /* 0x000000250f417223 */ /* 0x000fe2000001000e */
[-C--:B------:R-:W-:Y:S01]  /*2380*/  FFMA.FTZ R61, R42, R3.reuse, R61 ;  /* 0x000000032a3d7223 */ /* 0x080fe2000001003d */
[----:B------:R-:W0:Y:S01]  /*2390*/  LDS.64 R14, [UR5+0x8] ;  /* 0x00000805ff0e7984 */ /* 0x000e220008000a00 */
[-C--:B------:R-:W-:Y:S01]  /*23a0*/  FFMA.FTZ R62, R43, R3.reuse, R62 ;  /* 0x000000032b3e7223 */ /* 0x080fe2000001003e */
[----:B------:R-:W-:Y:S01]  /*23b0*/  FFMA.FTZ R57, R44, R3, R57 ;  /* 0x000000032c397223 */ /* 0x000fe20000010039 */
[----:B------:R-:W-:Y:S01]  /*23c0*/  FMUL.FTZ R61, R32, R61 ;  /* 0x0000003d203d7220 */ /* 0x000fe20000410000 */
[----:B------:R-:W1:Y:S01]  /*23d0*/  LDS.64 R2, [UR5+0x408] ;  /* 0x00040805ff027984 */ /* 0x000e620008000a00 */
[----:B------:R-:W-:Y:S01]  /*23e0*/  FMUL.FTZ R62, R31, R62 ;  /* 0x0000003e1f3e7220 */ /* 0x000fe20000410000 */
[----:B------:R-:W-:Y:S01]  /*23f0*/  FMUL.FTZ R57, R30, R57 ;  /* 0x000000391e397220 */ /* 0x000fe20000410000 */
[----:B------:R-:W-:Y:S01]  /*2400*/  FMUL.FTZ R56, R29, R56 ;  /* 0x000000381d387220 */ /* 0x000fe20000410000 */
[----:B------:R-:W-:Y:S01]  /*2410*/  F2FP.F16.F32.PACK_AB R61, RZ, R61 ;  /* 0x0000003dff3d723e */ /* 0x000fe200000000ff */
[----:B------:R-:W-:Y:S01]  /*2420*/  HADD2.F32 R71, -RZ, R17.H1_H1 ;  /* 0x30000011ff477230 */ /* 0x000fe20000004100 */
[----:B------:R-:W-:-:S02]  /*2430*/  F2FP.F16.F32.PACK_AB R62, RZ, R62 ;  /* 0x0000003eff3e723e */ /* 0x000fc400000000ff */
[----:B------:R-:W-:Y:S02]  /*2440*/  F2FP.F16.F32.PACK_AB R57, RZ, R57 ;  /* 0x00000039ff39723e */ /* 0x000fe400000000ff */
[----:B------:R-:W-:Y:S01]  /*2450*/  PRMT R61, R61, 0x5410, R62 ;  /* 0x000054103d3d7816 */ /* 0x000fe2000000003e */
[-C--:B------:R-:W-:Y:S01]  /*2460*/  FFMA.FTZ R63, R40, R71.reuse, R63 ;  /* 0x00000047283f7223 */ /* 0x080fe2000001003f */
[----:B------:R-:W-:Y:S01]  /*2470*/  F2FP.F16.F32.PACK_AB R56, RZ, R56 ;  /* 0x00000038ff38723e */ /* 0x000fe200000000ff */
[-C--:B------:R-:W-:Y:S01]  /*2480*/  FFMA.FTZ R0, R45, R71.reuse, R0 ;  /* 0x000000472d007223 */ /* 0x080fe20000010000 */
[-C--:B------:R-:W-:Y:S01]  /*2490*/  FFMA.FTZ R17, R55, R71.reuse, R16 ;  /* 0x0000004737117223 */ /* 0x080fe20000010010 */
[----:B------:R-:W-:Y:S01]  /*24a0*/  HFMA2 R40, R61, 1, 1, R33 ;  /* 0x3c003c003d287831 */ /* 0x000fe20000000021 */
[----:B------:R-:W-:Y:S01]  /*24b0*/  PRMT R57, R57, 0x5410, R56 ;  /* 0x0000541039397816 */ /* 0x000fe20000000038 */
[----:B------:R-:W-:-:S04]  /*24c0*/  FFMA.FTZ R71, R37, R71, R60 ;  /* 0x0000004725477223 */ /* 0x000fc8000001003c */
[----:B------:R-:W-:Y:S02]  /*24d0*/  HFMA2 R37, R57, 1, 1, R28 ;  /* 0x3c003c0039257831 */ /* 0x000fe4000000001c */
[----:B0-----:R-:W-:-:S05]  /*24e0*/  HADD2.F32 R33, -RZ, R14.H0_H0 ;  /* 0x2000000eff217230 */ /* 0x001fca0000004100 */
[----:B------:R-:W-:Y:S01]  /*24f0*/  FFMA.FTZ R28, R48, R33, R73 ;  /* 0x00000021301c7223 */ /* 0x000fe20000010049 */
[C---:B------:R-:W-:Y:S01]  /*2500*/  FFMA.FTZ R74, R33.reuse, R49, R74 ;  /* 0x00000031214a7223 */ /* 0x040fe2000001004a */
[C---:B------:R-:W-:Y:S01]  /*2510*/  FFMA.FTZ R59, R33.reuse, R50, R59 ;  /* 0x00000032213b7223 */ /* 0x040fe2000001003b */
[----:B------:R-:W-:Y:S01]  /*2520*/  FFMA.FTZ R62, R33, R58, R65 ;  /* 0x0000003a213e7223 */ /* 0x000fe20000010041 */
[--C-:B-1----:R-:W-:Y:S02]  /*2530*/  HADD2.F32 R33, -RZ, R2.reuse.H0_H0 ;  /* 0x20000002ff217230 */ /* 0x102fe40000004100 */
[----:B------:R-:W-:-:S03]  /*2540*/  HADD2.F32 R2, -RZ, R2.H1_H1 ;  /* 0x30000002ff027230 */ /* 0x000fc60000004100 */
[-C--:B------:R-:W-:Y:S01]  /*2550*/  FFMA.FTZ R70, R49, R33.reuse, R0 ;  /* 0x0000002131467223 */ /* 0x080fe20000010000 */
[----:B------:R-:W-:Y:S02]  /*2560*/  HADD2.F32 R49, -RZ, R14.H1_H1 ;  /* 0x3000000eff317230 */ /* 0x000fe40000004100 */
[-C--:B------:R-:W-:Y:S01]  /*2570*/  FFMA.FTZ R60, R48, R33.reuse, R63 ;  /* 0x00000021303c7223 */ /* 0x080fe2000001003f */
[-C--:B------:R-:W-:Y:S01]  /*2580*/  FFMA.FTZ R17, R50, R33.reuse, R17 ;  /* 0x0000002132117223 */ /* 0x080fe20000010011 */
[----:B------:R-:W-:Y:S01]  /*2590*/  FFMA.FTZ R58, R58, R33, R71 ;  /* 0x000000213a3a7223 */ /* 0x000fe20000010047 */
[--C-:B------:R-:W-:Y:S02]  /*25a0*/  HADD2.F32 R33, -RZ, R15.reuse.H0_H0 ;  /* 0x2000000fff217230 */ /* 0x100fe40000004100 */
[C---:B------:R-:W-:Y:S01]  /*25b0*/  FFMA.FTZ R74, R49.reuse, R51, R74 ;  /* 0x00000033314a7223 */ /* 0x040fe2000001004a */
[----:B------:R-:W-:Y:S02]  /*25c0*/  HADD2.F32 R15, -RZ, R15.H1_H1 ;  /* 0x3000000fff0f7230 */ /* 0x000fe40000004100 */
[----:B------:R-:W-:Y:S01]  /*25d0*/  FFMA.FTZ R62, R49, R53, R62 ;  /* 0x00000035313e7223 */ /* 0x000fe2000001003e */
[----:B------:R-:W-:Y:S01]  /*25e0*/  FFMA.FTZ R51, R51, R2, R70 ;  /* 0x0000000233337223 */ /* 0x000fe20000010046 */
[----:B------:R-:W-:-:S02]  /*25f0*/  FFMA.FTZ R74, R33, R38, R74 ;  /* 0x00000026214a7223 */ /* 0x000fc4000001004a */
[----:B------:R-:W-:Y:S02]  /*2600*/  FFMA.FTZ R62, R33, R41, R62 ;  /* 0x00000029213e7223 */ /* 0x000fe4000001003e */
[C---:B------:R-:W-:Y:S02]  /*2610*/  FFMA.FTZ R74, R15.reuse, R43, R74 ;  /* 0x0000002b0f4a7223 */ /* 0x040fe4000001004a */
[----:B------:R-:W-:Y:S02]  /*2620*/  FFMA.FTZ R62, R15, R46, R62 ;  /* 0x0000002e0f3e7223 */ /* 0x000fe4000001003e */
[----:B------:R-:W-:-:S05]  /*2630*/  FMUL.FTZ R74, R31, R74 ;  /* 0x0000004a1f4a7220 */ /* 0x000fca0000410000 */
[----:B------:R-:W-:Y:S02]  /*2640*/  F2FP.F16.F32.PACK_AB R74, RZ, R74 ;  /* 0x0000004aff4a723e */ /* 0x000fe400000000ff */
[----:B--2---:R-:W-:Y:S02]  /*2650*/  LEA.HI R16, R6, -R23, RZ, 0x8 ;  /* 0x8000001706107211 */ /* 0x004fe400078f40ff */
[C---:B------:R-:W-:Y:S02]  /*2660*/  LOP3.LUT R61, R5.reuse, 0xff, RZ, 0xc0, !PT ;  /* 0x000000ff053d7812 */ /* 0x040fe400078ec0ff */
[----:B------:R0:W-:Y:S01]  /*2670*/  I2F.F16 R56, R16 ;  /* 0x0000001000387306 */ /* 0x0001e20000200c00 */
[C---:B------:R-:W-:Y:S02]  /*2680*/  LEA.HI R45, R4.reuse, -R35, RZ, 0x8 ;  /* 0x80000023042d7211 */ /* 0x040fe400078f40ff */
[----:B------:R-:W-:Y:S02]  /*2690*/  LOP3.LUT R48, R4, 0xff, RZ, 0xc0, !PT ;  /* 0x000000ff04307812 */ /* 0x000fe400078ec0ff */
[----:B------:R-:W-:-:S02]  /*26a0*/  LEA.HI R55, R5, -R36, RZ, 0x8 ;  /* 0x8000002405377211 */ /* 0x000fc400078f40ff */
[C---:B------:R-:W-:Y:S01]  /*26b0*/  LEA.HI R57, R7.reuse, -R34, RZ, 0x8 ;  /* 0x8000002207397211 */ /* 0x040fe200078f40ff */
[----:B------:R-:W1:Y:S01]  /*26c0*/  I2F.F16 R45, R45 ;  /* 0x0000002d002d7306 */ /* 0x000e620000200c00 */
[----:B0-----:R-:W-:Y:S02]  /*26d0*/  IADD3 R16, PT, PT, -R36, R61, RZ ;  /* 0x0000003d24107210 */ /* 0x001fe40007ffe1ff */
[----:B------:R-:W-:Y:S02]  /*26e0*/  LOP3.LUT R61, R7, 0xff, RZ, 0xc0, !PT ;  /* 0x000000ff073d7812 */ /* 0x000fe400078ec0ff */
[----:B------:R-:W-:Y:S02]  /*26f0*/  LOP3.LUT R14, R6, 0xff, RZ, 0xc0, !PT ;  /* 0x000000ff060e7812 */ /* 0x000fe400078ec0ff */
[----:B------:R-:W-:Y:S01]  /*2700*/  IADD3 R63, PT, PT, -R34, R61, RZ ;  /* 0x0000003d223f7210 */ /* 0x000fe20007ffe1ff */
[----:B------:R-:W-:Y:S01]  /*2710*/  FFMA.FTZ R61, R47, R49, R28 ;  /* 0x000000312f3d7223 */ /* 0x000fe2000001001c */
[----:B------:R-:W-:Y:S01]  /*2720*/  FFMA.FTZ R28, R49, R52, R59 ;  /* 0x00000034311c7223 */ /* 0x000fe2000001003b */
[-C--:B------:R-:W-:Y:S01]  /*2730*/  FFMA.FTZ R47, R47, R2.reuse, R60 ;  /* 0x000000022f2f7223 */ /* 0x080fe2000001003c */
[----:B------:R0:W-:Y:S01]  /*2740*/  I2F.F16 R0, R63 ;  /* 0x0000003f00007306 */ /* 0x0001e20000200c00 */
[----:B------:R-:W-:Y:S01]  /*2750*/  FFMA.FTZ R61, R54, R33, R61 ;  /* 0x00000021363d7223 */ /* 0x000fe2000001003d */
[----:B------:R-:W-:Y:S01]  /*2760*/  FFMA.FTZ R49, R33, R39, R28 ;  /* 0x0000002721317223 */ /* 0x000fe2000001001c */
[--C-:B------:R-:W-:Y:S01]  /*2770*/  SHF.R.U32.HI R28, RZ, 0x8, R4.reuse ;  /* 0x00000008ff1c7819 */ /* 0x100fe20000011604 */
[----:B------:R-:W-:Y:S01]  /*2780*/  FFMA.FTZ R52, R52, R2, R17 ;  /* 0x0000000234347223 */ /* 0x000fe20000010011 */
[----:B------:R-:W-:Y:S01]  /*2790*/  FFMA.FTZ R61, R42, R15, R61 ;  /* 0x0000000f2a3d7223 */ /* 0x000fe2000001003d */
[----:B------:R-:W-:Y:S01]  /*27a0*/  FFMA.FTZ R49, R15, R44, R49 ;  /* 0x0000002c0f317223 */ /* 0x000fe20000010031 */
[----:B------:R-:W-:Y:S01]  /*27b0*/  LOP3.LUT R64, R28, 0xff, RZ, 0xc0, !PT ;  /* 0x000000ff1c407812 */ /* 0x000fe200078ec0ff */
[----:B------:R-:W-:Y:S01]  /*27c0*/  I2F.F16 R16, R16 ;  /* 0x0000001000107306 */ /* 0x000fe20000200c00 */
[----:B------:R-:W-:Y:S01]  /*27d0*/  FMUL.FTZ R61, R32, R61 ;  /* 0x0000003d203d7220 */ /* 0x000fe20000410000 */
[----:B------:R-:W-:Y:S01]  /*27e0*/  FMUL.FTZ R49, R30, R49 ;  /* 0x000000311e317220 */ /* 0x000fe20000410000 */
[----:B------:R-:W-:Y:S01]  /*27f0*/  SHF.R.U32.HI R33, RZ, 0x8, R5 ;  /* 0x00000008ff217819 */ /* 0x000fe20000011605 */
[----:B-1----:R-:W-:Y:S01]  /*2800*/  HADD2.F32 R45, -RZ, R45.H0_H0 ;  /* 0x2000002dff2d7230 */ /* 0x002fe20000004100 */
[----:B------:R-:W-:Y:S01]  /*2810*/  SHF.R.U32.HI R4, RZ, 0x10, R4 ;  /* 0x00000010ff047819 */ /* 0x000fe20000011604 */
[----:B------:R-:W-:Y:S01]  /*2820*/  HADD2.F32 R56, -RZ, R56.H0_H0 ;  /* 0x20000038ff387230 */ /* 0x000fe20000004100 */
[----:B------:R-:W-:Y:S01]  /*2830*/  F2FP.F16.F32.PACK_AB R61, RZ, R61 ;  /* 0x0000003dff3d723e */ /* 0x000fe200000000ff */
[----:B------:R-:W1:Y:S01]  /*2840*/  I2F.F16 R55, R55 ;  /* 0x0000003700377306 */ /* 0x000e620000200c00 */
[----:B------:R-:W-:-:S02]  /*2850*/  LOP3.LUT R33, R33, 0xff, RZ, 0xc0, !PT ;  /* 0x000000ff21217812 */ /* 0x000fc400078ec0ff */
[----:B------:R-:W-:Y:S02]  /*2860*/  PRMT R61, R61, 0x5410, R74 ;  /* 0x000054103d3d7816 */ /* 0x000fe4000000004a */
[----:B------:R-:W-:Y:S02]  /*2870*/  F2FP.F16.F32.PACK_AB R15, RZ, R49 ;  /* 0x00000031ff0f723e */ /* 0x000fe400000000ff */
[----:B0-----:R-:W-:Y:S01]  /*2880*/  IADD3 R63, PT, PT, -R36, R33, RZ ;  /* 0x00000021243f7210 */ /* 0x001fe20007ffe1ff */
[----:B------:R-:W-:Y:S02]  /*2890*/  HFMA2 R28, R61, 1, 1, R21 ;  /* 0x3c003c003d1c7831 */ /* 0x000fe40000000015 */
[----:B------:R-:W-:Y:S01]  /*28a0*/  FMUL.FTZ R21, R29, R62 ;  /* 0x0000003e1d157220 */ /* 0x000fe20000410000 */
[----:B------:R-:W-:Y:S01]  /*28b0*/  SHF.R.U32.HI R33, RZ, 0x8, R6 ;  /* 0x00000008ff217819 */ /* 0x000fe20000011606 */
[----:B------:R-:W-:Y:S01]  /*28c0*/  I2F.F16 R57, R57 ;  /* 0x0000003900397306 */ /* 0x000fe20000200c00 */
[----:B------:R-:W-:-:S02]  /*28d0*/  LOP3.LUT R4, R4, 0xff, RZ, 0xc0, !PT ;  /* 0x000000ff04047812 */ /* 0x000fc400078ec0ff */
[----:B------:R-:W-:Y:S01]  /*28e0*/  F2FP.F16.F32.PACK_AB R21, RZ, R21 ;  /* 0x00000015ff15723e */ /* 0x000fe200000000ff */
[----:B-1----:R-:W-:Y:S01]  /*28f0*/  HADD2.F32 R55, -RZ, R55.H0_H0 ;  /* 0x20000037ff377230 */ /* 0x002fe20000004100 */
[----:B------:R-:W-:Y:S02]  /*2900*/  LOP3.LUT R74, R33, 0xff, RZ, 0xc0, !PT ;  /* 0x000000ff214a7812 */ /* 0x000fe400078ec0ff */
[----:B------:R-:W-:Y:S01]  /*2910*/  PRMT R15, R15, 0x5410, R21 ;  /* 0x000054100f0f7816 */ /* 0x000fe20000000015 */
[----:B------:R-:W0:Y:S01]  /*2920*/  I2F.F16 R63, R63 ;  /* 0x0000003f003f7306 */ /* 0x000e220000200c00 */
[----:B------:R-:W-:Y:S01]  /*2930*/  IADD3 R61, PT, PT, -R35, R4, RZ ;  /* 0x00000004233d7210 */ /* 0x000fe20007ffe1ff */
[--C-:B------:R-:W-:Y:S01]  /*2940*/  HADD2.F32 R4, -RZ, R3.reuse.H0_H0 ;  /* 0x20000003ff047230 */ /* 0x100fe20000004100 */
[----:B------:R-:W-:Y:S01]  /*2950*/  SHF.R.U32.HI R6, RZ, 0x10, R6 ;  /* 0x00000010ff067819 */ /* 0x000fe20000011606 */
[----:B------:R-:W-:Y:S01]  /*2960*/  HADD2 R33, R15, R20 ;  /* 0x000000140f217230 */ /* 0x000fe20000000000 */
[----:B------:R-:W-:Y:S01]  /*2970*/  SHF.R.U32.HI R20, RZ, 0x10, R5 ;  /* 0x00000010ff147819 */ /* 0x000fe20000011605 */
[----:B------:R-:W-:-:S02]  /*2980*/  HADD2.F32 R5, -RZ, R3.H1_H1 ;  /* 0x30000003ff057230 */ /* 0x000fc40000004100 */
[-C--:B------:R-:W-:Y:S01]  /*2990*/  FFMA.FTZ R47, R54, R4.reuse, R47 ;  /* 0x00000004362f7223 */ /* 0x080fe2000001002f */
[----:B------:R-:W-:Y:S01]  /*29a0*/  FFMA.FTZ R38, R38, R4, R51 ;  /* 0x0000000426267223 */ /* 0x000fe20000010033 */
[----:B------:R-:W-:Y:S01]  /*29b0*/  LOP3.LUT R3, R20, 0xff, RZ, 0xc0, !PT ;  /* 0x000000ff14037812 */ /* 0x000fe200078ec0ff */
[----:B------:R-:W-:Y:S01]  /*29c0*/  FFMA.FTZ R20, R53, R2, R58 ;  /* 0x0000000235147223 */ /* 0x000fe2000001003a */
[-C--:B------:R-:W-:Y:S01]  /*29d0*/  FFMA.FTZ R39, R39, R4.reuse, R52 ;  /* 0x0000000427277223 */ /* 0x080fe20000010034 */
[----:B------:R-:W-:Y:S01]  /*29e0*/  FFMA.FTZ R47, R42, R5, R47 ;  /* 0x000000052a2f7223 */ /* 0x000fe2000001002f */
[----:B------:R-:W-:Y:S01]  /*29f0*/  IADD3 R58, PT, PT, -R36, R3, RZ ;  /* 0x00000003243a7210 */ /* 0x000fe20007ffe1ff */
[----:B------:R-:W-:Y:S01]  /*2a00*/  FFMA.FTZ R41, R41, R4, R20 ;  /* 0x0000000429297223 */ /* 0x000fe20000010014 */
[----:B------:R-:W1:Y:S01]  /*2a10*/  LDS.64 R2, [UR5+0x110] ;  /* 0x00011005ff027984 */ /* 0x000e620008000a00 */
[-C--:B------:R-:W-:Y:S01]  /*2a20*/  FFMA.FTZ R38, R43, R5.reuse, R38 ;  /* 0x000000052b267223 */ /* 0x080fe20000010026 */
[-C--:B------:R-:W-:Y:S01]  /*2a30*/  FFMA.FTZ R39, R44, R5.reuse, R39 ;  /* 0x000000052c277223 */ /* 0x080fe20000010027 */
[----:B------:R-:W-:Y:S01]  /*2a40*/  FFMA.FTZ R46, R46, R5, R41 ;  /* 0x000000052e2e7223 */ /* 0x000fe20000010029 */
[--C-:B------:R-:W-:Y:S01]  /*2a50*/  SHF.R.U32.HI R15, RZ, 0x8, R7.reuse ;  /* 0x00000008ff0f7819 */ /* 0x100fe20000011607 */
[----:B------:R-:W-:Y:S01]  /*2a60*/  FMUL.FTZ R47, R32, R47 ;  /* 0x0000002f202f7220 */ /* 0x000fe20000410000 */
[----:B------:R-:W-:Y:S01]  /*2a70*/  FMUL.FTZ R38, R31, R38 ;  /* 0x000000261f267220 */ /* 0x000fe20000410000 */
[----:B------:R-:W-:Y:S01]  /*2a80*/  FMUL.FTZ R39, R30, R39 ;  /* 0x000000271e277220 */ /* 0x000fe20000410000 */
[----:B------:R-:W-:Y:S01]  /*2a90*/  FMUL.FTZ R46, R29, R46 ;  /* 0x0000002e1d2e7220 */ /* 0x000fe20000410000 */
[----:B------:R-:W-:Y:S01]  /*2aa0*/  SHF.R.U32.HI R7, RZ, 0x10, R7 ;  /* 0x00000010ff077819 */ /* 0x000fe20000011607 */
[----:B------:R-:W2:Y:S01]  /*2ab0*/  I2F.F16 R61, R61 ;  /* 0x0000003d003d7306 */ /* 0x000ea20000200c00 */
[C---:B---3--:R-:W-:Y:S01]  /*2ac0*/  LEA.HI R59, R9.reuse, -R36, RZ, 0x8 ;  /* 0x80000024093b7211 */ /* 0x048fe200078f40ff */
[----:B0-----:R-:W-:Y:S01]  /*2ad0*/  HADD2.F32 R63, -RZ, R63.H0_H0 ;  /* 0x2000003fff3f7230 */ /* 0x001fe20000004100 */
[----:B------:R-:W-:Y:S01]  /*2ae0*/  LOP3.LUT R5, R9, 0xff, RZ, 0xc0, !PT ;  /* 0x000000ff09057812 */ /* 0x000fe200078ec0ff */
[----:B------:R-:W-:Y:S01]  /*2af0*/  HADD2.F32 R57, -RZ, R57.H0_H0 ;  /* 0x20000039ff397230 */ /* 0x000fe20000004100 */
[----:B------:R-:W-:-:S02]  /*2b00*/  LOP3.LUT R6, R6, 0xff, RZ, 0xc0, !PT ;  /* 0x000000ff06067812 */ /* 0x000fc400078ec0ff */
[----:B------:R-:W-:Y:S01]  /*2b10*/  LOP3.LUT R7, R7, 0xff, RZ, 0xc0, !PT ;  /* 0x000000ff07077812 */ /* 0x000fe200078ec0ff */
[----:B------:R-:W0:Y:S01]  /*2b20*/  I2F.F16 R49, R59 ;  /* 0x0000003b00317306 */ /* 0x000e220000200c00 */
[----:B------:R-:W-:Y:S02]  /*2b30*/  F2FP.F16.F32.PACK_AB R4, RZ, R47 ;  /* 0x0000002fff04723e */ /* 0x000fe400000000ff */
[----:B------:R-:W-:Y:S02]  /*2b40*/  F2FP.F16.F32.PACK_AB R38, RZ, R38 ;  /* 0x00000026ff26723e */ /* 0x000fe400000000ff */
[----:B------:R-:W-:Y:S02]  /*2b50*/  F2FP.F16.F32.PACK_AB R39, RZ, R39 ;  /* 0x00000027ff27723e */ /* 0x000fe400000000ff */
[----:B------:R-:W-:Y:S01]  /*2b60*/  F2FP.F16.F32.PACK_AB R46, RZ, R46 ;  /* 0x0000002eff2e723e */ /* 0x000fe200000000ff */
[----:B------:R-:W3:Y:S01]  /*2b70*/  I2F.F16 R58, R58 ;  /* 0x0000003a003a7306 */ /* 0x000ee20000200c00 */
[C---:B------:R-:W-:Y:S01]  /*2b80*/  IADD3 R64, PT, PT, -R35.reuse, R64, RZ ;  /* 0x0000004023407210 */ /* 0x040fe20007ffe1ff */
[----:B--2---:R-:W-:Y:S01]  /*2b90*/  HADD2.F32 R61, -RZ, R61.H0_H0 ;  /* 0x2000003dff3d7230 */ /* 0x004fe20000004100 */
[----:B------:R-:W-:-:S02]  /*2ba0*/  IADD3 R48, PT, PT, -R35, R48, RZ ;  /* 0x0000003023307210 */ /* 0x000fc40007ffe1ff */
[----:B------:R-:W-:Y:S02]  /*2bb0*/  IADD3 R14, PT, PT, -R23, R14, RZ ;  /* 0x0000000e170e7210 */ /* 0x000fe40007ffe1ff */
[----:B------:R-:W-:Y:S01]  /*2bc0*/  LOP3.LUT R15, R15, 0xff, RZ, 0xc0, !PT ;  /* 0x000000ff0f0f7812 */ /* 0x000fe200078ec0ff */
[----:B------:R2:W-:Y:S01]  /*2bd0*/  I2F.F16 R62, R64 ;  /* 0x00000040003e7306 */ /* 0x0005e20000200c00 */
[----:B------:R-:W-:Y:S01]  /*2be0*/  IADD3 R44, PT, PT, -R36, R5, RZ ;  /* 0x00000005242c7210 */ /* 0x000fe20007ffe1ff */
[----:B0-----:R-:W-:Y:S01]  /*2bf0*/  HADD2.F32 R49, -RZ, R49.H0_H0 ;  /* 0x20000031ff317230 */ /* 0x001fe20000004100 */
[----:B------:R-:W-:Y:S02]  /*2c00*/  IADD3 R59, PT, PT, -R23, R6, RZ ;  /* 0x00000006173b7210 */ /* 0x000fe40007ffe1ff */
[----:B------:R-:W-:Y:S02]  /*2c10*/  IADD3 R7, PT, PT, -R34, R7, RZ ;  /* 0x0000000722077210 */ /* 0x000fe40007ffe1ff */
[----:B------:R-:W-:Y:S01]  /*2c20*/  PRMT R5, R4, 0x5410, R38 ;  /* 0x0000541004057816 */ /* 0x000fe20000000026 */
[----:B------:R0:W4:Y:S01]  /*2c30*/  I2F.F16 R65, R48 ;  /* 0x0000003000417306 */ /* 0x0001220000200c00 */
[----:B------:R-:W-:Y:S01]  /*2c40*/  PRMT R39, R39, 0x5410, R46 ;  /* 0x0000541027277816 */ /* 0x000fe2000000002e */
[----:B---3--:R-:W-:Y:S01]  /*2c50*/  HADD2.F32 R58, -RZ, R58.H0_H0 ;  /* 0x2000003aff3a7230 */ /* 0x008fe20000004100 */
[----:B------:R-:W-:Y:S01]  /*2c60*/  LOP3.LUT R6, R8, 0xff, RZ, 0xc0, !PT ;  /* 0x000000ff08067812 */ /* 0x000fe200078ec0ff */
[----:B------:R-:W-:Y:S01]  /*2c70*/  HFMA2 R38, R5, 1, 1, R19 ;  /* 0x3c003c0005267831 */ /* 0x000fe20000000013 */
[----:B--2---:R-:W-:Y:S01]  /*2c80*/  IADD3 R64, PT, PT, -R23, R74, RZ ;  /* 0x0000004a17407210 */ /* 0x004fe20007ffe1ff */
[----:B------:R-:W-:Y:S01]  /*2c90*/  HADD2 R39, R39, R18 ;  /* 0x0000001227277230 */ /* 0x000fe20000000000 */
[----:B------:R-:W-:Y:S01]  /*2ca0*/  LOP3.LUT R4, R10, 0xff, RZ, 0xc0, !PT ;  /* 0x000000ff0a047812 */ /* 0x000fe200078ec0ff */
[----:B------:R-:W2:Y:S01]  /*2cb0*/  I2F.F16 R14, R14 ;  /* 0x0000000e000e7306 */ /* 0x000ea20000200c00 */
[----:B------:R-:W-:Y:S01]  /*2cc0*/  IADD3 R15, PT, PT, -R34, R15, RZ ;  /* 0x0000000f220f7210 */ /* 0x000fe20007ffe1ff */
[--C-:B-1----:R-:W-:Y:S01]  /*2cd0*/  HADD2.F32 R18, -RZ, R2.reuse.H0_H0 ;  /* 0x20000002ff127230 */ /* 0x102fe20000004100 */
[----:B------:R-:W-:Y:S01]  /*2ce0*/  IADD3 R6, PT, PT, -R35, R6, RZ ;  /* 0x0000000623067210 */ /* 0x000fe20007ffe1ff */
[----:B------:R-:W-:Y:S01]  /*2cf0*/  HADD2.F32 R5, -RZ, R2.H1_H1 ;  /* 0x30000002ff057230 */ /* 0x000fe20000004100 */
[----:B------:R-:W-:Y:S01]  /*2d00*/  IADD3 R41, PT, PT, -R23, R4, RZ ;  /* 0x0000000417297210 */ /* 0x000fe20007ffe1ff */
[--C-:B------:R-:W-:Y:S01]  /*2d10*/  HADD2.F32 R4, -RZ, R3.reuse.H0_H0 ;  /* 0x20000003ff047230 */ /* 0x100fe20000004100 */
[----:B0-----:R-:W-:Y:S01]  /*2d20*/  LEA.HI R48, R8, -R35, RZ, 0x8 ;  /* 0x8000002308307211 */ /* 0x001fe200078f40ff */
[----:B------:R0:W1:Y:S01]  /*2d30*/  I2F.F16 R60, R7 ;  /* 0x00000007003c7306 */ /* 0x0000620000200c00 */
[----:B------:R-:W-:Y:S01]  /*2d40*/  HADD2.F32 R2, -RZ, R3.H1_H1 ;  /* 0x30000003ff027230 */ /* 0x000fe20000004100 */
[--C-:B------:R-:W-:Y:S01]  /*2d50*/  SHF.R.U32.HI R3, RZ, 0x8, R8.reuse ;  /* 0x00000008ff037819 */ /* 0x100fe20000011608 */
[----:B----4-:R-:W-:Y:S01]  /*2d60*/  HADD2.F32 R65, -RZ, R65.H0_H0 ;  /* 0x20000041ff417230 */ /* 0x010fe20000004100 */
[----:B------:R-:W-:Y:S01]  /*2d70*/  SHF.R.U32.HI R19, RZ, 0x10, R8 ;  /* 0x00000010ff137819 */ /* 0x000fe20000011608 */
[----:B------:R-:W-:Y:S01]  /*2d80*/  HADD2.F32 R62, -RZ, R62.H0_H0 ;  /* 0x2000003eff3e7230 */ /* 0x000fe20000004100 */
[----:B------:R-:W-:Y:S01]  /*2d90*/  LOP3.LUT R8, R3, 0xff, RZ, 0xc0, !PT ;  /* 0x000000ff03087812 */ /* 0x000fe200078ec0ff */
[----:B--2---:R-:W-:Y:S01]  /*2da0*/  HADD2.F32 R14, -RZ, R14.H0_H0 ;  /* 0x2000000eff0e7230 */ /* 0x004fe20000004100 */
[----:B------:R-:W2:Y:S01]  /*2db0*/  I2F.F16 R64, R64 ;  /* 0x0000004000407306 */ /* 0x000ea20000200c00 */
[----:B0-----:R-:W-:-:S02]  /*2dc0*/  LOP3.LUT R7, R11, 0xff, RZ, 0xc0, !PT ;  /* 0x000000ff0b077812 */ /* 0x001fc400078ec0ff */
[--C-:B------:R-:W-:Y:S01]  /*2dd0*/  SHF.R.U32.HI R3, RZ, 0x8, R9.reuse ;  /* 0x00000008ff037819 */ /* 0x100fe20000011609 */
[----:B------:R-:W-:Y:S01]  /*2de0*/  FFMA.FTZ R43, R14, R18, RZ ;  /* 0x000000120e2b7223 */ /* 0x000fe200000100ff */
[----:B------:R-:W-:Y:S02]  /*2df0*/  IADD3 R54, PT, PT, -R34, R7, RZ ;  /* 0x0000000722367210 */ /* 0x000fe40007ffe1ff */
[----:B------:R-:W-:Y:S01]  /*2e00*/  SHF.R.U32.HI R9, RZ, 0x10, R9 ;  /* 0x00000010ff097819 */ /* 0x000fe20000011609 */
[----:B------:R-:W0:Y:S01]  /*2e10*/  I2F.F16 R15, R15 ;  /* 0x0000000f000f7306 */ /* 0x000e220000200c00 */
[----:B------:R-:W-:Y:S01]  /*2e20*/  LOP3.LUT R20, R19, 0xff, RZ, 0xc0, !PT ;  /* 0x000000ff13147812 */ /* 0x000fe200078ec0ff */
[----:B-1----:R-:W-:Y:S01]  /*2e30*/  HADD2.F32 R60, -RZ, R60.H0_H0 ;  /* 0x2000003cff3c7230 */ /* 0x002fe20000004100 */
[----:B------:R-:W-:Y:S01]  /*2e40*/  IADD3 R52, PT, PT, -R35, R8, RZ ;  /* 0x0000000823347210 */ /* 0x000fe20007ffe1ff */
[----:B------:R-:W-:Y:S01]  /*2e50*/  HADD2.F32 R8, -RZ, R16.H0_H0 ;  /* 0x20000010ff087230 */ /* 0x000fe20000004100 */
[----:B------:R-:W-:-:S02]  /*2e60*/  LOP3.LUT R19, R3, 0xff, RZ, 0xc0, !PT ;  /* 0x000000ff03137812 */ /* 0x000fc400078ec0ff */
[----:B------:R-:W-:Y:S01]  /*2e70*/  LOP3.LUT R3, R9, 0xff, RZ, 0xc0, !PT ;  /* 0x000000ff09037812 */ /* 0x000fe200078ec0ff */
[----:B------:R1:W-:Y:S01]  /*2e80*/  I2F.F16 R47, R6 ;  /* 0x00000006002f7306 */ /* 0x0003e20000200c00 */
[----:B------:R-:W-:Y:S01]  /*2e90*/  HADD2.F32 R9, -RZ, R0.H0_H0 ;  /* 0x20000000ff097230 */ /* 0x000fe20000004100 */
[----:B------:R-:W-:Y:S01]  /*2ea0*/  IADD3 R53, PT, PT, -R36, R19, RZ ;  /* 0x0000001324357210 */ /* 0x000fe20007ffe1ff */
[-C--:B------:R-:W-:Y:S01]  /*2eb0*/  FFMA.FTZ R19, R65, R18.reuse, RZ ;  /* 0x0000001241137223 */ /* 0x080fe200000100ff */
[----:B--2---:R-:W-:Y:S02]  /*2ec0*/  HADD2.F32 R64, -RZ, R64.H0_H0 ;  /* 0x20000040ff407230 */ /* 0x004fe40000004100 */
[-C--:B------:R-:W-:Y:S01]  /*2ed0*/  FFMA.FTZ R0, R8, R18.reuse, RZ ;  /* 0x0000001208007223 */ /* 0x080fe200000100ff */
[----:B------:R-:W-:Y:S01]  /*2ee0*/  FFMA.FTZ R18, R9, R18, RZ ;  /* 0x0000001209127223 */ /* 0x000fe200000100ff */
[----:B0-----:R-:W-:Y:S01]  /*2ef0*/  HADD2.F32 R15, -RZ, R15.H0_H0 ;  /* 0x2000000fff0f7230 */ /* 0x001fe20000004100 */
[----:B------:R-:W0:Y:S01]  /*2f00*/  I2F.F16 R59, R59 ;  /* 0x0000003b003b7306 */ /* 0x000e220000200c00 */
[----:B-1----:R-:W1:Y:S01]  /*2f10*/  LDS.64 R6, [UR5+0x118] ;  /* 0x00011805ff067984 */ /* 0x002e620008000a00 */
[-C--:B------:R-:W-:Y:S01]  /*2f20*/  FFMA.FTZ R46, R62, R5.reuse, R19 ;  /* 0x000000053e2e7223 */ /* 0x080fe20000010013 */
[-C--:B------:R-:W-:Y:S01]  /*2f30*/  FFMA.FTZ R19, R63, R5.reuse, R0 ;  /* 0x000000053f137223 */ /* 0x080fe20000010000 */
[----:B------:R-:W-:Y:S01]  /*2f40*/  SHF.R.U32.HI R17, RZ, 0x8, R10 ;  /* 0x00000008ff117819 */ /* 0x000fe2000001160a */
[-C--:B------:R-:W-:Y:S01]  /*2f50*/  FFMA.FTZ R0, R64, R5.reuse, R43 ;  /* 0x0000000540007223 */ /* 0x080fe2000001002b */
[----:B------:R-:W-:Y:S01]  /*2f60*/  FFMA.FTZ R5, R15, R5, R18 ;  /* 0x000000050f057223 */ /* 0x000fe20000010012 */
[----:B------:R-:W-:Y:S01]  /*2f70*/  IADD3 R42, PT, PT, -R36, R3, RZ ;  /* 0x00000003242a7210 */ /* 0x000fe20007ffe1ff */
[-C--:B------:R-:W-:Y:S01]  /*2f80*/  FFMA.FTZ R46, R61, R4.reuse, R46 ;  /* 0x000000043d2e7223 */ /* 0x080fe2000001002e */
[----:B------:R-:W-:Y:S01]  /*2f90*/  LEA.HI R50, R10, -R23, RZ, 0x8 ;  /* 0x800000170a327211 */ /* 0x000fe200078f40ff */
[----:B------:R-:W-:Y:S01]  /*2fa0*/  FFMA.FTZ R18, R58, R4, R19 ;  /* 0x000000043a127223 */ /* 0x000fe20000010013 */
[----:B------:R-:W-:Y:S01]  /*2fb0*/  LOP3.LUT R16, R17, 0xff, RZ, 0xc0, !PT ;  /* 0x000000ff11107812 */ /* 0x000fe200078ec0ff */
[----:B------:R-:W2:Y:S01]  /*2fc0*/  I2F.F16 R44, R44 ;  /* 0x0000002c002c7306 */ /* 0x000ea20000200c00 */
[----:B------:R-:W-:Y:S01]  /*2fd0*/  SHF.R.U32.HI R10, RZ, 0x10, R10 ;  /* 0x00000010ff0a7819 */ /* 0x000fe2000001160a */
[----:B------:R-:W-:Y:S01]  /*2fe0*/  FFMA.FTZ R70, R45, R2, R46 ;  /* 0x000000022d467223 */ /* 0x000fe2000001002e */
[----:B0-----:R-:W-:Y:S01]  /*2ff0*/  HADD2.F32 R59, -RZ, R59.H0_H0 ;  /* 0x2000003bff3b7230 */ /* 0x001fe20000004100 */
[----:B------:R-:W-:Y:S01]  /*3000*/  IADD3 R20, PT, PT, -R35, R20, RZ ;  /* 0x0000001423147210 */ /* 0x000fe20007ffe1ff */
[----:B------:R-:W-:Y:S01]  /*3010*/  FFMA.FTZ R17, R55, R2, R18 ;  /* 0x0000000237117223 */ /* 0x000fe20000010012 */
[----:B------:R-:W-:Y:S01]  /*3020*/  LOP3.LUT R74, R10, 0xff, RZ, 0xc0, !PT ;  /* 0x000000ff0a4a7812 */ /* 0x000fe200078ec0ff */
[----:B------:R-:W-:-:S02]  /*3030*/  HADD2.F32 R47, -RZ, R47.H0_H0 ;  /* 0x2000002fff2f7230 */ /* 0x000fc40000004100 */
[-C--:B------:R-:W-:Y:S01]  /*3040*/  FFMA.FTZ R3, R59, R4.reuse, R0 ;  /* 0x000000043b037223 */ /* 0x080fe20000010000 */
[----:B------:R-:W-:Y:S01]  /*3050*/  FFMA.FTZ R4, R60, R4, R5 ;  /* 0x000000043c047223 */ /* 0x000fe20000010005 */
[----:B------:R-:W-:Y:S01]  /*3060*/  SHF.R.U32.HI R5, RZ, 0x8, R11 ;  /* 0x00000008ff057819 */ /* 0x000fe2000001160b */
[----:B------:R-:W0:Y:S01]  /*3070*/  I2F.F16 R41, R41 ;  /* 0x0000002900297306 */ /* 0x000e220000200c00 */
[----:B------:R-:W-:Y:S01]  /*3080*/  IADD3 R0, PT, PT, -R23, R16, RZ ;  /* 0x0000001017007210 */ /* 0x000fe20007ffe1ff */
[-C--:B------:R-:W-:Y:S01]  /*3090*/  FFMA.FTZ R10, R56, R2.reuse, R3 ;  /* 0x00000002380a7223 */ /* 0x080fe20000010003 */
[----:B------:R-:W-:Y:S01]  /*30a0*/  LOP3.LUT R5, R5, 0xff, RZ, 0xc0, !PT ;  /* 0x000000ff05057812 */ /* 0x000fe200078ec0ff */
[----:B------:R-:W-:Y:S01]  /*30b0*/  FFMA.FTZ R19, R57, R2, R4 ;  /* 0x0000000239137223 */ /* 0x000fe20000010004 */
[----:B------:R-:W-:Y:S01]  /*30c0*/  IADD3 R43, PT, PT, -R23, R74, RZ ;  /* 0x0000004a172b7210 */ /* 0x000fe20007ffe1ff */
[----:B------:R-:W3:Y:S01]  /*30d0*/  LDS.64 R2, [UR5+0x210] ;  /* 0x00021005ff027984 */ /* 0x000ee20008000a00 */
[----:B------:R-:W-:Y:S01]  /*30e0*/  IADD3 R5, PT, PT, -R34, R5, RZ ;  /* 0x0000000522057210 */ /* 0x000fe20007ffe1ff */
[----:B------:R-:W4:Y:S01]  /*30f0*/  I2F.F16 R52, R52 ;  /* 0x0000003400347306 */ /* 0x000f220000200c00 */
[----:B------:R-:W-:Y:S01]  /*3100*/  SHF.R.U32.HI R16, RZ, 0x10, R11 ;  /* 0x00000010ff107819 */ /* 0x000fe2000001160b */
[----:B--2---:R-:W-:-:S03]  /*3110*/  HADD2.F32 R44, -RZ, R44.H0_H0 ;  /* 0x2000002cff2c7230 */ /* 0x004fc60000004100 */
[----:B------:R-:W-:Y:S01]  /*3120*/  LOP3.LUT R51, R16, 0xff, RZ, 0xc0, !PT ;  /* 0x000000ff10337812 */ /* 0x000fe200078ec0ff */
[----:B0-----:R-:W-:Y:S02]  /*3130*/  HADD2.F32 R41, -RZ, R41.H0_H0 ;  /* 0x20000029ff297230 */ /* 0x001fe40000004100 */
[----:B------:R-:W0:Y:S01]  /*3140*/  I2F.F16 R54, R54 ;  /* 0x0000003600367306 */ /* 0x000e220000200c00 */
[----:B------:R-:W-:Y:S01]  /*3150*/  IADD3 R46, PT, PT, -R34, R51, RZ ;  /* 0x00000033222e7210 */ /* 0x000fe20007ffe1ff */
[--C-:B-1----:R-:W-:Y:S01]  /*3160*/  HADD2.F32 R16, -RZ, R6.reuse.H0_H0 ;  /* 0x20000006ff107230 */ /* 0x102fe20000004100 */
[----:B------:R-:W-:Y:S01]  /*3170*/  LEA.HI R51, R11, -R34, RZ, 0x8 ;  /* 0x800000220b337211 */ /* 0x000fe200078f40ff */
[----:B------:R-:W-:Y:S02]  /*3180*/  HADD2.F32 R6, -RZ, R6.H1_H1 ;  /* 0x30000006ff067230 */ /* 0x000fe40000004100 */
[----:B----4-:R-:W-:Y:S02]  /*3190*/  HADD2.F32 R52, -RZ, R52.H0_H0 ;  /* 0x20000034ff347230 */ /* 0x010fe40000004100 */
[----:B------:R-:W1:Y:S01]  /*31a0*/  I2F.F16 R53, R53 ;  /* 0x0000003500357306 */ /* 0x000e620000200c00 */
[-C--:B------:R-:W-:Y:S01]  /*31b0*/  FFMA.FTZ R4, R44, R16.reuse, R17 ;  /* 0x000000102c047223 */ /* 0x080fe20000010011 */
[----:B------:R-:W-:Y:S01]  /*31c0*/  FFMA.FTZ R17, R41, R16, R10 ;  /* 0x0000001029117223 */ /* 0x000fe2000001000a */
[----:B0-----:R-:W-:-:S05]  /*31d0*/  HADD2.F32 R54, -RZ, R54.H0_H0 ;  /* 0x20000036ff367230 */ /* 0x001fca0000004100 */
[----:B------:R-:W0:Y:S01]  /*31e0*/  I2F.F16 R0, R0 ;  /* 0x0000000000007306 */ /* 0x000e220000200c00 */
[----:B------:R-:W-:Y:S01]  /*31f0*/  FFMA.FTZ R19, R54, R16, R19 ;  /* 0x0000001036137223 */ /* 0x000fe20000010013 */
[----:B-1----:R-:W-:-:S06]  /*3200*/  HADD2.F32 R53, -RZ, R53.H0_H0 ;  /* 0x20000035ff357230 */ /* 0x002fcc0000004100 */
[----:B------:R-:W1:Y:S01]  /*3210*/  I2F.F16 R21, R20 ;  /* 0x0000001400157306 */ /* 0x000e620000200c00 */
[----:B0-----:R-:W-:-:S07]  /*3220*/  HADD2.F32 R0, -RZ, R0.H0_H0 ;  /* 0x20000000ff007230 */ /* 0x001fce0000004100 */
[----:B------:R0:W2:Y:S01]  /*3230*/  I2F.F16 R20, R5 ;  /* 0x0000000500147306 */ /* 0x0000a20000200c00 */
[----:B-1----:R-:W-:-:S07]  /*3240*/  HADD2.F32 R21, -RZ, R21.H0_H0 ;  /* 0x20000015ff157230 */ /* 0x002fce0000004100 */
[----:B------:R-:W1:Y:S01]  /*3250*/  I2F.F16 R42, R42 ;  /* 0x0000002a002a7306 */ /* 0x000e620000200c00 */
[----:B0-----:R-:W-:Y:S01]  /*3260*/  FFMA.FTZ R5, R47, R16, R70 ;  /* 0x000000102f057223 */ /* 0x001fe20000010046 */
[--C-:B------:R-:W-:Y:S02]  /*3270*/  HADD2.F32 R16, -RZ, R7.reuse.H0_H0 ;  /* 0x20000007ff107230 */ /* 0x100fe40000004100 */
[----:B------:R-:W-:Y:S02]  /*3280*/  HADD2.F32 R7, -RZ, R7.H1_H1 ;  /* 0x30000007ff077230 */ /* 0x000fe40000004100 */
[-C--:B------:R-:W-:Y:S01]  /*3290*/  FFMA.FTZ R10, R52, R6.reuse, R5 ;  /* 0x00000006340a7223 */ /* 0x080fe20000010005 */
[-C--:B------:R-:W-:Y:S01]  /*32a0*/  FFMA.FTZ R5, R53, R6.reuse, R4 ;  /* 0x0000000635057223 */ /* 0x080fe20000010004 */
[----:B--2---:R-:W-:Y:S01]  /*32b0*/  HADD2.F32 R20, -RZ, R20.H0_H0 ;  /* 0x20000014ff147230 */ /* 0x004fe20000004100 */
[----:B------:R-:W0:Y:S01]  /*32c0*/  I2F.F16 R43, R43 ;  /* 0x0000002b002b7306 */ /* 0x000e220000200c00 */
[----:B------:R-:W-:Y:S01]  /*32d0*/  FFMA.FTZ R4, R0, R6, R17 ;  /* 0x0000000600047223 */ /* 0x000fe20000010011 */
[----:B------:R-:W-:-:S02]  /*32e0*/  FFMA.FTZ R11, R21, R16, R10 ;  /* 0x00000010150b7223 */ /* 0x000fc4000001000a */
[----:B------:R-:W-:Y:S01]  /*32f0*/  FFMA.FTZ R19, R20, R6, R19 ;  /* 0x0000000614137223 */ /* 0x000fe20000010013 */
[----:B-1----:R-:W-:-:S03]  /*3300*/  HADD2.F32 R42, -RZ, R42.H0_H0 ;  /* 0x2000002aff2a7230 */ /* 0x002fc60000004100 */
[----:B------:R-:W1:Y:S02]  /*3310*/  I2F.F16 R46, R46 ;  /* 0x0000002e002e7306 */ /* 0x000e640000200c00 */
[----:B------:R-:W-:Y:S01]  /*3320*/  FFMA.FTZ R6, R42, R16, R5 ;  /* 0x000000102a067223 */ /* 0x000fe20000010005 */
[----:B0-----:R-:W-:-:S05]  /*3330*/  HADD2.F32 R43, -RZ, R43.H0_H0 ;  /* 0x2000002bff2b7230 */ /* 0x001fca0000004100 */
[----:B------:R-:W0:Y:S01]  /*3340*/  I2F.F16 R48, R48 ;  /* 0x0000003000307306 */ /* 0x000e220000200c00 */
[----:B------:R-:W-:Y:S01]  /*3350*/  FFMA.FTZ R6, R49, R7, R6 ;  /* 0x0000000731067223 */ /* 0x000fe20000010006 */
[----:B------:R-:W-:Y:S02]  /*3360*/  FFMA.FTZ R17, R43, R16, R4 ;  /* 0x000000102b117223 */ /* 0x000fe40000010004 */
[----:B------:R-:W2:Y:S01]  /*3370*/  LDS.64 R4, [UR5+0x218] ;  /* 0x00021805ff047984 */ /* 0x000ea20008000a00 */
[----:B-1----:R-:W-:-:S03]  /*3380*/  HADD2.F32 R46, -RZ, R46.H0_H0 ;  /* 0x2000002eff2e7230 */ /* 0x002fc60000004100 */
[----:B------:R-:W1:Y:S02]  /*3390*/  I2F.F16 R50, R50 ;  /* 0x0000003200327306 */ /* 0x000e640000200c00 */
[----:B------:R-:W-:Y:S01]  /*33a0*/  FFMA.FTZ R10, R46, R16, R19 ;  /* 0x000000102e0a7223 */ /* 0x000fe20000010013 */
[----:B0-----:R-:W-:-:S05]  /*33b0*/  HADD2.F32 R48, -RZ, R48.H0_H0 ;  /* 0x20000030ff307230 */ /* 0x001fca0000004100 */
[----:B------:R-:W0:Y:S01]  /*33c0*/  I2F.F16 R51, R51 ;  /* 0x0000003300337306 */ /* 0x000e220000200c00 */
[----:B------:R-:W-:Y:S01]  /*33d0*/  FFMA.FTZ R11, R48, R7, R11 ;  /* 0x00000007300b7223 */ /* 0x000fe2000001000b */
[----:B-1----:R-:W-:-:S03]  /*33e0*/  HADD2.F32 R50, -RZ, R50.H0_H0 ;  /* 0x20000032ff327230 */ /* 0x002fc60000004100 */
[----:B------:R-:W-:Y:S02]  /*33f0*/  FMUL.FTZ R11, R32, R11 ;  /* 0x0000000b200b7220 */ /* 0x000fe40000410000 */
[----:B------:R-:W-:Y:S01]  /*3400*/  FFMA.FTZ R17, R50, R7, R17 ;  /* 0x0000000732117223 */ /* 0x000fe20000010011 */
[----:B0-----:R-:W-:-:S05]  /*3410*/  HADD2.F32 R51, -RZ, R51.H0_H0 ;  /* 0x20000033ff337230 */ /* 0x001fca0000004100 */
[----:B------:R-:W-:Y:S01]  /*3420*/  FFMA.FTZ R10, R51, R7, R10 ;  /* 0x00000007330a7223 */ /* 0x000fe2000001000a */
[--C-:B---3--:R-:W-:Y:S02]  /*3430*/  HADD2.F32 R7, -RZ, R2.reuse.H0_H0 ;  /* 0x20000002ff077230 */ /* 0x108fe40000004100 */
        /* <DEDUP_REMOVED lines=15> */
[--C-:B--2---:R-:W-:Y:S02]  /*3530*/  HADD2.F32 R19, -RZ, R4.reuse.H0_H0 ;  /* 0x20000004ff137230 */ /* 0x104fe40000004100 */
        /* <DEDUP_REMOVED lines=14> */
[----:B------:R-:W-:-:S02]  /*3620*/  HADD2.F32 R16, -RZ, R5.H1_H1 ;  /* 0x30000005ff107230 */ /* 0x000fc40000004100 */
[----:B------:R-:W0:Y:S01]  /*3630*/  LDS.64 R4, [UR5+0x10] ;  /* 0x00001005ff047984 */ /* 0x000e220008000a00 */
[-C--:B------:R-:W-:Y:S01]  /*3640*/  FFMA.FTZ R71, R21, R3.reuse, R18 ;  /* 0x0000000315477223 */ /* 0x080fe20000010012 */
[-C--:B------:R-:W-:Y:S01]  /*3650*/  FFMA.FTZ R18, R42, R3.reuse, R7 ;  /* 0x000000032a127223 */ /* 0x080fe20000010007 */
[-C--:B------:R-:W-:Y:S01]  /*3660*/  FFMA.FTZ R7, R43, R3.reuse, R2 ;  /* 0x000000032b077223 */ /* 0x080fe20000010002 */
[----:B------:R-:W-:Y:S01]  /*3670*/  FFMA.FTZ R70, R46, R3, R19 ;  /* 0x000000032e467223 */ /* 0x000fe20000010013 */
[-C--:B------:R-:W-:Y:S01]  /*3680*/  FFMA.FTZ R19, R48, R16.reuse, R71 ;  /* 0x0000001030137223 */ /* 0x080fe20000010047 */
[-C--:B------:R-:W-:Y:S01]  /*3690*/  FFMA.FTZ R2, R49, R16.reuse, R18 ;  /* 0x0000001031027223 */ /* 0x080fe20000010012 */
[----:B------:R-:W-:Y:S01]  /*36a0*/  FFMA.FTZ R3, R50, R16, R7 ;  /* 0x0000001032037223 */ /* 0x000fe20000010007 */
[----:B------:R-:W-:Y:S01]  /*36b0*/  FMUL.FTZ R7, R31, R6 ;  /* 0x000000061f077220 */ /* 0x000fe20000410000 */
[----:B------:R-:W-:Y:S01]  /*36c0*/  FMUL.FTZ R6, R30, R17 ;  /* 0x000000111e067220 */ /* 0x000fe20000410000 */
[----:B------:R-:W-:Y:S01]  /*36d0*/  FMUL.FTZ R17, R29, R10 ;  /* 0x0000000a1d117220 */ /* 0x000fe20000410000 */
[----:B------:R-:W-:Y:S01]  /*36e0*/  FFMA.FTZ R16, R51, R16, R70 ;  /* 0x0000001033107223 */ /* 0x000fe20000010046 */
[----:B------:R-:W-:Y:S01]  /*36f0*/  F2FP.F16.F32.PACK_AB R10, RZ, R11 ;  /* 0x0000000bff0a723e */ /* 0x000fe200000000ff */
[----:B------:R-:W-:Y:S01]  /*3700*/  FMUL.FTZ R19, R32, R19 ;  /* 0x0000001320137220 */ /* 0x000fe20000410000 */
[----:B------:R-:W-:Y:S01]  /*3710*/  F2FP.F16.F32.PACK_AB R7, RZ, R7 ;  /* 0x00000007ff07723e */ /* 0x000fe200000000ff */
[----:B------:R-:W-:Y:S01]  /*3720*/  FMUL.FTZ R18, R30, R3 ;  /* 0x000000031e127220 */ /* 0x000fe20000410000 */
[----:B------:R-:W-:Y:S01]  /*3730*/  F2FP.F16.F32.PACK_AB R11, RZ, R17 ;  /* 0x00000011ff0b723e */ /* 0x000fe200000000ff */
[----:B------:R-:W-:Y:S01]  /*3740*/  FMUL.FTZ R17, R31, R2 ;  /* 0x000000021f117220 */ /* 0x000fe20000410000 */
[----:B------:R-:W-:Y:S01]  /*3750*/  FMUL.FTZ R2, R29, R16 ;  /* 0x000000101d027220 */ /* 0x000fe20000410000 */
[----:B------:R-:W-:-:S02]  /*3760*/  F2FP.F16.F32.PACK_AB R16, RZ, R19 ;  /* 0x00000013ff10723e */ /* 0x000fc400000000ff */
[----:B------:R-:W-:Y:S02]  /*3770*/  F2FP.F16.F32.PACK_AB R6, RZ, R6 ;  /* 0x00000006ff06723e */ /* 0x000fe400000000ff */
[----:B------:R-:W-:Y:S02]  /*3780*/  F2FP.F16.F32.PACK_AB R17, RZ, R17 ;  /* 0x00000011ff11723e */ /* 0x000fe400000000ff */
[----:B------:R-:W-:Y:S02]  /*3790*/  F2FP.F16.F32.PACK_AB R19, RZ, R2 ;  /* 0x00000002ff13723e */ /* 0x000fe400000000ff */
[----:B------:R-:W1:Y:S01]  /*37a0*/  LDS.64 R2, [UR5+0x18] ;  /* 0x00001805ff027984 */ /* 0x000e620008000a00 */
[----:B------:R-:W-:Y:S02]  /*37b0*/  PRMT R16, R16, 0x5410, R17 ;  /* 0x0000541010107816 */ /* 0x000fe40000000011 */
[----:B------:R-:W-:Y:S02]  /*37c0*/  PRMT R10, R10, 0x5410, R7 ;  /* 0x000054100a0a7816 */ /* 0x000fe40000000007 */
[----:B------:R-:W-:Y:S01]  /*37d0*/  PRMT R7, R6, 0x5410, R11 ;  /* 0x0000541006077816 */ /* 0x000fe2000000000b */
[----:B------:R-:W-:Y:S01]  /*37e0*/  HADD2 R68, R16, R68 ;  /* 0x0000004410447230 */ /* 0x000fe20000000000 */
[----:B------:R-:W-:Y:S01]  /*37f0*/  F2FP.F16.F32.PACK_AB R18, RZ, R18 ;  /* 0x00000012ff12723e */ /* 0x000fe200000000ff */
[----:B------:R-:W2:Y:S01]  /*3800*/  LDS.64 R16, [UR5+0x310] ;  /* 0x00031005ff107984 */ /* 0x000ea20008000a00 */
[----:B------:R-:W-:-:S02]  /*3810*/  HFMA2 R66, R10, 1, 1, R66 ;  /* 0x3c003c000a427831 */ /* 0x000fc40000000042 */
[----:B------:R-:W-:Y:S01]  /*3820*/  PRMT R18, R18, 0x5410, R19 ;  /* 0x0000541012127816 */ /* 0x000fe20000000013 */
[----:B------:R-:W-:Y:S02]  /*3830*/  HFMA2 R67, R7, 1, 1, R67 ;  /* 0x3c003c0007437831 */ /* 0x000fe40000000043 */
[--C-:B0-----:R-:W-:Y:S02]  /*3840*/  HADD2.F32 R6, -RZ, R4.reuse.H0_H0 ;  /* 0x20000004ff067230 */ /* 0x101fe40000004100 */
[----:B------:R-:W-:Y:S02]  /*3850*/  HADD2.F32 R4, -RZ, R4.H1_H1 ;  /* 0x30000004ff047230 */ /* 0x000fe40000004100 */
[----:B------:R-:W-:Y:S02]  /*3860*/  HFMA2 R69, R18, 1, 1, R69 ;  /* 0x3c003c0012457831 */ /* 0x000fe40000000045 */
[C---:B------:R-:W-:Y:S01]  /*3870*/  FFMA.FTZ R11, R6.reuse, R8, RZ ;  /* 0x00000008060b7223 */ /* 0x040fe200000100ff */
[C---:B------:R-:W-:Y:S01]  /*3880*/  FFMA.FTZ R19, R6.reuse, R14, RZ ;  /* 0x0000000e06137223 */ /* 0x040fe200000100ff */
[----:B------:R-:W-:Y:S01]  /*3890*/  FFMA.FTZ R70, R6, R9, RZ ;  /* 0x0000000906467223 */ /* 0x000fe200000100ff */
[----:B------:R-:W-:Y:S01]  /*38a0*/  FFMA.FTZ R7, R65, R6, RZ ;  /* 0x0000000641077223 */ /* 0x000fe200000100ff */
[C---:B------:R-:W-:Y:S01]  /*38b0*/  FFMA.FTZ R10, R4.reuse, R63, R11 ;  /* 0x0000003f040a7223 */ /* 0x040fe2000001000b */
[----:B------:R-:W-:Y:S01]  /*38c0*/  FFMA.FTZ R18, R4, R64, R19 ;  /* 0x0000004004127223 */ /* 0x000fe20000010013 */
[----:B------:R-:W-:-:S02]  /*38d0*/  HADD2.F32 R11, -RZ, R5.H0_H0 ;  /* 0x20000005ff0b7230 */ /* 0x000fc40000004100 */
[----:B------:R-:W-:Y:S01]  /*38e0*/  FFMA.FTZ R19, R4, R15, R70 ;  /* 0x0000000f04137223 */ /* 0x000fe20000010046 */
[----:B------:R-:W-:Y:S02]  /*38f0*/  FFMA.FTZ R6, R62, R4, R7 ;  /* 0x000000043e067223 */ /* 0x000fe40000010007 */
[C---:B------:R-:W-:Y:S01]  /*3900*/  FFMA.FTZ R4, R11.reuse, R58, R10 ;  /* 0x0000003a0b047223 */ /* 0x040fe2000001000a */
[C---:B------:R-:W-:Y:S01]  /*3910*/  FFMA.FTZ R7, R11.reuse, R59, R18 ;  /* 0x0000003b0b077223 */ /* 0x040fe20000010012 */
[----:B------:R-:W-:Y:S01]  /*3920*/  FFMA.FTZ R10, R11, R60, R19 ;  /* 0x0000003c0b0a7223 */ /* 0x000fe20000010013 */
[----:B------:R-:W-:Y:S01]  /*3930*/  FFMA.FTZ R6, R61, R11, R6 ;  /* 0x0000000b3d067223 */ /* 0x000fe20000010006 */
[----:B------:R-:W0:Y:S01]  /*3940*/  LDS.64 R18, [UR5+0x410] ;  /* 0x00041005ff127984 */ /* 0x000e220008000a00 */
[----:B------:R-:W-:-:S05]  /*3950*/  HADD2.F32 R11, -RZ, R5.H1_H1 ;  /* 0x30000005ff0b7230 */ /* 0x000fca0000004100 */
[----:B------:R-:W-:Y:S01]  /*3960*/  FFMA.FTZ R5, R11, R55, R4 ;  /* 0x000000370b057223 */ /* 0x000fe20000010004 */
[----:B------:R-:W-:Y:S01]  /*3970*/  FFMA.FTZ R6, R45, R11, R6 ;  /* 0x0000000b2d067223 */ /* 0x000fe20000010006 */
[C---:B------:R-:W-:Y:S01]  /*3980*/  FFMA.FTZ R4, R11.reuse, R56, R7 ;  /* 0x000000380b047223 */ /* 0x040fe20000010007 */
[----:B------:R-:W-:Y:S01]  /*3990*/  FFMA.FTZ R11, R11, R57, R10 ;  /* 0x000000390b0b7223 */ /* 0x000fe2000001000a */
[--C-:B-1----:R-:W-:Y:S02]  /*39a0*/  HADD2.F32 R10, -RZ, R2.reuse.H0_H0 ;  /* 0x20000002ff0a7230 */ /* 0x102fe40000004100 */
[----:B------:R-:W-:-:S03]  /*39b0*/  HADD2.F32 R71, -RZ, R2.H1_H1 ;  /* 0x30000002ff477230 */ /* 0x000fc60000004100 */
[C---:B------:R-:W-:Y:S01]  /*39c0*/  FFMA.FTZ R2, R10.reuse, R44, R5 ;  /* 0x0000002c0a027223 */ /* 0x040fe20000010005 */
[----:B------:R-:W-:Y:S01]  /*39d0*/  FFMA.FTZ R5, R10, R41, R4 ;  /* 0x000000290a057223 */ /* 0x000fe20000010004 */
[----:B------:R-:W-:Y:S01]  /*39e0*/  FFMA.FTZ R7, R47, R10, R6 ;  /* 0x0000000a2f077223 */ /* 0x000fe20000010006 */
[--C-:B--2---:R-:W-:Y:S02]  /*39f0*/  HADD2.F32 R4, -RZ, R16.reuse.H0_H0 ;  /* 0x20000010ff047230 */ /* 0x104fe40000004100 */
[C---:B------:R-:W-:Y:S01]  /*3a00*/  FFMA.FTZ R73, R71.reuse, R53, R2 ;  /* 0x0000003547497223 */ /* 0x040fe20000010002 */
[----:B------:R-:W-:Y:S02]  /*3a10*/  HADD2.F32 R16, -RZ, R16.H1_H1 ;  /* 0x30000010ff107230 */ /* 0x000fe40000004100 */
[----:B------:R-:W-:Y:S01]  /*3a20*/  FFMA.FTZ R70, R52, R71, R7 ;  /* 0x0000004734467223 */ /* 0x000fe20000010007 */
[----:B------:R-:W-:Y:S01]  /*3a30*/  FFMA.FTZ R2, R71, R0, R5 ;  /* 0x0000000047027223 */ /* 0x000fe20000010005 */
        /* <DEDUP_REMOVED lines=9> */
[----:B------:R-:W-:-:S03]  /*3ad0*/  FFMA.FTZ R11, R10, R54, R11 ;  /* 0x000000360a0b7223 */ /* 0x000fc6000001000b */
[-C--:B------:R-:W-:Y:S01]  /*3ae0*/  FFMA.FTZ R76, R61, R16.reuse, R76 ;  /* 0x000000103d4c7223 */ /* 0x080fe2000001004c */
[-C--:B------:R-:W-:Y:S01]  /*3af0*/  FFMA.FTZ R74, R58, R16.reuse, R7 ;  /* 0x000000103a4a7223 */ /* 0x080fe20000010007 */
[-C--:B------:R-:W-:Y:S01]  /*3b00*/  FFMA.FTZ R75, R59, R16.reuse, R6 ;  /* 0x000000103b4b7223 */ /* 0x080fe20000010006 */
[----:B------:R-:W-:Y:S01]  /*3b10*/  FFMA.FTZ R16, R60, R16, R5 ;  /* 0x000000103c107223 */ /* 0x000fe20000010005 */
[----:B0-----:R-:W-:Y:S02]  /*3b20*/  HADD2.F32 R4, -RZ, R18.H0_H0 ;  /* 0x20000012ff047230 */ /* 0x001fe40000004100 */
[----:B------:R-:W-:-:S03]  /*3b30*/  FFMA.FTZ R71, R71, R20, R11 ;  /* 0x0000001447477223 */ /* 0x000fc6000001000b */
        /* <DEDUP_REMOVED lines=8> */
[-C--:B------:R-:W-:Y:S01]  /*3bc0*/  FFMA.FTZ R18, R62, R65.reuse, R7 ;  /* 0x000000413e127223 */ /* 0x080fe20000010007 */
[-C--:B------:R-:W-:Y:S01]  /*3bd0*/  FFMA.FTZ R64, R64, R65.reuse, R5 ;  /* 0x0000004140407223 */ /* 0x080fe20000010005 */
[----:B------:R-:W2:Y:S01]  /*3be0*/  LDG.E.128.CONSTANT R8, desc[UR10][R78.64] ;  /* 0x0000000a4e087981 */ /* 0x000ea2000c1e9d00 */
[----:B------:R-:W-:Y:S01]  /*3bf0*/  FFMA.FTZ R65, R15, R65, R4 ;  /* 0x000000410f417223 */ /* 0x000fe20000010004 */
[----:B------:R-:W-:-:S05]  /*3c00*/  MOV R15, UR8 ;  /* 0x00000008000f7c02 */ /* 0x000fca0008000f00 */
[----:B------:R-:W-:-:S05]  /*3c10*/  IMAD.WIDE R14, R15, 0x4, R78 ;  /* 0x000000040f0e7825 */ /* 0x000fca00078e024e */
[----:B------:R-:W3:Y:S01]  /*3c20*/  LDG.E.128.CONSTANT R4, desc[UR10][R14.64] ;  /* 0x0000000a0e047981 */ /* 0x000ee2000c1e9d00 */
[----:B------:R-:W-:Y:S02]  /*3c30*/  HADD2.F32 R62, -RZ, R19.H0_H0 ;  /* 0x20000013ff3e7230 */ /* 0x000fe40000004100 */
[----:B------:R-:W-:Y:S02]  /*3c40*/  HADD2.F32 R17, -RZ, R17.H1_H1 ;  /* 0x30000011ff117230 */ /* 0x000fe40000004100 */
[----:B------:R-:W-:Y:S02]  /*3c50*/  HADD2.F32 R19, -RZ, R19.H1_H1 ;  /* 0x30000013ff137230 */ /* 0x000fe40000004100 */
[-C--:B------:R-:W-:Y:S01]  /*3c60*/  FFMA.FTZ R18, R61, R62.reuse, R18 ;  /* 0x0000003e3d127223 */ /* 0x080fe20000010012 */
[-C--:B------:R-:W-:Y:S01]  /*3c70*/  FFMA.FTZ R58, R58, R62.reuse, R63 ;  /* 0x0000003e3a3a7223 */ /* 0x080fe2000001003f */
[-C--:B------:R-:W-:Y:S01]  /*3c80*/  FFMA.FTZ R59, R59, R62.reuse, R64 ;  /* 0x0000003e3b3b7223 */ /* 0x080fe20000010040 */
[----:B------:R-:W-:Y:S01]  /*3c90*/  FFMA.FTZ R60, R60, R62, R65 ;  /* 0x0000003e3c3c7223 */ /* 0x000fe20000010041 */
[----:B------:R-:W-:-:S02]  /*3ca0*/  HADD2.F32 R62, -RZ, R3.H0_H0 ;  /* 0x20000003ff3e7230 */ /* 0x000fc40000004100 */
[-C--:B------:R-:W-:Y:S01]  /*3cb0*/  FFMA.FTZ R76, R45, R17.reuse, R76 ;  /* 0x000000112d4c7223 */ /* 0x080fe2000001004c */
[----:B------:R-:W-:Y:S02]  /*3cc0*/  HADD2.F32 R3, -RZ, R3.H1_H1 ;  /* 0x30000003ff037230 */ /* 0x000fe40000004100 */
[----:B------:R-:W-:Y:S01]  /*3cd0*/  FFMA.FTZ R65, R55, R17, R74 ;  /* 0x0000001137417223 */ /* 0x000fe2000001004a */
[----:B------:R-:W-:Y:S01]  /*3ce0*/  FFMA.FTZ R18, R45, R19, R18 ;  /* 0x000000132d127223 */ /* 0x000fe20000010012 */
        /* <DEDUP_REMOVED lines=8> */
[-C--:B------:R-:W-:Y:S01]  /*3d70*/  FFMA.FTZ R70, R56, R17.reuse, R75 ;  /* 0x0000001138467223 */ /* 0x080fe2000001004b */
[----:B------:R-:W-:Y:S01]  /*3d80*/  FFMA.FTZ R71, R57, R17, R16 ;  /* 0x0000001139477223 */ /* 0x000fe20000010010 */
[----:B------:R-:W0:Y:S01]  /*3d90*/  LDS.64 R2, [UR5+0x318] ;  /* 0x00031805ff027984 */ /* 0x000e220008000a00 */
[----:B------:R-:W-:Y:S01]  /*3da0*/  FMUL.FTZ R63, R32, R63 ;  /* 0x0000003f203f7220 */ /* 0x000fe20000410000 */
[-C--:B------:R-:W-:Y:S01]  /*3db0*/  FFMA.FTZ R55, R55, R19.reuse, R58 ;  /* 0x0000001337377223 */ /* 0x080fe2000001003a */
[-C--:B------:R-:W-:Y:S01]  /*3dc0*/  FFMA.FTZ R74, R56, R19.reuse, R59 ;  /* 0x00000013384a7223 */ /* 0x080fe2000001003b */
[----:B------:R-:W1:Y:S01]  /*3dd0*/  LDS.64 R16, [UR5+0x418] ;  /* 0x00041805ff107984 */ /* 0x000e620008000a00 */
[----:B------:R-:W-:Y:S01]  /*3de0*/  FFMA.FTZ R19, R57, R19, R60 ;  /* 0x0000001339137223 */ /* 0x000fe2000001003c */
[----:B------:R-:W-:Y:S01]  /*3df0*/  F2FP.F16.F32.PACK_AB R58, RZ, R63 ;  /* 0x0000003fff3a723e */ /* 0x000fe200000000ff */
[----:B------:R-:W-:Y:S01]  /*3e00*/  FMUL.FTZ R61, R30, R61 ;  /* 0x0000003d1e3d7220 */ /* 0x000fe20000410000 */
[----:B------:R-:W-:-:S04]  /*3e10*/  FMUL.FTZ R62, R29, R62 ;  /* 0x0000003e1d3e7220 */ /* 0x000fc80000410000 */
[----:B------:R-:W-:Y:S02]  /*3e20*/  F2FP.F16.F32.PACK_AB R61, RZ, R61 ;  /* 0x0000003dff3d723e */ /* 0x000fe400000000ff */
[----:B------:R-:W-:-:S04]  /*3e30*/  F2FP.F16.F32.PACK_AB R62, RZ, R62 ;  /* 0x0000003eff3e723e */ /* 0x000fc800000000ff */
[----:B------:R-:W-:-:S05]  /*3e40*/  PRMT R61, R61, 0x5410, R62 ;  /* 0x000054103d3d7816 */ /* 0x000fca000000003e */
[----:B------:R-:W-:Y:S02]  /*3e50*/  HADD2 R33, R61, R33 ;  /* 0x000000213d217230 */ /* 0x000fe40000000000 */
[----:B0-----:R-:W-:Y:S02]  /*3e60*/  HADD2.F32 R45, -RZ, R2.H0_H0 ;  /* 0x20000002ff2d7230 */ /* 0x001fe40000004100 */
[----:B-1----:R-:W-:-:S03]  /*3e70*/  HADD2.F32 R73, -RZ, R16.H0_H0 ;  /* 0x20000010ff497230 */ /* 0x002fc60000004100 */
        /* <DEDUP_REMOVED lines=9> */
[----:B------:R-:W-:-:S04]  /*3f10*/  HADD2.F32 R16, -RZ, R16.H1_H1 ;  /* 0x30000010ff107230 */ /* 0x000fc80000004100 */
[----:B------:R-:W-:Y:S01]  /*3f20*/  F2FP.F16.F32.PACK_AB R54, RZ, R54 ;  /* 0x00000036ff36723e */ /* 0x000fe200000000ff */
[----:B------:R-:W-:-:S03]  /*3f30*/  FFMA.FTZ R73, R20, R16, R73 ;  /* 0x0000001014497223 */ /* 0x000fc60000010049 */
[----:B------:R-:W-:-:S05]  /*3f40*/  PRMT R58, R58, 0x5410, R54 ;  /* 0x000054103a3a7816 */ /* 0x000fca0000000036 */
[----:B------:R-:W-:Y:S02]  /*3f50*/  HFMA2 R28, R58, 1, 1, R28 ;  /* 0x3c003c003a1c7831 */ /* 0x000fe4000000001c */
[----:B------:R-:W-:-:S05]  /*3f60*/  HADD2.F32 R58, -RZ, R2.H1_H1 ;  /* 0x30000002ff3a7230 */ /* 0x000fca0000004100 */
[-C--:B------:R-:W-:Y:S01]  /*3f70*/  FFMA.FTZ R2, R52, R58.reuse, R57 ;  /* 0x0000003a34027223 */ /* 0x080fe20000010039 */
[CC--:B------:R-:W-:Y:S01]  /*3f80*/  FFMA.FTZ R57, R53.reuse, R58.reuse, R56 ;  /* 0x0000003a35397223 */ /* 0x0c0fe20000010038 */
[-C--:B------:R-:W-:Y:S01]  /*3f90*/  FFMA.FTZ R56, R0, R58.reuse, R59 ;  /* 0x0000003a00387223 */ /* 0x080fe2000001003b */
[----:B------:R-:W-:Y:S01]  /*3fa0*/  FFMA.FTZ R71, R20, R58, R71 ;  /* 0x0000003a14477223 */ /* 0x000fe20000010047 */
[-C--:B------:R-:W-:Y:S01]  /*3fb0*/  FFMA.FTZ R58, R0, R16.reuse, R65 ;  /* 0x00000010003a7223 */ /* 0x080fe20000010041 */
[-C--:B------:R-:W-:Y:S01]  /*3fc0*/  FFMA.FTZ R52, R52, R16.reuse, R63 ;  /* 0x0000001034347223 */ /* 0x080fe2000001003f */
[----:B------:R-:W-:Y:S01]  /*3fd0*/  FFMA.FTZ R53, R53, R16, R60 ;  /* 0x0000001035357223 */ /* 0x000fe2000001003c */
[----:B------:R-:W-:Y:S01]  /*3fe0*/  HADD2.F32 R16, -RZ, R3.H0_H0 ;  /* 0x20000003ff107230 */ /* 0x000fe20000004100 */
[----:B--2---:R-:W-:Y:S02]  /*3ff0*/  SHF.R.U32.HI R0, RZ, 0x8, R8 ;  /* 0x00000008ff007819 */ /* 0x004fe40000011608 */
[----:B------:R-:W-:-:S02]  /*4000*/  SHF.R.U32.HI R59, RZ, 0x8, R9 ;  /* 0x00000008ff3b7819 */ /* 0x000fc40000011609 */
[----:B------:R-:W-:Y:S01]  /*4010*/  LOP3.LUT R20, R0, 0xff, RZ, 0xc0, !PT ;  /* 0x000000ff00147812 */ /* 0x000fe200078ec0ff */
[----:B------:R-:W-:Y:S02]  /*4020*/  HADD2.F32 R0, -RZ, R3.H1_H1 ;  /* 0x30000003ff007230 */ /* 0x000fe40000004100 */
[-C--:B------:R-:W-:Y:S01]  /*4030*/  FFMA.FTZ R3, R21, R16.reuse, R2 ;  /* 0x0000001015037223 */ /* 0x080fe20000010002 */
[----:B------:R-:W-:Y:S01]  /*4040*/  LOP3.LUT R61, R59, 0xff, RZ, 0xc0, !PT ;  /* 0x000000ff3b3d7812 */ /* 0x000fe200078ec0ff */
[----:B------:R-:W-:Y:S01]  /*4050*/  FFMA.FTZ R2, R42, R16, R57 ;  /* 0x000000102a027223 */ /* 0x000fe20000010039 */
[----:B------:R-:W-:Y:S01]  /*4060*/  IADD3 R59, PT, PT, -R35, R20, RZ ;  /* 0x00000014233b7210 */ /* 0x000fe20007ffe1ff */
[-C--:B------:R-:W-:Y:S01]  /*4070*/  FFMA.FTZ R57, R43, R16.reuse, R56 ;  /* 0x000000102b397223 */ /* 0x080fe20000010038 */
[----:B------:R-:W-:Y:S01]  /*4080*/  FFMA.FTZ R20, R46, R16, R71 ;  /* 0x000000102e147223 */ /* 0x000fe20000010047 */
[----:B------:R-:W-:Y:S01]  /*4090*/  SHF.R.U32.HI R56, RZ, 0x8, R10 ;  /* 0x00000008ff387819 */ /* 0x000fe2000001160a */
[-C--:B------:R-:W-:Y:S01]  /*40a0*/  FFMA.FTZ R3, R48, R0.reuse, R3 ;  /* 0x0000000030037223 */ /* 0x080fe20000010003 */
[-C--:B------:R-:W-:Y:S01]  /*40b0*/  FFMA.FTZ R2, R49, R0.reuse, R2 ;  /* 0x0000000031027223 */ /* 0x080fe20000010002 */
[-C--:B------:R-:W-:Y:S01]  /*40c0*/  FFMA.FTZ R57, R50, R0.reuse, R57 ;  /* 0x0000000032397223 */ /* 0x080fe20000010039 */
[----:B------:R-:W-:Y:S01]  /*40d0*/  FFMA.FTZ R0, R51, R0, R20 ;  /* 0x0000000033007223 */ /* 0x000fe20000010014 */
[----:B------:R-:W-:Y:S01]  /*40e0*/  LOP3.LUT R20, R56, 0xff, RZ, 0xc0, !PT ;  /* 0x000000ff38147812 */ /* 0x000fe200078ec0ff */
[--C-:B------:R-:W-:Y:S01]  /*40f0*/  HADD2.F32 R56, -RZ, R17.reuse.H0_H0 ;  /* 0x20000011ff387230 */ /* 0x100fe20000004100 */
[----:B------:R-:W-:Y:S01]  /*4100*/  LEA.HI R45, R8, -R35, RZ, 0x8 ;  /* 0x80000023082d7211 */ /* 0x000fe200078f40ff */
[----:B------:R-:W-:Y:S01]  /*4110*/  FMUL.FTZ R3, R32, R3 ;  /* 0x0000000320037220 */ /* 0x000fe20000410000 */
[----:B------:R-:W-:Y:S01]  /*4120*/  IADD3 R71, PT, PT, -R23, R20, RZ ;  /* 0x0000001417477210 */ /* 0x000fe20007ffe1ff */
[----:B------:R-:W-:Y:S01]  /*4130*/  HADD2.F32 R20, -RZ, R17.H1_H1 ;  /* 0x30000011ff147230 */ /* 0x000fe20000004100 */
[----:B------:R-:W-:Y:S01]  /*4140*/  LOP3.LUT R64, R8, 0xff, RZ, 0xc0, !PT ;  /* 0x000000ff08407812 */ /* 0x000fe200078ec0ff */
[-C--:B------:R-:W-:Y:S01]  /*4150*/  FFMA.FTZ R21, R21, R56.reuse, R52 ;  /* 0x0000003815157223 */ /* 0x080fe20000010034 */
[----:B------:R-:W-:Y:S01]  /*4160*/  SHF.R.U32.HI R8, RZ, 0x10, R8 ;  /* 0x00000010ff087819 */ /* 0x000fe20000011608 */
[-C--:B------:R-:W-:Y:S01]  /*4170*/  FFMA.FTZ R42, R42, R56.reuse, R53 ;  /* 0x000000382a2a7223 */ /* 0x080fe20000010035 */
[----:B------:R-:W-:Y:S01]  /*4180*/  LOP3.LUT R19, R9, 0xff, RZ, 0xc0, !PT ;  /* 0x000000ff09137812 */ /* 0x000fe200078ec0ff */
[----:B------:R-:W-:Y:S01]  /*4190*/  FFMA.FTZ R43, R43, R56, R58 ;  /* 0x000000382b2b7223 */ /* 0x000fe2000001003a */
[----:B------:R-:W-:Y:S01]  /*41a0*/  FFMA.FTZ R17, R48, R20, R21 ;  /* 0x0000001430117223 */ /* 0x000fe20000010015 */
[----:B------:R-:W-:Y:S01]  /*41b0*/  LEA.HI R47, R9, -R36, RZ, 0x8 ;  /* 0x80000024092f7211 */ /* 0x000fe200078f40ff */
[----:B------:R-:W-:Y:S01]  /*41c0*/  FFMA.FTZ R46, R46, R56, R73 ;  /* 0x000000382e2e7223 */ /* 0x000fe20000010049 */
[----:B------:R-:W-:Y:S01]  /*41d0*/  LOP3.LUT R52, R8, 0xff, RZ, 0xc0, !PT ;  /* 0x000000ff08347812 */ /* 0x000fe200078ec0ff */
[-C--:B------:R-:W-:Y:S01]  /*41e0*/  FFMA.FTZ R8, R49, R20.reuse, R42 ;  /* 0x0000001431087223 */ /* 0x080fe2000001002a */
[----:B------:R-:W-:Y:S01]  /*41f0*/  SHF.R.U32.HI R21, RZ, 0x10, R9 ;  /* 0x00000010ff157819 */ /* 0x000fe20000011609 */
[-C--:B------:R-:W-:Y:S01]  /*4200*/  FFMA.FTZ R9, R50, R20.reuse, R43 ;  /* 0x0000001432097223 */ /* 0x080fe2000001002b */
[----:B------:R-:W-:Y:S01]  /*4210*/  IADD3 R18, PT, PT, -R36, R19, RZ ;  /* 0x0000001324127210 */ /* 0x000fe20007ffe1ff */
[----:B------:R-:W-:Y:S01]  /*4220*/  FFMA.FTZ R20, R51, R20, R46 ;  /* 0x0000001433147223 */ /* 0x000fe2000001002e */
[----:B------:R-:W-:Y:S01]  /*4230*/  LEA.HI R44, R10, -R23, RZ, 0x8 ;  /* 0x800000170a2c7211 */ /* 0x000fe200078f40ff */
[----:B------:R-:W-:Y:S01]  /*4240*/  FMUL.FTZ R9, R30, R9 ;  /* 0x000000091e097220 */ /* 0x000fe20000410000 */
[----:B------:R-:W-:Y:S01]  /*4250*/  LEA.HI R41, R11, -R34, RZ, 0x8 ;  /* 0x800000220b297211 */ /* 0x000fe200078f40ff */
[----:B------:R-:W-:Y:S01]  /*4260*/  FMUL.FTZ R20, R29, R20 ;  /* 0x000000141d147220 */ /* 0x000fe20000410000 */
[----:B------:R-:W-:Y:S01]  /*4270*/  LOP3.LUT R19, R11, 0xff, RZ, 0xc0, !PT ;  /* 0x000000ff0b137812 */ /* 0x000fe200078ec0ff */
[----:B------:R0:W-:Y:S01]  /*4280*/  I2F.F16 R16, R59 ;  /* 0x0000003b00107306 */ /* 0x0001e20000200c00 */
[----:B------:R-:W-:Y:S01]  /*4290*/  LOP3.LUT R70, R10, 0xff, RZ, 0xc0, !PT ;  /* 0x000000ff0a467812 */ /* 0x000fe200078ec0ff */
[C---:B------:R-:W-:Y:S01]  /*42a0*/  FMUL.FTZ R8, R31.reuse, R8 ;  /* 0x000000081f087220 */ /* 0x040fe20000410000 */
[--C-:B------:R-:W-:Y:S01]  /*42b0*/  SHF.R.U32.HI R60, RZ, 0x8, R11.reuse ;  /* 0x00000008ff3c7819 */ /* 0x100fe2000001160b */
[----:B------:R-:W-:Y:S01]  /*42c0*/  FMUL.FTZ R57, R30, R57 ;  /* 0x000000391e397220 */ /* 0x000fe20000410000 */
[----:B------:R-:W-:Y:S01]  /*42d0*/  SHF.R.U32.HI R42, RZ, 0x10, R10 ;  /* 0x00000010ff2a7819 */ /* 0x000fe2000001160a */
[----:B------:R-:W-:Y:S01]  /*42e0*/  FMUL.FTZ R17, R32, R17 ;  /* 0x0000001120117220 */ /* 0x000fe20000410000 */
[----:B------:R-:W-:Y:S01]  /*42f0*/  SHF.R.U32.HI R43, RZ, 0x10, R11 ;  /* 0x00000010ff2b7819 */ /* 0x000fe2000001160b */
[----:B------:R-:W-:Y:S01]  /*4300*/  FMUL.FTZ R11, R31, R2 ;  /* 0x000000021f0b7220 */ /* 0x000fe20000410000 */
[----:B------:R-:W-:Y:S01]  /*4310*/  F2FP.F16.F32.PACK_AB R10, RZ, R3 ;  /* 0x00000003ff0a723e */ /* 0x000fe200000000ff */
[----:B------:R-:W-:Y:S01]  /*4320*/  I2F.F16 R18, R18 ;  /* 0x0000001200127306 */ /* 0x000fe20000200c00 */
[----:B------:R-:W1:Y:S01]  /*4330*/  LDS.64 R2, [UR5+0x120] ;  /* 0x00012005ff027984 */ /* 0x000e620008000a00 */
[----:B------:R-:W-:-:S02]  /*4340*/  LOP3.LUT R42, R42, 0xff, RZ, 0xc0, !PT ;  /* 0x000000ff2a2a7812 */ /* 0x000fc400078ec0ff */
[----:B------:R-:W-:Y:S02]  /*4350*/  F2FP.F16.F32.PACK_AB R11, RZ, R11 ;  /* 0x0000000bff0b723e */ /* 0x000fe400000000ff */
[----:B------:R-:W-:Y:S02]  /*4360*/  F2FP.F16.F32.PACK_AB R9, RZ, R9 ;  /* 0x00000009ff09723e */ /* 0x000fe400000000ff */
[----:B------:R-:W-:Y:S01]  /*4370*/  F2FP.F16.F32.PACK_AB R20, RZ, R20 ;  /* 0x00000014ff14723e */ /* 0x000fe200000000ff */
[----:B------:R-:W2:Y:S01]  /*4380*/  I2F.F16 R71, R71 ;  /* 0x0000004700477306 */ /* 0x000ea20000200c00 */
[----:B------:R-:W-:Y:S02]  /*4390*/  LOP3.LUT R21, R21, 0xff, RZ, 0xc0, !PT ;  /* 0x000000ff15157812 */ /* 0x000fe400078ec0ff */
[----:B------:R-:W-:Y:S02]  /*43a0*/  IADD3 R58, PT, PT, -R23, R42, RZ ;  /* 0x0000002a173a7210 */ /* 0x000fe40007ffe1ff */
[----:B------:R-:W-:-:S02]  /*43b0*/  PRMT R42, R10, 0x5410, R11 ;  /* 0x000054100a2a7816 */ /* 0x000fc4000000000b */
[----:B0-----:R-:W-:Y:S01]  /*43c0*/  LOP3.LUT R59, R60, 0xff, RZ, 0xc0, !PT ;  /* 0x000000ff3c3b7812 */ /* 0x001fe200078ec0ff */
[----:B------:R-:W0:Y:S01]  /*43d0*/  I2F.F16 R45, R45 ;  /* 0x0000002d002d7306 */ /* 0x000e220000200c00 */
[----:B------:R-:W-:Y:S01]  /*43e0*/  PRMT R9, R9, 0x5410, R20 ;  /* 0x0000541009097816 */ /* 0x000fe20000000014 */
[----:B------:R-:W-:Y:S01]  /*43f0*/  HFMA2 R40, R42, 1, 1, R40 ;  /* 0x3c003c002a287831 */ /* 0x000fe20000000028 */
[----:B------:R-:W-:Y:S01]  /*4400*/  IADD3 R60, PT, PT, -R36, R21, RZ ;  /* 0x00000015243c7210 */ /* 0x000fe20007ffe1ff */
[----:B------:R-:W-:Y:S01]  /*4410*/  FMUL.FTZ R21, R29, R0 ;  /* 0x000000001d157220 */ /* 0x000fe20000410000 */
[----:B------:R-:W-:Y:S01]  /*4420*/  LOP3.LUT R43, R43, 0xff, RZ, 0xc0, !PT ;  /* 0x000000ff2b2b7812 */ /* 0x000fe200078ec0ff */
[----:B------:R-:W-:Y:S01]  /*4430*/  HADD2 R39, R9, R39 ;  /* 0x0000002709277230 */ /* 0x000fe20000000000 */
[----:B------:R-:W-:Y:S01]  /*4440*/  IADD3 R55, PT, PT, -R34, R19, RZ ;  /* 0x0000001322377210 */ /* 0x000fe20007ffe1ff */
[----:B------:R-:W4:Y:S01]  /*4450*/  I2F.F16 R58, R58 ;  /* 0x0000003a003a7306 */ /* 0x000f220000200c00 */
[----:B---3--:R-:W-:Y:S01]  /*4460*/  LOP3.LUT R42, R4, 0xff, RZ, 0xc0, !PT ;  /* 0x000000ff042a7812 */ /* 0x008fe200078ec0ff */
[----:B--2---:R-:W-:Y:S01]  /*4470*/  HADD2.F32 R71, -RZ, R71.H0_H0 ;  /* 0x20000047ff477230 */ /* 0x004fe20000004100 */
[----:B------:R-:W-:-:S02]  /*4480*/  IADD3 R19, PT, PT, -R35, R64, RZ ;  /* 0x0000004023137210 */ /* 0x000fc40007ffe1ff */
[----:B------:R-:W-:Y:S02]  /*4490*/  IADD3 R43, PT, PT, -R34, R43, RZ ;  /* 0x0000002b222b7210 */ /* 0x000fe40007ffe1ff */
[----:B------:R-:W-:Y:S01]  /*44a0*/  F2FP.F16.F32.PACK_AB R8, RZ, R8 ;  /* 0x00000008ff08723e */ /* 0x000fe200000000ff */
[----:B------:R-:W-:Y:S01]  /*44b0*/  I2F.F16 R55, R55 ;  /* 0x0000003700377306 */ /* 0x000fe20000200c00 */
[----:B------:R-:W-:Y:S01]  /*44c0*/  LOP3.LUT R11, R5, 0xff, RZ, 0xc0, !PT ;  /* 0x000000ff050b7812 */ /* 0x000fe200078ec0ff */
[----:B0-----:R-:W-:Y:S01]  /*44d0*/  HADD2.F32 R45, -RZ, R45.H0_H0 ;  /* 0x2000002dff2d7230 */ /* 0x001fe20000004100 */
[----:B------:R-:W-:Y:S02]  /*44e0*/  LOP3.LUT R9, R7, 0xff, RZ, 0xc0, !PT ;  /* 0x000000ff07097812 */ /* 0x000fe400078ec0ff */
[----:B------:R-:W-:Y:S02]  /*44f0*/  F2FP.F16.F32.PACK_AB R0, RZ, R57 ;  /* 0x00000039ff00723e */ /* 0x000fe400000000ff */
[----:B------:R-:W-:Y:S01]  /*4500*/  F2FP.F16.F32.PACK_AB R10, RZ, R21 ;  /* 0x00000015ff0a723e */ /* 0x000fe200000000ff */
[----:B------:R0:W-:Y:S01]  /*4510*/  I2F.F16 R57, R43 ;  /* 0x0000002b00397306 */ /* 0x0001e20000200c00 */
[----:B------:R-:W-:Y:S01]  /*4520*/  F2FP.F16.F32.PACK_AB R17, RZ, R17 ;  /* 0x00000011ff11723e */ /* 0x000fe200000000ff */
[--C-:B-1----:R-:W-:Y:S01]  /*4530*/  HADD2.F32 R51, -RZ, R2.reuse.H0_H0 ;  /* 0x20000002ff337230 */ /* 0x102fe20000004100 */
[----:B------:R-:W-:Y:S01]  /*4540*/  IADD3 R70, PT, PT, -R23, R70, RZ ;  /* 0x0000004617467210 */ /* 0x000fe20007ffe1ff */
[----:B------:R-:W-:Y:S01]  /*4550*/  HADD2.F32 R20, -RZ, R2.H1_H1 ;  /* 0x30000002ff147230 */ /* 0x000fe20000004100 */
[----:B------:R-:W-:Y:S01]  /*4560*/  IADD3 R46, PT, PT, -R35, R42, RZ ;  /* 0x0000002a232e7210 */ /* 0x000fe20007ffe1ff */
[----:B----4-:R-:W-:Y:S01]  /*4570*/  HADD2.F32 R58, -RZ, R58.H0_H0 ;  /* 0x2000003aff3a7230 */ /* 0x010fe20000004100 */
[C---:B------:R-:W-:Y:S01]  /*4580*/  IADD3 R42, PT, PT, -R36.reuse, R11, RZ ;  /* 0x0000000b242a7210 */ /* 0x040fe20007ffe1ff */
[----:B------:R-:W1:Y:S01]  /*4590*/  I2F.F16 R19, R19 ;  /* 0x0000001300137306 */ /* 0x000e620000200c00 */
[----:B------:R-:W-:-:S02]  /*45a0*/  IADD3 R61, PT, PT, -R36, R61, RZ ;  /* 0x0000003d243d7210 */ /* 0x000fc40007ffe1ff */
[----:B------:R-:W-:Y:S02]  /*45b0*/  IADD3 R65, PT, PT, -R34, R59, RZ ;  /* 0x0000003b22417210 */ /* 0x000fe40007ffe1ff */
[----:B------:R-:W-:Y:S01]  /*45c0*/  PRMT R11, R0, 0x5410, R10 ;  /* 0x00005410000b7816 */ /* 0x000fe2000000000a */
[----:B------:R-:W-:Y:S01]  /*45d0*/  HADD2.F32 R10, -RZ, R3.H1_H1 ;  /* 0x30000003ff0a7230 */ /* 0x000fe20000004100 */
[----:B------:R-:W-:Y:S01]  /*45e0*/  PRMT R17, R17, 0x5410, R8 ;  /* 0x0000541011117816 */ /* 0x000fe20000000008 */
[----:B------:R-:W2:Y:S01]  /*45f0*/  I2F.F16 R54, R70 ;  /* 0x0000004600367306 */ /* 0x000ea20000200c00 */
[----:B0-----:R-:W-:Y:S01]  /*4600*/  IADD3 R43, PT, PT, -R34, R9, RZ ;  /* 0x00000009222b7210 */ /* 0x001fe20007ffe1ff */
[----:B------:R-:W-:Y:S01]  /*4610*/  HADD2 R37, R11, R37 ;  /* 0x000000250b257230 */ /* 0x000fe20000000000 */
[----:B------:R-:W-:Y:S01]  /*4620*/  LOP3.LUT R0, R6, 0xff, RZ, 0xc0, !PT ;  /* 0x000000ff06007812 */ /* 0x000fe200078ec0ff */
[----:B------:R-:W0:Y:S01]  /*4630*/  LDS.64 R8, [UR5+0x128] ;  /* 0x00012805ff087984 */ /* 0x000e220008000a00 */
[----:B------:R-:W-:Y:S01]  /*4640*/  LEA.HI R64, R4, -R35, RZ, 0x8 ;  /* 0x8000002304407211 */ /* 0x000fe200078f40ff */
[----:B------:R-:W-:Y:S01]  /*4650*/  HFMA2 R38, R17, 1, 1, R38 ;  /* 0x3c003c0011267831 */ /* 0x000fe20000000026 */
[----:B------:R-:W-:Y:S01]  /*4660*/  IADD3 R48, PT, PT, -R23, R0, RZ ;  /* 0x0000000017307210 */ /* 0x000fe20007ffe1ff */
[----:B------:R-:W3:Y:S01]  /*4670*/  I2F.F16 R70, R61 ;  /* 0x0000003d00467306 */ /* 0x000ee20000200c00 */
[----:B------:R-:W-:Y:S01]  /*4680*/  IADD3 R52, PT, PT, -R35, R52, RZ ;  /* 0x0000003423347210 */ /* 0x000fe20007ffe1ff */
[----:B------:R-:W-:Y:S01]  /*4690*/  HADD2.F32 R11, -RZ, R3.H0_H0 ;  /* 0x20000003ff0b7230 */ /* 0x000fe20000004100 */
[--C-:B------:R-:W-:Y:S01]  /*46a0*/  SHF.R.U32.HI R0, RZ, 0x8, R4.reuse ;  /* 0x00000008ff007819 */ /* 0x100fe20000011604 */
[----:B-1----:R-:W-:Y:S01]  /*46b0*/  HADD2.F32 R3, -RZ, R19.H0_H0 ;  /* 0x20000013ff037230 */ /* 0x002fe20000004100 */
[----:B------:R-:W-:Y:S01]  /*46c0*/  SHF.R.U32.HI R4, RZ, 0x10, R4 ;  /* 0x00000010ff047819 */ /* 0x000fe20000011604 */
[----:B------:R-:W-:Y:S01]  /*46d0*/  HADD2.F32 R57, -RZ, R57.H0_H0 ;  /* 0x20000039ff397230 */ /* 0x000fe20000004100 */
[----:B------:R-:W-:Y:S01]  /*46e0*/  SHF.R.U32.HI R2, RZ, 0x8, R5 ;  /* 0x00000008ff027819 */ /* 0x000fe20000011605 */
[----:B------:R-:W1:Y:S01]  /*46f0*/  I2F.F16 R65, R65 ;  /* 0x0000004100417306 */ /* 0x000e620000200c00 */
[----:B------:R-:W-:-:S02]  /*4700*/  LOP3.LUT R0, R0, 0xff, RZ, 0xc0, !PT ;  /* 0x000000ff00007812 */ /* 0x000fc400078ec0ff */
[----:B------:R-:W-:Y:S02]  /*4710*/  LOP3.LUT R4, R4, 0xff, RZ, 0xc0, !PT ;  /* 0x000000ff04047812 */ /* 0x000fe400078ec0ff */
[----:B------:R-:W-:Y:S02]  /*4720*/  LEA.HI R74, R5, -R36, RZ, 0x8 ;  /* 0x80000024054a7211 */ /* 0x000fe400078f40ff */
[----:B------:R-:W-:Y:S01]  /*4730*/  SHF.R.U32.HI R17, RZ, 0x10, R5 ;  /* 0x00000010ff117819 */ /* 0x000fe20000011605 */
[----:B------:R4:W4:Y:S01]  /*4740*/  I2F.F16 R59, R52 ;  /* 0x00000034003b7306 */ /* 0x0009220000200c00 */
[----:B------:R-:W-:Y:S01]  /*4750*/  LOP3.LUT R5, R2, 0xff, RZ, 0xc0, !PT ;  /* 0x000000ff02057812 */ /* 0x000fe200078ec0ff */
[----:B------:R-:W-:Y:S01]  /*4760*/  HADD2.F32 R2, -RZ, R55.H0_H0 ;  /* 0x20000037ff027230 */ /* 0x000fe20000004100 */
[C---:B------:R-:W-:Y:S01]  /*4770*/  IADD3 R49, PT, PT, -R35.reuse, R0, RZ ;  /* 0x0000000023317210 */ /* 0x040fe20007ffe1ff */
[----:B------:R-:W-:Y:S01]  /*4780*/  HADD2.F32 R0, -RZ, R18.H0_H0 ;  /* 0x20000012ff007230 */ /* 0x000fe20000004100 */
[----:B------:R-:W-:Y:S01]  /*4790*/  IADD3 R55, PT, PT, -R35, R4, RZ ;  /* 0x0000000423377210 */ /* 0x000fe20007ffe1ff */
[----:B--2---:R-:W-:Y:S01]  /*47a0*/  HADD2.F32 R4, -RZ, R54.H0_H0 ;  /* 0x20000036ff047230 */ /* 0x004fe20000004100 */
[----:B------:R-:W-:Y:S01]  /*47b0*/  IADD3 R50, PT, PT, -R36, R5, RZ ;  /* 0x0000000524327210 */ /* 0x000fe20007ffe1ff */
[----:B------:R-:W2:Y:S01]  /*47c0*/  I2F.F16 R60, R60 ;  /* 0x0000003c003c7306 */ /* 0x000ea20000200c00 */
[----:B---3--:R-:W-:-:S02]  /*47d0*/  HADD2.F32 R70, -RZ, R70.H0_H0 ;  /* 0x20000046ff467230 */ /* 0x008fc40000004100 */
[-C--:B------:R-:W-:Y:S01]  /*47e0*/  FFMA.FTZ R19, R0, R51.reuse, RZ ;  /* 0x0000003300137223 */ /* 0x080fe200000100ff */
[----:B------:R-:W-:Y:S02]  /*47f0*/  HADD2.F32 R5, -RZ, R16.H0_H0 ;  /* 0x20000010ff057230 */ /* 0x000fe40000004100 */
[-C--:B------:R-:W-:Y:S01]  /*4800*/  FFMA.FTZ R18, R3, R51.reuse, RZ ;  /* 0x0000003303127223 */ /* 0x080fe200000100ff */
[----:B-1----:R-:W-:Y:S02]  /*4810*/  HADD2.F32 R65, -RZ, R65.H0_H0 ;  /* 0x20000041ff417230 */ /* 0x002fe40000004100 */
[-C--:B------:R-:W-:Y:S01]  /*4820*/  FFMA.FTZ R16, R4, R51.reuse, RZ ;  /* 0x0000003304107223 */ /* 0x080fe200000100ff */
[----:B----4-:R-:W-:Y:S01]  /*4830*/  FFMA.FTZ R52, R2, R51, RZ ;  /* 0x0000003302347223 */ /* 0x010fe200000100ff */
[-C--:B------:R-:W-:Y:S01]  /*4840*/  FFMA.FTZ R51, R70, R20.reuse, R19 ;  /* 0x0000001446337223 */ /* 0x080fe20000010013 */
[-C--:B------:R-:W-:Y:S01]  /*4850*/  FFMA.FTZ R18, R5, R20.reuse, R18 ;  /* 0x0000001405127223 */ /* 0x080fe20000010012 */
[-C--:B------:R-:W-:Y:S01]  /*4860*/  FFMA.FTZ R19, R71, R20.reuse, R16 ;  /* 0x0000001447137223 */ /* 0x080fe20000010010 */
[----:B------:R-:W-:Y:S01]  /*4870*/  HADD2.F32 R59, -RZ, R59.H0_H0 ;  /* 0x2000003bff3b7230 */ /* 0x000fe20000004100 */
[----:B------:R-:W1:Y:S01]  /*4880*/  I2F.F16 R47, R47 ;  /* 0x0000002f002f7306 */ /* 0x000e620000200c00 */
[----:B------:R-:W-:Y:S01]  /*4890*/  FFMA.FTZ R20, R65, R20, R52 ;  /* 0x0000001441147223 */ /* 0x000fe20000010034 */
[----:B------:R-:W-:Y:S01]  /*48a0*/  FFMA.FTZ R19, R58, R11, R19 ;  /* 0x0000000b3a137223 */ /* 0x000fe20000010013 */
[----:B--2---:R-:W-:-:S02]  /*48b0*/  HADD2.F32 R60, -RZ, R60.H0_H0 ;  /* 0x2000003cff3c7230 */ /* 0x004fc40000004100 */
[-C--:B------:R-:W-:Y:S01]  /*48c0*/  FFMA.FTZ R18, R59, R11.reuse, R18 ;  /* 0x0000000b3b127223 */ /* 0x080fe20000010012 */
[-C--:B------:R-:W-:Y:S01]  /*48d0*/  FFMA.FTZ R20, R57, R11.reuse, R20 ;  /* 0x0000000b39147223 */ /* 0x080fe20000010014 */
[----:B------:R-:W-:Y:S01]  /*48e0*/  SHF.R.U32.HI R21, RZ, 0x8, R6 ;  /* 0x00000008ff157819 */ /* 0x000fe20000011606 */
[----:B------:R-:W2:Y:S01]  /*48f0*/  I2F.F16 R44, R44 ;  /* 0x0000002c002c7306 */ /* 0x000ea20000200c00 */
[----:B------:R-:W-:Y:S01]  /*4900*/  FFMA.FTZ R56, R60, R11, R51 ;  /* 0x0000000b3c387223 */ /* 0x000fe20000010033 */
[----:B------:R-:W-:Y:S02]  /*4910*/  SHF.R.U32.HI R11, RZ, 0x8, R7 ;  /* 0x00000008ff0b7819 */ /* 0x000fe40000011607 */
[----:B------:R-:W-:Y:S02]  /*4920*/  LOP3.LUT R16, R21, 0xff, RZ, 0xc0, !PT ;  /* 0x000000ff15107812 */ /* 0x000fe400078ec0ff */
[----:B------:R-:W-:Y:S01]  /*4930*/  LOP3.LUT R11, R11, 0xff, RZ, 0xc0, !PT ;  /* 0x000000ff0b0b7812 */ /* 0x000fe200078ec0ff */
[----:B-1----:R-:W-:Y:S01]  /*4940*/  HADD2.F32 R47, -RZ, R47.H0_H0 ;  /* 0x2000002fff2f7230 */ /* 0x002fe20000004100 */
[----:B------:R-:W1:Y:S01]  /*4950*/  I2F.F16 R41, R41 ;  /* 0x0000002900297306 */ /* 0x000e620000200c00 */
[----:B------:R-:W-:-:S02]  /*4960*/  LEA.HI R62, R6, -R23, RZ, 0x8 ;  /* 0x80000017063e7211 */ /* 0x000fc400078f40ff */
[----:B------:R-:W-:Y:S02]  /*4970*/  SHF.R.U32.HI R21, RZ, 0x10, R7 ;  /* 0x00000010ff157819 */ /* 0x000fe40000011607 */
[----:B------:R-:W-:Y:S02]  /*4980*/  LOP3.LUT R17, R17, 0xff, RZ, 0xc0, !PT ;  /* 0x000000ff11117812 */ /* 0x000fe400078ec0ff */
[----:B------:R-:W-:Y:S01]  /*4990*/  SHF.R.U32.HI R6, RZ, 0x10, R6 ;  /* 0x00000010ff067819 */ /* 0x000fe20000011606 */
[----:B------:R-:W3:Y:S01]  /*49a0*/  I2F.F16 R46, R46 ;  /* 0x0000002e002e7306 */ /* 0x000ee20000200c00 */
[----:B------:R-:W-:Y:S01]  /*49b0*/  IADD3 R52, PT, PT, -R34, R11, RZ ;  /* 0x0000000b22347210 */ /* 0x000fe20007ffe1ff */
[----:B--2---:R-:W-:Y:S01]  /*49c0*/  HADD2.F32 R44, -RZ, R44.H0_H0 ;  /* 0x2000002cff2c7230 */ /* 0x004fe20000004100 */
[----:B------:R-:W-:Y:S01]  /*49d0*/  LOP3.LUT R61, R21, 0xff, RZ, 0xc0, !PT ;  /* 0x000000ff153d7812 */ /* 0x000fe200078ec0ff */
[----:B------:R-:W-:Y:S01]  /*49e0*/  FFMA.FTZ R11, R45, R10, R18 ;  /* 0x0000000a2d0b7223 */ /* 0x000fe20000010012 */
[----:B------:R-:W-:Y:S01]  /*49f0*/  IADD3 R17, PT, PT, -R36, R17, RZ ;  /* 0x0000001124117210 */ /* 0x000fe20007ffe1ff */
[--C-:B0-----:R-:W-:Y:S01]  /*4a00*/  HADD2.F32 R21, -RZ, R8.reuse.H0_H0 ;  /* 0x20000008ff157230 */ /* 0x101fe20000004100 */
[----:B------:R-:W-:Y:S01]  /*4a10*/  IADD3 R16, PT, PT, -R23, R16, RZ ;  /* 0x0000001017107210 */ /* 0x000fe20007ffe1ff */
[----:B------:R-:W0:Y:S01]  /*4a20*/  I2F.F16 R42, R42 ;  /* 0x0000002a002a7306 */ /* 0x000e220000200c00 */
[----:B-1----:R-:W-:Y:S01]  /*4a30*/  HADD2.F32 R41, -RZ, R41.H0_H0 ;  /* 0x20000029ff297230 */ /* 0x002fe20000004100 */
[----:B------:R-:W-:Y:S01]  /*4a40*/  LOP3.LUT R6, R6, 0xff, RZ, 0xc0, !PT ;  /* 0x000000ff06067812 */ /* 0x000fe200078ec0ff */
[----:B------:R-:W-:Y:S01]  /*4a50*/  FFMA.FTZ R19, R44, R10, R19 ;  /* 0x0000000a2c137223 */ /* 0x000fe20000010013 */
[----:B------:R-:W-:-:S02]  /*4a60*/  HADD2.F32 R8, -RZ, R8.H1_H1 ;  /* 0x30000008ff087230 */ /* 0x000fc40000004100 */
[----:B------:R-:W-:Y:S01]  /*4a70*/  IADD3 R53, PT, PT, -R23, R6, RZ ;  /* 0x0000000617357210 */ /* 0x000fe20007ffe1ff */
[----:B---3--:R-:W-:Y:S01]  /*4a80*/  HADD2.F32 R46, -RZ, R46.H0_H0 ;  /* 0x2000002eff2e7230 */ /* 0x008fe20000004100 */
[----:B------:R-:W1:Y:S01]  /*4a90*/  I2F.F16 R48, R48 ;  /* 0x0000003000307306 */ /* 0x000e620000200c00 */
[----:B------:R-:W-:-:S03]  /*4aa0*/  FFMA.FTZ R18, R41, R10, R20 ;  /* 0x0000000a29127223 */ /* 0x000fc60000010014 */
[----:B------:R-:W-:Y:S01]  /*4ab0*/  FFMA.FTZ R6, R46, R21, R11 ;  /* 0x000000152e067223 */ /* 0x000fe2000001000b */
[----:B0-----:R-:W-:-:S03]  /*4ac0*/  HADD2.F32 R42, -RZ, R42.H0_H0 ;  /* 0x2000002aff2a7230 */ /* 0x001fc60000004100 */
[----:B------:R-:W0:Y:S01]  /*4ad0*/  I2F.F16 R43, R43 ;  /* 0x0000002b002b7306 */ /* 0x000e220000200c00 */
[----:B-1----:R-:W-:-:S07]  /*4ae0*/  HADD2.F32 R48, -RZ, R48.H0_H0 ;  /* 0x20000030ff307230 */ /* 0x002fce0000004100 */
[----:B------:R-:W1:Y:S01]  /*4af0*/  I2F.F16 R49, R49 ;  /* 0x0000003100317306 */ /* 0x000e620000200c00 */
[----:B0-----:R-:W-:-:S07]  /*4b00*/  HADD2.F32 R43, -RZ, R43.H0_H0 ;  /* 0x2000002bff2b7230 */ /* 0x001fce0000004100 */
[----:B------:R-:W0:Y:S01]  /*4b10*/  I2F.F16 R50, R50 ;  /* 0x0000003200327306 */ /* 0x000e220000200c00 */
[----:B-1----:R-:W-:-:S07]  /*4b20*/  HADD2.F32 R49, -RZ, R49.H0_H0 ;  /* 0x20000031ff317230 */ /* 0x002fce0000004100 */
[----:B------:R1:W2:Y:S01]  /*4b30*/  I2F.F16 R54, R17 ;  /* 0x0000001100367306 */ /* 0x0002a20000200c00 */
[----:B------:R-:W-:Y:S01]  /*4b40*/  FFMA.FTZ R6, R49, R8, R6 ;  /* 0x0000000831067223 */ /* 0x000fe20000010006 */
[----:B0-----:R-:W-:-:S06]  /*4b50*/  HADD2.F32 R50, -RZ, R50.H0_H0 ;  /* 0x20000032ff327230 */ /* 0x001fcc0000004100 */
[----:B------:R0:W3:Y:S01]  /*4b60*/  I2F.F16 R51, R16 ;  /* 0x0000001000337306 */ /* 0x0000e20000200c00 */
[----:B-1----:R-:W-:Y:S01]  /*4b70*/  FFMA.FTZ R17, R47, R10, R56 ;  /* 0x0000000a2f117223 */ /* 0x002fe20000010038 */
[----:B------:R-:W-:Y:S01]  /*4b80*/  IADD3 R56, PT, PT, -R34, R61, RZ ;  /* 0x0000003d22387210 */ /* 0x000fe20007ffe1ff */
[----:B------:R-:W1:Y:S01]  /*4b90*/  LDS.64 R10, [UR5+0x220] ;  /* 0x00022005ff0a7984 */ /* 0x000e620008000a00 */
[----:B------:R-:W-:Y:S01]  /*4ba0*/  LEA.HI R61, R7, -R34, RZ, 0x8 ;  /* 0x80000022073d7211 */ /* 0x000fe200078f40ff */
[-C--:B------:R-:W-:Y:S01]  /*4bb0*/  FFMA.FTZ R17, R42, R21.reuse, R17 ;  /* 0x000000152a117223 */ /* 0x080fe20000010011 */
[----:B--2---:R-:W-:Y:S02]  /*4bc0*/  HADD2.F32 R54, -RZ, R54.H0_H0 ;  /* 0x20000036ff367230 */ /* 0x004fe40000004100 */
[----:B------:R-:W2:Y:S01]  /*4bd0*/  I2F.F16 R52, R52 ;  /* 0x0000003400347306 */ /* 0x000ea20000200c00 */
[-C--:B0-----:R-:W-:Y:S01]  /*4be0*/  FFMA.FTZ R16, R48, R21.reuse, R19 ;  /* 0x0000001530107223 */ /* 0x081fe20000010013 */
[----:B------:R-:W-:Y:S01]  /*4bf0*/  FFMA.FTZ R19, R43, R21, R18 ;  /* 0x000000152b137223 */ /* 0x000fe20000010012 */
[----:B------:R-:W-:Y:S01]  /*4c00*/  FFMA.FTZ R7, R50, R8, R17 ;  /* 0x0000000832077223 */ /* 0x000fe20000010011 */
[----:B------:R-:W-:-:S02]  /*4c10*/  HADD2.F32 R18, -RZ, R9.H0_H0 ;  /* 0x20000009ff127230 */ /* 0x000fc40000004100 */
[----:B------:R-:W-:Y:S02]  /*4c20*/  HADD2.F32 R9, -RZ, R9.H1_H1 ;  /* 0x30000009ff097230 */ /* 0x000fe40000004100 */
[----:B------:R-:W0:Y:S01]  /*4c30*/  I2F.F16 R55, R55 ;  /* 0x0000003700377306 */ /* 0x000e220000200c00 */
[----:B---3--:R-:W-:-:S05]  /*4c40*/  HADD2.F32 R51, -RZ, R51.H0_H0 ;  /* 0x20000033ff337230 */ /* 0x008fca0000004100 */
[-C--:B------:R-:W-:Y:S01]  /*4c50*/  FFMA.FTZ R16, R51, R8.reuse, R16 ;  /* 0x0000000833107223 */ /* 0x080fe20000010010 */
[----:B--2---:R-:W-:Y:S01]  /*4c60*/  HADD2.F32 R52, -RZ, R52.H0_H0 ;  /* 0x20000034ff347230 */ /* 0x004fe20000004100 */
[----:B------:R-:W2:Y:S04]  /*4c70*/  I2F.F16 R53, R53 ;  /* 0x0000003500357306 */ /* 0x000ea80000200c00 */
[----:B------:R-:W-:Y:S01]  /*4c80*/  FFMA.FTZ R21, R52, R8, R19 ;  /* 0x0000000834157223 */ /* 0x000fe20000010013 */
[-C--:B------:R-:W-:Y:S01]  /*4c90*/  FFMA.FTZ R8, R54, R18.reuse, R7 ;  /* 0x0000001236087223 */ /* 0x080fe20000010007 */
[----:B0-----:R-:W-:Y:S02]  /*4ca0*/  HADD2.F32 R55, -RZ, R55.H0_H0 ;  /* 0x20000037ff377230 */ /* 0x001fe40000004100 */
[----:B------:R-:W0:Y:S03]  /*4cb0*/  I2F.F16 R56, R56 ;  /* 0x0000003800387306 */ /* 0x000e260000200c00 */
[----:B------:R-:W-:-:S02]  /*4cc0*/  FFMA.FTZ R17, R55, R18, R6 ;  /* 0x0000001237117223 */ /* 0x000fc40000010006 */
[----:B------:R-:W3:Y:S01]  /*4cd0*/  LDS.64 R6, [UR5+0x228] ;  /* 0x00022805ff067984 */ /* 0x000ee20008000a00 */
[----:B--2---:R-:W-:Y:S02]  /*4ce0*/  HADD2.F32 R53, -RZ, R53.H0_H0 ;  /* 0x20000035ff357230 */ /* 0x004fe40000004100 */
[----:B------:R-:W2:Y:S03]  /*4cf0*/  I2F.F16 R64, R64 ;  /* 0x0000004000407306 */ /* 0x000ea60000200c00 */
[----:B------:R-:W-:Y:S01]  /*4d00*/  FFMA.FTZ R19, R53, R18, R16 ;  /* 0x0000001235137223 */ /* 0x000fe20000010010 */
[----:B0-----:R-:W-:-:S04]  /*4d10*/  HADD2.F32 R56, -RZ, R56.H0_H0 ;  /* 0x20000038ff387230 */ /* 0x001fc80000004100 */
[----:B------:R-:W0:Y:S01]  /*4d20*/  I2F.F16 R63, R74 ;  /* 0x0000004a003f7306 */ /* 0x000e220000200c00 */
[----:B------:R-:W-:Y:S01]  /*4d30*/  FFMA.FTZ R16, R56, R18, R21 ;  /* 0x0000001238107223 */ /* 0x000fe20000010015 */
[----:B--2---:R-:W-:-:S06]  /*4d40*/  HADD2.F32 R64, -RZ, R64.H0_H0 ;  /* 0x20000040ff407230 */ /* 0x004fcc0000004100 */
[----:B------:R-:W2:Y:S01]  /*4d50*/  I2F.F16 R62, R62 ;  /* 0x0000003e003e7306 */ /* 0x000ea20000200c00 */
[----:B------:R-:W-:Y:S01]  /*4d60*/  FFMA.FTZ R17, R64, R9, R17 ;  /* 0x0000000940117223 */ /* 0x000fe20000010011 */
[----:B0-----:R-:W-:-:S06]  /*4d70*/  HADD2.F32 R63, -RZ, R63.H0_H0 ;  /* 0x2000003fff3f7230 */ /* 0x001fcc0000004100 */
[----:B------:R-:W0:Y:S01]  /*4d80*/  I2F.F16 R61, R61 ;  /* 0x0000003d003d7306 */ /* 0x000e220000200c00 */
[----:B------:R-:W-:Y:S01]  /*4d90*/  FMUL.FTZ R17, R32, R17 ;  /* 0x0000001120117220 */ /* 0x000fe20000410000 */
        /* <DEDUP_REMOVED lines=25> */
[--C-:B---3--:R-:W-:Y:S02]  /*4f30*/  HADD2.F32 R10, -RZ, R6.reuse.H0_H0 ;  /* 0x20000006ff0a7230 */ /* 0x108fe40000004100 */
        /* <DEDUP_REMOVED lines=21> */
[----:B------:R-:W-:Y:S01]  /*5090*/  F2FP.F16.F32.PACK_AB R8, RZ, R17 ;  /* 0x00000011ff08723e */ /* 0x000fe200000000ff */
[----:B------:R-:W-:Y:S01]  /*50a0*/  FMUL.FTZ R17, R31, R18 ;  /* 0x000000121f117220 */ /* 0x000fe20000410000 */
[C---:B------:R-:W-:Y:S01]  /*50b0*/  FMUL.FTZ R21, R30.reuse, R21 ;  /* 0x000000151e157220 */ /* 0x040fe20000410000 */
[C---:B------:R-:W-:Y:S01]  /*50c0*/  FMUL.FTZ R18, R29.reuse, R20 ;  /* 0x000000141d127220 */ /* 0x040fe20000410000 */
[----:B------:R-:W-:Y:S01]  /*50d0*/  FMUL.FTZ R11, R29, R16 ;  /* 0x000000101d0b7220 */ /* 0x000fe20000410000 */
[----:B------:R-:W-:Y:S01]  /*50e0*/  FMUL.FTZ R9, R30, R19 ;  /* 0x000000131e097220 */ /* 0x000fe20000410000 */
[----:B------:R-:W-:Y:S01]  /*50f0*/  FMUL.FTZ R16, R32, R73 ;  /* 0x0000004920107220 */ /* 0x000fe20000410000 */
[----:B------:R-:W-:-:S02]  /*5100*/  F2FP.F16.F32.PACK_AB R20, RZ, R21 ;  /* 0x00000015ff14723e */ /* 0x000fc400000000ff */
[----:B------:R-:W-:Y:S02]  /*5110*/  F2FP.F16.F32.PACK_AB R21, RZ, R18 ;  /* 0x00000012ff15723e */ /* 0x000fe400000000ff */
[----:B------:R-:W-:Y:S01]  /*5120*/  F2FP.F16.F32.PACK_AB R10, RZ, R10 ;  /* 0x0000000aff0a723e */ /* 0x000fe200000000ff */
[----:B------:R-:W1:Y:S01]  /*5130*/  LDS.64 R18, [UR5+0x28] ;  /* 0x00002805ff127984 */ /* 0x000e620008000a00 */
[----:B------:R-:W-:Y:S02]  /*5140*/  F2FP.F16.F32.PACK_AB R9, RZ, R9 ;  /* 0x00000009ff09723e */ /* 0x000fe400000000ff */
[----:B------:R-:W-:Y:S02]  /*5150*/  F2FP.F16.F32.PACK_AB R11, RZ, R11 ;  /* 0x0000000bff0b723e */ /* 0x000fe400000000ff */
[----:B------:R-:W-:Y:S02]  /*5160*/  F2FP.F16.F32.PACK_AB R16, RZ, R16 ;  /* 0x00000010ff10723e */ /* 0x000fe400000000ff */
[----:B------:R-:W-:-:S02]  /*5170*/  F2FP.F16.F32.PACK_AB R17, RZ, R17 ;  /* 0x00000011ff11723e */ /* 0x000fc400000000ff */
[----:B------:R-:W-:Y:S02]  /*5180*/  PRMT R8, R8, 0x5410, R10 ;  /* 0x0000541008087816 */ /* 0x000fe4000000000a */
[----:B------:R-:W-:Y:S02]  /*5190*/  PRMT R10, R9, 0x5410, R11 ;  /* 0x00005410090a7816 */ /* 0x000fe4000000000b */
[----:B------:R-:W-:Y:S01]  /*51a0*/  PRMT R16, R16, 0x5410, R17 ;  /* 0x0000541010107816 */ /* 0x000fe20000000011 */
[----:B------:R-:W-:Y:S01]  /*51b0*/  HFMA2 R66, R8, 1, 1, R66 ;  /* 0x3c003c0008427831 */ /* 0x000fe20000000042 */
[----:B------:R-:W-:Y:S01]  /*51c0*/  PRMT R20, R20, 0x5410, R21 ;  /* 0x0000541014147816 */ /* 0x000fe20000000015 */
[----:B------:R-:W-:Y:S02]  /*51d0*/  HFMA2 R67, R10, 1, 1, R67 ;  /* 0x3c003c000a437831 */ /* 0x000fe40000000043 */
[----:B0-----:R-:W-:Y:S02]  /*51e0*/  HADD2.F32 R9, -RZ, R6.H0_H0 ;  /* 0x20000006ff097230 */ /* 0x001fe40000004100 */
[----:B------:R-:W-:-:S02]  /*51f0*/  HADD2 R68, R16, R68 ;  /* 0x0000004410447230 */ /* 0x000fc40000000000 */
[----:B------:R-:W-:Y:S02]  /*5200*/  HFMA2 R69, R20, 1, 1, R69 ;  /* 0x3c003c0014457831 */ /* 0x000fe40000000045 */
[----:B------:R-:W-:Y:S01]  /*5210*/  HADD2.F32 R6, -RZ, R6.H1_H1 ;  /* 0x30000006ff067230 */ /* 0x000fe20000004100 */
[----:B------:R-:W0:Y:S01]  /*5220*/  LDS.64 R20, [UR5+0x320] ;  /* 0x00032005ff147984 */ /* 0x000e220008000a00 */
[----:B------:R-:W-:Y:S01]  /*5230*/  FFMA.FTZ R16, R9, R4, RZ ;  /* 0x0000000409107223 */ /* 0x000fe200000100ff */
[----:B------:R-:W-:Y:S01]  /*5240*/  FFMA.FTZ R8, R3, R9, RZ ;  /* 0x0000000903087223 */ /* 0x000fe200000100ff */
[C---:B------:R-:W-:Y:S01]  /*5250*/  FFMA.FTZ R11, R9.reuse, R0, RZ ;  /* 0x00000000090b7223 */ /* 0x040fe200000100ff */
[----:B------:R-:W-:Y:S01]  /*5260*/  FFMA.FTZ R74, R9, R2, RZ ;  /* 0x00000002094a7223 */ /* 0x000fe200000100ff */
[C---:B------:R-:W-:Y:S01]  /*5270*/  FFMA.FTZ R9, R6.reuse, R71, R16 ;  /* 0x0000004706097223 */ /* 0x040fe20000010010 */
[----:B------:R-:W-:Y:S01]  /*5280*/  FFMA.FTZ R8, R5, R6, R8 ;  /* 0x0000000605087223 */ /* 0x000fe20000010008 */
[----:B------:R-:W2:Y:S01]  /*5290*/  LDS.64 R16, [UR5+0x420] ;  /* 0x00042005ff107984 */ /* 0x000ea20008000a00 */
[----:B------:R-:W-:Y:S01]  /*52a0*/  FFMA.FTZ R10, R6, R70, R11 ;  /* 0x00000046060a7223 */ /* 0x000fe2000001000b */
[----:B------:R-:W-:-:S02]  /*52b0*/  HADD2.F32 R11, -RZ, R7.H0_H0 ;  /* 0x20000007ff0b7230 */ /* 0x000fc40000004100 */
[----:B------:R-:W-:Y:S01]  /*52c0*/  FFMA.FTZ R74, R6, R65, R74 ;  /* 0x00000041064a7223 */ /* 0x000fe2000001004a */
[----:B------:R-:W-:Y:S02]  /*52d0*/  HADD2.F32 R73, -RZ, R7.H1_H1 ;  /* 0x30000007ff497230 */ /* 0x000fe40000004100 */
[----:B------:R-:W-:Y:S01]  /*52e0*/  FFMA.FTZ R6, R11, R60, R10 ;  /* 0x0000003c0b067223 */ /* 0x000fe2000001000a */
[----:B------:R-:W-:Y:S01]  /*52f0*/  FFMA.FTZ R8, R59, R11, R8 ;  /* 0x0000000b3b087223 */ /* 0x000fe20000010008 */
[C---:B------:R-:W-:Y:S01]  /*5300*/  FFMA.FTZ R9, R11.reuse, R58, R9 ;  /* 0x0000003a0b097223 */ /* 0x040fe20000010009 */
[----:B------:R-:W-:Y:S01]  /*5310*/  FFMA.FTZ R74, R11, R57, R74 ;  /* 0x000000390b4a7223 */ /* 0x000fe2000001004a */
[----:B------:R-:W-:Y:S01]  /*5320*/  FFMA.FTZ R7, R73, R47, R6 ;  /* 0x0000002f49077223 */ /* 0x000fe20000010006 */
[--C-:B-1----:R-:W-:Y:S02]  /*5330*/  HADD2.F32 R6, -RZ, R18.reuse.H0_H0 ;  /* 0x20000012ff067230 */ /* 0x102fe40000004100 */
[----:B------:R-:W-:Y:S01]  /*5340*/  FFMA.FTZ R11, R45, R73, R8 ;  /* 0x000000492d0b7223 */ /* 0x000fe20000010008 */
[C---:B------:R-:W-:Y:S01]  /*5350*/  FFMA.FTZ R9, R73.reuse, R44, R9 ;  /* 0x0000002c49097223 */ /* 0x040fe20000010009 */
[----:B------:R-:W-:Y:S01]  /*5360*/  FFMA.FTZ R10, R73, R41, R74 ;  /* 0x00000029490a7223 */ /* 0x000fe2000001004a */
[----:B------:R-:W-:-:S02]  /*5370*/  HADD2.F32 R73, -RZ, R18.H1_H1 ;  /* 0x30000012ff497230 */ /* 0x000fc40000004100 */
        /* <DEDUP_REMOVED lines=9> */
[----:B------:R-:W-:Y:S01]  /*5410*/  HADD2.F32 R20, -RZ, R20.H1_H1 ;  /* 0x30000014ff147230 */ /* 0x000fe20000004100 */
[----:B------:R-:W-:Y:S01]  /*5420*/  MOV R81, UR8 ;  /* 0x0000000800517c02 */ /* 0x000fe20008000f00 */
[----:B------:R-:W-:-:S02]  /*5430*/  HADD2.F32 R9, -RZ, R21.H0_H0 ;  /* 0x20000015ff097230 */ /* 0x000fc40000004100 */
[-C--:B------:R-:W-:Y:S01]  /*5440*/  FFMA.FTZ R78, R3, R7.reuse, RZ ;  /* 0x00000007034e7223 */ /* 0x080fe200000100ff */
[-C--:B------:R-:W-:Y:S01]  /*5450*/  FFMA.FTZ R11, R0, R7.reuse, RZ ;  /* 0x00000007000b7223 */ /* 0x080fe200000100ff */
[-C--:B------:R-:W-:Y:S01]  /*5460*/  FFMA.FTZ R6, R4, R7.reuse, RZ ;  /* 0x0000000704067223 */ /* 0x080fe200000100ff */
[----:B------:R-:W-:Y:S01]  /*5470*/  FFMA.FTZ R8, R2, R7, RZ ;  /* 0x0000000702087223 */ /* 0x000fe200000100ff */
[--C-:B--2---:R-:W-:Y:S02]  /*5480*/  HADD2.F32 R7, -RZ, R16.reuse.H0_H0 ;  /* 0x20000010ff077230 */ /* 0x104fe40000004100 */
[-C--:B------:R-:W-:Y:S01]  /*5490*/  FFMA.FTZ R78, R5, R20.reuse, R78 ;  /* 0x00000014054e7223 */ /* 0x080fe2000001004e */
[-C--:B------:R-:W-:Y:S01]  /*54a0*/  FFMA.FTZ R77, R71, R20.reuse, R6 ;  /* 0x00000014474d7223 */ /* 0x080fe20000010006 */
[----:B------:R-:W-:Y:S02]  /*54b0*/  HADD2.F32 R16, -RZ, R16.H1_H1 ;  /* 0x30000010ff107230 */ /* 0x000fe40000004100 */
[----:B------:R-:W-:Y:S01]  /*54c0*/  FFMA.FTZ R11, R70, R20, R11 ;  /* 0x00000014460b7223 */ /* 0x000fe2000001000b */
[-C--:B------:R-:W-:Y:S01]  /*54d0*/  FFMA.FTZ R6, R3, R7.reuse, RZ ;  /* 0x0000000703067223 */ /* 0x080fe200000100ff */
[-C--:B------:R-:W-:Y:S01]  /*54e0*/  FFMA.FTZ R3, R0, R7.reuse, RZ ;  /* 0x0000000700037223 */ /* 0x080fe200000100ff */
[-C--:B------:R-:W-:Y:S01]  /*54f0*/  FFMA.FTZ R4, R4, R7.reuse, RZ ;  /* 0x0000000704047223 */ /* 0x080fe200000100ff */
[----:B------:R-:W-:Y:S01]  /*5500*/  FFMA.FTZ R2, R2, R7, RZ ;  /* 0x0000000702027223 */ /* 0x000fe200000100ff */
[----:B------:R-:W-:Y:S01]  /*5510*/  MOV R7, UR8 ;  /* 0x0000000800077c02 */ /* 0x000fe20008000f00 */
[-C--:B------:R-:W-:Y:S01]  /*5520*/  FFMA.FTZ R0, R5, R16.reuse, R6 ;  /* 0x0000001005007223 */ /* 0x080fe20000010006 */
[----:B------:R-:W-:Y:S01]  /*5530*/  FFMA.FTZ R71, R71, R16, R4 ;  /* 0x0000001047477223 */ /* 0x000fe20000010004 */
[----:B------:R-:W-:Y:S01]  /*5540*/  FFMA.FTZ R20, R65, R20, R8 ;  /* 0x0000001441147223 */ /* 0x000fe20000010008 */
[----:B------:R-:W-:Y:S01]  /*5550*/  FFMA.FTZ R78, R59, R9, R78 ;  /* 0x000000093b4e7223 */ /* 0x000fe2000001004e */
[----:B------:R-:W-:-:S04]  /*5560*/  IMAD.WIDE R14, R7, 0x4, R14 ;  /* 0x00000004070e7825 */ /* 0x000fc800078e020e */
[-C--:B------:R-:W-:Y:S01]  /*5570*/  FFMA.FTZ R76, R60, R9.reuse, R11 ;  /* 0x000000093c4c7223 */ /* 0x080fe2000001000b */
[-C--:B------:R-:W-:Y:S01]  /*5580*/  FFMA.FTZ R77, R58, R9.reuse, R77 ;  /* 0x000000093a4d7223 */ /* 0x080fe2000001004d */
[----:B------:R-:W-:Y:S01]  /*5590*/  FFMA.FTZ R20, R57, R9, R20 ;  /* 0x0000000939147223 */ /* 0x000fe20000010014 */
[----:B------:R-:W-:Y:S01]  /*55a0*/  FFMA.FTZ R3, R70, R16, R3 ;  /* 0x0000001046037223 */ /* 0x000fe20000010003 */
[----:B------:R0:W2:Y:S01]  /*55b0*/  LDG.E.128.CONSTANT R4, desc[UR10][R14.64] ;  /* 0x0000000a0e047981 */ /* 0x0000a2000c1e9d00 */
[----:B------:R-:W-:-:S04]  /*55c0*/  IMAD.WIDE R80, R81, 0x4, R14 ;  /* 0x0000000451507825 */ /* 0x000fc800078e020e */
[----:B------:R-:W-:Y:S01]  /*55d0*/  FFMA.FTZ R2, R65, R16, R2 ;  /* 0x0000001041027223 */ /* 0x000fe20000010002 */
[----:B------:R1:W3:Y:S01]  /*55e0*/  LDG.E.128.CONSTANT R8, desc[UR10][R80.64] ;  /* 0x0000000a50087981 */ /* 0x0002e2000c1e9d00 */
[--C-:B------:R-:W-:Y:S01]  /*55f0*/  HADD2.F32 R16, -RZ, R17.reuse.H0_H0 ;  /* 0x20000011ff107230 */ /* 0x100fe20000004100 */
[----:B------:R-:W-:Y:S01]  /*5600*/  UIADD3 UR9, UPT, UPT, UR9, 0x20, URZ ;  /* 0x0000002009097890 */ /* 0x000fe2000fffe0ff */
[----:B------:R-:W-:Y:S01]  /*5610*/  HADD2.F32 R17, -RZ, R17.H1_H1 ;  /* 0x30000011ff117230 */ /* 0x000fe20000004100 */
[----:B------:R-:W-:Y:S01]  /*5620*/  UIADD3 UR4, UPT, UPT, UR4, 0x20, URZ ;  /* 0x0000002004047890 */ /* 0x000fe2000fffe0ff */
[--C-:B0-----:R-:W-:Y:S02]  /*5630*/  HADD2.F32 R15, -RZ, R19.reuse.H1_H1 ;  /* 0x30000013ff0f7230 */ /* 0x101fe40000004100 */
[-C--:B------:R-:W-:Y:S01]  /*5640*/  FFMA.FTZ R0, R59, R16.reuse, R0 ;  /* 0x000000103b007223 */ /* 0x080fe20000010000 */
[-C--:B------:R-:W-:Y:S01]  /*5650*/  FFMA.FTZ R60, R60, R16.reuse, R3 ;  /* 0x000000103c3c7223 */ /* 0x080fe20000010003 */
[-C--:B------:R-:W-:Y:S01]  /*5660*/  FFMA.FTZ R71, R58, R16.reuse, R71 ;  /* 0x000000103a477223 */ /* 0x080fe20000010047 */
[----:B------:R-:W-:Y:S01]  /*5670*/  FFMA.FTZ R16, R57, R16, R2 ;  /* 0x0000001039107223 */ /* 0x000fe20000010002 */
[----:B------:R-:W-:Y:S01]  /*5680*/  HADD2.F32 R2, -RZ, R19.H0_H0 ;  /* 0x20000013ff027230 */ /* 0x000fe20000004100 */
[----:B------:R-:W-:Y:S01]  /*5690*/  ISETP.LE.U32.AND P0, PT, R13, UR9, PT ;  /* 0x000000090d007c0c */ /* 0x000fe2000bf03070 */
[-C--:B------:R-:W-:Y:S01]  /*56a0*/  FFMA.FTZ R71, R44, R17.reuse, R71 ;  /* 0x000000112c477223 */ /* 0x080fe20000010047 */
[----:B------:R-:W-:-:S02]  /*56b0*/  FFMA.FTZ R16, R41, R17, R16 ;  /* 0x0000001129107223 */ /* 0x000fc40000010010 */
[C---:B------:R-:W-:Y:S01]  /*56c0*/  FFMA.FTZ R57, R2.reuse, R53, R18 ;  /* 0x0000003502397223 */ /* 0x040fe20000010012 */
[----:B------:R-:W-:Y:S01]  /*56d0*/  FFMA.FTZ R3, R55, R2, R74 ;  /* 0x0000000237037223 */ /* 0x000fe2000001004a */
[C---:B------:R-:W-:Y:S01]  /*56e0*/  FFMA.FTZ R58, R2.reuse, R54, R75 ;  /* 0x00000036023a7223 */ /* 0x040fe2000001004b */
[----:B------:R-:W-:Y:S01]  /*56f0*/  FFMA.FTZ R18, R2, R56, R73 ;  /* 0x0000003802127223 */ /* 0x000fe20000010049 */
[----:B------:R-:W-:Y:S02]  /*5700*/  HADD2.F32 R2, -RZ, R21.H1_H1 ;  /* 0x30000015ff027230 */ /* 0x000fe40000004100 */
[----:B------:R-:W-:Y:S01]  /*5710*/  FFMA.FTZ R19, R64, R15, R3 ;  /* 0x0000000f40137223 */ /* 0x000fe20000010003 */
[C---:B------:R-:W-:Y:S01]  /*5720*/  FFMA.FTZ R58, R15.reuse, R63, R58 ;  /* 0x0000003f0f3a7223 */ /* 0x040fe2000001003a */
[C---:B------:R-:W-:Y:S01]  /*5730*/  FFMA.FTZ R57, R15.reuse, R62, R57 ;  /* 0x0000003e0f397223 */ /* 0x040fe20000010039 */
[----:B------:R-:W-:Y:S01]  /*5740*/  FFMA.FTZ R18, R15, R61, R18 ;  /* 0x0000003d0f127223 */ /* 0x000fe20000010012 */
[-C--:B------:R-:W-:Y:S01]  /*5750*/  FFMA.FTZ R21, R45, R2.reuse, R78 ;  /* 0x000000022d157223 */ /* 0x080fe2000001004e */
[-C--:B------:R-:W-:Y:S01]  /*5760*/  FFMA.FTZ R59, R47, R2.reuse, R76 ;  /* 0x000000022f3b7223 */ /* 0x080fe2000001004c */
[-C--:B------:R-:W-:Y:S01]  /*5770*/  FFMA.FTZ R77, R44, R2.reuse, R77 ;  /* 0x000000022c4d7223 */ /* 0x080fe2000001004d */
[----:B------:R-:W-:Y:S01]  /*5780*/  FFMA.FTZ R20, R41, R2, R20 ;  /* 0x0000000229147223 */ /* 0x000fe20000010014 */
[----:B------:R-:W0:Y:S01]  /*5790*/  LDS.64 R14, [UR5+0x428] ;  /* 0x00042805ff0e7984 */ /* 0x000e220008000a00 */
[----:B------:R-:W-:Y:S01]  /*57a0*/  FMUL.FTZ R19, R32, R19 ;  /* 0x0000001320137220 */ /* 0x000fe20000410000 */
[-C--:B------:R-:W-:Y:S01]  /*57b0*/  FFMA.FTZ R45, R45, R17.reuse, R0 ;  /* 0x000000112d2d7223 */ /* 0x080fe20000010000 */
[----:B------:R-:W-:Y:S01]  /*57c0*/  FFMA.FTZ R47, R47, R17, R60 ;  /* 0x000000112f2f7223 */ /* 0x000fe2000001003c */
[----:B------:R-:W4:Y:S01]  /*57d0*/  LDS.64 R2, [UR5+0x328] ;  /* 0x00032805ff027984 */ /* 0x000f220008000a00 */
[----:B------:R-:W-:Y:S01]  /*57e0*/  FMUL.FTZ R58, R31, R58 ;  /* 0x0000003a1f3a7220 */ /* 0x000fe20000410000 */
[----:B------:R-:W-:Y:S01]  /*57f0*/  F2FP.F16.F32.PACK_AB R0, RZ, R19 ;  /* 0x00000013ff00723e */ /* 0x000fe200000000ff */
[----:B------:R-:W-:Y:S01]  /*5800*/  FMUL.FTZ R57, R30, R57 ;  /* 0x000000391e397220 */ /* 0x000fe20000410000 */
[----:B------:R-:W-:-:S04]  /*5810*/  FMUL.FTZ R18, R29, R18 ;  /* 0x000000121d127220 */ /* 0x000fc80000410000 */
[----:B------:R-:W-:Y:S01]  /*5820*/  F2FP.F16.F32.PACK_AB R57, RZ, R57 ;  /* 0x00000039ff39723e */ /* 0x000fe200000000ff */
[----:B0-----:R-:W-:Y:S02]  /*5830*/  HADD2.F32 R41, -RZ, R14.H0_H0 ;  /* 0x2000000eff297230 */ /* 0x001fe40000004100 */
[----:B----4-:R-:W-:-:S03]  /*5840*/  HADD2.F32 R19, -RZ, R2.H0_H0 ;  /* 0x20000002ff137230 */ /* 0x010fc60000004100 */
[C---:B------:R-:W-:Y:S01]  /*5850*/  FFMA.FTZ R47, R42.reuse, R41, R47 ;  /* 0x000000292a2f7223 */ /* 0x040fe2000001002f */
[----:B------:R-:W-:Y:S02]  /*5860*/  HADD2.F32 R65, -RZ, R2.H1_H1 ;  /* 0x30000002ff417230 */ /* 0x000fe40000004100 */
[-C--:B------:R-:W-:Y:S01]  /*5870*/  FFMA.FTZ R59, R42, R19.reuse, R59 ;  /* 0x000000132a3b7223 */ /* 0x080fe2000001003b */
[-C--:B------:R-:W-:Y:S01]  /*5880*/  FFMA.FTZ R44, R46, R19.reuse, R21 ;  /* 0x000000132e2c7223 */ /* 0x080fe20000010015 */
[-C--:B------:R-:W-:Y:S01]  /*5890*/  FFMA.FTZ R60, R48, R19.reuse, R77 ;  /* 0x00000013303c7223 */ /* 0x080fe2000001004d */
[C---:B------:R-:W-:Y:S01]  /*58a0*/  FFMA.FTZ R21, R43.reuse, R19, R20 ;  /* 0x000000132b157223 */ /* 0x040fe20000010014 */
[-C--:B------:R-:W-:Y:S01]  /*58b0*/  FFMA.FTZ R46, R46, R41.reuse, R45 ;  /* 0x000000292e2e7223 */ /* 0x080fe2000001002d */
[-C--:B------:R-:W-:Y:S01]  /*58c0*/  FFMA.FTZ R48, R48, R41.reuse, R71 ;  /* 0x0000002930307223 */ /* 0x080fe20000010047 */
[----:B------:R-:W-:Y:S01]  /*58d0*/  FFMA.FTZ R43, R43, R41, R16 ;  /* 0x000000292b2b7223 */ /* 0x000fe20000010010 */
[----:B------:R-:W-:Y:S01]  /*58e0*/  F2FP.F16.F32.PACK_AB R41, RZ, R58 ;  /* 0x0000003aff29723e */ /* 0x000fe200000000ff */
[-C--:B------:R-:W-:Y:S01]  /*58f0*/  FFMA.FTZ R44, R49, R65.reuse, R44 ;  /* 0x00000041312c7223 */ /* 0x080fe2000001002c */
[-C--:B------:R-:W-:Y:S01]  /*5900*/  FFMA.FTZ R59, R50, R65.reuse, R59 ;  /* 0x00000041323b7223 */ /* 0x080fe2000001003b */
[-C--:B------:R-:W-:Y:S01]  /*5910*/  FFMA.FTZ R60, R51, R65.reuse, R60 ;  /* 0x00000041333c7223 */ /* 0x080fe2000001003c */
[----:B------:R-:W-:Y:S01]  /*5920*/  FFMA.FTZ R65, R52, R65, R21 ;  /* 0x0000004134417223 */ /* 0x000fe20000010015 */
[----:B--2---:R-:W-:-:S02]  /*5930*/  LEA.HI R42, R7, -R34, RZ, 0x8 ;  /* 0x80000022072a7211 */ /* 0x004fc400078f40ff */
[C---:B------:R-:W-:Y:S02]  /*5940*/  LOP3.LUT R58, R4.reuse, 0xff, RZ, 0xc0, !PT ;  /* 0x000000ff043a7812 */ /* 0x040fe400078ec0ff */
[----:B------:R0:W-:Y:S01]  /*5950*/  I2F.F16 R16, R42 ;  /* 0x0000002a00107306 */ /* 0x0001e20000200c00 */
[C---:B------:R-:W-:Y:S02]  /*5960*/  LEA.HI R19, R5.reuse, -R36, RZ, 0x8 ;  /* 0x8000002405137211 */ /* 0x040fe400078f40ff */
[----:B------:R-:W-:Y:S02]  /*5970*/  LOP3.LUT R45, R5, 0xff, RZ, 0xc0, !PT ;  /* 0x000000ff052d7812 */ /* 0x000fe400078ec0ff */
[----:B------:R-:W-:Y:S02]  /*5980*/  LEA.HI R17, R4, -R35, RZ, 0x8 ;  /* 0x8000002304117211 */ /* 0x000fe400078f40ff */
[----:B------:R-:W-:Y:S01]  /*5990*/  IADD3 R2, PT, PT, -R36, R45, RZ ;  /* 0x0000002d24027210 */ /* 0x000fe20007ffe1ff */
[----:B------:R-:W2:Y:S01]  /*59a0*/  I2F.F16 R19, R19 ;  /* 0x0000001300137306 */ /* 0x000ea20000200c00 */
[----:B0-----:R-:W-:Y:S01]  /*59b0*/  HADD2.F32 R42, -RZ, R14.H1_H1 ;  /* 0x3000000eff2a7230 */ /* 0x001fe20000004100 */
[----:B------:R-:W-:-:S02]  /*59c0*/  IADD3 R14, PT, PT, -R35, R58, RZ ;  /* 0x0000003a230e7210 */ /* 0x000fc40007ffe1ff */
[----:B------:R-:W-:Y:S02]  /*59d0*/  LOP3.LUT R45, R7, 0xff, RZ, 0xc0, !PT ;  /* 0x000000ff072d7812 */ /* 0x000fe400078ec0ff */
[-C--:B------:R-:W-:Y:S01]  /*59e0*/  FFMA.FTZ R58, R49, R42.reuse, R46 ;  /* 0x0000002a313a7223 */ /* 0x080fe2000001002e */
[----:B------:R-:W-:Y:S01]  /*59f0*/  MOV R49, UR8 ;  /* 0x0000000800317c02 */ /* 0x000fe20008000f00 */
[-C--:B------:R-:W-:Y:S01]  /*5a00*/  FFMA.FTZ R47, R50, R42.reuse, R47 ;  /* 0x0000002a322f7223 */ /* 0x080fe2000001002f */
[----:B------:R-:W-:Y:S01]  /*5a10*/  FFMA.FTZ R50, R51, R42, R48 ;  /* 0x0000002a33327223 */ /* 0x000fe20000010030 */
[----:B------:R-:W-:Y:S01]  /*5a20*/  F2FP.F16.F32.PACK_AB R48, RZ, R18 ;  /* 0x00000012ff30723e */ /* 0x000fe200000000ff */
[----:B------:R-:W-:Y:S01]  /*5a30*/  FFMA.FTZ R51, R52, R42, R43 ;  /* 0x0000002a34337223 */ /* 0x000fe2000001002b */
[----:B-1----:R-:W-:Y:S01]  /*5a40*/  IMAD.WIDE R80, R49, 0x4, R80 ;  /* 0x0000000431507825 */ /* 0x002fe200078e0250 */
[----:B------:R-:W-:Y:S01]  /*5a50*/  PRMT R49, R0, 0x5410, R41 ;  /* 0x0000541000317816 */ /* 0x000fe20000000029 */
[----:B------:R-:W-:Y:S01]  /*5a60*/  I2F.F16 R2, R2 ;  /* 0x0000000200027306 */ /* 0x000fe20000200c00 */
[----:B------:R-:W-:Y:S01]  /*5a70*/  SHF.R.U32.HI R0, RZ, 0x8, R4 ;  /* 0x00000008ff007819 */ /* 0x000fe20000011604 */
[----:B--2---:R-:W-:Y:S01]  /*5a80*/  HADD2.F32 R19, -RZ, R19.H0_H0 ;  /* 0x20000013ff137230 */ /* 0x004fe20000004100 */
[----:B------:R-:W-:Y:S01]  /*5a90*/  PRMT R57, R57, 0x5410, R48 ;  /* 0x0000541039397816 */ /* 0x000fe20000000030 */
[----:B------:R-:W-:Y:S01]  /*5aa0*/  HFMA2 R28, R49, 1, 1, R28 ;  /* 0x3c003c00311c7831 */ /* 0x000fe2000000001c */
[----:B---3--:R-:W-:Y:S01]  /*5ab0*/  LEA.HI R52, R9, -R36, RZ, 0x8 ;  /* 0x8000002409347211 */ /* 0x008fe200078f40ff */
[----:B------:R-:W-:Y:S01]  /*5ac0*/  HADD2.F32 R16, -RZ, R16.H0_H0 ;  /* 0x20000010ff107230 */ /* 0x000fe20000004100 */
[----:B------:R-:W-:Y:S01]  /*5ad0*/  LOP3.LUT R48, R0, 0xff, RZ, 0xc0, !PT ;  /* 0x000000ff00307812 */ /* 0x000fe200078ec0ff */
[----:B------:R-:W-:Y:S01]  /*5ae0*/  HADD2.F32 R0, -RZ, R3.H0_H0 ;  /* 0x20000003ff007230 */ /* 0x000fe20000004100 */
[----:B------:R0:W-:Y:S01]  /*5af0*/  I2F.F16 R18, R52 ;  /* 0x0000003400127306 */ /* 0x0001e20000200c00 */
[----:B------:R-:W-:Y:S01]  /*5b00*/  HADD2 R33, R57, R33 ;  /* 0x0000002139217230 */ /* 0x000fe20000000000 */
[----:B------:R-:W-:-:S02]  /*5b10*/  SHF.R.U32.HI R49, RZ, 0x8, R5 ;  /* 0x00000008ff317819 */ /* 0x000fc40000011605 */
[-C--:B------:R-:W-:Y:S01]  /*5b20*/  FFMA.FTZ R57, R55, R0.reuse, R44 ;  /* 0x0000000037397223 */ /* 0x080fe2000001002c */
[-C--:B------:R-:W-:Y:S01]  /*5b30*/  FFMA.FTZ R44, R54, R0.reuse, R59 ;  /* 0x00000000362c7223 */ /* 0x080fe2000001003b */
[----:B------:R-:W-:Y:S01]  /*5b40*/  HADD2.F32 R59, -RZ, R15.H0_H0 ;  /* 0x2000000fff3b7230 */ /* 0x000fe20000004100 */
[----:B------:R-:W-:Y:S01]  /*5b50*/  SHF.R.U32.HI R5, RZ, 0x10, R5 ;  /* 0x00000010ff057819 */ /* 0x000fe20000011605 */
[----:B------:R-:W-:Y:S01]  /*5b60*/  I2F.F16 R14, R14 ;  /* 0x0000000e000e7306 */ /* 0x000fe20000200c00 */
[----:B0-----:R-:W-:Y:S02]  /*5b70*/  HADD2.F32 R52, -RZ, R3.H1_H1 ;  /* 0x30000003ff347230 */ /* 0x001fe40000004100 */
[-C--:B------:R-:W-:Y:S01]  /*5b80*/  FFMA.FTZ R3, R53, R0.reuse, R60 ;  /* 0x0000000035037223 */ /* 0x080fe2000001003c */
[----:B------:R-:W-:Y:S01]  /*5b90*/  FFMA.FTZ R60, R56, R0, R65 ;  /* 0x00000000383c7223 */ /* 0x000fe20000010041 */
[-C--:B------:R-:W-:Y:S01]  /*5ba0*/  FFMA.FTZ R54, R54, R59.reuse, R47 ;  /* 0x0000003b36367223 */ /* 0x080fe2000001002f */
[----:B------:R-:W-:Y:S01]  /*5bb0*/  LOP3.LUT R5, R5, 0xff, RZ, 0xc0, !PT ;  /* 0x000000ff05057812 */ /* 0x000fe200078ec0ff */
[-C--:B------:R-:W-:Y:S01]  /*5bc0*/  FFMA.FTZ R57, R64, R52.reuse, R57 ;  /* 0x0000003440397223 */ /* 0x080fe20000010039 */
[-C--:B------:R-:W-:Y:S01]  /*5bd0*/  FFMA.FTZ R0, R63, R52.reuse, R44 ;  /* 0x000000343f007223 */ /* 0x080fe2000001002c */
[-C--:B------:R-:W-:Y:S01]  /*5be0*/  FFMA.FTZ R3, R62, R52.reuse, R3 ;  /* 0x000000343e037223 */ /* 0x080fe20000010003 */
[----:B------:R-:W-:Y:S01]  /*5bf0*/  FFMA.FTZ R60, R61, R52, R60 ;  /* 0x000000343d3c7223 */ /* 0x000fe2000001003c */
[----:B------:R-:W-:Y:S01]  /*5c00*/  SHF.R.U32.HI R52, RZ, 0x8, R7 ;  /* 0x00000008ff347819 */ /* 0x000fe20000011607 */
[-C--:B------:R-:W-:Y:S01]  /*5c10*/  FFMA.FTZ R55, R55, R59.reuse, R58 ;  /* 0x0000003b37377223 */ /* 0x080fe2000001003a */
[-C--:B------:R-:W-:Y:S01]  /*5c20*/  FFMA.FTZ R47, R53, R59.reuse, R50 ;  /* 0x0000003b352f7223 */ /* 0x080fe20000010032 */
[----:B------:R-:W-:Y:S01]  /*5c30*/  FFMA.FTZ R56, R56, R59, R51 ;  /* 0x0000003b38387223 */ /* 0x000fe20000010033 */
[----:B------:R-:W-:Y:S01]  /*5c40*/  LOP3.LUT R65, R52, 0xff, RZ, 0xc0, !PT ;  /* 0x000000ff34417812 */ /* 0x000fe200078ec0ff */
[----:B------:R-:W-:Y:S01]  /*5c50*/  FMUL.FTZ R0, R31, R0 ;  /* 0x000000001f007220 */ /* 0x000fe20000410000 */
[----:B------:R-:W-:Y:S01]  /*5c60*/  SHF.R.U32.HI R52, RZ, 0x10, R4 ;  /* 0x00000010ff347819 */ /* 0x000fe20000011604 */
[----:B------:R-:W-:Y:S01]  /*5c70*/  HADD2.F32 R4, -RZ, R15.H1_H1 ;  /* 0x3000000fff047230 */ /* 0x000fe20000004100 */
[----:B------:R-:W-:Y:S01]  /*5c80*/  IADD3 R51, PT, PT, -R36, R5, RZ ;  /* 0x0000000524337210 */ /* 0x000fe20007ffe1ff */
[----:B------:R-:W-:Y:S01]  /*5c90*/  FMUL.FTZ R3, R30, R3 ;  /* 0x000000031e037220 */ /* 0x000fe20000410000 */
[----:B------:R-:W-:Y:S01]  /*5ca0*/  IADD3 R70, PT, PT, -R34, R45, RZ ;  /* 0x0000002d22467210 */ /* 0x000fe20007ffe1ff */
[----:B------:R-:W0:Y:S01]  /*5cb0*/  I2F.F16 R17, R17 ;  /* 0x0000001100117306 */ /* 0x000e220000200c00 */
[-C--:B------:R-:W-:Y:S01]  /*5cc0*/  FFMA.FTZ R15, R64, R4.reuse, R55 ;  /* 0x00000004400f7223 */ /* 0x080fe20000010037 */
[-C--:B------:R-:W-:Y:S01]  /*5cd0*/  FFMA.FTZ R50, R63, R4.reuse, R54 ;  /* 0x000000043f327223 */ /* 0x080fe20000010036 */
[-C--:B------:R-:W-:Y:S01]  /*5ce0*/  FFMA.FTZ R47, R62, R4.reuse, R47 ;  /* 0x000000043e2f7223 */ /* 0x080fe2000001002f */
[----:B------:R-:W-:Y:S01]  /*5cf0*/  FFMA.FTZ R56, R61, R4, R56 ;  /* 0x000000043d387223 */ /* 0x000fe20000010038 */
[C---:B------:R-:W-:Y:S01]  /*5d00*/  LEA.HI R20, R6.reuse, -R23, RZ, 0x8 ;  /* 0x8000001706147211 */ /* 0x040fe200078f40ff */
[----:B------:R-:W1:Y:S01]  /*5d10*/  LDS.64 R4, [UR5+0x130] ;  /* 0x00013005ff047984 */ /* 0x000e620008000a00 */
[----:B------:R-:W-:Y:S01]  /*5d20*/  LOP3.LUT R46, R6, 0xff, RZ, 0xc0, !PT ;  /* 0x000000ff062e7812 */ /* 0x000fe200078ec0ff */
[----:B------:R2:W-:Y:S01]  /*5d30*/  I2F.F16 R21, R70 ;  /* 0x0000004600157306 */ /* 0x0005e20000200c00 */
[--C-:B------:R-:W-:Y:S01]  /*5d40*/  SHF.R.U32.HI R53, RZ, 0x10, R6.reuse ;  /* 0x00000010ff357819 */ /* 0x100fe20000011606 */
[----:B------:R-:W-:Y:S01]  /*5d50*/  FMUL.FTZ R47, R30, R47 ;  /* 0x0000002f1e2f7220 */ /* 0x000fe20000410000 */
[----:B------:R-:W-:Y:S01]  /*5d60*/  F2FP.F16.F32.PACK_AB R0, RZ, R0 ;  /* 0x00000000ff00723e */ /* 0x000fe200000000ff */
[----:B------:R-:W-:Y:S01]  /*5d70*/  FMUL.FTZ R56, R29, R56 ;  /* 0x000000381d387220 */ /* 0x000fe20000410000 */
[----:B------:R-:W-:Y:S01]  /*5d80*/  LOP3.LUT R62, R53, 0xff, RZ, 0xc0, !PT ;  /* 0x000000ff353e7812 */ /* 0x000fe200078ec0ff */
[C---:B------:R-:W-:Y:S01]  /*5d90*/  FMUL.FTZ R15, R32.reuse, R15 ;  /* 0x0000000f200f7220 */ /* 0x040fe20000410000 */
[----:B------:R-:W-:Y:S01]  /*5da0*/  SHF.R.U32.HI R53, RZ, 0x10, R7 ;  /* 0x00000010ff357819 */ /* 0x000fe20000011607 */
[----:B------:R-:W-:Y:S01]  /*5db0*/  FMUL.FTZ R7, R29, R60 ;  /* 0x0000003c1d077220 */ /* 0x000fe20000410000 */
[----:B--2---:R-:W-:Y:S01]  /*5dc0*/  SHF.R.U32.HI R70, RZ, 0x8, R6 ;  /* 0x00000008ff467819 */ /* 0x004fe20000011606 */
[----:B------:R-:W-:Y:S01]  /*5dd0*/  FMUL.FTZ R6, R32, R57 ;  /* 0x0000003920067220 */ /* 0x000fe20000410000 */
[----:B------:R-:W-:Y:S01]  /*5de0*/  LOP3.LUT R49, R49, 0xff, RZ, 0xc0, !PT ;  /* 0x000000ff31317812 */ /* 0x000fe200078ec0ff */
[----:B------:R2:W-:Y:S01]  /*5df0*/  I2F.F16 R57, R51 ;  /* 0x0000003300397306 */ /* 0x0005e20000200c00 */
[----:B------:R-:W-:Y:S01]  /*5e00*/  LOP3.LUT R70, R70, 0xff, RZ, 0xc0, !PT ;  /* 0x000000ff46467812 */ /* 0x000fe200078ec0ff */
[----:B------:R-:W-:Y:S01]  /*5e10*/  FMUL.FTZ R50, R31, R50 ;  /* 0x000000321f327220 */ /* 0x000fe20000410000 */
[----:B------:R-:W-:Y:S01]  /*5e20*/  F2FP.F16.F32.PACK_AB R6, RZ, R6 ;  /* 0x00000006ff06723e */ /* 0x000fe200000000ff */
[----:B0-----:R-:W-:Y:S01]  /*5e30*/  HADD2.F32 R17, -RZ, R17.H0_H0 ;  /* 0x20000011ff117230 */ /* 0x001fe20000004100 */
[----:B------:R-:W-:Y:S01]  /*5e40*/  F2FP.F16.F32.PACK_AB R56, RZ, R56 ;  /* 0x00000038ff38723e */ /* 0x000fe200000000ff */
[----:B------:R-:W-:Y:S01]  /*5e50*/  HADD2.F32 R18, -RZ, R18.H0_H0 ;  /* 0x20000012ff127230 */ /* 0x000fe20000004100 */
[----:B------:R-:W-:Y:S01]  /*5e60*/  PRMT R6, R6, 0x5410, R0 ;  /* 0x0000541006067816 */ /* 0x000fe20000000000 */
[----:B------:R-:W0:Y:S01]  /*5e70*/  I2F.F16 R20, R20 ;  /* 0x0000001400147306 */ /* 0x000e220000200c00 */
[----:B--2---:R-:W-:-:S02]  /*5e80*/  F2FP.F16.F32.PACK_AB R51, RZ, R47 ;  /* 0x0000002fff33723e */ /* 0x004fc400000000ff */
[C---:B------:R-:W-:Y:S01]  /*5e90*/  IADD3 R45, PT, PT, -R23.reuse, R46, RZ ;  /* 0x0000002e172d7210 */ /* 0x040fe20007ffe1ff */
[----:B------:R-:W-:Y:S01]  /*5ea0*/  HFMA2 R40, R6, 1, 1, R40 ;  /* 0x3c003c0006287831 */ /* 0x000fe20000000028 */
[----:B------:R-:W-:Y:S02]  /*5eb0*/  LOP3.LUT R58, R52, 0xff, RZ, 0xc0, !PT ;  /* 0x000000ff343a7812 */ /* 0x000fe400078ec0ff */
[----:B------:R-:W-:Y:S02]  /*5ec0*/  IADD3 R49, PT, PT, -R36, R49, RZ ;  /* 0x0000003124317210 */ /* 0x000fe40007ffe1ff */
[----:B------:R-:W-:Y:S01]  /*5ed0*/  IADD3 R44, PT, PT, -R23, R70, RZ ;  /* 0x00000046172c7210 */ /* 0x000fe20007ffe1ff */
[----:B------:R-:W2:Y:S01]  /*5ee0*/  I2F.F16 R45, R45 ;  /* 0x0000002d002d7306 */ /* 0x000ea20000200c00 */
[----:B------:R-:W-:Y:S02]  /*5ef0*/  PRMT R51, R51, 0x5410, R56 ;  /* 0x0000541033337816 */ /* 0x000fe40000000038 */
[----:B------:R-:W-:-:S02]  /*5f00*/  IADD3 R48, PT, PT, -R35, R48, RZ ;  /* 0x0000003023307210 */ /* 0x000fc40007ffe1ff */
[----:B------:R-:W-:Y:S01]  /*5f10*/  IADD3 R58, PT, PT, -R35, R58, RZ ;  /* 0x0000003a233a7210 */ /* 0x000fe20007ffe1ff */
[----:B------:R-:W-:Y:S01]  /*5f20*/  HADD2 R39, R51, R39 ;  /* 0x0000002733277230 */ /* 0x000fe20000000000 */
[----:B------:R-:W-:Y:S01]  /*5f30*/  F2FP.F16.F32.PACK_AB R7, RZ, R7 ;  /* 0x00000007ff07723e */ /* 0x000fe200000000ff */
[----:B------:R-:W-:Y:S01]  /*5f40*/  I2F.F16 R49, R49 ;  /* 0x0000003100317306 */ /* 0x000fe20000200c00 */
[----:B------:R-:W-:Y:S01]  /*5f50*/  LOP3.LUT R6, R10, 0xff, RZ, 0xc0, !PT ;  /* 0x000000ff0a067812 */ /* 0x000fe200078ec0ff */
[----:B-1----:R-:W-:Y:S01]  /*5f60*/  HADD2.F32 R61, -RZ, R4.H0_H0 ;  /* 0x20000004ff3d7230 */ /* 0x002fe20000004100 */
[----:B------:R-:W-:Y:S01]  /*5f70*/  F2FP.F16.F32.PACK_AB R3, RZ, R3 ;  /* 0x00000003ff03723e */ /* 0x000fe200000000ff */
[--C-:B------:R-:W-:Y:S01]  /*5f80*/  HADD2.F32 R60, -RZ, R5.reuse.H0_H0 ;  /* 0x20000005ff3c7230 */ /* 0x100fe20000004100 */
[----:B------:R-:W-:Y:S01]  /*5f90*/  IADD3 R65, PT, PT, -R34, R65, RZ ;  /* 0x0000004122417210 */ /* 0x000fe20007ffe1ff */
[----:B------:R-:W-:Y:S01]  /*5fa0*/  HADD2.F32 R56, -RZ, R5.H1_H1 ;  /* 0x30000005ff387230 */ /* 0x000fe20000004100 */
[----:B------:R-:W-:Y:S01]  /*5fb0*/  LEA.HI R46, R8, -R35, RZ, 0x8 ;  /* 0x80000023082e7211 */ /* 0x000fe200078f40ff */
[----:B------:R1:W-:Y:S01]  /*5fc0*/  I2F.F16 R54, R58 ;  /* 0x0000003a00367306 */ /* 0x0003e20000200c00 */
[----:B------:R-:W-:Y:S01]  /*5fd0*/  PRMT R3, R3, 0x5410, R7 ;  /* 0x0000541003037816 */ /* 0x000fe20000000007 */
[----:B0-----:R-:W-:Y:S01]  /*5fe0*/  HADD2.F32 R20, -RZ, R20.H0_H0 ;  /* 0x20000014ff147230 */ /* 0x001fe20000004100 */
[----:B------:R-:W-:-:S02]  /*5ff0*/  SHF.R.U32.HI R0, RZ, 0x8, R8 ;  /* 0x00000008ff007819 */ /* 0x000fc40000011608 */
[----:B------:R-:W-:Y:S01]  /*6000*/  IADD3 R51, PT, PT, -R23, R6, RZ ;  /* 0x0000000617337210 */ /* 0x000fe20007ffe1ff */
[----:B------:R-:W-:Y:S01]  /*6010*/  HADD2 R37, R3, R37 ;  /* 0x0000002503257230 */ /* 0x000fe20000000000 */
[----:B------:R-:W-:Y:S01]  /*6020*/  LOP3.LUT R53, R53, 0xff, RZ, 0xc0, !PT ;  /* 0x000000ff35357812 */ /* 0x000fe200078ec0ff */
[----:B------:R-:W-:Y:S01]  /*6030*/  I2F.F16 R44, R44 ;  /* 0x0000002c002c7306 */ /* 0x000fe20000200c00 */
[----:B-1----:R-:W-:Y:S01]  /*6040*/  LOP3.LUT R58, R8, 0xff, RZ, 0xc0, !PT ;  /* 0x000000ff083a7812 */ /* 0x002fe200078ec0ff */
[----:B------:R-:W0:Y:S01]  /*6050*/  LDS.64 R6, [UR5+0x138] ;  /* 0x00013805ff067984 */ /* 0x000e220008000a00 */
[----:B------:R-:W-:Y:S02]  /*6060*/  SHF.R.U32.HI R8, RZ, 0x10, R8 ;  /* 0x00000010ff087819 */ /* 0x000fe40000011608 */
[----:B------:R-:W-:Y:S02]  /*6070*/  IADD3 R58, PT, PT, -R35, R58, RZ ;  /* 0x0000003a233a7210 */ /* 0x000fe40007ffe1ff */
[----:B------:R-:W-:Y:S01]  /*6080*/  IADD3 R59, PT, PT, -R23, R62, RZ ;  /* 0x0000003e173b7210 */ /* 0x000fe20007ffe1ff */
[----:B------:R-:W1:Y:S01]  /*6090*/  I2F.F16 R48, R48 ;  /* 0x0000003000307306 */ /* 0x000e620000200c00 */
[----:B------:R-:W-:Y:S01]  /*60a0*/  IADD3 R55, PT, PT, -R34, R53, RZ ;  /* 0x0000003522377210 */ /* 0x000fe20007ffe1ff */
[----:B------:R-:W-:Y:S01]  /*60b0*/  HADD2.F32 R62, -RZ, R4.H1_H1 ;  /* 0x30000004ff3e7230 */ /* 0x000fe20000004100 */
[----:B------:R-:W-:Y:S01]  /*60c0*/  F2FP.F16.F32.PACK_AB R15, RZ, R15 ;  /* 0x0000000fff0f723e */ /* 0x000fe200000000ff */
[----:B--2---:R-:W-:Y:S01]  /*60d0*/  HADD2.F32 R4, -RZ, R45.H0_H0 ;  /* 0x2000002dff047230 */ /* 0x004fe20000004100 */
[----:B------:R-:W-:-:S02]  /*60e0*/  F2FP.F16.F32.PACK_AB R50, RZ, R50 ;  /* 0x00000032ff32723e */ /* 0x000fc400000000ff */
[----:B------:R-:W-:Y:S01]  /*60f0*/  LOP3.LUT R0, R0, 0xff, RZ, 0xc0, !PT ;  /* 0x000000ff00007812 */ /* 0x000fe200078ec0ff */
[----:B------:R-:W2:Y:S01]  /*6100*/  I2F.F16 R52, R65 ;  /* 0x0000004100347306 */ /* 0x000ea20000200c00 */
[----:B------:R-:W-:Y:S02]  /*6110*/  LOP3.LUT R8, R8, 0xff, RZ, 0xc0, !PT ;  /* 0x000000ff08087812 */ /* 0x000fe400078ec0ff */
[----:B------:R-:W-:Y:S02]  /*6120*/  LOP3.LUT R53, R9, 0xff, RZ, 0xc0, !PT ;  /* 0x000000ff09357812 */ /* 0x000fe400078ec0ff */
[----:B------:R-:W-:Y:S02]  /*6130*/  LOP3.LUT R3, R11, 0xff, RZ, 0xc0, !PT ;  /* 0x000000ff0b037812 */ /* 0x000fe400078ec0ff */
[----:B------:R-:W-:Y:S01]  /*6140*/  PRMT R15, R15, 0x5410, R50 ;  /* 0x000054100f0f7816 */ /* 0x000fe20000000032 */
[----:B------:R3:W-:Y:S01]  /*6150*/  I2F.F16 R47, R58 ;  /* 0x0000003a002f7306 */ /* 0x0007e20000200c00 */
[----:B------:R-:W-:Y:S01]  /*6160*/  IADD3 R64, PT, PT, -R35, R8, RZ ;  /* 0x0000000823407210 */ /* 0x000fe20007ffe1ff */
[----:B-1----:R-:W-:Y:S01]  /*6170*/  HADD2.F32 R5, -RZ, R48.H0_H0 ;  /* 0x20000030ff057230 */ /* 0x002fe20000004100 */
[----:B------:R-:W-:Y:S01]  /*6180*/  IADD3 R50, PT, PT, -R36, R53, RZ ;  /* 0x0000003524327210 */ /* 0x000fe20007ffe1ff */
[----:B------:R-:W-:Y:S01]  /*6190*/  HFMA2 R38, R15, 1, 1, R38 ;  /* 0x3c003c000f267831 */ /* 0x000fe20000000026 */
[----:B------:R-:W-:Y:S01]  /*61a0*/  IADD3 R53, PT, PT, -R34, R3, RZ ;  /* 0x0000000322357210 */ /* 0x000fe20007ffe1ff */
[----:B------:R-:W-:-:S02]  /*61b0*/  HADD2.F32 R3, -RZ, R14.H0_H0 ;  /* 0x2000000eff037230 */ /* 0x000fc40000004100 */
[----:B------:R-:W-:Y:S01]  /*61c0*/  FFMA.FTZ R48, R4, R61, RZ ;  /* 0x0000003d04307223 */ /* 0x000fe200000100ff */
[----:B------:R-:W-:Y:S01]  /*61d0*/  I2F.F16 R59, R59 ;  /* 0x0000003b003b7306 */ /* 0x000fe20000200c00 */
[----:B---3--:R-:W-:Y:S01]  /*61e0*/  IADD3 R58, PT, PT, -R35, R0, RZ ;  /* 0x00000000233a7210 */ /* 0x008fe20007ffe1ff */
[----:B------:R-:W-:Y:S01]  /*61f0*/  HADD2.F32 R0, -RZ, R2.H0_H0 ;  /* 0x20000002ff007230 */ /* 0x000fe20000004100 */
[--C-:B------:R-:W-:Y:S01]  /*6200*/  SHF.R.U32.HI R35, RZ, 0x8, R9.reuse ;  /* 0x00000008ff237819 */ /* 0x100fe20000011609 */
[----:B------:R-:W-:Y:S01]  /*6210*/  HADD2.F32 R2, -RZ, R21.H0_H0 ;  /* 0x20000015ff027230 */ /* 0x000fe20000004100 */
[----:B------:R-:W-:Y:S01]  /*6220*/  SHF.R.U32.HI R9, RZ, 0x10, R9 ;  /* 0x00000010ff097819 */ /* 0x000fe20000011609 */
[----:B------:R-:W-:Y:S01]  /*6230*/  HADD2.F32 R15, -RZ, R49.H0_H0 ;  /* 0x20000031ff0f7230 */ /* 0x000fe20000004100 */
[----:B------:R-:W-:Y:S01]  /*6240*/  LOP3.LUT R35, R35, 0xff, RZ, 0xc0, !PT ;  /* 0x000000ff23237812 */ /* 0x000fe200078ec0ff */
[----:B------:R-:W1:Y:S01]  /*6250*/  I2F.F16 R55, R55 ;  /* 0x0000003700377306 */ /* 0x000e620000200c00 */
[----:B------:R-:W-:-:S02]  /*6260*/  HADD2.F32 R21, -RZ, R44.H0_H0 ;  /* 0x2000002cff157230 */ /* 0x000fc40000004100 */
[-C--:B------:R-:W-:Y:S01]  /*6270*/  FFMA.FTZ R44, R0, R61.reuse, RZ ;  /* 0x0000003d002c7223 */ /* 0x080fe200000100ff */
[----:B--2---:R-:W-:Y:S02]  /*6280*/  HADD2.F32 R14, -RZ, R52.H0_H0 ;  /* 0x20000034ff0e7230 */ /* 0x004fe40000004100 */
[-C--:B------:R-:W-:Y:S01]  /*6290*/  FFMA.FTZ R8, R3, R61.reuse, RZ ;  /* 0x0000003d03087223 */ /* 0x080fe200000100ff */
[----:B------:R-:W-:Y:S01]  /*62a0*/  FFMA.FTZ R45, R2, R61, RZ ;  /* 0x0000003d022d7223 */ /* 0x000fe200000100ff */
[----:B------:R-:W-:Y:S01]  /*62b0*/  IADD3 R49, PT, PT, -R36, R35, RZ ;  /* 0x0000002324317210 */ /* 0x000fe20007ffe1ff */
[-C--:B------:R-:W-:Y:S01]  /*62c0*/  FFMA.FTZ R63, R15, R62.reuse, R44 ;  /* 0x0000003e0f3f7223 */ /* 0x080fe2000001002c */
[----:B------:R-:W-:Y:S01]  /*62d0*/  SHF.R.U32.HI R35, RZ, 0x8, R10 ;  /* 0x00000008ff237819 */ /* 0x000fe2000001160a */
[-C--:B------:R-:W-:Y:S01]  /*62e0*/  FFMA.FTZ R8, R5, R62.reuse, R8 ;  /* 0x0000003e05087223 */ /* 0x080fe20000010008 */
[-C--:B------:R-:W-:Y:S01]  /*62f0*/  FFMA.FTZ R61, R21, R62.reuse, R48 ;  /* 0x0000003e153d7223 */ /* 0x080fe20000010030 */
[----:B------:R-:W-:Y:S01]  /*6300*/  LOP3.LUT R9, R9, 0xff, RZ, 0xc0, !PT ;  /* 0x000000ff09097812 */ /* 0x000fe200078ec0ff */
[----:B------:R-:W-:Y:S01]  /*6310*/  FFMA.FTZ R62, R14, R62, R45 ;  /* 0x0000003e0e3e7223 */ /* 0x000fe2000001002d */
[----:B------:R-:W-:Y:S01]  /*6320*/  SHF.R.U32.HI R44, RZ, 0x10, R10 ;  /* 0x00000010ff2c7819 */ /* 0x000fe2000001160a */
[----:B------:R-:W-:Y:S01]  /*6330*/  HADD2.F32 R45, -RZ, R54.H0_H0 ;  /* 0x20000036ff2d7230 */ /* 0x000fe20000004100 */
[----:B------:R-:W-:Y:S01]  /*6340*/  LEA.HI R41, R10, -R23, RZ, 0x8 ;  /* 0x800000170a297211 */ /* 0x000fe200078f40ff */
[----:B------:R-:W-:Y:S01]  /*6350*/  I2F.F16 R50, R50 ;  /* 0x0000003200327306 */ /* 0x000fe20000200c00 */
[----:B------:R-:W-:Y:S01]  /*6360*/  LOP3.LUT R10, R35, 0xff, RZ, 0xc0, !PT ;  /* 0x000000ff230a7812 */ /* 0x000fe200078ec0ff */
[----:B-1----:R-:W-:Y:S01]  /*6370*/  HADD2.F32 R35, -RZ, R55.H0_H0 ;  /* 0x20000037ff237230 */ /* 0x002fe20000004100 */
[----:B------:R-:W-:Y:S01]  /*6380*/  IADD3 R48, PT, PT, -R36, R9, RZ ;  /* 0x0000000924307210 */ /* 0x000fe20007ffe1ff */
[----:B------:R-:W-:Y:S01]  /*6390*/  HADD2.F32 R36, -RZ, R59.H0_H0 ;  /* 0x2000003bff247230 */ /* 0x000fe20000004100 */
[----:B------:R-:W-:Y:S01]  /*63a0*/  LOP3.LUT R70, R44, 0xff, RZ, 0xc0, !PT ;  /* 0x000000ff2c467812 */ /* 0x000fe200078ec0ff */
[----:B------:R-:W-:Y:S01]  /*63b0*/  HADD2.F32 R44, -RZ, R57.H0_H0 ;  /* 0x20000039ff2c7230 */ /* 0x000fe20000004100 */
[----:B------:R-:W-:Y:S01]  /*63c0*/  IADD3 R57, PT, PT, -R23, R10, RZ ;  /* 0x0000000a17397210 */ /* 0x000fe20007ffe1ff */
[----:B------:R-:W-:Y:S01]  /*63d0*/  I2F.F16 R51, R51 ;  /* 0x0000003300337306 */ /* 0x000fe20000200c00 */
[-C--:B------:R-:W-:Y:S01]  /*63e0*/  FFMA.FTZ R10, R45, R60.reuse, R8 ;  /* 0x0000003c2d0a7223 */ /* 0x080fe20000010008 */
[-C--:B------:R-:W-:Y:S01]  /*63f0*/  FFMA.FTZ R61, R36, R60.reuse, R61 ;  /* 0x0000003c243d7223 */ /* 0x080fe2000001003d */
[----:B------:R-:W1:Y:S01]  /*6400*/  LDS.64 R8, [UR5+0x230] ;  /* 0x00023005ff087984 */ /* 0x000e620008000a00 */
[----:B------:R-:W-:Y:S01]  /*6410*/  FFMA.FTZ R55, R35, R60, R62 ;  /* 0x0000003c23377223 */ /* 0x000fe2000001003e */
[----:B------:R-:W-:Y:S01]  /*6420*/  IADD3 R59, PT, PT, -R23, R70, RZ ;  /* 0x00000046173b7210 */ /* 0x000fe20007ffe1ff */
[----:B------:R-:W-:Y:S01]  /*6430*/  FFMA.FTZ R65, R17, R56, R10 ;  /* 0x0000003811417223 */ /* 0x000fe2000001000a */
[----:B------:R-:W-:Y:S01]  /*6440*/  SHF.R.U32.HI R23, RZ, 0x8, R11 ;  /* 0x00000008ff177819 */ /* 0x000fe2000001160b */
[----:B------:R-:W2:Y:S01]  /*6450*/  I2F.F16 R53, R53 ;  /* 0x0000003500357306 */ /* 0x000ea20000200c00 */
[----:B------:R-:W-:Y:S01]  /*6460*/  LEA.HI R62, R11, -R34, RZ, 0x8 ;  /* 0x800000220b3e7211 */ /* 0x000fe200078f40ff */
[--C-:B0-----:R-:W-:Y:S01]  /*6470*/  HADD2.F32 R10, -RZ, R6.reuse.H0_H0 ;  /* 0x20000006ff0a7230 */ /* 0x101fe20000004100 */
[----:B------:R-:W-:Y:S01]  /*6480*/  LOP3.LUT R23, R23, 0xff, RZ, 0xc0, !PT ;  /* 0x000000ff17177812 */ /* 0x000fe200078ec0ff */
[-C--:B------:R-:W-:Y:S01]  /*6490*/  FFMA.FTZ R71, R20, R56.reuse, R61 ;  /* 0x0000003814477223 */ /* 0x080fe2000001003d */
[----:B------:R-:W-:Y:S01]  /*64a0*/  FFMA.FTZ R70, R16, R56, R55 ;  /* 0x0000003810467223 */ /* 0x000fe20000010037 */
[----:B------:R-:W-:Y:S01]  /*64b0*/  HADD2.F32 R6, -RZ, R6.H1_H1 ;  /* 0x30000006ff067230 */ /* 0x000fe20000004100 */
[----:B------:R-:W-:Y:S01]  /*64c0*/  IADD3 R73, PT, PT, -R34, R23, RZ ;  /* 0x0000001722497210 */ /* 0x000fe20007ffe1ff */
[----:B------:R0:W-:Y:S01]  /*64d0*/  I2F.F16 R52, R64 ;  /* 0x0000004000347306 */ /* 0x0001e20000200c00 */
[----:B------:R-:W-:-:S02]  /*64e0*/  MOV R42, R80 ;  /* 0x00000050002a7202 */ /* 0x000fc40000000f00 */
[----:B------:R-:W-:Y:S01]  /*64f0*/  MOV R43, R81 ;  /* 0x00000051002b7202 */ /* 0x000fe20000000f00 */
[----:B--2---:R-:W-:-:S04]  /*6500*/  HADD2.F32 R23, -RZ, R53.H0_H0 ;  /* 0x20000035ff177230 */ /* 0x004fc80000004100 */
[----:B------:R2:W3:Y:S01]  /*6510*/  I2F.F16 R54, R48 ;  /* 0x0000003000367306 */ /* 0x0004e20000200c00 */
[----:B0-----:R-:W-:Y:S01]  /*6520*/  FFMA.FTZ R64, R44, R60, R63 ;  /* 0x0000003c2c407223 */ /* 0x001fe2000001003f */
[----:B------:R-:W-:Y:S01]  /*6530*/  SHF.R.U32.HI R60, RZ, 0x10, R11 ;  /* 0x00000010ff3c7819 */ /* 0x000fe2000001160b */
[----:B------:R-:W-:Y:S02]  /*6540*/  FFMA.FTZ R70, R23, R10, R70 ;  /* 0x0000000a17467223 */ /* 0x000fe40000010046 */
[----:B------:R-:W-:Y:S01]  /*6550*/  FFMA.FTZ R64, R19, R56, R64 ;  /* 0x0000003813407223 */ /* 0x000fe20000010040 */
[----:B------:R-:W-:Y:S01]  /*6560*/  LOP3.LUT R63, R60, 0xff, RZ, 0xc0, !PT ;  /* 0x000000ff3c3f7812 */ /* 0x000fe200078ec0ff */
[----:B------:R-:W-:Y:S01]  /*6570*/  HADD2.F32 R60, -RZ, R7.H0_H0 ;  /* 0x20000007ff3c7230 */ /* 0x000fe20000004100 */
[----:B------:R-:W0:Y:S01]  /*6580*/  I2F.F16 R49, R49 ;  /* 0x0000003100317306 */ /* 0x000e220000200c00 */
[----:B--2---:R-:W-:Y:S01]  /*6590*/  HADD2.F32 R48, -RZ, R47.H0_H0 ;  /* 0x2000002fff307230 */ /* 0x004fe20000004100 */
[----:B------:R-:W-:Y:S01]  /*65a0*/  IADD3 R63, PT, PT, -R34, R63, RZ ;  /* 0x0000003f223f7210 */ /* 0x000fe20007ffe1ff */
[----:B------:R-:W-:-:S02]  /*65b0*/  HADD2.F32 R47, -RZ, R50.H0_H0 ;  /* 0x20000032ff2f7230 */ /* 0x000fc40000004100 */
[----:B------:R-:W-:Y:S02]  /*65c0*/  HADD2.F32 R34, -RZ, R51.H0_H0 ;  /* 0x20000033ff227230 */ /* 0x000fe40000004100 */
[-C--:B------:R-:W-:Y:S01]  /*65d0*/  FFMA.FTZ R65, R48, R10.reuse, R65 ;  /* 0x0000000a30417223 */ /* 0x080fe20000010041 */
[----:B---3--:R-:W-:Y:S01]  /*65e0*/  HADD2.F32 R51, -RZ, R54.H0_H0 ;  /* 0x20000036ff337230 */ /* 0x008fe20000004100 */
[----:B------:R-:W2:Y:S01]  /*65f0*/  I2F.F16 R57, R57 ;  /* 0x0000003900397306 */ /* 0x000ea20000200c00 */
[-C--:B------:R-:W-:Y:S01]  /*6600*/  FFMA.FTZ R64, R47, R10.reuse, R64 ;  /* 0x0000000a2f407223 */ /* 0x080fe20000010040 */
[----:B------:R-:W-:Y:S01]  /*6610*/  FFMA.FTZ R71, R34, R10, R71 ;  /* 0x0000000a22477223 */ /* 0x000fe20000010047 */
[----:B------:R-:W-:Y:S01]  /*6620*/  HADD2.F32 R7, -RZ, R7.H1_H1 ;  /* 0x30000007ff077230 */ /* 0x000fe20000004100 */
[----:B------:R-:W3:Y:S01]  /*6630*/  LDS.64 R10, [UR5+0x238] ;  /* 0x00023805ff0a7984 */ /* 0x000ee20008000a00 */
[----:B------:R-:W-:Y:S02]  /*6640*/  HADD2.F32 R52, -RZ, R52.H0_H0 ;  /* 0x20000034ff347230 */ /* 0x000fe40000004100 */
[----:B0-----:R-:W-:Y:S01]  /*6650*/  HADD2.F32 R55, -RZ, R49.H0_H0 ;  /* 0x20000031ff377230 */ /* 0x001fe20000004100 */
[----:B------:R-:W0:Y:S04]  /*6660*/  I2F.F16 R58, R58 ;  /* 0x0000003a003a7306 */ /* 0x000e280000200c00 */
[----:B------:R-:W-:Y:S01]  /*6670*/  FFMA.FTZ R64, R55, R6, R64 ;  /* 0x0000000637407223 */ /* 0x000fe20000010040 */
[----:B--2---:R-:W-:-:S03]  /*6680*/  HADD2.F32 R54, -RZ, R57.H0_H0 ;  /* 0x20000039ff367230 */ /* 0x004fc60000004100 */
[----:B------:R-:W2:Y:S02]  /*6690*/  I2F.F16 R61, R73 ;  /* 0x00000049003d7306 */ /* 0x000ea40000200c00 */
[----:B------:R-:W-:Y:S01]  /*66a0*/  FFMA.FTZ R71, R54, R6, R71 ;  /* 0x0000000636477223 */ /* 0x000fe20000010047 */
[----:B0-----:R-:W-:-:S05]  /*66b0*/  HADD2.F32 R56, -RZ, R58.H0_H0 ;  /* 0x2000003aff387230 */ /* 0x001fca0000004100 */
[----:B------:R-:W0:Y:S01]  /*66c0*/  I2F.F16 R59, R59 ;  /* 0x0000003b003b7306 */ /* 0x000e220000200c00 */
[----:B------:R-:W-:Y:S01]  /*66d0*/  FFMA.FTZ R65, R56, R6, R65 ;  /* 0x0000000638417223 */ /* 0x000fe20000010041 */
[----:B--2---:R-:W-:-:S06]  /*66e0*/  HADD2.F32 R53, -RZ, R61.H0_H0 ;  /* 0x2000003dff357230 */ /* 0x004fcc0000004100 */
[----:B------:R-:W2:Y:S01]  /*66f0*/  I2F.F16 R41, R41 ;  /* 0x0000002900297306 */ /* 0x000ea20000200c00 */
[----:B------:R-:W-:Y:S01]  /*6700*/  FFMA.FTZ R61, R52, R60, R65 ;  /* 0x0000003c343d7223 */ /* 0x000fe20000010041 */
[----:B------:R-:W-:Y:S01]  /*6710*/  FFMA.FTZ R70, R53, R6, R70 ;  /* 0x0000000635467223 */ /* 0x000fe20000010046 */
[----:B0-----:R-:W-:-:S05]  /*6720*/  HADD2.F32 R50, -RZ, R59.H0_H0 ;  /* 0x2000003bff327230 */ /* 0x001fca0000004100 */
[----:B------:R-:W0:Y:S01]  /*6730*/  I2F.F16 R63, R63 ;  /* 0x0000003f003f7306 */ /* 0x000e220000200c00 */
[-C--:B------:R-:W-:Y:S01]  /*6740*/  FFMA.FTZ R59, R51, R60.reuse, R64 ;  /* 0x0000003c333b7223 */ /* 0x080fe20000010040 */
[----:B------:R-:W-:-:S03]  /*6750*/  FFMA.FTZ R6, R50, R60, R71 ;  /* 0x0000003c32067223 */ /* 0x000fc60000010047 */
[-C--:B------:R-:W-:Y:S01]  /*6760*/  FFMA.FTZ R58, R18, R7.reuse, R59 ;  /* 0x00000007123a7223 */ /* 0x080fe2000001003b */
[----:B--2---:R-:W-:Y:S02]  /*6770*/  HADD2.F32 R57, -RZ, R41.H0_H0 ;  /* 0x20000029ff397230 */ /* 0x004fe40000004100 */
[----:B------:R-:W2:Y:S01]  /*6780*/  I2F.F16 R46, R46 ;  /* 0x0000002e002e7306 */ /* 0x000ea20000200c00 */
[----:B------:R-:W-:Y:S02]  /*6790*/  FMUL.FTZ R58, R31, R58 ;  /* 0x0000003a1f3a7220 */ /* 0x000fe40000410000 */
[----:B------:R-:W-:Y:S01]  /*67a0*/  FFMA.FTZ R59, R57, R7, R6 ;  /* 0x00000007393b7223 */ /* 0x000fe20000010006 */
[----:B0-----:R-:W-:-:S04]  /*67b0*/  HADD2.F32 R49, -RZ, R63.H0_H0 ;  /* 0x2000003fff317230 */ /* 0x001fc80000004100 */
[----:B------:R-:W0:Y:S01]  /*67c0*/  I2F.F16 R62, R62 ;  /* 0x0000003e003e7306 */ /* 0x000e220000200c00 */
[--C-:B-1----:R-:W-:Y:S02]  /*67d0*/  HADD2.F32 R63, -RZ, R8.reuse.H0_H0 ;  /* 0x20000008ff3f7230 */ /* 0x102fe40000004100 */
[----:B------:R-:W-:Y:S01]  /*67e0*/  FMUL.FTZ R59, R30, R59 ;  /* 0x0000003b1e3b7220 */ /* 0x000fe20000410000 */
[----:B------:R-:W-:Y:S02]  /*67f0*/  HADD2.F32 R8, -RZ, R8.H1_H1 ;  /* 0x30000008ff087230 */ /* 0x000fe40000004100 */
[----:B------:R-:W-:Y:S01]  /*6800*/  FFMA.FTZ R60, R49, R60, R70 ;  /* 0x0000003c313c7223 */ /* 0x000fe20000010046 */
[-C--:B------:R-:W-:Y:S01]  /*6810*/  FFMA.FTZ R6, R3, R63.reuse, RZ ;  /* 0x0000003f03067223 */ /* 0x080fe200000100ff */
[----:B--2---:R-:W-:Y:S02]  /*6820*/  HADD2.F32 R46, -RZ, R46.H0_H0 ;  /* 0x2000002eff2e7230 */ /* 0x004fe40000004100 */
[-C--:B------:R-:W-:Y:S01]  /*6830*/  FFMA.FTZ R64, R0, R63.reuse, RZ ;  /* 0x0000003f00407223 */ /* 0x080fe200000100ff */
[-C--:B------:R-:W-:Y:S01]  /*6840*/  FFMA.FTZ R70, R4, R63.reuse, RZ ;  /* 0x0000003f04467223 */ /* 0x080fe200000100ff */
[----:B------:R-:W-:Y:S01]  /*6850*/  FFMA.FTZ R65, R2, R63, RZ ;  /* 0x0000003f02417223 */ /* 0x000fe200000100ff */
[----:B------:R-:W-:-:S02]  /*6860*/  FFMA.FTZ R61, R46, R7, R61 ;  /* 0x000000072e3d7223 */ /* 0x000fc4000001003d */
[-C--:B------:R-:W-:Y:S01]  /*6870*/  FFMA.FTZ R63, R21, R8.reuse, R70 ;  /* 0x00000008153f7223 */ /* 0x080fe20000010046 */
[----:B0-----:R-:W-:Y:S02]  /*6880*/  HADD2.F32 R41, -RZ, R62.H0_H0 ;  /* 0x2000003eff297230 */ /* 0x001fe40000004100 */
[-C--:B------:R-:W-:Y:S01]  /*6890*/  FFMA.FTZ R62, R5, R8.reuse, R6 ;  /* 0x00000008053e7223 */ /* 0x080fe20000010006 */
[--C-:B------:R-:W-:Y:S02]  /*68a0*/  HADD2.F32 R6, -RZ, R9.reuse.H0_H0 ;  /* 0x20000009ff067230 */ /* 0x100fe40000004100 */
[----:B------:R-:W-:Y:S01]  /*68b0*/  FMUL.FTZ R61, R32, R61 ;  /* 0x0000003d203d7220 */ /* 0x000fe20000410000 */
[----:B------:R-:W-:Y:S02]  /*68c0*/  HADD2.F32 R9, -RZ, R9.H1_H1 ;  /* 0x30000009ff097230 */ /* 0x000fe40000004100 */
[----:B------:R-:W-:Y:S01]  /*68d0*/  FFMA.FTZ R60, R41, R7, R60 ;  /* 0x00000007293c7223 */ /* 0x000fe2000001003c */
[-C--:B------:R-:W-:Y:S01]  /*68e0*/  FFMA.FTZ R7, R15, R8.reuse, R64 ;  /* 0x000000080f077223 */ /* 0x080fe20000010040 */
[----:B------:R-:W-:Y:S01]  /*68f0*/  FFMA.FTZ R64, R14, R8, R65 ;  /* 0x000000080e407223 */ /* 0x000fe20000010041 */
[-C--:B------:R-:W-:Y:S01]  /*6900*/  FFMA.FTZ R62, R45, R6.reuse, R62 ;  /* 0x000000062d3e7223 */ /* 0x080fe2000001003e */
[-C--:B------:R-:W-:Y:S01]  /*6910*/  FFMA.FTZ R63, R36, R6.reuse, R63 ;  /* 0x00000006243f7223 */ /* 0x080fe2000001003f */
[-C--:B------:R-:W-:Y:S01]  /*6920*/  FFMA.FTZ R8, R44, R6.reuse, R7 ;  /* 0x000000062c087223 */ /* 0x080fe20000010007 */
[----:B------:R-:W-:Y:S01]  /*6930*/  FFMA.FTZ R65, R35, R6, R64 ;  /* 0x0000000623417223 */ /* 0x000fe20000010040 */
[----:B---3--:R-:W-:-:S02]  /*6940*/  HADD2.F32 R6, -RZ, R10.H0_H0 ;  /* 0x2000000aff067230 */ /* 0x008fc40000004100 */
        /* <DEDUP_REMOVED lines=15> */
[----:B------:R-:W-:Y:S01]  /*6a40*/  HADD2.F32 R8, -RZ, R11.H1_H1 ;  /* 0x3000000bff087230 */ /* 0x000fe20000004100 */
[----:B------:R-:W-:-:S02]  /*6a50*/  F2FP.F16.F32.PACK_AB R61, RZ, R61 ;  /* 0x0000003dff3d723e */ /* 0x000fc400000000ff */
[-C--:B------:R-:W-:Y:S01]  /*6a60*/  FFMA.FTZ R11, R52, R9.reuse, R63 ;  /* 0x00000009340b7223 */ /* 0x080fe2000001003f */
[-C--:B------:R-:W-:Y:S01]  /*6a70*/  FFMA.FTZ R63, R51, R9.reuse, R62 ;  /* 0x00000009333f7223 */ /* 0x080fe2000001003e */
[-C--:B------:R-:W-:Y:S01]  /*6a80*/  FFMA.FTZ R62, R50, R9.reuse, R65 ;  /* 0x00000009323e7223 */ /* 0x080fe20000010041 */
[----:B------:R-:W-:Y:S01]  /*6a90*/  FFMA.FTZ R64, R49, R9, R10 ;  /* 0x0000000931407223 */ /* 0x000fe2000001000a */
[----:B------:R-:W-:Y:S01]  /*6aa0*/  FMUL.FTZ R9, R29, R60 ;  /* 0x0000003c1d097220 */ /* 0x000fe20000410000 */
[-C--:B------:R-:W-:Y:S01]  /*6ab0*/  FFMA.FTZ R10, R18, R8.reuse, R63 ;  /* 0x00000008120a7223 */ /* 0x080fe2000001003f */
[----:B------:R-:W-:Y:S01]  /*6ac0*/  FFMA.FTZ R63, R57, R8, R62 ;  /* 0x00000008393f7223 */ /* 0x000fe2000001003e */
[----:B------:R-:W-:Y:S01]  /*6ad0*/  F2FP.F16.F32.PACK_AB R62, RZ, R58 ;  /* 0x0000003aff3e723e */ /* 0x000fe200000000ff */
[-C--:B------:R-:W-:Y:S01]  /*6ae0*/  FFMA.FTZ R11, R46, R8.reuse, R11 ;  /* 0x000000082e0b7223 */ /* 0x080fe2000001000b */
[----:B------:R-:W-:Y:S01]  /*6af0*/  F2FP.F16.F32.PACK_AB R58, RZ, R59 ;  /* 0x0000003bff3a723e */ /* 0x000fe200000000ff */
[----:B------:R-:W-:Y:S01]  /*6b00*/  FFMA.FTZ R60, R41, R8, R64 ;  /* 0x00000008293c7223 */ /* 0x000fe20000010040 */
[----:B------:R-:W-:Y:S01]  /*6b10*/  F2FP.F16.F32.PACK_AB R59, RZ, R9 ;  /* 0x00000009ff3b723e */ /* 0x000fe200000000ff */
[----:B------:R-:W-:Y:S01]  /*6b20*/  FMUL.FTZ R11, R32, R11 ;  /* 0x0000000b200b7220 */ /* 0x000fe20000410000 */
[----:B------:R-:W1:Y:S01]  /*6b30*/  LDS.64 R8, [UR5+0x38] ;  /* 0x00003805ff087984 */ /* 0x000e620008000a00 */
[----:B------:R-:W-:Y:S01]  /*6b40*/  FMUL.FTZ R10, R31, R10 ;  /* 0x0000000a1f0a7220 */ /* 0x000fe20000410000 */
[----:B------:R-:W-:Y:S01]  /*6b50*/  FMUL.FTZ R63, R30, R63 ;  /* 0x0000003f1e3f7220 */ /* 0x000fe20000410000 */
[----:B------:R-:W-:Y:S01]  /*6b60*/  FMUL.FTZ R60, R29, R60 ;  /* 0x0000003c1d3c7220 */ /* 0x000fe20000410000 */
[----:B------:R-:W-:-:S02]  /*6b70*/  F2FP.F16.F32.PACK_AB R11, RZ, R11 ;  /* 0x0000000bff0b723e */ /* 0x000fc400000000ff */
[----:B------:R-:W-:Y:S02]  /*6b80*/  F2FP.F16.F32.PACK_AB R10, RZ, R10 ;  /* 0x0000000aff0a723e */ /* 0x000fe400000000ff */
[----:B------:R-:W-:Y:S02]  /*6b90*/  PRMT R58, R58, 0x5410, R59 ;  /* 0x000054103a3a7816 */ /* 0x000fe4000000003b */
[----:B------:R-:W-:Y:S02]  /*6ba0*/  PRMT R59, R11, 0x5410, R10 ;  /* 0x000054100b3b7816 */ /* 0x000fe4000000000a */
[----:B------:R-:W-:Y:S01]  /*6bb0*/  F2FP.F16.F32.PACK_AB R63, RZ, R63 ;  /* 0x0000003fff3f723e */ /* 0x000fe200000000ff */
[----:B------:R-:W2:Y:S01]  /*6bc0*/  LDS.64 R10, [UR5+0x330] ;  /* 0x00033005ff0a7984 */ /* 0x000ea20008000a00 */
[----:B------:R-:W-:Y:S01]  /*6bd0*/  F2FP.F16.F32.PACK_AB R60, RZ, R60 ;  /* 0x0000003cff3c723e */ /* 0x000fe200000000ff */
[----:B------:R-:W-:Y:S01]  /*6be0*/  HFMA2 R68, R59, 1, 1, R68 ;  /* 0x3c003c003b447831 */ /* 0x000fe20000000044 */
[----:B------:R-:W-:Y:S01]  /*6bf0*/  PRMT R61, R61, 0x5410, R62 ;  /* 0x000054103d3d7816 */ /* 0x000fe2000000003e */
[----:B------:R-:W-:Y:S01]  /*6c00*/  HADD2 R67, R58, R67 ;  /* 0x000000433a437230 */ /* 0x000fe20000000000 */
[----:B------:R-:W-:-:S03]  /*6c10*/  PRMT R63, R63, 0x5410, R60 ;  /* 0x000054103f3f7816 */ /* 0x000fc6000000003c */
[----:B------:R-:W-:Y:S02]  /*6c20*/  HFMA2 R66, R61, 1, 1, R66 ;  /* 0x3c003c003d427831 */ /* 0x000fe40000000042 */
[--C-:B0-----:R-:W-:Y:S02]  /*6c30*/  HADD2.F32 R59, -RZ, R6.reuse.H0_H0 ;  /* 0x20000006ff3b7230 */ /* 0x101fe40000004100 */
[----:B------:R-:W-:Y:S02]  /*6c40*/  HFMA2 R69, R63, 1, 1, R69 ;  /* 0x3c003c003f457831 */ /* 0x000fe40000000045 */
[----:B------:R-:W-:Y:S02]  /*6c50*/  HADD2.F32 R58, -RZ, R6.H1_H1 ;  /* 0x30000006ff3a7230 */ /* 0x000fe40000004100 */
[--C-:B------:R-:W-:Y:S02]  /*6c60*/  HADD2.F32 R6, -RZ, R7.reuse.H0_H0 ;  /* 0x20000007ff067230 */ /* 0x100fe40000004100 */
[----:B------:R-:W-:Y:S01]  /*6c70*/  FFMA.FTZ R62, R59, R4, RZ ;  /* 0x000000043b3e7223 */ /* 0x000fe200000100ff */
[----:B------:R-:W-:Y:S01]  /*6c80*/  FFMA.FTZ R60, R3, R59, RZ ;  /* 0x0000003b033c7223 */ /* 0x000fe200000100ff */
[C---:B------:R-:W-:Y:S01]  /*6c90*/  FFMA.FTZ R61, R59.reuse, R0, RZ ;  /* 0x000000003b3d7223 */ /* 0x040fe200000100ff */
[----:B------:R-:W-:Y:S01]  /*6ca0*/  FFMA.FTZ R63, R59, R2, RZ ;  /* 0x000000023b3f7223 */ /* 0x000fe200000100ff */
[C---:B------:R-:W-:Y:S01]  /*6cb0*/  FFMA.FTZ R59, R58.reuse, R21, R62 ;  /* 0x000000153a3b7223 */ /* 0x040fe2000001003e */
        /* <DEDUP_REMOVED lines=12> */
[--C-:B-1----:R-:W-:Y:S01]  /*6d80*/  HADD2.F32 R60, -RZ, R8.reuse.H0_H0 ;  /* 0x20000008ff3c7230 */ /* 0x102fe20000004100 */
[----:B------:R-:W0:Y:S01]  /*6d90*/  LDS.64 R6, [UR5+0x338] ;  /* 0x00033805ff067984 */ /* 0x000e220008000a00 */
[----:B------:R-:W-:-:S02]  /*6da0*/  HADD2.F32 R58, -RZ, R8.H1_H1 ;  /* 0x30000008ff3a7230 */ /* 0x000fc40000004100 */
[----:B------:R-:W-:Y:S02]  /*6db0*/  HADD2.F32 R8, -RZ, R9.H0_H0 ;  /* 0x20000009ff087230 */ /* 0x000fe40000004100 */
        /* <DEDUP_REMOVED lines=8> */
[----:B------:R-:W-:Y:S01]  /*6e40*/  FFMA.FTZ R60, R8, R50, R63 ;  /* 0x00000032083c7223 */ /* 0x000fe2000001003f */
[----:B--2---:R-:W-:-:S02]  /*6e50*/  HADD2.F32 R63, -RZ, R10.H0_H0 ;  /* 0x2000000aff3f7230 */ /* 0x004fc40000004100 */
[----:B------:R-:W-:Y:S01]  /*6e60*/  FFMA.FTZ R59, R52, R8, R59 ;  /* 0x00000008343b7223 */ /* 0x000fe2000001003b */
[----:B------:R-:W-:Y:S02]  /*6e70*/  HADD2.F32 R9, -RZ, R9.H1_H1 ;  /* 0x30000009ff097230 */ /* 0x000fe40000004100 */
[C---:B------:R-:W-:Y:S01]  /*6e80*/  FFMA.FTZ R58, R8.reuse, R51, R61 ;  /* 0x00000033083a7223 */ /* 0x040fe2000001003d */
[----:B------:R-:W-:Y:S01]  /*6e90*/  FFMA.FTZ R62, R8, R49, R62 ;  /* 0x00000031083e7223 */ /* 0x000fe2000001003e */
[----:B------:R-:W-:Y:S02]  /*6ea0*/  HADD2.F32 R10, -RZ, R10.H1_H1 ;  /* 0x3000000aff0a7230 */ /* 0x000fe40000004100 */
[-C--:B------:R-:W-:Y:S01]  /*6eb0*/  FFMA.FTZ R8, R3, R63.reuse, RZ ;  /* 0x0000003f03087223 */ /* 0x080fe200000100ff */
[-C--:B------:R-:W-:Y:S01]  /*6ec0*/  FFMA.FTZ R64, R0, R63.reuse, RZ ;  /* 0x0000003f00407223 */ /* 0x080fe200000100ff */
[-C--:B------:R-:W-:Y:S01]  /*6ed0*/  FFMA.FTZ R70, R4, R63.reuse, RZ ;  /* 0x0000003f04467223 */ /* 0x080fe200000100ff */
[----:B------:R-:W-:Y:S01]  /*6ee0*/  FFMA.FTZ R63, R2, R63, RZ ;  /* 0x0000003f023f7223 */ /* 0x000fe200000100ff */
[----:B------:R-:W-:Y:S01]  /*6ef0*/  FFMA.FTZ R61, R9, R57, R60 ;  /* 0x00000039093d7223 */ /* 0x000fe2000001003c */
[-C--:B------:R-:W-:Y:S01]  /*6f00*/  FFMA.FTZ R65, R15, R10.reuse, R64 ;  /* 0x0000000a0f417223 */ /* 0x080fe20000010040 */
[C---:B------:R-:W-:Y:S01]  /*6f10*/  FFMA.FTZ R60, R9.reuse, R41, R62 ;  /* 0x00000029093c7223 */ /* 0x040fe2000001003e */
[----:B------:R-:W-:Y:S01]  /*6f20*/  FFMA.FTZ R64, R14, R10, R63 ;  /* 0x0000000a0e407223 */ /* 0x000fe2000001003f */
[----:B------:R-:W-:Y:S01]  /*6f30*/  FFMA.FTZ R59, R46, R9, R59 ;  /* 0x000000092e3b7223 */ /* 0x000fe2000001003b */
[----:B------:R-:W-:Y:S01]  /*6f40*/  FFMA.FTZ R58, R9, R18, R58 ;  /* 0x00000012093a7223 */ /* 0x000fe2000001003a */
[-C--:B------:R-:W-:Y:S01]  /*6f50*/  FFMA.FTZ R62, R5, R10.reuse, R8 ;  /* 0x0000000a053e7223 */ /* 0x080fe20000010008 */
[--C-:B------:R-:W-:Y:S01]  /*6f60*/  HADD2.F32 R63, -RZ, R11.reuse.H0_H0 ;  /* 0x2000000bff3f7230 */ /* 0x100fe20000004100 */
[----:B------:R-:W1:Y:S01]  /*6f70*/  LDS.64 R8, [UR5+0x430] ;  /* 0x00043005ff087984 */ /* 0x000e620008000a00 */
[----:B------:R-:W-:Y:S01]  /*6f80*/  FFMA.FTZ R71, R21, R10, R70 ;  /* 0x0000000a15477223 */ /* 0x000fe20000010046 */
[----:B------:R-:W-:-:S02]  /*6f90*/  HADD2.F32 R11, -RZ, R11.H1_H1 ;  /* 0x3000000bff0b7230 */ /* 0x000fc40000004100 */
[----:B------:R-:W-:Y:S01]  /*6fa0*/  FMUL.FTZ R61, R30, R61 ;  /* 0x0000003d1e3d7220 */ /* 0x000fe20000410000 */
        /* <DEDUP_REMOVED lines=16> */
[----:B------:R-:W0:Y:S01]  /*70b0*/  LDS.64 R10, [UR5+0x438] ;  /* 0x00043805ff0a7984 */ /* 0x000e220008000a00 */
[-C--:B------:R-:W-:Y:S01]  /*70c0*/  FFMA.FTZ R64, R55, R6.reuse, R62 ;  /* 0x0000000637407223 */ /* 0x080fe2000001003e */
[--C-:B------:R-:W-:Y:S02]  /*70d0*/  HADD2.F32 R62, -RZ, R7.reuse.H0_H0 ;  /* 0x20000007ff3e7230 */ /* 0x100fe40000004100 */
        /* <DEDUP_REMOVED lines=14> */
[----:B------:R-:W-:Y:S01]  /*71c0*/  FMUL.FTZ R63, R32, R63 ;  /* 0x0000003f203f7220 */ /* 0x000fe20000410000 */
[----:B------:R-:W-:Y:S01]  /*71d0*/  FMUL.FTZ R7, R30, R7 ;  /* 0x000000071e077220 */ /* 0x000fe20000410000 */
[----:B------:R-:W-:Y:S01]  /*71e0*/  FMUL.FTZ R6, R29, R6 ;  /* 0x000000061d067220 */ /* 0x000fe20000410000 */
[--C-:B-1----:R-:W-:Y:S01]  /*71f0*/  HADD2.F32 R65, -RZ, R8.reuse.H0_H0 ;  /* 0x20000008ff417230 */ /* 0x102fe20000004100 */
[----:B------:R-:W-:Y:S01]  /*7200*/  F2FP.F16.F32.PACK_AB R61, RZ, R61 ;  /* 0x0000003dff3d723e */ /* 0x000fe200000000ff */
[----:B------:R-:W-:Y:S01]  /*7210*/  HADD2.F32 R8, -RZ, R8.H1_H1 ;  /* 0x30000008ff087230 */ /* 0x000fe20000004100 */
[----:B------:R-:W-:Y:S01]  /*7220*/  F2FP.F16.F32.PACK_AB R60, RZ, R60 ;  /* 0x0000003cff3c723e */ /* 0x000fe200000000ff */
[----:B------:R-:W-:Y:S01]  /*7230*/  UIADD3 UR5, UPT, UPT, UR5, 0x40, URZ ;  /* 0x0000004005057890 */ /* 0x000fe2000fffe0ff */
        /* <DEDUP_REMOVED lines=15> */
[----:B0-----:R-:W-:-:S02]  /*7330*/  HADD2.F32 R0, -RZ, R10.H0_H0 ;  /* 0x2000000aff007230 */ /* 0x001fc40000004100 */
        /* <DEDUP_REMOVED lines=36> */
[----:B------:R-:W-:Y:S02]  /*7580*/  PRMT R61, R61, 0x5410, R60 ;  /* 0x000054103d3d7816 */ /* 0x000fe4000000003c */
[----:B------:R-:W-:Y:S02]  /*7590*/  PRMT R63, R63, 0x5410, R62 ;  /* 0x000054103f3f7816 */ /* 0x000fe4000000003e */
[----:B------:R-:W-:Y:S01]  /*75a0*/  PRMT R17, R17, 0x5410, R18 ;  /* 0x0000541011117816 */ /* 0x000fe20000000012 */
[----:B------:R-:W-:Y:S01]  /*75b0*/  HADD2 R20, R61, R33 ;  /* 0x000000213d147230 */ /* 0x000fe20000000000 */
[----:B------:R-:W-:Y:S01]  /*75c0*/  PRMT R59, R59, 0x5410, R58 ;  /* 0x000054103b3b7816 */ /* 0x000fe2000000003a */
[----:B------:R-:W-:Y:S01]  /*75d0*/  HFMA2 R33, R63, 1, 1, R40 ;  /* 0x3c003c003f217831 */ /* 0x000fe20000000028 */
[----:B------:R-:W-:Y:S01]  /*75e0*/  PRMT R7, R7, 0x5410, R6 ;  /* 0x0000541007077816 */ /* 0x000fe20000000006 */
[----:B------:R-:W-:Y:S01]  /*75f0*/  HFMA2 R19, R17, 1, 1, R38 ;  /* 0x3c003c0011137831 */ /* 0x000fe20000000026 */
[----:B------:R-:W-:Y:S01]  /*7600*/  PRMT R57, R57, 0x5410, R16 ;  /* 0x0000541039397816 */ /* 0x000fe20000000010 */
[----:B------:R-:W-:-:S02]  /*7610*/  HFMA2 R21, R59, 1, 1, R28 ;  /* 0x3c003c003b157831 */ /* 0x000fc4000000001c */
[----:B------:R-:W-:Y:S02]  /*7620*/  HADD2 R28, R7, R37 ;  /* 0x00000025071c7230 */ /* 0x000fe40000000000 */
[----:B------:R-:W-:Y:S01]  /*7630*/  HADD2 R18, R57, R39 ;  /* 0x0000002739127230 */ /* 0x000fe20000000000 */
[----:B------:R-:W-:Y:S06]  /*7640*/  @!P0 BRA `(.L_x_1227) ;  /* 0xffffff9400888947 */ /* 0x000fec000383ffff */
.L_x_1225:
        /* <DEDUP_REMOVED lines=17> */
.L_x_1231:
[----:B------:R-:W0:Y:S02]  /*7760*/  LDS R2, [R0] ;  /* 0x0000000000027984 */ /* 0x000e240000000800 */
[----:B0-----:R-:W-:-:S05]  /*7770*/  HFMA2 R3, R2, 1, 1, R21 ;  /* 0x3c003c0002037831 */ /* 0x001fca0000000015 */
[----:B------:R-:W0:Y:S02]  /*7780*/  ATOMS.CAST.SPIN P0, [R0], R2, R3 ;  /* 0x000000020000758d */ /* 0x000e240001800003 */
[----:B0-----:R-:W-:Y:S05]  /*7790*/  @!P0 BRA `(.L_x_1231) ;  /* 0xfffffffc00f08947 */ /* 0x001fea000383ffff */
[----:B------:R-:W-:Y:S05]  /*77a0*/  BRA `(.L_x_1229) ;  /* 0x00000000000c7947 */ /* 0x000fea0003800000 */
.L_x_1230:
[----:B------:R-:W2:Y:S02]  /*77b0*/  LD.E R0, desc[UR10][R4.64] ;  /* 0x0000000a04007980 */ /* 0x000ea4000c101900 */
[----:B--2---:R-:W-:-:S05]  /*77c0*/  IADD3 R3, PT, PT, R21, R0, RZ ;  /* 0x0000000015037210 */ /* 0x004fca0007ffe0ff */
[----:B------:R0:W-:Y:S02]  /*77d0*/  ST.E desc[UR10][R4.64], R3 ;  /* 0x0000000304007985 */ /* 0x0001e4000c10190a */
.L_x_1229:
[----:B------:R-:W-:Y:S05]  /*77e0*/  BSYNC.RECONVERGENT B0 ;  /* 0x0000000000007941 */ /* 0x000fea0003800200 */
.L_x_1228:
[----:B------:R1:W-:Y:S01]  /*77f0*/  ATOM.E.ADD.F16x2.RN.STRONG.GPU P0, RZ, desc[UR10][R4.64+0x4], R20 ;  /* 0x8000041404ff79a2 */ /* 0x0003e2000c10e10a */
[----:B------:R-:W-:Y:S04]  /*7800*/  BSSY.RECONVERGENT B0, `(.L_x_1232) ;  /* 0x000000e000007945 */ /* 0x000fe80003800200 */
[----:B-1----:R-:W-:Y:S05]  /*7810*/  @P0 BRA `(.L_x_1233) ;  /* 0x0000000000300947 */ /* 0x002fea0003800000 */
[----:B------:R-:W1:Y:S02]  /*7820*/  QSPC.E.S P0, RZ, [R4+0x4] ;  /* 0x0000040004ff73aa */ /* 0x000e640000000500 */
[----:B-1----:R-:W-:Y:S05]  /*7830*/  @!P0 BRA `(.L_x_1234) ;  /* 0x00000000001c8947 */ /* 0x002fea0003800000 */
[----:B------:R-:W-:-:S04]  /*7840*/  MOV R2, R4 ;  /* 0x0000000400027202 */ /* 0x000fc80000000f00 */
[----:B------:R-:W-:-:S07]  /*7850*/  MOV R0, R2 ;  /* 0x0000000200007202 */ /* 0x000fce0000000f00 */
.L_x_1235:
[----:B------:R-:W0:Y:S02]  /*7860*/  LDS R2, [R0+0x4] ;  /* 0x0000040000027984 */ /* 0x000e240000000800 */
[----:B0-----:R-:W-:-:S05]  /*7870*/  HADD2 R3, R2, R20 ;  /* 0x0000001402037230 */ /* 0x001fca0000000000 */
[----:B------:R-:W0:Y:S02]  /*7880*/  ATOMS.CAST.SPIN P0, [R0+0x4], R2, R3 ;  /* 0x000004020000758d */ /* 0x000e240001800003 */
[----:B0-----:R-:W-:Y:S05]  /*7890*/  @!P0 BRA `(.L_x_1235) ;  /* 0xfffffffc00f08947 */ /* 0x001fea000383ffff */
[----:B------:R-:W-:Y:S05]  /*78a0*/  BRA `(.L_x_1233) ;  /* 0x00000000000c7947 */ /* 0x000fea0003800000 */
.L_x_1234:
[----:B------:R-:W0:Y:S02]  /*78b0*/  LD.E R0, desc[UR10][R4.64+0x4] ;  /* 0x0000040a04007980 */ /* 0x000e24000c101900 */
[----:B0-----:R-:W-:-:S05]  /*78c0*/  IADD3 R3, PT, PT, R20, R0, RZ ;  /* 0x0000000014037210 */ /* 0x001fca0007ffe0ff */
[----:B------:R1:W-:Y:S02]  /*78d0*/  ST.E desc[UR10][R4.64+0x4], R3 ;  /* 0x0000040304007985 */ /* 0x0003e4000c10190a */
.L_x_1233:
[----:B------:R-:W-:Y:S05]  /*78e0*/  BSYNC.RECONVERGENT B0 ;  /* 0x0000000000007941 */ /* 0x000fea0003800200 */
.L_x_1232:
        /* <DEDUP_REMOVED lines=9> */
.L_x_1239:
[----:B------:R-:W0:Y:S02]  /*7980*/  LDS R2, [R0] ;  /* 0x0000000000027984 */ /* 0x000e240000000800 */
[----:B0-----:R-:W-:-:S05]  /*7990*/  HFMA2 R3, R2, 1, 1, R66 ;  /* 0x3c003c0002037831 */ /* 0x001fca0000000042 */
[----:B------:R-:W0:Y:S02]  /*79a0*/  ATOMS.CAST.SPIN P0, [R0], R2, R3 ;  /* 0x000000020000758d */ /* 0x000e240001800003 */
[----:B0-----:R-:W-:Y:S05]  /*79b0*/  @!P0 BRA `(.L_x_1239) ;  /* 0xfffffffc00f08947 */ /* 0x001fea000383ffff */
[----:B------:R-:W-:Y:S05]  /*79c0*/  BRA `(.L_x_1237) ;  /* 0x00000000000c7947 */ /* 0x000fea0003800000 */
.L_x_1238:
[----:B------:R-:W2:Y:S02]  /*79d0*/  LD.E R0, desc[UR10][R4.64] ;  /* 0x0000000a04007980 */ /* 0x000ea4000c101900 */
[----:B--2---:R-:W-:-:S05]  /*79e0*/  IADD3 R3, PT, PT, R66, R0, RZ ;  /* 0x0000000042037210 */ /* 0x004fca0007ffe0ff */
[----:B------:R0:W-:Y:S02]  /*79f0*/  ST.E desc[UR10][R4.64], R3 ;  /* 0x0000000304007985 */ /* 0x0001e4000c10190a */
.L_x_1237:
[----:B------:R-:W-:Y:S05]  /*7a00*/  BSYNC.RECONVERGENT B0 ;  /* 0x0000000000007941 */ /* 0x000fea0003800200 */
.L_x_1236:
[----:B------:R1:W-:Y:S01]  /*7a10*/  ATOM.E.ADD.F16x2.RN.STRONG.GPU P0, RZ, desc[UR10][R4.64+0x4], R67 ;  /* 0x8000044304ff79a2 */ /* 0x0003e2000c10e10a */
[----:B------:R-:W-:Y:S04]  /*7a20*/  BSSY.RECONVERGENT B0, `(.L_x_1240) ;  /* 0x000000e000007945 */ /* 0x000fe80003800200 */
[----:B-1----:R-:W-:Y:S05]  /*7a30*/  @P0 BRA `(.L_x_1241) ;  /* 0x0000000000300947 */ /* 0x002fea0003800000 */
[----:B------:R-:W1:Y:S02]  /*7a40*/  QSPC.E.S P0, RZ, [R4+0x4] ;  /* 0x0000040004ff73aa */ /* 0x000e640000000500 */
[----:B-1----:R-:W-:Y:S05]  /*7a50*/  @!P0 BRA `(.L_x_1242) ;  /* 0x00000000001c8947 */ /* 0x002fea0003800000 */
[----:B------:R-:W-:-:S04]  /*7a60*/  MOV R2, R4 ;  /* 0x0000000400027202 */ /* 0x000fc80000000f00 */
[----:B------:R-:W-:-:S07]  /*7a70*/  MOV R0, R2 ;  /* 0x0000000200007202 */ /* 0x000fce0000000f00 */
.L_x_1243:
[----:B------:R-:W0:Y:S02]  /*7a80*/  LDS R2, [R0+0x4] ;  /* 0x0000040000027984 */ /* 0x000e240000000800 */
[----:B0-----:R-:W-:-:S05]  /*7a90*/  HADD2 R3, R2, R67 ;  /* 0x0000004302037230 */ /* 0x001fca0000000000 */
[----:B------:R-:W0:Y:S02]  /*7aa0*/  ATOMS.CAST.SPIN P0, [R0+0x4], R2, R3 ;  /* 0x000004020000758d */ /* 0x000e240001800003 */
[----:B0-----:R-:W-:Y:S05]  /*7ab0*/  @!P0 BRA `(.L_x_1243) ;  /* 0xfffffffc00f08947 */ /* 0x001fea000383ffff */
[----:B------:R-:W-:Y:S05]  /*7ac0*/  BRA `(.L_x_1241) ;  /* 0x00000000000c7947 */ /* 0x000fea0003800000 */
.L_x_1242:
[----:B------:R-:W0:Y:S02]  /*7ad0*/  LD.E R0, desc[UR10][R4.64+0x4] ;  /* 0x0000040a04007980 */ /* 0x000e24000c101900 */
[----:B0-----:R-:W-:-:S05]  /*7ae0*/  IADD3 R3, PT, PT, R67, R0, RZ ;  /* 0x0000000043037210 */ /* 0x001fca0007ffe0ff */
[----:B------:R1:W-:Y:S02]  /*7af0*/  ST.E desc[UR10][R4.64+0x4], R3 ;  /* 0x0000040304007985 */ /* 0x0003e4000c10190a */
.L_x_1241:
[----:B------:R-:W-:Y:S05]  /*7b00*/  BSYNC.RECONVERGENT B0 ;  /* 0x0000000000007941 */ /* 0x000fea0003800200 */
.L_x_1240:
        /* <DEDUP_REMOVED lines=9> */
.L_x_1247:
[----:B------:R-:W0:Y:S02]  /*7ba0*/  LDS R2, [R0] ;  /* 0x0000000000027984 */ /* 0x000e240000000800 */
[----:B0-----:R-:W-:-:S05]  /*7bb0*/  HFMA2 R3, R2, 1, 1, R68 ;  /* 0x3c003c0002037831 */ /* 0x001fca0000000044 */
[----:B------:R-:W0:Y:S02]  /*7bc0*/  ATOMS.CAST.SPIN P0, [R0], R2, R3 ;  /* 0x000000020000758d */ /* 0x000e240001800003 */
[----:B0-----:R-:W-:Y:S05]  /*7bd0*/  @!P0 BRA `(.L_x_1247) ;  /* 0xfffffffc00f08947 */ /* 0x001fea000383ffff */
[----:B------:R-:W-:Y:S05]  /*7be0*/  BRA `(.L_x_1245) ;  /* 0x00000000000c7947 */ /* 0x000fea0003800000 */
.L_x_1246:
[----:B------:R-:W2:Y:S02]  /*7bf0*/  LD.E R0, desc[UR10][R4.64] ;  /* 0x0000000a04007980 */ /* 0x000ea4000c101900 */
[----:B--2---:R-:W-:-:S05]  /*7c00*/  IADD3 R3, PT, PT, R68, R0, RZ ;  /* 0x0000000044037210 */ /* 0x004fca0007ffe0ff */
[----:B------:R0:W-:Y:S02]  /*7c10*/  ST.E desc[UR10][R4.64], R3 ;  /* 0x0000000304007985 */ /* 0x0001e4000c10190a */
.L_x_1245:
[----:B------:R-:W-:Y:S05]  /*7c20*/  BSYNC.RECONVERGENT B0 ;  /* 0x0000000000007941 */ /* 0x000fea0003800200 */
.L_x_1244:
[----:B------:R1:W-:Y:S01]  /*7c30*/  ATOM.E.ADD.F16x2.RN.STRONG.GPU P0, RZ, desc[UR10][R4.64+0x4], R69 ;  /* 0x8000044504ff79a2 */ /* 0x0003e2000c10e10a */
[----:B------:R-:W-:Y:S04]  /*7c40*/  BSSY.RECONVERGENT B0, `(.L_x_1248) ;  /* 0x000000e000007945 */ /* 0x000fe80003800200 */
[----:B-1----:R-:W-:Y:S05]  /*7c50*/  @P0 BRA `(.L_x_1249) ;  /* 0x0000000000300947 */ /* 0x002fea0003800000 */
[----:B------:R-:W1:Y:S02]  /*7c60*/  QSPC.E.S P0, RZ, [R4+0x4] ;  /* 0x0000040004ff73aa */ /* 0x000e640000000500 */
[----:B-1----:R-:W-:Y:S05]  /*7c70*/  @!P0 BRA `(.L_x_1250) ;  /* 0x00000000001c8947 */ /* 0x002fea0003800000 */
[----:B------:R-:W-:-:S04]  /*7c80*/  MOV R2, R4 ;  /* 0x0000000400027202 */ /* 0x000fc80000000f00 */
[----:B------:R-:W-:-:S07]  /*7c90*/  MOV R0, R2 ;  /* 0x0000000200007202 */ /* 0x000fce0000000f00 */
.L_x_1251:
[----:B------:R-:W0:Y:S02]  /*7ca0*/  LDS R2, [R0+0x4] ;  /* 0x0000040000027984 */ /* 0x000e240000000800 */
[----:B0-----:R-:W-:-:S05]  /*7cb0*/  HADD2 R3, R2, R69 ;  /* 0x0000004502037230 */ /* 0x001fca0000000000 */
[----:B------:R-:W0:Y:S02]  /*7cc0*/  ATOMS.CAST.SPIN P0, [R0+0x4], R2, R3 ;  /* 0x000004020000758d */ /* 0x000e240001800003 */
[----:B0-----:R-:W-:Y:S05]  /*7cd0*/  @!P0 BRA `(.L_x_1251) ;  /* 0xfffffffc00f08947 */ /* 0x001fea000383ffff */
[----:B------:R-:W-:Y:S05]  /*7ce0*/  BRA `(.L_x_1249) ;  /* 0x00000000000c7947 */ /* 0x000fea0003800000 */
.L_x_1250:
[----:B------:R-:W0:Y:S02]  /*7cf0*/  LD.E R0, desc[UR10][R4.64+0x4] ;  /* 0x0000040a04007980 */ /* 0x000e24000c101900 */
[----:B0-----:R-:W-:-:S05]  /*7d00*/  IADD3 R3, PT, PT, R69, R0, RZ ;  /* 0x0000000045037210 */ /* 0x001fca0007ffe0ff */
[----:B------:R1:W-:Y:S02]  /*7d10*/  ST.E desc[UR10][R4.64+0x4], R3 ;  /* 0x0000040304007985 */ /* 0x0003e4000c10190a */
.L_x_1249:
[----:B------:R-:W-:Y:S05]  /*7d20*/  BSYNC.RECONVERGENT B0 ;  /* 0x0000000000007941 */ /* 0x000fea0003800200 */
.L_x_1248:
        /* <DEDUP_REMOVED lines=9> */
.L_x_1255:
[----:B------:R-:W0:Y:S02]  /*7dc0*/  LDS R2, [R0] ;  /* 0x0000000000027984 */ /* 0x000e240000000800 */
[----:B0-----:R-:W-:-:S05]  /*7dd0*/  HFMA2 R3, R2, 1, 1, R33 ;  /* 0x3c003c0002037831 */ /* 0x001fca0000000021 */
[----:B------:R-:W0:Y:S02]  /*7de0*/  ATOMS.CAST.SPIN P0, [R0], R2, R3 ;  /* 0x000000020000758d */ /* 0x000e240001800003 */
[----:B0-----:R-:W-:Y:S05]  /*7df0*/  @!P0 BRA `(.L_x_1255) ;  /* 0xfffffffc00f08947 */ /* 0x001fea000383ffff */
[----:B------:R-:W-:Y:S05]  /*7e00*/  BRA `(.L_x_1253) ;  /* 0x00000000000c7947 */ /* 0x000fea0003800000 */
.L_x_1254:
[----:B------:R-:W2:Y:S02]  /*7e10*/  LD.E R0, desc[UR10][R4.64] ;  /* 0x0000000a04007980 */ /* 0x000ea4000c101900 */
[----:B--2---:R-:W-:-:S05]  /*7e20*/  IADD3 R3, PT, PT, R33, R0, RZ ;  /* 0x0000000021037210 */ /* 0x004fca0007ffe0ff */
[----:B------:R0:W-:Y:S02]  /*7e30*/  ST.E desc[UR10][R4.64], R3 ;  /* 0x0000000304007985 */ /* 0x0001e4000c10190a */
.L_x_1253:
[----:B------:R-:W-:Y:S05]  /*7e40*/  BSYNC.RECONVERGENT B0 ;  /* 0x0000000000007941 */ /* 0x000fea0003800200 */
.L_x_1252:
        /* <DEDUP_REMOVED lines=8> */
.L_x_1260:
[----:B------:R-:W0:Y:S02]  /*7ed0*/  LDS R2, [R0+0x4] ;  /* 0x0000040000027984 */ /* 0x000e240000000800 */
[----:B0-----:R-:W-:-:S05]  /*7ee0*/  HADD2 R3, R2, R28 ;  /* 0x0000001c02037230 */ /* 0x001fca0000000000 */
[----:B------:R-:W0:Y:S02]  /*7ef0*/  ATOMS.CAST.SPIN P0, [R0+0x4], R2, R3 ;  /* 0x000004020000758d */ /* 0x000e240001800003 */
[----:B0-----:R-:W-:Y:S05]  /*7f00*/  @!P0 BRA `(.L_x_1260) ;  /* 0xfffffffc00f08947 */ /* 0x001fea000383ffff */
[----:B------:R-:W-:Y:S05]  /*7f10*/  BSYNC.RECONVERGENT B1 ;  /* 0x0000000000017941 */ /* 0x000fea0003800200 */
.L_x_1259:
[----:B------:R-:W-:Y:S05]  /*7f20*/  BRA `(.L_x_1257) ;  /* 0x00000000000c7947 */ /* 0x000fea0003800000 */
.L_x_1258:
[----:B------:R-:W0:Y:S02]  /*7f30*/  LD.E R0, desc[UR10][R4.64+0x4] ;  /* 0x0000040a04007980 */ /* 0x000e24000c101900 */
[----:B0-----:R-:W-:-:S05]  /*7f40*/  IADD3 R3, PT, PT, R28, R0, RZ ;  /* 0x000000001c037210 */ /* 0x001fca0007ffe0ff */
[----:B------:R1:W-:Y:S02]  /*7f50*/  ST.E desc[UR10][R4.64+0x4], R3 ;  /* 0x0000040304007985 */ /* 0x0003e4000c10190a */
.L_x_1257:
[----:B------:R-:W-:Y:S05]  /*7f60*/  BSYNC.RECONVERGENT B0 ;  /* 0x0000000000007941 */ /* 0x000fea0003800200 */
.L_x_1256:
        /* <DEDUP_REMOVED lines=9> */
.L_x_1264:
[----:B------:R-:W0:Y:S02]  /*8000*/  LDS R2, [R0] ;  /* 0x0000000000027984 */ /* 0x000e240000000800 */
[----:B0-----:R-:W-:-:S05]  /*8010*/  HFMA2 R3, R2, 1, 1, R19 ;  /* 0x3c003c0002037831 */ /* 0x001fca0000000013 */
[----:B------:R-:W0:Y:S02]  /*8020*/  ATOMS.CAST.SPIN P0, [R0], R2, R3 ;  /* 0x000000020000758d */ /* 0x000e240001800003 */
[----:B0-----:R-:W-:Y:S05]  /*8030*/  @!P0 BRA `(.L_x_1264) ;  /* 0xfffffffc00f08947 */ /* 0x001fea000383ffff */
[----:B------:R-:W-:Y:S05]  /*8040*/  BRA `(.L_x_1262) ;  /* 0x00000000000c7947 */ /* 0x000fea0003800000 */
.L_x_1263:
[----:B------:R-:W2:Y:S02]  /*8050*/  LD.E R0, desc[UR10][R4.64] ;  /* 0x0000000a04007980 */ /* 0x000ea4000c101900 */
[----:B--2---:R-:W-:-:S05]  /*8060*/  IADD3 R3, PT, PT, R19, R0, RZ ;  /* 0x0000000013037210 */ /* 0x004fca0007ffe0ff */
[----:B------:R0:W-:Y:S02]  /*8070*/  ST.E desc[UR10][R4.64], R3 ;  /* 0x0000000304007985 */ /* 0x0001e4000c10190a */
.L_x_1262:
[----:B------:R-:W-:Y:S05]  /*8080*/  BSYNC.RECONVERGENT B0 ;  /* 0x0000000000007941 */ /* 0x000fea0003800200 */
.L_x_1261:
[----:B------:R1:W-:Y:S02]  /*8090*/  ATOM.E.ADD.F16x2.RN.STRONG.GPU P0, RZ, desc[UR10][R4.64+0x4], R18 ;  /* 0x8000041204ff79a2 */ /* 0x0003e4000c10e10a */
[----:B-1----:R-:W-:Y:S05]  /*80a0*/  @P0 EXIT ;  /* 0x000000000000094d */ /* 0x002fea0003800000 */
[----:B------:R-:W1:Y:S02]  /*80b0*/  QSPC.E.S P0, RZ, [R4+0x4] ;  /* 0x0000040004ff73aa */ /* 0x000e640000000500 */
[----:B-1----:R-:W-:Y:S05]  /*80c0*/  @!P0 BRA `(.L_x_1265) ;  /* 0x00000000001c8947 */ /* 0x002fea0003800000 */
[----:B------:R-:W-:-:S04]  /*80d0*/  MOV R2, R4 ;  /* 0x0000000400027202 */ /* 0x000fc80000000f00 */
[----:B------:R-:W-:-:S07]  /*80e0*/  MOV R0, R2 ;  /* 0x0000000200007202 */ /* 0x000fce0000000f00 */
.L_x_1266:
[----:B------:R-:W0:Y:S02]  /*80f0*/  LDS R2, [R0+0x4] ;  /* 0x0000040000027984 */ /* 0x000e240000000800 */
[----:B0-----:R-:W-:-:S05]  /*8100*/  HADD2 R3, R2, R18 ;  /* 0x0000001202037230 */ /* 0x001fca0000000000 */
[----:B------:R-:W0:Y:S02]  /*8110*/  ATOMS.CAST.SPIN P0, [R0+0x4], R2, R3 ;  /* 0x000004020000758d */ /* 0x000e240001800003 */
[----:B0-----:R-:W-:Y:S05]  /*8120*/  @!P0 BRA `(.L_x_1266) ;  /* 0xfffffffc00f08947 */ /* 0x001fea000383ffff */
[----:B------:R-:W-:Y:S05]  /*8130*/  EXIT ;  /* 0x000000000000794d */ /* 0x000fea0003800000 */
.L_x_1265:
[----:B------:R-:W0:Y:S02]  /*8140*/  LD.E R0, desc[UR10][R4.64+0x4] ;  /* 0x0000040a04007980 */ /* 0x000e24000c101900 */
[----:B0-----:R-:W-:-:S05]  /*8150*/  IADD3 R3, PT, PT, R18, R0, RZ ;  /* 0x0000000012037210 */ /* 0x001fca0007ffe0ff */
[----:B------:R-:W-:Y:S01]  /*8160*/  ST.E desc[UR10][R4.64+0x4], R3 ;  /* 0x0000040304007985 */ /* 0x000fe2000c10190a */
[----:B------:R-:W-:Y:S05]  /*8170*/  EXIT ;  /* 0x000000000000794d */ /* 0x000fea0003800000 */
.L_x_1267:
        /* <DEDUP_REMOVED lines=16> */
.L_x_1869:


//--------------------- .text._ZN4vllm4gptq33gemm_half_q_half_gptq_4bit_kernelILb1ELi5EEEvPK6__halfPKjS6_S4_PS2_iiiibPKi --------------------------
	.section	.text._ZN4vllm4gptq33gemm_half_q_half_gptq_4bit_kernelILb1ELi5EEEvPK6__halfPKjS6_S4_PS2_iiiibPKi,"ax",@progbits
	.align	128
        .global         _ZN4vllm4gptq33gemm_half_q_half_gptq_4bit_kernelILb1ELi5EEEvPK6__halfPKjS6_S4_PS2_iiiibPKi
        .type           _ZN4vllm4gptq33gemm_half_q_half_gptq_4bit_kernelILb1ELi5EEEvPK6__halfPKjS6_S4_PS2_iiiibPKi,@function
        .size           _ZN4vllm4gptq33gemm_half_q_half_gptq_4bit_kernelILb1ELi5EEEvPK6__halfPKjS6_S4_PS2_iiiibPKi,(.L_x_1870 - _ZN4vllm4gptq33gemm_half_q_half_gptq_4bit_kernelILb1ELi5EEEvPK6__halfPKjS6_S4_PS2_iiiibPKi)
        .other          _ZN4vllm4gptq33gemm_half_q_half_gptq_4bit_kernelILb1ELi5EEEvPK6__halfPKjS6_S4_PS2_iiiibPKi,@"STO_CUDA_ENTRY STV_DEFAULT"
_ZN4vllm4gptq33gemm_half_q_half_gptq_4bit_kernelILb1ELi5EEEvPK6__halfPKjS6_S4_PS2_iiiibPKi:
.text._ZN4vllm4gptq33gemm_half_q_half_gptq_4bit_kernelILb1ELi5EEEvPK6__halfPKjS6_S4_PS2_iiiibPKi:
        /* <DEDUP_REMOVED lines=35> */
[-C--:B------:R-:W-:Y:S02]  /*0230*/  IADD3 R11, PT, PT, R10, R3.reuse, RZ ;  /* 0x000000030a0b7210 */ /* 0x080fe40007ffe0ff */
[----:B------:R-:W-:Y:S02]  /*0240*/  IADD3 R14, P0, PT, R4, R10, RZ ;  /* 0x0000000a040e7210 */ /* 0x000fe40007f1e0ff */
[----:B------:R-:W-:Y:S01]  /*0250*/  IADD3 R13, PT, PT, R11, R3, RZ ;  /* 0x000000030b0d7210 */ /* 0x000fe20007ffe0ff */
[----:B------:R-:W2:Y:S01]  /*0260*/  LDG.E.U16.CONSTANT R7, desc[UR8][R6.64] ;  /* 0x0000000806077981 */ /* 0x000ea2000c1e9500 */
[----:B------:R-:W-:-:S02]  /*0270*/  LEA.HI.X R9, R9, UR7, R12, 0x1, P1 ;  /* 0x0000000709097c11 */ /* 0x000fc400088f0c0c */
[----:B------:R-:W-:Y:S02]  /*0280*/  IADD3 R17, P1, PT, R4, R11, RZ ;  /* 0x0000000b04117210 */ /* 0x000fe40007f3e0ff */
[----:B------:R-:W-:Y:S02]  /*0290*/  LEA.HI.X.SX32 R15, R10, RZ, 0x1, P0 ;  /* 0x000000ff0a0f7211 */ /* 0x000fe400000f0eff */
[----:B------:R-:W-:Y:S01]  /*02a0*/  LEA R10, P0, R14, UR6, 0x1 ;  /* 0x000000060e0a7c11 */ /* 0x000fe2000f8008ff */
[----:B------:R-:W3:Y:S01]  /*02b0*/  LDG.E.U16.CONSTANT R9, desc[UR8][R8.64] ;  /* 0x0000000808097981 */ /* 0x000ee2000c1e9500 */
[----:B------:R-:W-:Y:S02]  /*02c0*/  IADD3 R4, P2, PT, R4, R13, RZ ;  /* 0x0000000d04047210 */ /* 0x000fe40007f5e0ff */
[----:B------:R-:W-:Y:S02]  /*02d0*/  LEA.HI.X.SX32 R18, R11, RZ, 0x1, P1 ;  /* 0x000000ff0b127211 */ /* 0x000fe400008f0eff */
[----:B------:R-:W-:-:S02]  /*02e0*/  LEA.HI.X R11, R14, UR7, R15, 0x1, P0 ;  /* 0x000000070e0b7c11 */ /* 0x000fc400080f0c0f */
        /* <DEDUP_REMOVED lines=14> */
.L_x_1270:
        /* <DEDUP_REMOVED lines=40> */
.L_x_1269:
[----:B------:R-:W-:Y:S05]  /*0650*/  BSYNC.RECONVERGENT B0 ;  /* 0x0000000000007941 */ /* 0x000fea0003800200 */
.L_x_1268:
[----:B------:R-:W0:Y:S02]  /*0660*/  LDCU UR4, c[0x0][0x3ac] ;  /* 0x00007580ff0477ac */ /* 0x000e240008000800 */
[----:B01----:R-:W-:-:S04]  /*0670*/  MOV R15, UR4 ;  /* 0x00000004000f7c02 */ /* 0x003fc80008000f00 */
[----:B------:R-:W-:-:S13]  /*0680*/  ISETP.GE.AND P0, PT, R0, R15, PT ;  /* 0x0000000f0000720c */ /* 0x000fda0003f06270 */
[----:B------:R-:W-:Y:S05]  /*0690*/  @P0 EXIT ;  /* 0x000000000000094d */ /* 0x000fea0003800000 */
[----:B------:R-:W0:Y:S01]  /*06a0*/  LDC R8, c[0x0][0x3b4] ;  /* 0x0000ed00ff087b82 */ /* 0x000e220000000800 */
[----:B------:R-:W1:Y:S01]  /*06b0*/  LDCU.U8 UR4, c[0x0][0x3b8] ;  /* 0x00007700ff0477ac */ /* 0x000e620008000000 */
[----:B------:R-:W2:Y:S01]  /*06c0*/  LDCU.64 UR6, c[0x0][0x388] ;  /* 0x00007100ff0677ac */ /* 0x000ea20008000a00 */
[----:B0-----:R-:W-:-:S04]  /*06d0*/  IABS R9, R8 ;  /* 0x0000000800097213 */ /* 0x001fc80000000000 */
[----:B------:R-:W0:Y:S08]  /*06e0*/  I2F.RP R4, R9 ;  /* 0x0000000900047306 */ /* 0x000e300000209400 */
[----:B0-----:R-:W0:Y:S02]  /*06f0*/  MUFU.RCP R4, R4 ;  /* 0x0000000400047308 */ /* 0x001e240000001000 */
[----:B0-----:R-:W-:-:S06]  /*0700*/  IADD3 R6, PT, PT, R4, 0xffffffe, RZ ;  /* 0x0ffffffe04067810 */ /* 0x001fcc0007ffe0ff */
[----:B------:R0:W3:Y:S02]  /*0710*/  F2I.FTZ.U32.TRUNC.NTZ R7, R6 ;  /* 0x0000000600077305 */ /* 0x0000e4000021f000 */
[----:B0-----:R-:W-:Y:S01]  /*0720*/  HFMA2 R6, -RZ, RZ, 0, 0 ;  /* 0x00000000ff067431 */ /* 0x001fe200000001ff */
[----:B---3--:R-:W-:-:S05]  /*0730*/  IADD3 R10, PT, PT, RZ, -R7, RZ ;  /* 0x80000007ff0a7210 */ /* 0x008fca0007ffe0ff */
        /* <DEDUP_REMOVED lines=21> */
[----:B------:R0:W3:Y:S02]  /*0890*/  F2I.FTZ.U32.TRUNC.NTZ R7, R6 ;  /* 0x0000000600077305 */ /* 0x0000e4000021f000 */
[----:B0-----:R-:W-:Y:S01]  /*08a0*/  MOV R6, RZ ;  /* 0x000000ff00067202 */ /* 0x001fe20000000f00 */
[----:B---3--:R-:W-:-:S04]  /*08b0*/  IMAD R9, R9, R7, RZ ;  /* 0x0000000709097224 */ /* 0x008fc800078e02ff */
[----:B------:R-:W-:Y:S01]  /*08c0*/  IMAD.HI.U32 R7, R7, R9, R6 ;  /* 0x0000000907077227 */ /* 0x000fe200078e0006 */
[----:B------:R-:W-:-:S04]  /*08d0*/  SHF.R.S32.HI R9, RZ, 0x1f, R0 ;  /* 0x0000001fff097819 */ /* 0x000fc80000011400 */
[----:B------:R-:W-:Y:S01]  /*08e0*/  LEA.HI R9, R9, R0, RZ, 0x3 ;  /* 0x0000000009097211 */ /* 0x000fe200078f18ff */
[----:B------:R-:W-:Y:S02]  /*08f0*/  IMAD.HI.U32 R28, R7, R32, RZ ;  /* 0x00000020071c7227 */ /* 0x000fe400078e00ff */
[----:B------:R-:W0:Y:S01]  /*0900*/  LDC.64 R6, c[0x0][0x390] ;  /* 0x0000e400ff067b82 */ /* 0x000e220000000a00 */
[----:B------:R-:W-:Y:S02]  /*0910*/  SHF.R.S32.HI R30, RZ, 0x3, R9 ;  /* 0x00000003ff1e7819 */ /* 0x000fe40000011409 */
        /* <DEDUP_REMOVED lines=12> */
[----:B0-----:R-:W-:Y:S01]  /*09e0*/  IMAD.WIDE R6, R9, 0x4, R6 ;  /* 0x0000000409067825 */ /* 0x001fe200078e0206 */
[----:B------:R-:W-:Y:S01]  /*09f0*/  SHF.L.U32 R5, R5, 0x4, RZ ;  /* 0x0000000405057819 */ /* 0x000fe200000006ff */
[----:B-1----:R-:W-:Y:S01]  /*0a00*/  UPRMT UR4, UR4, 0x8880, URZ ;  /* 0x0000888004047896 */ /* 0x002fe200080000ff */
[----:B------:R-:W0:Y:S03]  /*0a10*/  LDC.64 R8, c[0x0][0x398] ;  /* 0x0000e600ff087b82 */ /* 0x000e260000000a00 */
[----:B------:R-:W3:Y:S01]  /*0a20*/  LDG.E.CONSTANT R6, desc[UR8][R6.64] ;  /* 0x0000000806067981 */ /* 0x000ee2000c1e9900 */
[----:B------:R-:W-:Y:S01]  /*0a30*/  IMAD R2, R2, R15, RZ ;  /* 0x0000000f02027224 */ /* 0x000fe200078e02ff */
[----:B------:R-:W-:Y:S01]  /*0a40*/  LOP3.LUT R5, R5, 0x10, RZ, 0xc0, !PT ;  /* 0x0000001005057812 */ /* 0x000fe200078ec0ff */
[----:B------:R-:W-:Y:S01]  /*0a50*/  UISETP.NE.AND UP0, UPT, UR4, URZ, UPT ;  /* 0x000000ff0400728c */ /* 0x000fe2000bf05270 */
[----:B------:R-:W-:Y:S01]  /*0a60*/  ISETP.GE.U32.AND P0, PT, R32, R3, PT ;  /* 0x000000032000720c */ /* 0x000fe20003f06070 */
[----:B------:R-:W-:Y:S01]  /*0a70*/  I2F.F16 R29, -0x40 ;  /* 0xffffffc0001d7906 */ /* 0x000fe20000200c00 */
[----:B------:R-:W-:Y:S01]  /*0a80*/  SHF.L.U32 R11, R2, 0x4, RZ ;  /* 0x00000004020b7819 */ /* 0x000fe200000006ff */
[----:B------:R-:W-:Y:S01]  /*0a90*/  USEL UR4, URZ, 0x1, UP0 ;  /* 0x00000001ff047887 */ /* 0x000fe20008000000 */
[----:B------:R-:W-:Y:S01]  /*0aa0*/  SHF.R.S32.HI R2, RZ, 0x1f, R0 ;  /* 0x0000001fff027819 */ /* 0x000fe20000011400 */
[----:B------:R-:W-:Y:S01]  /*0ab0*/  HFMA2 R45, -RZ, RZ, 0, 0 ;  /* 0x00000000ff2d7431 */ /* 0x000fe200000001ff */
[C---:B------:R-:W-:Y:S01]  /*0ac0*/  IADD3 R55, P1, PT, R0.reuse, R11, RZ ;  /* 0x0000000b00377210 */ /* 0x040fe20007f3e0ff */
[----:B------:R-:W-:Y:S01]  /*0ad0*/  HFMA2 R47, -RZ, RZ, 0, 0 ;  /* 0x00000000ff2f7431 */ /* 0x000fe200000001ff */
[----:B------:R-:W-:Y:S01]  /*0ae0*/  IADD3 R3, PT, PT, R0, R13, RZ ;  /* 0x0000000d00037210 */ /* 0x000fe20007ffe0ff */
[----:B------:R-:W-:Y:S01]  /*0af0*/  HFMA2 R51, -RZ, RZ, 0, 0 ;  /* 0x00000000ff337431 */ /* 0x000fe200000001ff */
[----:B------:R-:W-:Y:S01]  /*0b00*/  LEA.HI.X.SX32 R2, R11, R2, 0x1, P1 ;  /* 0x000000020b027211 */ /* 0x000fe200008f0eff */
[----:B------:R-:W-:Y:S01]  /*0b10*/  HFMA2 R33, -RZ, RZ, 0, 0 ;  /* 0x00000000ff217431 */ /* 0x000fe200000001ff */
[----:B--2---:R-:W-:Y:S01]  /*0b20*/  LEA R54, P1, R55, UR6, 0x2 ;  /* 0x0000000637367c11 */ /* 0x004fe2000f8210ff */
[----:B------:R-:W-:Y:S01]  /*0b30*/  HFMA2 R71, -RZ, RZ, 0, 0 ;  /* 0x00000000ff477431 */ /* 0x000fe200000001ff */
[----:B------:R-:W-:-:S02]  /*0b40*/  MOV R43, RZ ;  /* 0x000000ff002b7202 */ /* 0x000fc40000000f00 */
[----:B------:R-:W-:Y:S02]  /*0b50*/  CS2R R36, SRZ ;  /* 0x0000000000247805 */ /* 0x000fe4000001ff00 */
[----:B------:R-:W-:Y:S01]  /*0b60*/  LEA.HI.X R55, R55, UR7, R2, 0x2, P1 ;  /* 0x0000000737377c11 */ /* 0x000fe200088f1402 */
[----:B0-----:R-:W-:Y:S01]  /*0b70*/  IMAD.WIDE R2, R3, 0x2, R8 ;  /* 0x0000000203027825 */ /* 0x001fe200078e0208 */
[----:B------:R-:W-:Y:S02]  /*0b80*/  CS2R R40, SRZ ;  /* 0x0000000000287805 */ /* 0x000fe4000001ff00 */
[----:B------:R-:W-:Y:S02]  /*0b90*/  CS2R R38, SRZ ;  /* 0x0000000000267805 */ /* 0x000fe4000001ff00 */
[----:B------:R-:W-:Y:S02]  /*0ba0*/  MOV R49, RZ ;  /* 0x000000ff00317202 */ /* 0x000fe40000000f00 */
[----:B------:R-:W-:-:S02]  /*0bb0*/  CS2R R34, SRZ ;  /* 0x0000000000227805 */ /* 0x000fc4000001ff00 */
[----:B------:R-:W-:Y:S02]  /*0bc0*/  MOV R53, RZ ;  /* 0x000000ff00357202 */ /* 0x000fe40000000f00 */
[----:B------:R-:W-:Y:S02]  /*0bd0*/  CS2R R66, SRZ ;  /* 0x0000000000427805 */ /* 0x000fe4000001ff00 */
[----:B------:R-:W-:Y:S02]  /*0be0*/  MOV R65, RZ ;  /* 0x000000ff00417202 */ /* 0x000fe40000000f00 */
[----:B------:R-:W-:Y:S01]  /*0bf0*/  MOV R69, RZ ;  /* 0x000000ff00457202 */ /* 0x000fe20000000f00 */
[----:B------:R-:W-:Y:S01]  /*0c00*/  BAR.SYNC.DEFER_BLOCKING 0x0 ;  /* 0x0000000000007b1d */ /* 0x000fe20000010000 */
[----:B---3--:R-:W-:-:S04]  /*0c10*/  SHF.R.U32.HI R5, RZ, R5, R6 ;  /* 0x00000005ff057219 */ /* 0x008fc80000011606 */
        /* <DEDUP_REMOVED lines=33> */
[----:B------:R-:W-:Y:S01]  /*0e30*/  MOV R45, RZ ;  /* 0x000000ff002d7202 */ /* 0x000fe20000000f00 */
[----:B------:R-:W4:Y:S01]  /*0e40*/  LDCU.U8 UR6, c[0x0][0x3b8] ;  /* 0x00007700ff0677ac */ /* 0x000f220008000000 */
[----:B------:R-:W-:Y:S01]  /*0e50*/  MOV R5, R6 ;  /* 0x0000000600057202 */ /* 0x000fe20000000f00 */
[----:B-1----:R-:W-:Y:S01]  /*0e60*/  ULEA UR4, UR5, UR4, 0x18 ;  /* 0x0000000405047291 */ /* 0x002fe2000f8ec0ff */
[----:B--2---:R-:W-:-:S02]  /*0e70*/  HADD2.F32 R4, -RZ, R0.H0_H0 ;  /* 0x20000000ff047230 */ /* 0x004fc40000004100 */
[----:B0-----:R-:W-:Y:S02]  /*0e80*/  HADD2.F32 R3, -RZ, R0.H1_H1 ;  /* 0x30000000ff037230 */ /* 0x001fe40000004100 */
[--C-:B---3--:R-:W-:Y:S02]  /*0e90*/  HADD2.F32 R2, -RZ, R15.reuse.H0_H0 ;  /* 0x2000000fff027230 */ /* 0x108fe40000004100 */
[----:B----4-:R-:W-:-:S07]  /*0ea0*/  HADD2.F32 R0, -RZ, R15.H1_H1 ;  /* 0x3000000fff007230 */ /* 0x010fce0000004100 */
.L_x_1273:
[----:B------:R-:W0:Y:S01]  /*0eb0*/  LDC R15, c[0x0][0x3ac] ;  /* 0x0000eb00ff0f7b82 */ /* 0x000e220000000800 */
[----:B------:R-:W2:Y:S04]  /*0ec0*/  LDG.E.128.CONSTANT R20, desc[UR8][R54.64] ;  /* 0x0000000836147981 */ /* 0x000ea8000c1e9d00 */
[----:B------:R-:W1:Y:S01]  /*0ed0*/  LDS.128 R24, [UR4] ;  /* 0x00000004ff187984 */ /* 0x000e620008000c00 */
[----:B0-----:R-:W-:-:S05]  /*0ee0*/  IMAD.WIDE R76, R15, 0x4, R54 ;  /* 0x000000040f4c7825 */ /* 0x001fca00078e0236 */
[----:B------:R0:W5:Y:S01]  /*0ef0*/  LDG.E.128.CONSTANT R16, desc[UR8][R76.64] ;  /* 0x000000084c107981 */ /* 0x000162000c1e9d00 */
[----:B------:R-:W-:Y:S02]  /*0f00*/  ISETP.NE.AND P0, PT, R32, R5, PT ;  /* 0x000000052000720c */ /* 0x000fe40003f05270 */
[C---:B--2---:R-:W-:Y:S02]  /*0f10*/  LOP3.LUT R46, R21.reuse, 0xf000f, RZ, 0xc0, !PT ;  /* 0x000f000f152e7812 */ /* 0x044fe400078ec0ff */
[----:B------:R-:W-:Y:S02]  /*0f20*/  LOP3.LUT R48, R21, 0xf000f0, RZ, 0xc0, !PT ;  /* 0x00f000f015307812 */ /* 0x000fe400078ec0ff */
[----:B------:R-:W-:Y:S02]  /*0f30*/  SHF.R.U32.HI R52, RZ, 0x8, R21 ;  /* 0x00000008ff347819 */ /* 0x000fe40000011615 */
[C---:B------:R-:W-:Y:S02]  /*0f40*/  LOP3.LUT R44, R20.reuse, 0xf000f, RZ, 0xc0, !PT ;  /* 0x000f000f142c7812 */ /* 0x040fe400078ec0ff */
[----:B------:R-:W-:-:S02]  /*0f50*/  LOP3.LUT R42, R20, 0xf000f0, RZ, 0xc0, !PT ;  /* 0x00f000f0142a7812 */ /* 0x000fc400078ec0ff */
[C---:B------:R-:W-:Y:S02]  /*0f60*/  LOP3.LUT R21, R22.reuse, 0xf000f, RZ, 0xc0, !PT ;  /* 0x000f000f16157812 */ /* 0x040fe400078ec0ff */
[----:B------:R-:W-:Y:S02]  /*0f70*/  LOP3.LUT R50, R22, 0xf000f0, RZ, 0xc0, !PT ;  /* 0x00f000f016327812 */ /* 0x000fe400078ec0ff */
[----:B------:R-:W-:Y:S02]  /*0f80*/  SHF.R.U32.HI R54, RZ, 0x8, R22 ;  /* 0x00000008ff367819 */ /* 0x000fe40000011616 */
[----:B------:R-:W-:Y:S02]  /*0f90*/  SHF.R.U32.HI R20, RZ, 0x8, R20 ;  /* 0x00000008ff147819 */ /* 0x000fe40000011614 */
[C---:B------:R-:W-:Y:S02]  /*0fa0*/  LOP3.LUT R22, R23.reuse, 0xf000f, RZ, 0xc0, !PT ;  /* 0x000f000f17167812 */ /* 0x040fe400078ec0ff */
[----:B------:R-:W-:-:S02]  /*0fb0*/  LOP3.LUT R56, R23, 0xf000f0, RZ, 0xc0, !PT ;  /* 0x00f000f017387812 */ /* 0x000fc400078ec0ff */
[----:B------:R-:W-:Y:S01]  /*0fc0*/  SHF.R.U32.HI R55, RZ, 0x8, R23 ;  /* 0x00000008ff377819 */ /* 0x000fe20000011617 */
[----:B01----:R-:W-:Y:S06]  /*0fd0*/  @P0 BRA `(.L_x_1272) ;  /* 0x0000000000dc0947 */ /* 0x003fec0003800000 */
[----:B------:R-:W0:Y:S01]  /*0fe0*/  LDC R5, c[0x0][0x3ac] ;  /* 0x0000eb00ff057b82 */ /* 0x000e220000000800 */
[----:B------:R-:W1:Y:S01]  /*0ff0*/  S2R R9, SR_TID.X ;  /* 0x0000000000097919 */ /* 0x000e620000002100 */
[----:B------:R-:W1:Y:S06]  /*1000*/  S2R R8, SR_CTAID.X ;  /* 0x0000000000087919 */ /* 0x000e6c0000002500 */
[----:B------:R-:W2:Y:S01]  /*1010*/  LDC.64 R2, c[0x0][0x390] ;  /* 0x0000e400ff027b82 */ /* 0x000ea20000000a00 */
[----:B0-----:R-:W-:-:S05]  /*1020*/  IMAD R0, R28, R5, R5 ;  /* 0x000000051c007224 */ /* 0x001fca00078e0205 */
[----:B------:R-:W-:-:S04]  /*1030*/  SHF.R.S32.HI R5, RZ, 0x1f, R0 ;  /* 0x0000001fff057819 */ /* 0x000fc80000011400 */
[----:B------:R-:W-:-:S04]  /*1040*/  LEA.HI R5, R5, R0, RZ, 0x3 ;  /* 0x0000000005057211 */ /* 0x000fc800078f18ff */
[----:B------:R-:W-:-:S05]  /*1050*/  LEA.HI.SX32 R5, R5, R30, 0x1d ;  /* 0x0000001e05057211 */ /* 0x000fca00078feaff */
[----:B--2---:R-:W-:Y:S02]  /*1060*/  IMAD.WIDE R2, R5, 0x4, R2 ;  /* 0x0000000405027825 */ /* 0x004fe400078e0202 */
[----:B------:R-:W0:Y:S04]  /*1070*/  LDC.64 R4, c[0x0][0x398] ;  /* 0x0000e600ff047b82 */ /* 0x000e280000000a00 */
[----:B------:R-:W2:Y:S01]  /*1080*/  LDG.E.CONSTANT R2, desc[UR8][R2.64] ;  /* 0x0000000802027981 */ /* 0x000ea2000c1e9900 */
[----:B-1----:R-:W-:-:S04]  /*1090*/  LEA R7, R8, R9, 0x7 ;  /* 0x0000000908077211 */ /* 0x002fc800078e38ff */
[----:B------:R-:W-:-:S05]  /*10a0*/  LEA R7, R7, R0, 0x2 ;  /* 0x0000000007077211 */ /* 0x000fca00078e10ff */
[----:B0-----:R-:W-:-:S05]  /*10b0*/  IMAD.WIDE R4, R7, 0x2, R4 ;  /* 0x0000000207047825 */ /* 0x001fca00078e0204 */
[----:B------:R-:W3:Y:S04]  /*10c0*/  LDG.E.CONSTANT R8, desc[UR8][R4.64+0x4] ;  /* 0x0000040804087981 */ /* 0x000ee8000c1e9900 */
[----:B------:R0:W4:Y:S01]  /*10d0*/  LDG.E.CONSTANT R7, desc[UR8][R4.64] ;  /* 0x0000000804077981 */ /* 0x000122000c1e9900 */
[----:B------:R-:W-:Y:S01]  /*10e0*/  SHF.L.U32 R9, R9, 0x4, RZ ;  /* 0x0000000409097819 */ /* 0x000fe200000006ff */
[----:B------:R-:W-:-:S03]  /*10f0*/  UPRMT UR5, UR6, 0x8880, URZ ;  /* 0x0000888006057896 */ /* 0x000fc600080000ff */
[----:B------:R-:W-:Y:S01]  /*1100*/  LOP3.LUT R9, R9, 0x10, RZ, 0xc0, !PT ;  /* 0x0000001009097812 */ /* 0x000fe200078ec0ff */
[----:B------:R-:W-:-:S04]  /*1110*/  UISETP.NE.AND UP0, UPT, UR5, URZ, UPT ;  /* 0x000000ff0500728c */ /* 0x000fc8000bf05270 */
[----:B------:R-:W-:Y:S01]  /*1120*/  USEL UR5, URZ, 0x1, UP0 ;  /* 0x00000001ff057887 */ /* 0x000fe20008000000 */
[----:B------:R-:W-:Y:S02]  /*1130*/  IADD3 R28, PT, PT, R28, 0x1, RZ ;  /* 0x000000011c1c7810 */ /* 0x000fe40007ffe0ff */
[----:B0-----:R-:W-:Y:S02]  /*1140*/  MOV R5, R6 ;  /* 0x0000000600057202 */ /* 0x001fe40000000f00 */
        /* <DEDUP_REMOVED lines=8> */
[----:B------:R-:W-:Y:S01]  /*11d0*/  LOP3.LUT R2, R2, 0xf, RZ, 0xc0, !PT ;  /* 0x0000000f02027812 */ /* 0x000fe200078ec0ff */
[----:B------:R-:W0:Y:S01]  /*11e0*/  I2F.F16 R10, R9 ;  /* 0x00000009000a7306 */ /* 0x000e220000200c00 */
[----:B------:R-:W-:Y:S02]  /*11f0*/  IADD3 R11, PT, PT, R3, UR5, RZ ;  /* 0x00000005030b7c10 */ /* 0x000fe4000fffe0ff */
[----:B------:R-:W-:Y:S02]  /*1200*/  IADD3 R23, PT, PT, R0, UR5, RZ ;  /* 0x0000000500177c10 */ /* 0x000fe4000fffe0ff */
[----:B------:R-:W-:-:S03]  /*1210*/  IADD3 R57, PT, PT, R2, UR5, RZ ;  /* 0x0000000502397c10 */ /* 0x000fc6000fffe0ff */
[----:B------:R-:W1:Y:S08]  /*1220*/  I2F.F16 R58, R11 ;  /* 0x0000000b003a7306 */ /* 0x000e700000200c00 */
[----:B------:R-:W2:Y:S08]  /*1230*/  I2F.F16 R60, R23 ;  /* 0x00000017003c7306 */ /* 0x000eb00000200c00 */
[----:B------:R-:W2:Y:S01]  /*1240*/  I2F.F16 R62, R57 ;  /* 0x00000039003e7306 */ /* 0x000ea20000200c00 */
[----:B---3--:R-:W-:-:S02]  /*1250*/  HADD2.F32 R2, -RZ, R8.H0_H0 ;  /* 0x20000008ff027230 */ /* 0x008fc40000004100 */
[----:B0-----:R-:W-:Y:S02]  /*1260*/  HADD2 R13, R29.H0_H0, -R10.H0_H0 ;  /* 0xa000000a1d0d7230 */ /* 0x001fe40000000800 */
[----:B------:R-:W-:Y:S01]  /*1270*/  HADD2.F32 R0, -RZ, R8.H1_H1 ;  /* 0x30000008ff007230 */ /* 0x000fe20000004100 */
[----:B------:R-:W-:Y:S02]  /*1280*/  IADD3 R14, PT, PT, R9, 0xe400, RZ ;  /* 0x0000e400090e7810 */ /* 0x000fe40007ffe0ff */
[----:B------:R-:W-:Y:S02]  /*1290*/  IADD3 R12, PT, PT, R11, 0xe400, RZ ;  /* 0x0000e4000b0c7810 */ /* 0x000fe40007ffe0ff */
[----:B------:R-:W-:Y:S02]  /*12a0*/  IADD3 R10, PT, PT, R23, 0xe400, RZ ;  /* 0x0000e400170a7810 */ /* 0x000fe40007ffe0ff */
[----:B------:R-:W-:Y:S01]  /*12b0*/  IADD3 R8, PT, PT, R57, 0xe400, RZ ;  /* 0x0000e40039087810 */ /* 0x000fe20007ffe0ff */
[----:B----4-:R-:W-:-:S02]  /*12c0*/  HADD2.F32 R4, -RZ, R7.H0_H0 ;  /* 0x20000007ff047230 */ /* 0x010fc40000004100 */
[C---:B-1----:R-:W-:Y:S02]  /*12d0*/  HADD2 R11, R29.reuse.H0_H0, -R58.H0_H0 ;  /* 0xa000003a1d0b7230 */ /* 0x042fe40000000800 */
[----:B------:R-:W-:Y:S02]  /*12e0*/  HADD2.F32 R3, -RZ, R7.H1_H1 ;  /* 0x30000007ff037230 */ /* 0x000fe40000004100 */
[C---:B--2---:R-:W-:Y:S01]  /*12f0*/  HADD2 R9, R29.reuse.H0_H0, -R60.H0_H0 ;  /* 0xa000003c1d097230 */ /* 0x044fe20000000800 */
[----:B------:R-:W-:Y:S01]  /*1300*/  PRMT R14, R14, 0x5410, R14 ;  /* 0x000054100e0e7816 */ /* 0x000fe2000000000e */
[----:B------:R-:W-:Y:S01]  /*1310*/  HADD2 R7, R29.H0_H0, -R62.H0_H0 ;  /* 0xa000003e1d077230 */ /* 0x000fe20000000800 */
[----:B------:R-:W-:Y:S02]  /*1320*/  PRMT R12, R12, 0x5410, R12 ;  /* 0x000054100c0c7816 */ /* 0x000fe4000000000c */
[----:B------:R-:W-:Y:S02]  /*1330*/  PRMT R10, R10, 0x5410, R10 ;  /* 0x000054100a0a7816 */ /* 0x000fe4000000000a */
[----:B------:R-:W-:-:S07]  /*1340*/  PRMT R8, R8, 0x5410, R8 ;  /* 0x0000541008087816 */ /* 0x000fce0000000008 */
.L_x_1272:
[----:B------:R-:W-:Y:S01]  /*1350*/  LOP3.LUT R23, R44, 0x64006400, RZ, 0xfc, !PT ;  /* 0x640064002c177812 */ /* 0x000fe200078efcff */
[----:B------:R-:W-:Y:S01]  /*1360*/  IMAD.WIDE R76, R15, 0x4, R76 ;  /* 0x000000040f4c7825 */ /* 0x000fe200078e024c */
        /* <DEDUP_REMOVED lines=13> */
[-C--:B------:R-:W-:Y:S02]  /*1440*/  HFMA2 R56, R64, R24.reuse, RZ ;  /* 0x0000001840387231 */ /* 0x080fe400000000ff */
[----:B------:R-:W-:Y:S02]  /*1450*/  HFMA2 R61, R48, 0.0625, 0.0625, R11 ;  /* 0x2c002c00303d7831 */ /* 0x000fe4000000000b */
[-C--:B------:R-:W-:Y:S02]  /*1460*/  HFMA2 R21, R59, R24.reuse, RZ ;  /* 0x000000183b157231 */ /* 0x080fe400000000ff */
[-C--:B------:R-:W-:Y:S02]  /*1470*/  HFMA2 R23, R58, R24.reuse, RZ.H0_H0 ;  /* 0x000000183a177231 */ /* 0x080fe400000400ff */
[----:B------:R-:W-:Y:S02]  /*1480*/  HFMA2 R60, R50, 0.0625, 0.0625, R9 ;  /* 0x2c002c00323c7831 */ /* 0x000fe40000000009 */
[----:B------:R-:W-:Y:S01]  /*1490*/  HFMA2 R22, R63, R24, RZ.H0_H0 ;  /* 0x000000183f167231 */ /* 0x000fe200000400ff */
        /* <DEDUP_REMOVED lines=23> */
[----:B------:R-:W-:Y:S01]  /*1610*/  LOP3.LUT R55, R55, 0xf000f0, RZ, 0xc0, !PT ;  /* 0x00f000f037377812 */ /* 0x000fe200078ec0ff */
[----:B------:R-:W0:Y:S01]  /*1620*/  LDS.128 R20, [UR4+0x100] ;  /* 0x00010004ff147984 */ /* 0x000e220008000c00 */
[----:B------:R-:W-:Y:S01]  /*1630*/  HFMA2 R52, R68, 0.0625, 0.0625, R13 ;  /* 0x2c002c0044347831 */ /* 0x000fe2000000000d */
[----:B------:R-:W-:Y:S02]  /*1640*/  LOP3.LUT R68, R54, 0xf000f0, RZ, 0xc0, !PT ;  /* 0x00f000f036447812 */ /* 0x000fe400078ec0ff */
[----:B------:R-:W-:Y:S01]  /*1650*/  LOP3.LUT R54, R57, 0x64006400, RZ, 0xfc, !PT ;  /* 0x6400640039367812 */ /* 0x000fe200078efcff */
[----:B------:R-:W-:Y:S01]  /*1660*/  HFMA2 R57, R52, R27, R56 ;  /* 0x0000001b34397231 */ /* 0x000fe20000000038 */
[----:B------:R-:W-:-:S02]  /*1670*/  LOP3.LUT R56, R68, 0x64006400, RZ, 0xfc, !PT ;  /* 0x6400640044387812 */ /* 0x000fc400078efcff */
[----:B------:R-:W-:Y:S01]  /*1680*/  LOP3.LUT R68, R55, 0x64006400, RZ, 0xfc, !PT ;  /* 0x6400640037447812 */ /* 0x000fe200078efcff */
[----:B------:R-:W-:Y:S02]  /*1690*/  HFMA2 R54, R54, 0.0625, 0.0625, R11 ;  /* 0x2c002c0036367831 */ /* 0x000fe4000000000b */
[----:B------:R-:W-:Y:S02]  /*16a0*/  HADD2.F32 R55, -RZ, R57.H0_H0 ;  /* 0x20000039ff377230 */ /* 0x000fe40000004100 */
[----:B------:R-:W-:Y:S02]  /*16b0*/  HFMA2 R56, R56, 0.0625, 0.0625, R9 ;  /* 0x2c002c0038387831 */ /* 0x000fe40000000009 */
[----:B------:R-:W-:Y:S02]  /*16c0*/  HADD2.F32 R70, -RZ, R57.H1_H1 ;  /* 0x30000039ff467230 */ /* 0x000fe40000004100 */
[----:B------:R-:W-:Y:S02]  /*16d0*/  HFMA2 R24, R54, R27, R24 ;  /* 0x0000001b36187231 */ /* 0x000fe40000000018 */
[----:B------:R-:W-:-:S02]  /*16e0*/  HFMA2 R57, R68, 0.0625, 0.0625, R7 ;  /* 0x2c002c0044397831 */ /* 0x000fc40000000007 */
[-C--:B------:R-:W-:Y:S02]  /*16f0*/  HFMA2 R68, R56, R27.reuse, R25 ;  /* 0x0000001b38447231 */ /* 0x080fe40000000019 */
[----:B------:R-:W-:Y:S01]  /*1700*/  FADD.FTZ R55, R55, R70 ;  /* 0x0000004637377221 */ /* 0x000fe20000010000 */
[----:B------:R-:W-:Y:S02]  /*1710*/  HFMA2 R72, R57, R27, R26 ;  /* 0x0000001b39487231 */ /* 0x000fe4000000001a */
        /* <DEDUP_REMOVED lines=8> */
[----:B------:R-:W-:Y:S01]  /*17a0*/  FFMA.FTZ R36, R3, R24, R36 ;  /* 0x0000001803247223 */ /* 0x000fe20000010024 */
[----:B------:R-:W-:Y:S02]  /*17b0*/  FADD.FTZ R26, R26, R27 ;  /* 0x0000001b1a1a7221 */ /* 0x000fe40000010000 */
[----:B------:R-:W-:-:S02]  /*17c0*/  FADD.FTZ R68, R68, R73 ;  /* 0x0000004944447221 */ /* 0x000fc40000010000 */
[----:B------:R-:W-:Y:S02]  /*17d0*/  FFMA.FTZ R43, R2, R26, R43 ;  /* 0x0000001a022b7223 */ /* 0x000fe4000001002b */
[----:B------:R-:W-:Y:S01]  /*17e0*/  FFMA.FTZ R45, R0, R68, R45 ;  /* 0x00000044002d7223 */ /* 0x000fe2000001002d */
[-C--:B0-----:R-:W-:Y:S02]  /*17f0*/  HFMA2 R24, R64, R20.reuse, RZ ;  /* 0x0000001440187231 */ /* 0x081fe400000000ff */
[-C--:B------:R-:W-:Y:S02]  /*1800*/  HFMA2 R55, R58, R20.reuse, RZ.H0_H0 ;  /* 0x000000143a377231 */ /* 0x080fe400000400ff */
[-C--:B------:R-:W-:Y:S02]  /*1810*/  HFMA2 R68, R59, R20.reuse, RZ ;  /* 0x000000143b447231 */ /* 0x080fe400000000ff */
[----:B------:R-:W-:Y:S02]  /*1820*/  HFMA2 R70, R63, R20, RZ.H0_H0 ;  /* 0x000000143f467231 */ /* 0x000fe400000400ff */
[----:B------:R-:W-:-:S02]  /*1830*/  HFMA2 R20, R62, R21, R24 ;  /* 0x000000153e147231 */ /* 0x000fc40000000018 */
[-C--:B------:R-:W-:Y:S01]  /*1840*/  HFMA2 R55, R61, R21.reuse, R55 ;  /* 0x000000153d377231 */ /* 0x080fe20000000037 */
[----:B------:R-:W0:Y:S01]  /*1850*/  LDS.128 R24, [UR4+0x200] ;  /* 0x00020004ff187984 */ /* 0x000e220008000c00 */
        /* <DEDUP_REMOVED lines=29> */
[-C--:B------:R-:W-:Y:S02]  /*1a30*/  HFMA2 R22, R62, R25.reuse, R21 ;  /* 0x000000193e167231 */ /* 0x080fe40000000015 */
[----:B------:R-:W-:Y:S02]  /*1a40*/  HFMA2 R21, R59, R24, RZ.H0_H0 ;  /* 0x000000183b157231 */ /* 0x000fe400000400ff */
[----:B------:R-:W-:-:S02]  /*1a50*/  HFMA2 R23, R61, R25, R20 ;  /* 0x000000193d177231 */ /* 0x000fc40000000014 */
[-C--:B------:R-:W-:Y:S02]  /*1a60*/  HFMA2 R22, R44, R26.reuse, R22 ;  /* 0x0000001a2c167231 */ /* 0x080fe40000000016 */
[-C--:B------:R-:W-:Y:S02]  /*1a70*/  HFMA2 R24, R60, R25.reuse, R21 ;  /* 0x000000193c187231 */ /* 0x080fe40000000015 */
[----:B------:R-:W-:Y:S02]  /*1a80*/  HFMA2 R25, R42, R25, R55 ;  /* 0x000000192a197231 */ /* 0x000fe40000000037 */
[----:B------:R-:W-:Y:S02]  /*1a90*/  HFMA2 R70, R46, R26, R23 ;  /* 0x0000001a2e467231 */ /* 0x000fe40000000017 */
[-C--:B------:R-:W-:Y:S02]  /*1aa0*/  HFMA2 R55, R52, R27.reuse, R22 ;  /* 0x0000001b34377231 */ /* 0x080fe40000000016 */
[----:B------:R-:W0:Y:S01]  /*1ab0*/  LDS.128 R20, [UR4+0x300] ;  /* 0x00030004ff147984 */ /* 0x000e220008000c00 */
[----:B------:R-:W-:-:S02]  /*1ac0*/  HFMA2 R70, R54, R27, R70 ;  /* 0x0000001b36467231 */ /* 0x000fc40000000046 */
[-C--:B------:R-:W-:Y:S02]  /*1ad0*/  HFMA2 R72, R48, R26.reuse, R24 ;  /* 0x0000001a30487231 */ /* 0x080fe40000000018 */
[----:B------:R-:W-:Y:S02]  /*1ae0*/  HFMA2 R26, R50, R26, R25 ;  /* 0x0000001a321a7231 */ /* 0x000fe40000000019 */
[----:B------:R-:W-:Y:S02]  /*1af0*/  HADD2.F32 R68, -RZ, R55.H0_H0 ;  /* 0x20000037ff447230 */ /* 0x000fe40000004100 */
[----:B------:R-:W-:Y:S02]  /*1b00*/  HADD2.F32 R24, -RZ, R70.H0_H0 ;  /* 0x20000046ff187230 */ /* 0x000fe40000004100 */
[----:B------:R-:W-:Y:S02]  /*1b10*/  HFMA2 R72, R56, R27, R72 ;  /* 0x0000001b38487231 */ /* 0x000fe40000000048 */
[----:B------:R-:W-:-:S02]  /*1b20*/  HADD2.F32 R25, -RZ, R70.H1_H1 ;  /* 0x30000046ff197230 */ /* 0x000fc40000004100 */
[----:B------:R-:W-:Y:S02]  /*1b30*/  HFMA2 R26, R57, R27, R26 ;  /* 0x0000001b391a7231 */ /* 0x000fe4000000001a */
[----:B------:R-:W-:Y:S02]  /*1b40*/  HADD2.F32 R55, -RZ, R55.H1_H1 ;  /* 0x30000037ff377230 */ /* 0x000fe40000004100 */
[----:B------:R-:W-:Y:S01]  /*1b50*/  FADD.FTZ R24, R24, R25 ;  /* 0x0000001918187221 */ /* 0x000fe20000010000 */
[----:B------:R-:W-:Y:S02]  /*1b60*/  HADD2.F32 R25, -RZ, R72.H0_H0 ;  /* 0x20000048ff197230 */ /* 0x000fe40000004100 */
[----:B------:R-:W-:Y:S01]  /*1b70*/  FADD.FTZ R55, R68, R55 ;  /* 0x0000003744377221 */ /* 0x000fe20000010000 */
[----:B------:R-:W-:Y:S02]  /*1b80*/  HADD2.F32 R27, -RZ, R26.H0_H0 ;  /* 0x2000001aff1b7230 */ /* 0x000fe40000004100 */
[----:B------:R-:W-:Y:S01]  /*1b90*/  FFMA.FTZ R40, R3, R24, R40 ;  /* 0x0000001803287223 */ /* 0x000fe20000010028 */
[----:B------:R-:W-:-:S02]  /*1ba0*/  HADD2.F32 R72, -RZ, R72.H1_H1 ;  /* 0x30000048ff487230 */ /* 0x000fc40000004100 */
[----:B------:R-:W-:Y:S01]  /*1bb0*/  FFMA.FTZ R53, R4, R55, R53 ;  /* 0x0000003704357223 */ /* 0x000fe20000010035 */
[----:B------:R-:W-:Y:S02]  /*1bc0*/  HADD2.F32 R26, -RZ, R26.H1_H1 ;  /* 0x3000001aff1a7230 */ /* 0x000fe40000004100 */
[----:B------:R-:W-:-:S03]  /*1bd0*/  FADD.FTZ R55, R25, R72 ;  /* 0x0000004819377221 */ /* 0x000fc60000010000 */
[----:B------:R-:W-:Y:S02]  /*1be0*/  FADD.FTZ R68, R27, R26 ;  /* 0x0000001a1b447221 */ /* 0x000fe40000010000 */
[----:B------:R-:W1:Y:S01]  /*1bf0*/  LDS.128 R24, [UR4+0x400] ;  /* 0x00040004ff187984 */ /* 0x000e620008000c00 */
        /* <DEDUP_REMOVED lines=22> */
[----:B------:R-:W-:Y:S01]  /*1d60*/  FADD.FTZ R21, R21, R68 ;  /* 0x0000004415157221 */ /* 0x000fe20000010000 */
[-C--:B-1----:R-:W-:Y:S02]  /*1d70*/  HFMA2 R64, R64, R24.reuse, RZ ;  /* 0x0000001840407231 */ /* 0x082fe400000000ff */
[----:B------:R-:W-:-:S02]  /*1d80*/  HFMA2 R58, R58, R24, RZ.H0_H0 ;  /* 0x000000183a3a7231 */ /* 0x000fc400000400ff */
[-C--:B------:R-:W-:Y:S02]  /*1d90*/  HFMA2 R59, R59, R24.reuse, RZ ;  /* 0x000000183b3b7231 */ /* 0x080fe400000000ff */
[----:B------:R-:W-:Y:S02]  /*1da0*/  HFMA2 R24, R63, R24, RZ.H0_H0 ;  /* 0x000000183f187231 */ /* 0x000fe400000400ff */
[-C--:B------:R-:W-:Y:S02]  /*1db0*/  HFMA2 R62, R62, R25.reuse, R64 ;  /* 0x000000193e3e7231 */ /* 0x080fe40000000040 */
[-C--:B------:R-:W-:Y:S02]  /*1dc0*/  HFMA2 R61, R61, R25.reuse, R58 ;  /* 0x000000193d3d7231 */ /* 0x080fe4000000003a */
[-C--:B------:R-:W-:Y:S02]  /*1dd0*/  HFMA2 R60, R60, R25.reuse, R59 ;  /* 0x000000193c3c7231 */ /* 0x080fe4000000003b */
[----:B------:R-:W-:Y:S01]  /*1de0*/  FADD.FTZ R39, R39, R70 ;  /* 0x0000004627277221 */ /* 0x000fe20000010000 */
[----:B------:R-:W-:-:S02]  /*1df0*/  HFMA2 R25, R42, R25, R24 ;  /* 0x000000192a197231 */ /* 0x000fc40000000018 */
[----:B------:R-:W-:Y:S01]  /*1e00*/  FFMA.FTZ R37, R4, R21, R37 ;  /* 0x0000001504257223 */ /* 0x000fe20000010025 */
[--C-:B------:R-:W-:Y:S02]  /*1e10*/  HADD2.F32 R58, -RZ, R20.reuse.H1_H1 ;  /* 0x30000014ff3a7230 */ /* 0x100fe40000004100 */
[----:B------:R-:W-:Y:S01]  /*1e20*/  FFMA.FTZ R34, R3, R39, R34 ;  /* 0x0000002703227223 */ /* 0x000fe20000010022 */
[-C--:B------:R-:W-:Y:S02]  /*1e30*/  HFMA2 R25, R50, R26.reuse, R25 ;  /* 0x0000001a32197231 */ /* 0x080fe40000000019 */
[----:B------:R-:W-:Y:S02]  /*1e40*/  HADD2.F32 R39, -RZ, R20.H0_H0 ;  /* 0x20000014ff277230 */ /* 0x000fe40000004100 */
[----:B------:R-:W-:Y:S02]  /*1e50*/  HFMA2 R62, R44, R26, R62 ;  /* 0x0000001a2c3e7231 */ /* 0x000fe4000000003e */
[----:B------:R-:W-:-:S02]  /*1e60*/  HADD2.F32 R59, -RZ, R22.H0_H0 ;  /* 0x20000016ff3b7230 */ /* 0x000fc40000004100 */
[-C--:B------:R-:W-:Y:S02]  /*1e70*/  HFMA2 R61, R46, R26.reuse, R61 ;  /* 0x0000001a2e3d7231 */ /* 0x080fe4000000003d */
[----:B------:R-:W-:Y:S02]  /*1e80*/  HADD2.F32 R64, -RZ, R22.H1_H1 ;  /* 0x30000016ff407230 */ /* 0x000fe40000004100 */
[----:B------:R-:W-:Y:S01]  /*1e90*/  HFMA2 R60, R48, R26, R60 ;  /* 0x0000001a303c7231 */ /* 0x000fe2000000003c */
[----:B------:R0:W2:Y:S01]  /*1ea0*/  LDG.E.128.CONSTANT R20, desc[UR8][R76.64] ;  /* 0x000000084c147981 */ /* 0x0000a2000c1e9d00 */
[-C--:B------:R-:W-:Y:S02]  /*1eb0*/  HFMA2 R62, R52, R27.reuse, R62 ;  /* 0x0000001b343e7231 */ /* 0x080fe4000000003e */
[-C--:B------:R-:W-:Y:S02]  /*1ec0*/  HFMA2 R61, R54, R27.reuse, R61 ;  /* 0x0000001b363d7231 */ /* 0x080fe4000000003d */
[----:B------:R-:W-:-:S02]  /*1ed0*/  HFMA2 R60, R56, R27, R60 ;  /* 0x0000001b383c7231 */ /* 0x000fc4000000003c */
[----:B------:R-:W-:Y:S02]  /*1ee0*/  HFMA2 R46, R57, R27, R25 ;  /* 0x0000001b392e7231 */ /* 0x000fe40000000019 */
[----:B------:R-:W-:Y:S01]  /*1ef0*/  FADD.FTZ R58, R39, R58 ;  /* 0x0000003a273a7221 */ /* 0x000fe20000010000 */
[----:B------:R-:W1:Y:S01]  /*1f00*/  LDS.128 R24, [UR4+0x10] ;  /* 0x00001004ff187984 */ /* 0x000e620008000c00 */
[--C-:B------:R-:W-:Y:S02]  /*1f10*/  HADD2.F32 R42, -RZ, R61.reuse.H0_H0 ;  /* 0x2000003dff2a7230 */ /* 0x100fe40000004100 */
[----:B------:R-:W-:Y:S01]  /*1f20*/  FADD.FTZ R39, R59, R64 ;  /* 0x000000403b277221 */ /* 0x000fe20000010000 */
[----:B------:R-:W-:Y:S01]  /*1f30*/  FFMA.FTZ R63, R2, R58, R33 ;  /* 0x0000003a023f7223 */ /* 0x000fe20000010021 */
[----:B------:R-:W-:Y:S01]  /*1f40*/  HADD2.F32 R61, -RZ, R61.H1_H1 ;  /* 0x3000003dff3d7230 */ /* 0x000fe20000004100 */
[----:B-----5:R-:W-:Y:S01]  /*1f50*/  SHF.R.U32.HI R54, RZ, 0x8, R18 ;  /* 0x00000008ff367819 */ /* 0x020fe20000011612 */
[----:B------:R-:W-:Y:S01]  /*1f60*/  HADD2.F32 R33, -RZ, R62.H0_H0 ;  /* 0x2000003eff217230 */ /* 0x000fe20000004100 */
[----:B------:R-:W-:Y:S01]  /*1f70*/  SHF.R.U32.HI R52, RZ, 0x8, R17 ;  /* 0x00000008ff347819 */ /* 0x000fe20000011611 */
[----:B------:R-:W-:-:S02]  /*1f80*/  HADD2.F32 R48, -RZ, R46.H0_H0 ;  /* 0x2000002eff307230 */ /* 0x000fc40000004100 */
[----:B------:R-:W-:Y:S01]  /*1f90*/  FADD.FTZ R42, R42, R61 ;  /* 0x0000003d2a2a7221 */ /* 0x000fe20000010000 */
[----:B------:R-:W-:Y:S01]  /*1fa0*/  HADD2.F32 R59, -RZ, R46.H1_H1 ;  /* 0x3000002eff3b7230 */ /* 0x000fe20000004100 */
[----:B------:R-:W-:Y:S01]  /*1fb0*/  LOP3.LUT R46, R18, 0xf000f, RZ, 0xc0, !PT ;  /* 0x000f000f122e7812 */ /* 0x000fe200078ec0ff */
[----:B------:R-:W-:Y:S02]  /*1fc0*/  HADD2.F32 R62, -RZ, R62.H1_H1 ;  /* 0x3000003eff3e7230 */ /* 0x000fe40000004100 */
[----:B------:R-:W-:Y:S01]  /*1fd0*/  FFMA.FTZ R66, R3, R42, R66 ;  /* 0x0000002a03427223 */ /* 0x000fe20000010042 */
[--C-:B------:R-:W-:Y:S02]  /*1fe0*/  HADD2.F32 R44, -RZ, R60.reuse.H0_H0 ;  /* 0x2000003cff2c7230 */ /* 0x100fe40000004100 */
[----:B------:R-:W-:Y:S01]  /*1ff0*/  FADD.FTZ R48, R48, R59 ;  /* 0x0000003b30307221 */ /* 0x000fe20000010000 */
[----:B------:R-:W-:Y:S02]  /*2000*/  HADD2.F32 R57, -RZ, R60.H1_H1 ;  /* 0x3000003cff397230 */ /* 0x000fe40000004100 */
[----:B------:R-:W-:Y:S01]  /*2010*/  FADD.FTZ R33, R33, R62 ;  /* 0x0000003e21217221 */ /* 0x000fe20000010000 */
[----:B------:R-:W-:Y:S01]  /*2020*/  LOP3.LUT R42, R17, 0xf000f, RZ, 0xc0, !PT ;  /* 0x000f000f112a7812 */ /* 0x000fe200078ec0ff */
[----:B------:R-:W-:Y:S01]  /*2030*/  FFMA.FTZ R67, R0, R48, R67 ;  /* 0x0000003000437223 */ /* 0x000fe20000010043 */
[----:B------:R-:W-:Y:S01]  /*2040*/  LOP3.LUT R48, R18, 0xf000f0, RZ, 0xc0, !PT ;  /* 0x00f000f012307812 */ /* 0x000fe200078ec0ff */
[----:B------:R-:W-:Y:S01]  /*2050*/  FADD.FTZ R44, R44, R57 ;  /* 0x000000392c2c7221 */ /* 0x000fe20000010000 */
[----:B------:R-:W-:Y:S01]  /*2060*/  FFMA.FTZ R71, R4, R33, R71 ;  /* 0x0000002104477223 */ /* 0x000fe20000010047 */
[----:B------:R-:W-:Y:S01]  /*2070*/  LOP3.LUT R33, R16, 0xf000f, RZ, 0xc0, !PT ;  /* 0x000f000f10217812 */ /* 0x000fe200078ec0ff */
[----:B------:R-:W-:Y:S01]  /*2080*/  FFMA.FTZ R65, R0, R39, R65 ;  /* 0x0000002700417223 */ /* 0x000fe20000010041 */
[----:B------:R-:W-:Y:S01]  /*2090*/  FFMA.FTZ R69, R2, R44, R69 ;  /* 0x0000002c02457223 */ /* 0x000fe20000010045 */
[----:B------:R-:W-:Y:S01]  /*20a0*/  LOP3.LUT R18, R19, 0xf000f, RZ, 0xc0, !PT ;  /* 0x000f000f13127812 */ /* 0x000fe200078ec0ff */
[----:B0-----:R-:W-:Y:S01]  /*20b0*/  IMAD.WIDE R76, R15, 0x4, R76 ;  /* 0x000000040f4c7825 */ /* 0x001fe200078e024c */
[----:B------:R-:W-:-:S02]  /*20c0*/  LOP3.LUT R44, R17, 0xf000f0, RZ, 0xc0, !PT ;  /* 0x00f000f0112c7812 */ /* 0x000fc400078ec0ff */
[----:B------:R-:W-:Y:S02]  /*20d0*/  LOP3.LUT R17, R42, 0x64006400, RZ, 0xfc, !PT ;  /* 0x640064002a117812 */ /* 0x000fe400078efcff */
[----:B------:R-:W-:Y:S02]  /*20e0*/  LOP3.LUT R50, R19, 0xf000f0, RZ, 0xc0, !PT ;  /* 0x00f000f013327812 */ /* 0x000fe400078ec0ff */
[----:B------:R-:W-:Y:S01]  /*20f0*/  SHF.R.U32.HI R56, RZ, 0x8, R19 ;  /* 0x00000008ff387819 */ /* 0x000fe20000011613 */
[----:B------:R-:W-:Y:S01]  /*2100*/  HADD2 R62, R17, R12 ;  /* 0x0000000c113e7230 */ /* 0x000fe20000000000 */
[----:B------:R-:W-:Y:S02]  /*2110*/  LOP3.LUT R59, R46, 0x64006400, RZ, 0xfc, !PT ;  /* 0x640064002e3b7812 */ /* 0x000fe400078efcff */
[----:B------:R-:W-:Y:S02]  /*2120*/  LOP3.LUT R39, R16, 0xf000f0, RZ, 0xc0, !PT ;  /* 0x00f000f010277812 */ /* 0x000fe400078ec0ff */
[----:B------:R-:W-:Y:S01]  /*2130*/  LOP3.LUT R33, R33, 0x64006400, RZ, 0xfc, !PT ;  /* 0x6400640021217812 */ /* 0x000fe200078efcff */
[----:B------:R-:W-:Y:S01]  /*2140*/  HFMA2 R59, R59, 1, 1, R10 ;  /* 0x3c003c003b3b7831 */ /* 0x000fe2000000000a */
[----:B------:R-:W-:Y:S01]  /*2150*/  LOP3.LUT R19, R18, 0x64006400, RZ, 0xfc, !PT ;  /* 0x6400640012137812 */ /* 0x000fe200078efcff */
[----:B-1----:R-:W-:Y:S01]  /*2160*/  HFMA2 R17, R62, R24, RZ.H0_H0 ;  /* 0x000000183e117231 */ /* 0x002fe200000400ff */
        /* <DEDUP_REMOVED lines=8> */
[-C--:B------:R-:W-:Y:S02]  /*21f0*/  HFMA2 R19, R60, R24.reuse, RZ.H0_H0 ;  /* 0x000000183c137231 */ /* 0x080fe400000400ff */
[-C--:B------:R-:W-:Y:S01]  /*2200*/  HFMA2 R18, R59, R24.reuse, RZ ;  /* 0x000000183b127231 */ /* 0x080fe200000000ff */
[----:B------:R-:W-:Y:S01]  /*2210*/  SHF.R.U32.HI R16, RZ, 0x8, R16 ;  /* 0x00000008ff107819 */ /* 0x000fe20000011610 */
[----:B------:R-:W-:Y:S02]  /*2220*/  HFMA2 R58, R58, 0.0625, 0.0625, R13 ;  /* 0x2c002c003a3a7831 */ /* 0x000fe4000000000d */
[----:B------:R-:W-:Y:S02]  /*2230*/  HFMA2 R42, R42, 0.0625, 0.0625, R7 ;  /* 0x2c002c002a2a7831 */ /* 0x000fe40000000007 */
[----:B------:R-:W-:Y:S02]  /*2240*/  HFMA2 R57, R61, R24, RZ ;  /* 0x000000183d397231 */ /* 0x000fe400000000ff */
        /* <DEDUP_REMOVED lines=12> */
[----:B------:R-:W-:Y:S01]  /*2310*/  LOP3.LUT R75, R46, 0x64006400, RZ, 0xfc, !PT ;  /* 0x640064002e4b7812 */ /* 0x000fe200078efcff */
[----:B------:R-:W-:Y:S01]  /*2320*/  HFMA2 R46, R25, 1, 1, R12 ;  /* 0x3c003c00192e7831 */ /* 0x000fe2000000000c */
[----:B------:R-:W-:Y:S01]  /*2330*/  LOP3.LUT R16, R16, 0xf000f0, RZ, 0xc0, !PT ;  /* 0x00f000f010107812 */ /* 0x000fe200078ec0ff */
[----:B------:R-:W-:Y:S02]  /*2340*/  HADD2 R48, R73, R10 ;  /* 0x0000000a49307230 */ /* 0x000fe40000000000 */
[----:B------:R-:W-:-:S02]  /*2350*/  HFMA2 R57, R44, R26, R57 ;  /* 0x0000001a2c397231 */ /* 0x000fc40000000039 */
[-C--:B------:R-:W-:Y:S02]  /*2360*/  HFMA2 R24, R46, R26.reuse, R24 ;  /* 0x0000001a2e187231 */ /* 0x080fe40000000018 */
        /* <DEDUP_REMOVED lines=8> */
[----:B------:R-:W-:-:S02]  /*23f0*/  LOP3.LUT R64, R54, 0xf000f0, RZ, 0xc0, !PT ;  /* 0x00f000f036407812 */ /* 0x000fc400078ec0ff */
[----:B------:R-:W-:Y:S01]  /*2400*/  LOP3.LUT R54, R68, 0x64006400, RZ, 0xfc, !PT ;  /* 0x6400640044367812 */ /* 0x000fe200078efcff */
[----:B------:R-:W-:Y:S01]  /*2410*/  HFMA2 R57, R52, R27, R57 ;  /* 0x0000001b34397231 */ /* 0x000fe20000000039 */
[----:B------:R-:W-:Y:S02]  /*2420*/  LOP3.LUT R56, R64, 0x64006400, RZ, 0xfc, !PT ;  /* 0x6400640040387812 */ /* 0x000fe400078efcff */
[----:B------:R-:W-:Y:S01]  /*2430*/  LOP3.LUT R70, R70, 0x64006400, RZ, 0xfc, !PT ;  /* 0x6400640046467812 */ /* 0x000fe200078efcff */
[----:B------:R-:W-:Y:S02]  /*2440*/  HFMA2 R54, R54, 0.0625, 0.0625, R11 ;  /* 0x2c002c0036367831 */ /* 0x000fe4000000000b */
[----:B------:R-:W-:Y:S02]  /*2450*/  HADD2.F32 R64, -RZ, R57.H0_H0 ;  /* 0x20000039ff407230 */ /* 0x000fe40000004100 */
[----:B------:R-:W-:Y:S02]  /*2460*/  HFMA2 R56, R56, 0.0625, 0.0625, R9 ;  /* 0x2c002c0038387831 */ /* 0x000fe40000000009 */
[----:B------:R-:W-:-:S02]  /*2470*/  HADD2.F32 R73, -RZ, R57.H1_H1 ;  /* 0x30000039ff497230 */ /* 0x000fc40000004100 */
[-C--:B------:R-:W-:Y:S02]  /*2480*/  HFMA2 R24, R54, R27.reuse, R24 ;  /* 0x0000001b36187231 */ /* 0x080fe40000000018 */
[----:B------:R-:W-:Y:S02]  /*2490*/  HFMA2 R57, R70, 0.0625, 0.0625, R7 ;  /* 0x2c002c0046397831 */ /* 0x000fe40000000007 */
[-C--:B------:R-:W-:Y:S02]  /*24a0*/  HFMA2 R68, R56, R27.reuse, R25 ;  /* 0x0000001b38447231 */ /* 0x080fe40000000019 */
[----:B------:R-:W-:Y:S01]  /*24b0*/  FADD.FTZ R64, R64, R73 ;  /* 0x0000004940407221 */ /* 0x000fe20000010000 */
[----:B------:R-:W-:Y:S02]  /*24c0*/  HFMA2 R70, R57, R27, R26 ;  /* 0x0000001b39467231 */ /* 0x000fe4000000001a */
        /* <DEDUP_REMOVED lines=9> */
[----:B------:R-:W-:-:S03]  /*2560*/  FFMA.FTZ R36, R3, R24, R36 ;  /* 0x0000001803247223 */ /* 0x000fc60000010024 */
[----:B------:R-:W-:Y:S01]  /*2570*/  FFMA.FTZ R43, R2, R26, R43 ;  /* 0x0000001a022b7223 */ /* 0x000fe2000001002b */
[----:B------:R-:W-:Y:S01]  /*2580*/  FADD.FTZ R68, R68, R73 ;  /* 0x0000004944447221 */ /* 0x000fe20000010000 */
[----:B------:R-:W1:Y:S03]  /*2590*/  LDS.128 R24, [UR4+0x210] ;  /* 0x00021004ff187984 */ /* 0x000e660008000c00 */
[----:B------:R-:W-:Y:S01]  /*25a0*/  FFMA.FTZ R45, R0, R68, R45 ;  /* 0x00000044002d7223 */ /* 0x000fe2000001002d */
[-C--:B0-----:R-:W-:Y:S02]  /*25b0*/  HFMA2 R64, R61, R16.reuse, RZ ;  /* 0x000000103d407231 */ /* 0x081fe400000000ff */
[-C--:B------:R-:W-:Y:S02]  /*25c0*/  HFMA2 R70, R59, R16.reuse, RZ.H0_H0 ;  /* 0x000000103b467231 */ /* 0x080fe400000400ff */
[----:B------:R-:W-:-:S02]  /*25d0*/  HFMA2 R68, R62, R16, RZ ;  /* 0x000000103e447231 */ /* 0x000fc400000000ff */
[-C--:B------:R-:W-:Y:S02]  /*25e0*/  HFMA2 R64, R58, R17.reuse, R64 ;  /* 0x000000113a407231 */ /* 0x080fe40000000040 */
        /* <DEDUP_REMOVED lines=11> */
[--C-:B------:R-:W-:Y:S02]  /*26a0*/  HADD2.F32 R16, -RZ, R64.reuse.H0_H0 ;  /* 0x20000040ff107230 */ /* 0x100fe40000004100 */
        /* <DEDUP_REMOVED lines=13> */
[----:B------:R-:W-:Y:S01]  /*2780*/  FFMA.FTZ R38, R3, R17, R38 ;  /* 0x0000001103267223 */ /* 0x000fe20000010026 */
[----:B-1----:R-:W-:-:S02]  /*2790*/  HFMA2 R16, R61, R24, RZ ;  /* 0x000000183d107231 */ /* 0x002fc400000000ff */
[-C--:B------:R-:W-:Y:S02]  /*27a0*/  HFMA2 R17, R62, R24.reuse, RZ.H0_H0 ;  /* 0x000000183e117231 */ /* 0x080fe400000400ff */
[-C--:B------:R-:W-:Y:S02]  /*27b0*/  HFMA2 R18, R59, R24.reuse, RZ ;  /* 0x000000183b127231 */ /* 0x080fe400000000ff */
[----:B------:R-:W-:Y:S02]  /*27c0*/  HFMA2 R19, R60, R24, RZ.H0_H0 ;  /* 0x000000183c137231 */ /* 0x000fe400000400ff */
        /* <DEDUP_REMOVED lines=8> */
[----:B------:R-:W-:Y:S01]  /*2850*/  FADD.FTZ R70, R70, R73 ;  /* 0x0000004946467221 */ /* 0x000fe20000010000 */
[----:B------:R-:W0:Y:S01]  /*2860*/  LDS.128 R16, [UR4+0x310] ;  /* 0x00031004ff107984 */ /* 0x000e220008000c00 */
[----:B------:R-:W-:-:S02]  /*2870*/  HFMA2 R68, R54, R27, R64 ;  /* 0x0000001b36447231 */ /* 0x000fc40000000040 */
[-C--:B------:R-:W-:Y:S02]  /*2880*/  HFMA2 R25, R52, R27.reuse, R25 ;  /* 0x0000001b34197231 */ /* 0x080fe40000000019 */
[----:B------:R-:W-:Y:S01]  /*2890*/  FFMA.FTZ R51, R0, R70, R51 ;  /* 0x0000004600337223 */ /* 0x000fe20000010033 */
[-C--:B------:R-:W-:Y:S02]  /*28a0*/  HFMA2 R24, R56, R27.reuse, R24 ;  /* 0x0000001b38187231 */ /* 0x080fe40000000018 */
[--C-:B------:R-:W-:Y:S02]  /*28b0*/  HADD2.F32 R70, -RZ, R68.reuse.H0_H0 ;  /* 0x20000044ff467230 */ /* 0x100fe40000004100 */
[----:B------:R-:W-:Y:S02]  /*28c0*/  HADD2.F32 R73, -RZ, R68.H1_H1 ;  /* 0x30000044ff497230 */ /* 0x000fe40000004100 */
[----:B------:R-:W-:Y:S02]  /*28d0*/  HFMA2 R68, R57, R27, R26 ;  /* 0x0000001b39447231 */ /* 0x000fe4000000001a */
[----:B------:R-:W-:-:S02]  /*28e0*/  HADD2.F32 R64, -RZ, R25.H0_H0 ;  /* 0x20000019ff407230 */ /* 0x000fc40000004100 */
[----:B------:R-:W-:Y:S02]  /*28f0*/  HADD2.F32 R25, -RZ, R25.H1_H1 ;  /* 0x30000019ff197230 */ /* 0x000fe40000004100 */
[----:B------:R-:W-:Y:S01]  /*2900*/  FADD.FTZ R70, R70, R73 ;  /* 0x0000004946467221 */ /* 0x000fe20000010000 */
[--C-:B------:R-:W-:Y:S02]  /*2910*/  HADD2.F32 R26, -RZ, R24.reuse.H0_H0 ;  /* 0x20000018ff1a7230 */ /* 0x100fe40000004100 */
[----:B------:R-:W-:Y:S02]  /*2920*/  HADD2.F32 R27, -RZ, R24.H1_H1 ;  /* 0x30000018ff1b7230 */ /* 0x000fe40000004100 */
[----:B------:R-:W-:Y:S01]  /*2930*/  FADD.FTZ R25, R64, R25 ;  /* 0x0000001940197221 */ /* 0x000fe20000010000 */
[--C-:B------:R-:W-:Y:S02]  /*2940*/  HADD2.F32 R24, -RZ, R68.reuse.H0_H0 ;  /* 0x20000044ff187230 */ /* 0x100fe40000004100 */
[----:B------:R-:W-:Y:S01]  /*2950*/  FFMA.FTZ R40, R3, R70, R40 ;  /* 0x0000004603287223 */ /* 0x000fe20000010028 */
[----:B------:R-:W-:-:S02]  /*2960*/  HADD2.F32 R73, -RZ, R68.H1_H1 ;  /* 0x30000044ff497230 */ /* 0x000fc40000004100 */
[----:B------:R-:W-:Y:S01]  /*2970*/  FADD.FTZ R26, R26, R27 ;  /* 0x0000001b1a1a7221 */ /* 0x000fe20000010000 */
[----:B------:R-:W-:Y:S02]  /*2980*/  FFMA.FTZ R53, R4, R25, R53 ;  /* 0x0000001904357223 */ /* 0x000fe40000010035 */
[----:B------:R-:W-:Y:S01]  /*2990*/  FADD.FTZ R73, R24, R73 ;  /* 0x0000004918497221 */ /* 0x000fe20000010000 */
[----:B------:R-:W-:Y:S02]  /*29a0*/  FFMA.FTZ R55, R2, R26, R55 ;  /* 0x0000001a02377223 */ /* 0x000fe40000010037 */
[----:B------:R-:W1:Y:S01]  /*29b0*/  LDS.128 R24, [UR4+0x410] ;  /* 0x00041004ff187984 */ /* 0x000e620008000c00 */
[----:B------:R-:W-:Y:S01]  /*29c0*/  FFMA.FTZ R35, R0, R73, R35 ;  /* 0x0000004900237223 */ /* 0x000fe20000010023 */
[-C--:B0-----:R-:W-:Y:S02]  /*29d0*/  HFMA2 R64, R61, R16.reuse, RZ ;  /* 0x000000103d407231 */ /* 0x081fe400000000ff */
        /* <DEDUP_REMOVED lines=19> */
[----:B------:R-:W-:-:S04]  /*2b10*/  FADD.FTZ R16, R17, R16 ;  /* 0x0000001011107221 */ /* 0x000fc80000010000 */
[----:B------:R-:W-:Y:S01]  /*2b20*/  FFMA.FTZ R37, R4, R16, R37 ;  /* 0x0000001004257223 */ /* 0x000fe20000010025 */
[-C--:B-1----:R-:W-:Y:S01]  /*2b30*/  HFMA2 R61, R61, R24.reuse, RZ ;  /* 0x000000183d3d7231 */ /* 0x082fe200000000ff */
[----:B------:R-:W3:Y:S01]  /*2b40*/  LDG.E.128.CONSTANT R16, desc[UR8][R76.64] ;  /* 0x000000084c107981 */ /* 0x000ee2000c1e9d00 */
        /* <DEDUP_REMOVED lines=16> */
[----:B------:R-:W0:Y:S01]  /*2c50*/  LDS.128 R24, [UR4+0x20] ;  /* 0x00002004ff187984 */ /* 0x000e220008000c00 */
[----:B------:R-:W-:-:S02]  /*2c60*/  HADD2.F32 R39, -RZ, R54.H0_H0 ;  /* 0x20000036ff277230 */ /* 0x000fc40000004100 */
[--C-:B------:R-:W-:Y:S02]  /*2c70*/  HADD2.F32 R44, -RZ, R57.reuse.H0_H0 ;  /* 0x20000039ff2c7230 */ /* 0x100fe40000004100 */
[----:B------:R-:W-:Y:S01]  /*2c80*/  FFMA.FTZ R34, R3, R70, R34 ;  /* 0x0000004603227223 */ /* 0x000fe20000010022 */
[----:B------:R-:W-:Y:S02]  /*2c90*/  HADD2.F32 R57, -RZ, R57.H1_H1 ;  /* 0x30000039ff397230 */ /* 0x000fe40000004100 */
[----:B------:R-:W-:Y:S02]  /*2ca0*/  HADD2.F32 R54, -RZ, R54.H1_H1 ;  /* 0x30000036ff367230 */ /* 0x000fe40000004100 */
[--C-:B------:R-:W-:Y:S02]  /*2cb0*/  HADD2.F32 R42, -RZ, R59.reuse.H0_H0 ;  /* 0x2000003bff2a7230 */ /* 0x100fe40000004100 */
[----:B------:R-:W-:Y:S02]  /*2cc0*/  HADD2.F32 R59, -RZ, R59.H1_H1 ;  /* 0x3000003bff3b7230 */ /* 0x000fe40000004100 */
[----:B------:R-:W-:Y:S01]  /*2cd0*/  FADD.FTZ R44, R44, R57 ;  /* 0x000000392c2c7221 */ /* 0x000fe20000010000 */
[----:B------:R-:W-:-:S02]  /*2ce0*/  HADD2.F32 R33, -RZ, R58.H0_H0 ;  /* 0x2000003aff217230 */ /* 0x000fc40000004100 */
[----:B------:R-:W-:Y:S01]  /*2cf0*/  FADD.FTZ R39, R39, R54 ;  /* 0x0000003627277221 */ /* 0x000fe20000010000 */
[----:B------:R-:W-:Y:S02]  /*2d00*/  HADD2.F32 R58, -RZ, R58.H1_H1 ;  /* 0x3000003aff3a7230 */ /* 0x000fe40000004100 */
[----:B------:R-:W-:Y:S01]  /*2d10*/  FADD.FTZ R42, R42, R59 ;  /* 0x0000003b2a2a7221 */ /* 0x000fe20000010000 */
[----:B------:R-:W-:Y:S01]  /*2d20*/  FFMA.FTZ R67, R0, R44, R67 ;  /* 0x0000002c00437223 */ /* 0x000fe20000010043 */
[--C-:B------:R-:W-:Y:S02]  /*2d30*/  HADD2.F32 R60, -RZ, R64.reuse.H0_H0 ;  /* 0x20000040ff3c7230 */ /* 0x100fe40000004100 */
[----:B------:R-:W-:Y:S01]  /*2d40*/  FFMA.FTZ R66, R3, R39, R66 ;  /* 0x0000002703427223 */ /* 0x000fe20000010042 */
[----:B------:R-:W-:Y:S02]  /*2d50*/  HADD2.F32 R61, -RZ, R64.H1_H1 ;  /* 0x30000040ff3d7230 */ /* 0x000fe40000004100 */
[----:B------:R-:W-:Y:S01]  /*2d60*/  FADD.FTZ R33, R33, R58 ;  /* 0x0000003a21217221 */ /* 0x000fe20000010000 */
[----:B------:R-:W-:-:S03]  /*2d70*/  FFMA.FTZ R69, R2, R42, R69 ;  /* 0x0000002a02457223 */ /* 0x000fc60000010045 */
[----:B------:R-:W-:Y:S01]  /*2d80*/  FFMA.FTZ R71, R4, R33, R71 ;  /* 0x0000002104477223 */ /* 0x000fe20000010047 */
[----:B--2---:R-:W-:Y:S02]  /*2d90*/  LOP3.LUT R44, R20, 0xf000f0, RZ, 0xc0, !PT ;  /* 0x00f000f0142c7812 */ /* 0x004fe400078ec0ff */
[----:B------:R-:W-:Y:S02]  /*2da0*/  LOP3.LUT R46, R21, 0xf000f, RZ, 0xc0, !PT ;  /* 0x000f000f152e7812 */ /* 0x000fe400078ec0ff */
[C---:B------:R-:W-:Y:S02]  /*2db0*/  LOP3.LUT R50, R22.reuse, 0xf000f, RZ, 0xc0, !PT ;  /* 0x000f000f16327812 */ /* 0x040fe400078ec0ff */
[----:B------:R-:W-:Y:S02]  /*2dc0*/  LOP3.LUT R52, R22, 0xf000f0, RZ, 0xc0, !PT ;  /* 0x00f000f016347812 */ /* 0x000fe400078ec0ff */
[----:B------:R-:W-:Y:S02]  /*2dd0*/  SHF.R.U32.HI R39, RZ, 0x8, R22 ;  /* 0x00000008ff277819 */ /* 0x000fe40000011616 */
[----:B------:R-:W-:-:S02]  /*2de0*/  LOP3.LUT R42, R20, 0xf000f, RZ, 0xc0, !PT ;  /* 0x000f000f142a7812 */ /* 0x000fc400078ec0ff */
[C---:B------:R-:W-:Y:S02]  /*2df0*/  LOP3.LUT R22, R23.reuse, 0xf000f, RZ, 0xc0, !PT ;  /* 0x000f000f17167812 */ /* 0x040fe400078ec0ff */
[----:B------:R-:W-:Y:S02]  /*2e00*/  LOP3.LUT R57, R23, 0xf000f0, RZ, 0xc0, !PT ;  /* 0x00f000f017397812 */ /* 0x000fe400078ec0ff */
[----:B------:R-:W-:Y:S01]  /*2e10*/  SHF.R.U32.HI R54, RZ, 0x8, R23 ;  /* 0x00000008ff367819 */ /* 0x000fe20000011617 */
[----:B------:R-:W-:Y:S01]  /*2e20*/  FADD.FTZ R60, R60, R61 ;  /* 0x0000003d3c3c7221 */ /* 0x000fe20000010000 */
[----:B------:R-:W-:Y:S02]  /*2e30*/  LOP3.LUT R48, R21, 0xf000f0, RZ, 0xc0, !PT ;  /* 0x00f000f015307812 */ /* 0x000fe400078ec0ff */
[----:B------:R-:W-:Y:S02]  /*2e40*/  LOP3.LUT R44, R44, 0x64006400, RZ, 0xfc, !PT ;  /* 0x640064002c2c7812 */ /* 0x000fe400078efcff */
[----:B------:R-:W-:-:S02]  /*2e50*/  LOP3.LUT R23, R46, 0x64006400, RZ, 0xfc, !PT ;  /* 0x640064002e177812 */ /* 0x000fc400078efcff */
[----:B------:R-:W-:Y:S02]  /*2e60*/  SHF.R.U32.HI R33, RZ, 0x8, R21 ;  /* 0x00000008ff217819 */ /* 0x000fe40000011615 */
[----:B------:R-:W-:Y:S02]  /*2e70*/  LOP3.LUT R59, R50, 0x64006400, RZ, 0xfc, !PT ;  /* 0x64006400323b7812 */ /* 0x000fe400078efcff */
[----:B------:R-:W-:Y:S02]  /*2e80*/  LOP3.LUT R21, R42, 0x64006400, RZ, 0xfc, !PT ;  /* 0x640064002a157812 */ /* 0x000fe400078efcff */
[----:B------:R-:W-:Y:S02]  /*2e90*/  LOP3.LUT R61, R22, 0x64006400, RZ, 0xfc, !PT ;  /* 0x64006400163d7812 */ /* 0x000fe400078efcff */
[----:B------:R-:W-:Y:S01]  /*2ea0*/  LOP3.LUT R56, R48, 0x64006400, RZ, 0xfc, !PT ;  /* 0x6400640030387812 */ /* 0x000fe200078efcff */
[----:B------:R-:W-:Y:S01]  /*2eb0*/  HADD2 R48, R23, R12 ;  /* 0x0000000c17307230 */ /* 0x000fe20000000000 */
[----:B------:R-:W-:Y:S01]  /*2ec0*/  LOP3.LUT R50, R57, 0x64006400, RZ, 0xfc, !PT ;  /* 0x6400640039327812 */ /* 0x000fe200078efcff */
[----:B------:R-:W-:Y:S01]  /*2ed0*/  HFMA2 R57, R44, 0.0625, 0.0625, R13 ;  /* 0x2c002c002c397831 */ /* 0x000fe2000000000d */
[----:B------:R-:W-:Y:S01]  /*2ee0*/  LOP3.LUT R52, R52, 0x64006400, RZ, 0xfc, !PT ;  /* 0x6400640034347812 */ /* 0x000fe200078efcff */
[----:B------:R-:W-:-:S02]  /*2ef0*/  HFMA2 R44, R59, 1, 1, R10 ;  /* 0x3c003c003b2c7831 */ /* 0x000fc4000000000a */
[----:B------:R-:W-:Y:S02]  /*2f00*/  HADD2 R46, R61, R8 ;  /* 0x000000083d2e7230 */ /* 0x000fe40000000000 */
[----:B------:R-:W-:Y:S02]  /*2f10*/  HFMA2 R42, R21, 1, 1, R14 ;  /* 0x3c003c00152a7831 */ /* 0x000fe4000000000e */
[----:B------:R-:W-:Y:S02]  /*2f20*/  HFMA2 R56, R56, 0.0625, 0.0625, R11 ;  /* 0x2c002c0038387831 */ /* 0x000fe4000000000b */
[----:B------:R-:W-:Y:S02]  /*2f30*/  HFMA2 R52, R52, 0.0625, 0.0625, R9 ;  /* 0x2c002c0034347831 */ /* 0x000fe40000000009 */
[-C--:B0-----:R-:W-:Y:S02]  /*2f40*/  HFMA2 R21, R48, R24.reuse, RZ.H0_H0 ;  /* 0x0000001830157231 */ /* 0x081fe400000400ff */
[----:B------:R-:W-:-:S02]  /*2f50*/  HFMA2 R22, R44, R24, RZ ;  /* 0x000000182c167231 */ /* 0x000fc400000000ff */
[----:B------:R-:W-:Y:S02]  /*2f60*/  HFMA2 R50, R50, 0.0625, 0.0625, R7 ;  /* 0x2c002c0032327831 */ /* 0x000fe40000000007 */
[-C--:B------:R-:W-:Y:S02]  /*2f70*/  HFMA2 R62, R42, R24.reuse, RZ ;  /* 0x000000182a3e7231 */ /* 0x080fe400000000ff */
[----:B------:R-:W-:Y:S01]  /*2f80*/  HFMA2 R23, R46, R24, RZ.H0_H0 ;  /* 0x000000182e177231 */ /* 0x000fe200000400ff */
[----:B------:R-:W-:Y:S01]  /*2f90*/  SHF.R.U32.HI R20, RZ, 0x8, R20 ;  /* 0x00000008ff147819 */ /* 0x000fe20000011614 */
[-C--:B------:R-:W-:Y:S02]  /*2fa0*/  HFMA2 R24, R56, R25.reuse, R21 ;  /* 0x0000001938187231 */ /* 0x080fe40000000015 */
[-C--:B------:R-:W-:Y:S02]  /*2fb0*/  HFMA2 R21, R52, R25.reuse, R22 ;  /* 0x0000001934157231 */ /* 0x080fe40000000016 */
[----:B------:R-:W-:-:S02]  /*2fc0*/  HFMA2 R22, R50, R25, R23 ;  /* 0x0000001932167231 */ /* 0x000fc40000000017 */
[----:B------:R-:W-:Y:S02]  /*2fd0*/  HFMA2 R62, R57, R25, R62 ;  /* 0x00000019393e7231 */ /* 0x000fe4000000003e */
[----:B------:R-:W-:Y:S01]  /*2fe0*/  FFMA.FTZ R73, R2, R60, R63 ;  /* 0x0000003c02497223 */ /* 0x000fe2000001003f */
        /* <DEDUP_REMOVED lines=10> */
[----:B------:R-:W-:Y:S02]  /*3090*/  HFMA2 R60, R25, 1, 1, R12 ;  /* 0x3c003c00193c7831 */ /* 0x000fe4000000000c */
[----:B------:R-:W-:Y:S02]  /*30a0*/  HADD2 R59, R59, R10 ;  /* 0x0000000a3b3b7230 */ /* 0x000fe40000000000 */
[----:B------:R-:W-:-:S02]  /*30b0*/  HFMA2 R58, R63, 1, 1, R8 ;  /* 0x3c003c003f3a7831 */ /* 0x000fc40000000008 */
[----:B------:R-:W-:Y:S02]  /*30c0*/  HADD2.F32 R75, -RZ, R68.H0_H0 ;  /* 0x20000044ff4b7230 */ /* 0x000fe40000004100 */
[-C--:B------:R-:W-:Y:S02]  /*30d0*/  HFMA2 R62, R61, R26.reuse, R62 ;  /* 0x0000001a3d3e7231 */ /* 0x080fe4000000003e */
[----:B------:R-:W-:Y:S02]  /*30e0*/  HADD2.F32 R68, -RZ, R68.H1_H1 ;  /* 0x30000044ff447230 */ /* 0x000fe40000004100 */
[-C--:B------:R-:W-:Y:S02]  /*30f0*/  HFMA2 R24, R60, R26.reuse, R24 ;  /* 0x0000001a3c187231 */ /* 0x080fe40000000018 */
[-C--:B------:R-:W-:Y:S02]  /*3100*/  HFMA2 R25, R59, R26.reuse, R21 ;  /* 0x0000001a3b197231 */ /* 0x080fe40000000015 */
[----:B------:R-:W-:Y:S01]  /*3110*/  HFMA2 R26, R58, R26, R22 ;  /* 0x0000001a3a1a7231 */ /* 0x000fe20000000016 */
[----:B------:R-:W-:-:S02]  /*3120*/  LOP3.LUT R64, R20, 0x64006400, RZ, 0xfc, !PT ;  /* 0x6400640014407812 */ /* 0x000fc400078efcff */
[----:B------:R-:W0:Y:S01]  /*3130*/  LDS.128 R20, [UR4+0x120] ;  /* 0x00012004ff147984 */ /* 0x000e220008000c00 */
[----:B------:R-:W-:Y:S01]  /*3140*/  FADD.FTZ R75, R75, R68 ;  /* 0x000000444b4b7221 */ /* 0x000fe20000010000 */
[----:B------:R-:W-:Y:S02]  /*3150*/  LOP3.LUT R33, R33, 0xf000f0, RZ, 0xc0, !PT ;  /* 0x00f000f021217812 */ /* 0x000fe400078ec0ff */
[----:B------:R-:W-:Y:S01]  /*3160*/  LOP3.LUT R39, R39, 0xf000f0, RZ, 0xc0, !PT ;  /* 0x00f000f027277812 */ /* 0x000fe200078ec0ff */
[----:B------:R-:W-:Y:S01]  /*3170*/  FFMA.FTZ R75, R0, R75, R65 ;  /* 0x0000004b004b7223 */ /* 0x000fe20000010041 */
[----:B------:R-:W-:Y:S01]  /*3180*/  HFMA2 R65, R64, 0.0625, 0.0625, R13 ;  /* 0x2c002c0040417831 */ /* 0x000fe2000000000d */
[----:B------:R-:W-:Y:S02]  /*3190*/  LOP3.LUT R63, R54, 0xf000f0, RZ, 0xc0, !PT ;  /* 0x00f000f0363f7812 */ /* 0x000fe400078ec0ff */
[----:B------:R-:W-:Y:S01]  /*31a0*/  LOP3.LUT R64, R33, 0x64006400, RZ, 0xfc, !PT ;  /* 0x6400640021407812 */ /* 0x000fe200078efcff */
[----:B------:R-:W-:Y:S01]  /*31b0*/  HFMA2 R68, R65, R27, R62 ;  /* 0x0000001b41447231 */ /* 0x000fe2000000003e */
[----:B------:R-:W-:-:S02]  /*31c0*/  LOP3.LUT R54, R39, 0x64006400, RZ, 0xfc, !PT ;  /* 0x6400640027367812 */ /* 0x000fc400078efcff */
[----:B------:R-:W-:Y:S01]  /*31d0*/  LOP3.LUT R62, R63, 0x64006400, RZ, 0xfc, !PT ;  /* 0x640064003f3e7812 */ /* 0x000fe200078efcff */
[----:B------:R-:W-:Y:S02]  /*31e0*/  HFMA2 R64, R64, 0.0625, 0.0625, R11 ;  /* 0x2c002c0040407831 */ /* 0x000fe4000000000b */
[----:B------:R-:W-:Y:S02]  /*31f0*/  HFMA2 R63, R54, 0.0625, 0.0625, R9 ;  /* 0x2c002c00363f7831 */ /* 0x000fe40000000009 */
[----:B------:R-:W-:Y:S02]  /*3200*/  HFMA2 R62, R62, 0.0625, 0.0625, R7 ;  /* 0x2c002c003e3e7831 */ /* 0x000fe40000000007 */
[-C--:B------:R-:W-:Y:S02]  /*3210*/  HFMA2 R24, R64, R27.reuse, R24 ;  /* 0x0000001b40187231 */ /* 0x080fe40000000018 */
[-C--:B------:R-:W-:Y:S02]  /*3220*/  HFMA2 R39, R63, R27.reuse, R25 ;  /* 0x0000001b3f277231 */ /* 0x080fe40000000019 */
[----:B------:R-:W-:-:S02]  /*3230*/  HFMA2 R27, R62, R27, R26 ;  /* 0x0000001b3e1b7231 */ /* 0x000fc4000000001a */
[--C-:B------:R-:W-:Y:S02]  /*3240*/  HADD2.F32 R25, -RZ, R24.reuse.H0_H0 ;  /* 0x20000018ff197230 */ /* 0x100fe40000004100 */
[----:B------:R-:W-:Y:S02]  /*3250*/  HADD2.F32 R26, -RZ, R39.H0_H0 ;  /* 0x20000027ff1a7230 */ /* 0x000fe40000004100 */
[----:B------:R-:W-:Y:S02]  /*3260*/  HADD2.F32 R54, -RZ, R27.H0_H0 ;  /* 0x2000001bff367230 */ /* 0x000fe40000004100 */
[----:B------:R-:W-:Y:S02]  /*3270*/  HADD2.F32 R24, -RZ, R24.H1_H1 ;  /* 0x30000018ff187230 */ /* 0x000fe40000004100 */
[----:B------:R-:W-:Y:S02]  /*3280*/  HADD2.F32 R39, -RZ, R39.H1_H1 ;  /* 0x30000027ff277230 */ /* 0x000fe40000004100 */
[----:B------:R-:W-:-:S02]  /*3290*/  HADD2.F32 R27, -RZ, R27.H1_H1 ;  /* 0x3000001bff1b7230 */ /* 0x000fc40000004100 */
[--C-:B------:R-:W-:Y:S02]  /*32a0*/  HADD2.F32 R33, -RZ, R68.reuse.H0_H0 ;  /* 0x20000044ff217230 */ /* 0x100fe40000004100 */
[----:B------:R-:W-:Y:S02]  /*32b0*/  HADD2.F32 R68, -RZ, R68.H1_H1 ;  /* 0x30000044ff447230 */ /* 0x000fe40000004100 */
[----:B------:R-:W-:Y:S01]  /*32c0*/  FADD.FTZ R24, R25, R24 ;  /* 0x0000001819187221 */ /* 0x000fe20000010000 */
[----:B------:R-:W-:Y:S01]  /*32d0*/  FADD.FTZ R26, R26, R39 ;  /* 0x000000271a1a7221 */ /* 0x000fe20000010000 */
[----:B------:R-:W-:Y:S01]  /*32e0*/  FADD.FTZ R27, R54, R27 ;  /* 0x0000001b361b7221 */ /* 0x000fe20000010000 */
[----:B------:R-:W-:Y:S01]  /*32f0*/  FADD.FTZ R33, R33, R68 ;  /* 0x0000004421217221 */ /* 0x000fe20000010000 */
[----:B------:R-:W-:Y:S01]  /*3300*/  FFMA.FTZ R36, R3, R24, R36 ;  /* 0x0000001803247223 */ /* 0x000fe20000010024 */
[----:B------:R-:W-:Y:S01]  /*3310*/  FFMA.FTZ R43, R2, R26, R43 ;  /* 0x0000001a022b7223 */ /* 0x000fe2000001002b */
[----:B------:R-:W-:Y:S01]  /*3320*/  FFMA.FTZ R45, R0, R27, R45 ;  /* 0x0000001b002d7223 */ /* 0x000fe2000001002d */
[----:B------:R-:W-:Y:S01]  /*3330*/  FFMA.FTZ R41, R4, R33, R41 ;  /* 0x0000002104297223 */ /* 0x000fe20000010029 */
[----:B------:R-:W1:Y:S01]  /*3340*/  LDS.128 R24, [UR4+0x220] ;  /* 0x00022004ff187984 */ /* 0x000e620008000c00 */
[----:B0-----:R-:W-:-:S02]  /*3350*/  HFMA2 R33, R42, R20, RZ ;  /* 0x000000142a217231 */ /* 0x001fc400000000ff */
[-C--:B------:R-:W-:Y:S02]  /*3360*/  HFMA2 R54, R44, R20.reuse, RZ.H0_H0 ;  /* 0x000000142c367231 */ /* 0x080fe400000400ff */
[-C--:B------:R-:W-:Y:S02]  /*3370*/  HFMA2 R39, R48, R20.reuse, RZ ;  /* 0x0000001430277231 */ /* 0x080fe400000000ff */
[-C--:B------:R-:W-:Y:S02]  /*3380*/  HFMA2 R33, R57, R21.reuse, R33 ;  /* 0x0000001539217231 */ /* 0x080fe40000000021 */
[----:B------:R-:W-:Y:S02]  /*3390*/  HFMA2 R20, R46, R20, RZ ;  /* 0x000000142e147231 */ /* 0x000fe400000000ff */
[-C--:B------:R-:W-:Y:S02]  /*33a0*/  HFMA2 R54, R52, R21.reuse, R54 ;  /* 0x0000001534367231 */ /* 0x080fe40000000036 */
        /* <DEDUP_REMOVED lines=8> */
[-C--:B------:R-:W-:Y:S02]  /*3430*/  HFMA2 R39, R64, R23.reuse, R39 ;  /* 0x0000001740277231 */ /* 0x080fe40000000027 */
[--C-:B------:R-:W-:Y:S02]  /*3440*/  HADD2.F32 R20, -RZ, R33.reuse.H0_H0 ;  /* 0x20000021ff147230 */ /* 0x100fe40000004100 */
[----:B------:R-:W-:Y:S02]  /*3450*/  HFMA2 R68, R62, R23, R22 ;  /* 0x000000173e447231 */ /* 0x000fe40000000016 */
[----:B------:R-:W-:Y:S02]  /*3460*/  HADD2.F32 R33, -RZ, R33.H1_H1 ;  /* 0x30000021ff217230 */ /* 0x000fe40000004100 */
[----:B------:R-:W-:-:S02]  /*3470*/  HADD2.F32 R23, -RZ, R54.H0_H0 ;  /* 0x20000036ff177230 */ /* 0x000fc40000004100 */
[--C-:B------:R-:W-:Y:S02]  /*3480*/  HADD2.F32 R21, -RZ, R39.reuse.H0_H0 ;  /* 0x20000027ff157230 */ /* 0x100fe40000004100 */
[----:B------:R-:W-:Y:S02]  /*3490*/  HADD2.F32 R22, -RZ, R39.H1_H1 ;  /* 0x30000027ff167230 */ /* 0x000fe40000004100 */
[----:B------:R-:W-:Y:S02]  /*34a0*/  HADD2.F32 R54, -RZ, R54.H1_H1 ;  /* 0x30000036ff367230 */ /* 0x000fe40000004100 */
[----:B------:R-:W-:Y:S01]  /*34b0*/  FADD.FTZ R20, R20, R33 ;  /* 0x0000002114147221 */ /* 0x000fe20000010000 */
[----:B------:R-:W-:Y:S02]  /*34c0*/  FADD.FTZ R21, R21, R22 ;  /* 0x0000001615157221 */ /* 0x000fe40000010000 */
[----:B------:R-:W-:Y:S01]  /*34d0*/  FADD.FTZ R23, R23, R54 ;  /* 0x0000003617177221 */ /* 0x000fe20000010000 */
[----:B------:R-:W-:-:S02]  /*34e0*/  HADD2.F32 R33, -RZ, R68.H0_H0 ;  /* 0x20000044ff217230 */ /* 0x000fc40000004100 */
[----:B------:R-:W-:Y:S01]  /*34f0*/  FFMA.FTZ R47, R4, R20, R47 ;  /* 0x00000014042f7223 */ /* 0x000fe2000001002f */
[----:B------:R-:W-:Y:S02]  /*3500*/  HADD2.F32 R68, -RZ, R68.H1_H1 ;  /* 0x30000044ff447230 */ /* 0x000fe40000004100 */
[----:B------:R-:W-:Y:S01]  /*3510*/  FFMA.FTZ R38, R3, R21, R38 ;  /* 0x0000001503267223 */ /* 0x000fe20000010026 */
[----:B------:R-:W-:Y:S02]  /*3520*/  FFMA.FTZ R49, R2, R23, R49 ;  /* 0x0000001702317223 */ /* 0x000fe40000010031 */
[----:B------:R-:W0:Y:S01]  /*3530*/  LDS.128 R20, [UR4+0x320] ;  /* 0x00032004ff147984 */ /* 0x000e220008000c00 */
[----:B------:R-:W-:-:S04]  /*3540*/  FADD.FTZ R33, R33, R68 ;  /* 0x0000004421217221 */ /* 0x000fc80000010000 */
[----:B------:R-:W-:Y:S01]  /*3550*/  FFMA.FTZ R51, R0, R33, R51 ;  /* 0x0000002100337223 */ /* 0x000fe20000010033 */
[-C--:B-1----:R-:W-:Y:S02]  /*3560*/  HFMA2 R33, R42, R24.reuse, RZ ;  /* 0x000000182a217231 */ /* 0x082fe400000000ff */
        /* <DEDUP_REMOVED lines=8> */
[----:B------:R-:W-:Y:S02]  /*35f0*/  HFMA2 R33, R65, R27, R33 ;  /* 0x0000001b41217231 */ /* 0x000fe40000000021 */
[-C--:B------:R-:W-:Y:S02]  /*3600*/  HFMA2 R39, R60, R26.reuse, R39 ;  /* 0x0000001a3c277231 */ /* 0x080fe40000000027 */
[----:B------:R-:W-:-:S02]  /*3610*/  HFMA2 R54, R59, R26, R54 ;  /* 0x0000001a3b367231 */ /* 0x000fc40000000036 */
[----:B------:R-:W-:Y:S02]  /*3620*/  HFMA2 R26, R58, R26, R24 ;  /* 0x0000001a3a1a7231 */ /* 0x000fe40000000018 */
[--C-:B------:R-:W-:Y:S02]  /*3630*/  HADD2.F32 R24, -RZ, R33.reuse.H0_H0 ;  /* 0x20000021ff187230 */ /* 0x100fe40000004100 */
[-C--:B------:R-:W-:Y:S02]  /*3640*/  HFMA2 R54, R63, R27.reuse, R54 ;  /* 0x0000001b3f367231 */ /* 0x080fe40000000036 */
[----:B------:R-:W-:Y:S02]  /*3650*/  HADD2.F32 R33, -RZ, R33.H1_H1 ;  /* 0x30000021ff217230 */ /* 0x000fe40000004100 */
[-C--:B------:R-:W-:Y:S02]  /*3660*/  HFMA2 R68, R62, R27.reuse, R26 ;  /* 0x0000001b3e447231 */ /* 0x080fe4000000001a */
[----:B------:R-:W-:-:S02]  /*3670*/  HFMA2 R39, R64, R27, R39 ;  /* 0x0000001b40277231 */ /* 0x000fc40000000027 */
[----:B------:R-:W-:Y:S02]  /*3680*/  HADD2.F32 R27, -RZ, R54.H0_H0 ;  /* 0x20000036ff1b7230 */ /* 0x000fe40000004100 */
[----:B------:R-:W-:Y:S01]  /*3690*/  FADD.FTZ R24, R24, R33 ;  /* 0x0000002118187221 */ /* 0x000fe20000010000 */
[----:B------:R-:W-:Y:S02]  /*36a0*/  HADD2.F32 R33, -RZ, R68.H0_H0 ;  /* 0x20000044ff217230 */ /* 0x000fe40000004100 */
[----:B------:R-:W-:Y:S02]  /*36b0*/  HADD2.F32 R54, -RZ, R54.H1_H1 ;  /* 0x30000036ff367230 */ /* 0x000fe40000004100 */
[----:B------:R-:W-:Y:S02]  /*36c0*/  HADD2.F32 R68, -RZ, R68.H1_H1 ;  /* 0x30000044ff447230 */ /* 0x000fe40000004100 */
[--C-:B------:R-:W-:Y:S02]  /*36d0*/  HADD2.F32 R25, -RZ, R39.reuse.H0_H0 ;  /* 0x20000027ff197230 */ /* 0x100fe40000004100 */
[----:B------:R-:W-:-:S02]  /*36e0*/  HADD2.F32 R26, -RZ, R39.H1_H1 ;  /* 0x30000027ff1a7230 */ /* 0x000fc40000004100 */
[----:B------:R-:W-:Y:S01]  /*36f0*/  FADD.FTZ R27, R27, R54 ;  /* 0x000000361b1b7221 */ /* 0x000fe20000010000 */
[----:B------:R-:W-:Y:S01]  /*3700*/  FADD.FTZ R39, R33, R68 ;  /* 0x0000004421277221 */ /* 0x000fe20000010000 */
[----:B------:R-:W-:Y:S01]  /*3710*/  FFMA.FTZ R53, R4, R24, R53 ;  /* 0x0000001804357223 */ /* 0x000fe20000010035 */
[-C--:B0-----:R-:W-:Y:S02]  /*3720*/  HFMA2 R24, R42, R20.reuse, RZ ;  /* 0x000000142a187231 */ /* 0x081fe400000000ff */
[----:B------:R-:W-:Y:S01]  /*3730*/  FADD.FTZ R25, R25, R26 ;  /* 0x0000001a19197221 */ /* 0x000fe20000010000 */
[----:B------:R-:W-:Y:S01]  /*3740*/  FFMA.FTZ R33, R2, R27, R55 ;  /* 0x0000001b02217223 */ /* 0x000fe20000010037 */
[----:B------:R-:W-:Y:S01]  /*3750*/  FFMA.FTZ R39, R0, R39, R35 ;  /* 0x0000002700277223 */ /* 0x000fe20000010023 */
[-C--:B------:R-:W-:Y:S02]  /*3760*/  HFMA2 R35, R48, R20.reuse, RZ.H0_H0 ;  /* 0x0000001430237231 */ /* 0x080fe400000400ff */
[----:B------:R-:W-:-:S02]  /*3770*/  HFMA2 R54, R44, R20, RZ ;  /* 0x000000142c367231 */ /* 0x000fc400000000ff */
[----:B------:R-:W-:Y:S02]  /*3780*/  HFMA2 R55, R46, R20, RZ.H0_H0 ;  /* 0x000000142e377231 */ /* 0x000fe400000400ff */
[----:B------:R-:W-:Y:S01]  /*3790*/  FFMA.FTZ R40, R3, R25, R40 ;  /* 0x0000001903287223 */ /* 0x000fe20000010028 */
[-C--:B------:R-:W-:Y:S02]  /*37a0*/  HFMA2 R20, R57, R21.reuse, R24 ;  /* 0x0000001539147231 */ /* 0x080fe40000000018 */
[----:B------:R-:W0:Y:S02]  /*37b0*/  LDS.128 R24, [UR4+0x420] ;  /* 0x00042004ff187984 */ /* 0x000e240008000c00 */
[----:B------:R-:W-:Y:S02]  /*37c0*/  HFMA2 R20, R61, R22, R20 ;  /* 0x000000163d147231 */ /* 0x000fe40000000014 */
[-C--:B------:R-:W-:Y:S02]  /*37d0*/  HFMA2 R35, R56, R21.reuse, R35 ;  /* 0x0000001538237231 */ /* 0x080fe40000000023 */
[----:B------:R-:W-:-:S02]  /*37e0*/  HFMA2 R54, R52, R21, R54 ;  /* 0x0000001534367231 */ /* 0x000fc40000000036 */
[----:B------:R-:W-:Y:S02]  /*37f0*/  HFMA2 R55, R50, R21, R55 ;  /* 0x0000001532377231 */ /* 0x000fe40000000037 */
[----:B------:R-:W-:Y:S02]  /*3800*/  HFMA2 R21, R65, R23, R20 ;  /* 0x0000001741157231 */ /* 0x000fe40000000014 */
[-C--:B------:R-:W-:Y:S02]  /*3810*/  HFMA2 R35, R60, R22.reuse, R35 ;  /* 0x000000163c237231 */ /* 0x080fe40000000023 */
[----:B------:R-:W-:Y:S02]  /*3820*/  HFMA2 R20, R59, R22, R54 ;  /* 0x000000163b147231 */ /* 0x000fe40000000036 */
[--C-:B------:R-:W-:Y:S02]  /*3830*/  HADD2.F32 R68, -RZ, R21.reuse.H0_H0 ;  /* 0x20000015ff447230 */ /* 0x100fe40000004100 */
[----:B------:R-:W-:-:S02]  /*3840*/  HADD2.F32 R21, -RZ, R21.H1_H1 ;  /* 0x30000015ff157230 */ /* 0x000fc40000004100 */
[-C--:B------:R-:W-:Y:S02]  /*3850*/  HFMA2 R35, R64, R23.reuse, R35 ;  /* 0x0000001740237231 */ /* 0x080fe40000000023 */
[-C--:B------:R-:W-:Y:S02]  /*3860*/  HFMA2 R20, R63, R23.reuse, R20 ;  /* 0x000000173f147231 */ /* 0x080fe40000000014 */
[----:B------:R-:W-:Y:S02]  /*3870*/  HFMA2 R22, R58, R22, R55 ;  /* 0x000000163a167231 */ /* 0x000fe40000000037 */
[----:B------:R-:W-:Y:S01]  /*3880*/  FADD.FTZ R21, R68, R21 ;  /* 0x0000001544157221 */ /* 0x000fe20000010000 */
[----:B------:R-:W-:Y:S02]  /*3890*/  HADD2.F32 R68, -RZ, R35.H0_H0 ;  /* 0x20000023ff447230 */ /* 0x000fe40000004100 */
[----:B------:R-:W-:Y:S02]  /*38a0*/  HFMA2 R22, R62, R23, R22 ;  /* 0x000000173e167231 */ /* 0x000fe40000000016 */
[----:B------:R-:W-:Y:S01]  /*38b0*/  FFMA.FTZ R37, R4, R21, R37 ;  /* 0x0000001504257223 */ /* 0x000fe20000010025 */
[----:B------:R-:W-:-:S02]  /*38c0*/  HADD2.F32 R21, -RZ, R20.H0_H0 ;  /* 0x20000014ff157230 */ /* 0x000fc40000004100 */
[----:B------:R-:W-:Y:S02]  /*38d0*/  HADD2.F32 R35, -RZ, R35.H1_H1 ;  /* 0x30000023ff237230 */ /* 0x000fe40000004100 */
[----:B------:R-:W-:Y:S02]  /*38e0*/  HADD2.F32 R20, -RZ, R20.H1_H1 ;  /* 0x30000014ff147230 */ /* 0x000fe40000004100 */
[--C-:B------:R-:W-:Y:S02]  /*38f0*/  HADD2.F32 R23, -RZ, R22.reuse.H0_H0 ;  /* 0x20000016ff177230 */ /* 0x100fe40000004100 */
[----:B------:R-:W-:Y:S01]  /*3900*/  FADD.FTZ R35, R68, R35 ;  /* 0x0000002344237221 */ /* 0x000fe20000010000 */
[----:B------:R-:W-:Y:S02]  /*3910*/  HADD2.F32 R22, -RZ, R22.H1_H1 ;  /* 0x30000016ff167230 */ /* 0x000fe40000004100 */
[----:B------:R-:W-:Y:S01]  /*3920*/  FADD.FTZ R20, R21, R20 ;  /* 0x0000001415147221 */ /* 0x000fe20000010000 */
[----:B------:R-:W-:-:S02]  /*3930*/  FFMA.FTZ R34, R3, R35, R34 ;  /* 0x0000002303227223 */ /* 0x000fc40000010022 */
[----:B------:R-:W-:Y:S01]  /*3940*/  FADD.FTZ R35, R23, R22 ;  /* 0x0000001617237221 */ /* 0x000fe20000010000 */
[----:B------:R-:W-:Y:S02]  /*3950*/  FFMA.FTZ R73, R2, R20, R73 ;  /* 0x0000001402497223 */ /* 0x000fe40000010049 */
[----:B------:R-:W1:Y:S01]  /*3960*/  LDS.128 R20, [UR4+0x30] ;  /* 0x00003004ff147984 */ /* 0x000e620008000c00 */
[-C--:B0-----:R-:W-:Y:S02]  /*3970*/  HFMA2 R42, R42, R24.reuse, RZ ;  /* 0x000000182a2a7231 */ /* 0x081fe400000000ff */
[-C--:B------:R-:W-:Y:S02]  /*3980*/  HFMA2 R48, R48, R24.reuse, RZ.H0_H0 ;  /* 0x0000001830307231 */ /* 0x080fe400000400ff */
[-C--:B------:R-:W-:Y:S02]  /*3990*/  HFMA2 R44, R44, R24.reuse, RZ ;  /* 0x000000182c2c7231 */ /* 0x080fe400000000ff */
[----:B------:R-:W-:-:S02]  /*39a0*/  HFMA2 R24, R46, R24, RZ.H0_H0 ;  /* 0x000000182e187231 */ /* 0x000fc400000400ff */
[-C--:B------:R-:W-:Y:S02]  /*39b0*/  HFMA2 R42, R57, R25.reuse, R42 ;  /* 0x00000019392a7231 */ /* 0x080fe4000000002a */
        /* <DEDUP_REMOVED lines=11> */
[--C-:B------:R-:W-:Y:S02]  /*3a70*/  HADD2.F32 R24, -RZ, R42.reuse.H0_H0 ;  /* 0x2000002aff187230 */ /* 0x100fe40000004100 */
[----:B------:R-:W-:Y:S02]  /*3a80*/  HADD2.F32 R25, -RZ, R42.H1_H1 ;  /* 0x3000002aff197230 */ /* 0x000fe40000004100 */
[--C-:B------:R-:W-:Y:S02]  /*3a90*/  HADD2.F32 R42, -RZ, R44.reuse.H0_H0 ;  /* 0x2000002cff2a7230 */ /* 0x100fe40000004100 */
[----:B------:R-:W-:Y:S02]  /*3aa0*/  HADD2.F32 R57, -RZ, R44.H1_H1 ;  /* 0x3000002cff397230 */ /* 0x000fe40000004100 */
[--C-:B------:R-:W-:Y:S02]  /*3ab0*/  HADD2.F32 R44, -RZ, R62.reuse.H0_H0 ;  /* 0x2000003eff2c7230 */ /* 0x100fe40000004100 */
        /* <DEDUP_REMOVED lines=11> */
[----:B---3--:R-:W-:-:S02]  /*3b70*/  LOP3.LUT R42, R18, 0xf000f, RZ, 0xc0, !PT ;  /* 0x000f000f122a7812 */ /* 0x008fc400078ec0ff */
[----:B------:R-:W-:Y:S02]  /*3b80*/  LOP3.LUT R44, R18, 0xf000f0, RZ, 0xc0, !PT ;  /* 0x00f000f0122c7812 */ /* 0x000fe400078ec0ff */
[----:B------:R-:W-:Y:S02]  /*3b90*/  SHF.R.U32.HI R56, RZ, 0x8, R18 ;  /* 0x00000008ff387819 */ /* 0x000fe40000011612 */
[C---:B------:R-:W-:Y:S02]  /*3ba0*/  LOP3.LUT R24, R16.reuse, 0xf000f, RZ, 0xc0, !PT ;  /* 0x000f000f10187812 */ /* 0x040fe400078ec0ff */
[----:B------:R-:W-:Y:S02]  /*3bb0*/  LOP3.LUT R26, R16, 0xf000f0, RZ, 0xc0, !PT ;  /* 0x00f000f0101a7812 */ /* 0x000fe400078ec0ff */
[----:B------:R-:W-:Y:S02]  /*3bc0*/  SHF.R.U32.HI R52, RZ, 0x8, R16 ;  /* 0x00000008ff347819 */ /* 0x000fe40000011610 */
[----:B------:R-:W-:-:S02]  /*3bd0*/  LOP3.LUT R18, R19, 0xf000f, RZ, 0xc0, !PT ;  /* 0x000f000f13127812 */ /* 0x000fc400078ec0ff */
[C---:B------:R-:W-:Y:S01]  /*3be0*/  LOP3.LUT R16, R17.reuse, 0xf000f, RZ, 0xc0, !PT ;  /* 0x000f000f11107812 */ /* 0x040fe200078ec0ff */
[----:B------:R-:W-:Y:S01]  /*3bf0*/  FFMA.FTZ R75, R0, R35, R75 ;  /* 0x00000023004b7223 */ /* 0x000fe2000001004b */
[----:B------:R-:W-:Y:S02]  /*3c00*/  LOP3.LUT R27, R17, 0xf000f0, RZ, 0xc0, !PT ;  /* 0x00f000f0111b7812 */ /* 0x000fe400078ec0ff */
[----:B------:R-:W-:Y:S02]  /*3c10*/  SHF.R.U32.HI R50, RZ, 0x8, R17 ;  /* 0x00000008ff327819 */ /* 0x000fe40000011611 */
[----:B------:R-:W-:Y:S02]  /*3c20*/  LOP3.LUT R46, R19, 0xf000f0, RZ, 0xc0, !PT ;  /* 0x00f000f0132e7812 */ /* 0x000fe400078ec0ff */
[----:B------:R-:W-:Y:S02]  /*3c30*/  SHF.R.U32.HI R35, RZ, 0x8, R19 ;  /* 0x00000008ff237819 */ /* 0x000fe40000011613 */
[----:B------:R-:W-:-:S02]  /*3c40*/  LOP3.LUT R57, R18, 0x64006400, RZ, 0xfc, !PT ;  /* 0x6400640012397812 */ /* 0x000fc400078efcff */
[----:B------:R-:W-:Y:S02]  /*3c50*/  LOP3.LUT R25, R24, 0x64006400, RZ, 0xfc, !PT ;  /* 0x6400640018197812 */ /* 0x000fe400078efcff */
[----:B------:R-:W-:Y:S02]  /*3c60*/  LOP3.LUT R17, R16, 0x64006400, RZ, 0xfc, !PT ;  /* 0x6400640010117812 */ /* 0x000fe400078efcff */
[----:B------:R-:W-:Y:S01]  /*3c70*/  LOP3.LUT R19, R42, 0x64006400, RZ, 0xfc, !PT ;  /* 0x640064002a137812 */ /* 0x000fe200078efcff */
[----:B------:R-:W-:Y:S01]  /*3c80*/  HADD2 R48, R57, R8 ;  /* 0x0000000839307230 */ /* 0x000fe20000000000 */
        /* <DEDUP_REMOVED lines=8> */
[----:B------:R-:W-:-:S02]  /*3d10*/  HFMA2 R42, R26, 0.0625, 0.0625, R13 ;  /* 0x2c002c001a2a7831 */ /* 0x000fc4000000000d */
[----:B------:R-:W-:Y:S02]  /*3d20*/  HFMA2 R27, R16, 0.0625, 0.0625, R11 ;  /* 0x2c002c00101b7831 */ /* 0x000fe4000000000b */
[----:B------:R-:W-:Y:S02]  /*3d30*/  HFMA2 R26, R44, 0.0625, 0.0625, R9 ;  /* 0x2c002c002c1a7831 */ /* 0x000fe40000000009 */
[-C--:B-1----:R-:W-:Y:S02]  /*3d40*/  HFMA2 R59, R24, R20.reuse, RZ.H0_H0 ;  /* 0x00000014183b7231 */ /* 0x082fe400000400ff */
[-C--:B------:R-:W-:Y:S02]  /*3d50*/  HFMA2 R58, R25, R20.reuse, RZ ;  /* 0x00000014193a7231 */ /* 0x080fe400000000ff */
[-C--:B------:R-:W-:Y:S02]  /*3d60*/  HFMA2 R17, R48, R20.reuse, RZ.H0_H0 ;  /* 0x0000001430117231 */ /* 0x080fe400000400ff */
[----:B------:R-:W-:Y:S01]  /*3d70*/  HFMA2 R16, R46, R20, RZ ;  /* 0x000000142e107231 */ /* 0x000fe200000000ff */
[----:B------:R-:W-:Y:S01]  /*3d80*/  LOP3.LUT R52, R52, 0xf000f0, RZ, 0xc0, !PT ;  /* 0x00f000f034347812 */ /* 0x000fe200078ec0ff */
[----:B------:R-:W-:Y:S01]  /*3d90*/  HFMA2 R44, R18, 0.0625, 0.0625, R7 ;  /* 0x2c002c00122c7831 */ /* 0x000fe20000000007 */
[----:B------:R-:W-:Y:S01]  /*3da0*/  LOP3.LUT R57, R57, 0x64006400, RZ, 0xfc, !PT ;  /* 0x6400640039397812 */ /* 0x000fe200078efcff */
[-C--:B------:R-:W-:Y:S01]  /*3db0*/  HFMA2 R58, R42, R21.reuse, R58 ;  /* 0x000000152a3a7231 */ /* 0x080fe2000000003a */
[C---:B------:R-:W-:Y:S01]  /*3dc0*/  LOP3.LUT R60, R50.reuse, 0xf000f, RZ, 0xc0, !PT ;  /* 0x000f000f323c7812 */ /* 0x040fe200078ec0ff */
[-C--:B------:R-:W-:Y:S01]  /*3dd0*/  HFMA2 R59, R27, R21.reuse, R59 ;  /* 0x000000151b3b7231 */ /* 0x080fe2000000003b */
[----:B------:R-:W-:Y:S01]  /*3de0*/  LOP3.LUT R62, R50, 0xf000f0, RZ, 0xc0, !PT ;  /* 0x00f000f0323e7812 */ /* 0x000fe200078ec0ff */
[-C--:B------:R-:W-:Y:S01]  /*3df0*/  HFMA2 R20, R26, R21.reuse, R16 ;  /* 0x000000151a147231 */ /* 0x080fe20000000010 */
[----:B------:R-:W-:Y:S01]  /*3e00*/  LOP3.LUT R63, R56, 0xf000f, RZ, 0xc0, !PT ;  /* 0x000f000f383f7812 */ /* 0x000fe200078ec0ff */
[----:B------:R-:W-:Y:S01]  /*3e10*/  HFMA2 R21, R44, R21, R17 ;  /* 0x000000152c157231 */ /* 0x000fe20000000011 */
[----:B------:R-:W-:Y:S01]  /*3e20*/  LOP3.LUT R64, R35, 0xf000f, RZ, 0xc0, !PT ;  /* 0x000f000f23407812 */ /* 0x000fe200078ec0ff */
[----:B------:R-:W-:Y:S01]  /*3e30*/  HADD2 R57, R57, R14 ;  /* 0x0000000e39397230 */ /* 0x000fe20000000000 */
[----:B------:R-:W-:Y:S01]  /*3e40*/  LOP3.LUT R50, R52, 0x64006400, RZ, 0xfc, !PT ;  /* 0x6400640034327812 */ /* 0x000fe200078efcff */
[----:B------:R-:W0:Y:S01]  /*3e50*/  LDS.128 R16, [UR4+0x130] ;  /* 0x00013004ff107984 */ /* 0x000e220008000c00 */
[----:B------:R-:W-:-:S02]  /*3e60*/  LOP3.LUT R56, R56, 0xf000f0, RZ, 0xc0, !PT ;  /* 0x00f000f038387812 */ /* 0x000fc400078ec0ff */
[----:B------:R-:W-:Y:S01]  /*3e70*/  LOP3.LUT R61, R60, 0x64006400, RZ, 0xfc, !PT ;  /* 0x640064003c3d7812 */ /* 0x000fe200078efcff */
[----:B------:R-:W-:Y:S01]  /*3e80*/  HFMA2 R50, R50, 0.0625, 0.0625, R13 ;  /* 0x2c002c0032327831 */ /* 0x000fe2000000000d */
[----:B------:R-:W-:Y:S02]  /*3e90*/  LOP3.LUT R63, R63, 0x64006400, RZ, 0xfc, !PT ;  /* 0x640064003f3f7812 */ /* 0x000fe400078efcff */
[----:B------:R-:W-:Y:S01]  /*3ea0*/  LOP3.LUT R65, R64, 0x64006400, RZ, 0xfc, !PT ;  /* 0x6400640040417812 */ /* 0x000fe200078efcff */
[----:B------:R-:W-:Y:S01]  /*3eb0*/  HFMA2 R64, R57, R22, R58 ;  /* 0x0000001639407231 */ /* 0x000fe2000000003a */
[----:B------:R-:W-:Y:S01]  /*3ec0*/  LOP3.LUT R60, R62, 0x64006400, RZ, 0xfc, !PT ;  /* 0x640064003e3c7812 */ /* 0x000fe200078efcff */
[----:B------:R-:W-:Y:S01]  /*3ed0*/  HFMA2 R52, R63, 1, 1, R10 ;  /* 0x3c003c003f347831 */ /* 0x000fe2000000000a */
[----:B------:R-:W-:Y:S01]  /*3ee0*/  LOP3.LUT R62, R56, 0x64006400, RZ, 0xfc, !PT ;  /* 0x64006400383e7812 */ /* 0x000fe200078efcff */
[----:B------:R-:W-:Y:S02]  /*3ef0*/  HADD2 R56, R61, R12 ;  /* 0x0000000c3d387230 */ /* 0x000fe40000000000 */
[----:B------:R-:W-:-:S02]  /*3f00*/  HFMA2 R64, R50, R23, R64 ;  /* 0x0000001732407231 */ /* 0x000fc40000000040 */
[----:B------:R-:W-:Y:S02]  /*3f10*/  HADD2 R58, R65, R8 ;  /* 0x00000008413a7230 */ /* 0x000fe40000000000 */
[-C--:B------:R-:W-:Y:S02]  /*3f20*/  HFMA2 R65, R52, R22.reuse, R20 ;  /* 0x0000001634417231 */ /* 0x080fe40000000014 */
[-C--:B------:R-:W-:Y:S02]  /*3f30*/  HFMA2 R63, R56, R22.reuse, R59 ;  /* 0x00000016383f7231 */ /* 0x080fe4000000003b */
[----:B------:R-:W-:Y:S02]  /*3f40*/  HFMA2 R59, R60, 0.0625, 0.0625, R11 ;  /* 0x2c002c003c3b7831 */ /* 0x000fe4000000000b */
[--C-:B------:R-:W-:Y:S02]  /*3f50*/  HADD2.F32 R20, -RZ, R64.reuse.H0_H0 ;  /* 0x20000040ff147230 */ /* 0x100fe40000004100 */
[----:B------:R-:W-:Y:S01]  /*3f60*/  HADD2.F32 R61, -RZ, R64.H1_H1 ;  /* 0x30000040ff3d7230 */ /* 0x000fe20000004100 */
[----:B------:R-:W-:Y:S01]  /*3f70*/  LOP3.LUT R35, R35, 0xf000f0, RZ, 0xc0, !PT ;  /* 0x00f000f023237812 */ /* 0x000fe200078ec0ff */
[----:B------:R-:W-:-:S02]  /*3f80*/  HFMA2 R21, R58, R22, R21 ;  /* 0x000000163a157231 */ /* 0x000fc40000000015 */
[----:B------:R-:W-:Y:S02]  /*3f90*/  HFMA2 R63, R59, R23, R63 ;  /* 0x000000173b3f7231 */ /* 0x000fe4000000003f */
[----:B------:R-:W-:Y:S01]  /*3fa0*/  FADD.FTZ R22, R20, R61 ;  /* 0x0000003d14167221 */ /* 0x000fe20000010000 */
[----:B------:R-:W-:Y:S01]  /*3fb0*/  LOP3.LUT R20, R35, 0x64006400, RZ, 0xfc, !PT ;  /* 0x6400640023147812 */ /* 0x000fe200078efcff */
[----:B------:R-:W-:Y:S02]  /*3fc0*/  HFMA2 R60, R62, 0.0625, 0.0625, R9 ;  /* 0x2c002c003e3c7831 */ /* 0x000fe40000000009 */
[--C-:B------:R-:W-:Y:S02]  /*3fd0*/  HADD2.F32 R35, -RZ, R63.reuse.H0_H0 ;  /* 0x2000003fff237230 */ /* 0x100fe40000004100 */
[----:B------:R-:W-:Y:S02]  /*3fe0*/  HADD2.F32 R62, -RZ, R63.H1_H1 ;  /* 0x3000003fff3e7230 */ /* 0x000fe40000004100 */
[----:B------:R-:W-:-:S02]  /*3ff0*/  HFMA2 R61, R20, 0.0625, 0.0625, R7 ;  /* 0x2c002c00143d7831 */ /* 0x000fc40000000007 */
[-C--:B------:R-:W-:Y:S02]  /*4000*/  HFMA2 R65, R60, R23.reuse, R65 ;  /* 0x000000173c417231 */ /* 0x080fe40000000041 */
[----:B------:R-:W-:Y:S01]  /*4010*/  FFMA.FTZ R41, R4, R22, R41 ;  /* 0x0000001604297223 */ /* 0x000fe20000010029 */
[----:B------:R-:W-:Y:S01]  /*4020*/  FADD.FTZ R35, R35, R62 ;  /* 0x0000003e23237221 */ /* 0x000fe20000010000 */
[----:B------:R-:W-:Y:S02]  /*4030*/  HFMA2 R62, R61, R23, R21 ;  /* 0x000000173d3e7231 */ /* 0x000fe40000000015 */
[----:B------:R-:W1:Y:S01]  /*4040*/  LDS.128 R20, [UR4+0x230] ;  /* 0x00023004ff147984 */ /* 0x000e620008000c00 */
[--C-:B------:R-:W-:Y:S02]  /*4050*/  HADD2.F32 R63, -RZ, R65.reuse.H0_H0 ;  /* 0x20000041ff3f7230 */ /* 0x100fe40000004100 */
[----:B------:R-:W-:-:S05]  /*4060*/  HADD2.F32 R64, -RZ, R65.H1_H1 ;  /* 0x30000041ff407230 */ /* 0x000fca0000004100 */
[----:B------:R-:W-:Y:S01]  /*4070*/  FADD.FTZ R63, R63, R64 ;  /* 0x000000403f3f7221 */ /* 0x000fe20000010000 */
[-C--:B0-----:R-:W-:Y:S02]  /*4080*/  HFMA2 R64, R24, R16.reuse, RZ.H0_H0 ;  /* 0x0000001018407231 */ /* 0x081fe400000400ff */
[-C--:B------:R-:W-:Y:S02]  /*4090*/  HFMA2 R65, R46, R16.reuse, RZ ;  /* 0x000000102e417231 */ /* 0x080fe400000000ff */
[----:B------:R-:W-:Y:S01]  /*40a0*/  FFMA.FTZ R43, R2, R63, R43 ;  /* 0x0000003f022b7223 */ /* 0x000fe2000001002b */
[-C--:B------:R-:W-:Y:S02]  /*40b0*/  HFMA2 R63, R25, R16.reuse, RZ ;  /* 0x00000010193f7231 */ /* 0x080fe400000000ff */
[----:B------:R-:W-:Y:S02]  /*40c0*/  HFMA2 R16, R48, R16, RZ.H0_H0 ;  /* 0x0000001030107231 */ /* 0x000fe400000400ff */
[----:B------:R-:W-:-:S02]  /*40d0*/  HFMA2 R65, R26, R17, R65 ;  /* 0x000000111a417231 */ /* 0x000fc40000000041 */
[-C--:B------:R-:W-:Y:S02]  /*40e0*/  HFMA2 R64, R27, R17.reuse, R64 ;  /* 0x000000111b407231 */ /* 0x080fe40000000040 */
[-C--:B------:R-:W-:Y:S02]  /*40f0*/  HFMA2 R63, R42, R17.reuse, R63 ;  /* 0x000000112a3f7231 */ /* 0x080fe4000000003f */
[----:B------:R-:W-:Y:S02]  /*4100*/  HFMA2 R16, R44, R17, R16 ;  /* 0x000000112c107231 */ /* 0x000fe40000000010 */
[----:B------:R-:W-:Y:S01]  /*4110*/  FFMA.FTZ R36, R3, R35, R36 ;  /* 0x0000002303247223 */ /* 0x000fe20000010024 */
[--C-:B------:R-:W-:Y:S02]  /*4120*/  HADD2.F32 R35, -RZ, R62.reuse.H0_H0 ;  /* 0x2000003eff237230 */ /* 0x100fe40000004100 */
[----:B------:R-:W-:Y:S02]  /*4130*/  HFMA2 R63, R57, R18, R63 ;  /* 0x00000012393f7231 */ /* 0x000fe4000000003f */
[----:B------:R-:W-:-:S02]  /*4140*/  HADD2.F32 R62, -RZ, R62.H1_H1 ;  /* 0x3000003eff3e7230 */ /* 0x000fc40000004100 */
[-C--:B------:R-:W-:Y:S02]  /*4150*/  HFMA2 R64, R56, R18.reuse, R64 ;  /* 0x0000001238407231 */ /* 0x080fe40000000040 */
[-C--:B------:R-:W-:Y:S02]  /*4160*/  HFMA2 R65, R52, R18.reuse, R65 ;  /* 0x0000001234417231 */ /* 0x080fe40000000041 */
[----:B------:R-:W-:Y:S02]  /*4170*/  HFMA2 R16, R58, R18, R16 ;  /* 0x000000123a107231 */ /* 0x000fe40000000010 */
[-C--:B------:R-:W-:Y:S02]  /*4180*/  HFMA2 R63, R50, R19.reuse, R63 ;  /* 0x00000013323f7231 */ /* 0x080fe4000000003f */
[-C--:B------:R-:W-:Y:S02]  /*4190*/  HFMA2 R64, R59, R19.reuse, R64 ;  /* 0x000000133b407231 */ /* 0x080fe40000000040 */
[----:B------:R-:W-:-:S02]  /*41a0*/  HFMA2 R65, R60, R19, R65 ;  /* 0x000000133c417231 */ /* 0x000fc40000000041 */
[----:B------:R-:W-:Y:S01]  /*41b0*/  FADD.FTZ R35, R35, R62 ;  /* 0x0000003e23237221 */ /* 0x000fe20000010000 */
[----:B------:R-:W-:-:S03]  /*41c0*/  HFMA2 R19, R61, R19, R16 ;  /* 0x000000133d137231 */ /* 0x000fc60000000010 */
[----:B------:R-:W-:Y:S02]  /*41d0*/  FFMA.FTZ R45, R0, R35, R45 ;  /* 0x00000023002d7223 */ /* 0x000fe4000001002d */
[--C-:B------:R-:W-:Y:S02]  /*41e0*/  HADD2.F32 R35, -RZ, R19.reuse.H0_H0 ;  /* 0x20000013ff237230 */ /* 0x100fe40000004100 */
[----:B------:R-:W-:-:S05]  /*41f0*/  HADD2.F32 R62, -RZ, R19.H1_H1 ;  /* 0x30000013ff3e7230 */ /* 0x000fca0000004100 */
[----:B------:R-:W-:Y:S01]  /*4200*/  FADD.FTZ R35, R35, R62 ;  /* 0x0000003e23237221 */ /* 0x000fe20000010000 */
[----:B------:R-:W-:-:S03]  /*4210*/  HADD2.F32 R16, -RZ, R63.H0_H0 ;  /* 0x2000003fff107230 */ /* 0x000fc60000004100 */
[----:B------:R-:W-:Y:S01]  /*4220*/  FFMA.FTZ R51, R0, R35, R51 ;  /* 0x0000002300337223 */ /* 0x000fe20000010033 */
[-C--:B-1----:R-:W-:Y:S02]  /*4230*/  HFMA2 R35, R25, R20.reuse, RZ ;  /* 0x0000001419237231 */ /* 0x082fe400000000ff */
[----:B------:R-:W-:Y:S02]  /*4240*/  HADD2.F32 R63, -RZ, R63.H1_H1 ;  /* 0x3000003fff3f7230 */ /* 0x000fe40000004100 */
[----:B------:R-:W-:Y:S02]  /*4250*/  HFMA2 R62, R24, R20, RZ.H0_H0 ;  /* 0x00000014183e7231 */ /* 0x000fe400000400ff */
[----:B------:R-:W-:Y:S02]  /*4260*/  HADD2.F32 R18, -RZ, R65.H0_H0 ;  /* 0x20000041ff127230 */ /* 0x000fe40000004100 */
[----:B------:R-:W-:Y:S02]  /*4270*/  HFMA2 R35, R42, R21, R35 ;  /* 0x000000152a237231 */ /* 0x000fe40000000023 */
[----:B------:R-:W-:-:S02]  /*4280*/  HADD2.F32 R65, -RZ, R65.H1_H1 ;  /* 0x30000041ff417230 */ /* 0x000fc40000004100 */
[----:B------:R-:W-:Y:S01]  /*4290*/  FADD.FTZ R16, R16, R63 ;  /* 0x0000003f10107221 */ /* 0x000fe20000010000 */
[-C--:B------:R-:W-:Y:S02]  /*42a0*/  HFMA2 R63, R46, R20.reuse, RZ ;  /* 0x000000142e3f7231 */ /* 0x080fe400000000ff */
[----:B------:R-:W-:Y:S02]  /*42b0*/  HFMA2 R20, R48, R20, RZ.H0_H0 ;  /* 0x0000001430147231 */ /* 0x000fe400000400ff */
[----:B------:R-:W-:Y:S02]  /*42c0*/  HFMA2 R35, R57, R22, R35 ;  /* 0x0000001639237231 */ /* 0x000fe40000000023 */
[----:B------:R-:W-:Y:S02]  /*42d0*/  HFMA2 R62, R27, R21, R62 ;  /* 0x000000151b3e7231 */ /* 0x000fe4000000003e */
[--C-:B------:R-:W-:Y:S02]  /*42e0*/  HADD2.F32 R17, -RZ, R64.reuse.H0_H0 ;  /* 0x20000040ff117230 */ /* 0x100fe40000004100 */
[----:B------:R-:W-:Y:S01]  /*42f0*/  FADD.FTZ R65, R18, R65 ;  /* 0x0000004112417221 */ /* 0x000fe20000010000 */
[----:B------:R-:W-:-:S02]  /*4300*/  HADD2.F32 R64, -RZ, R64.H1_H1 ;  /* 0x30000040ff407230 */ /* 0x000fc40000004100 */
[----:B------:R-:W-:Y:S02]  /*4310*/  HFMA2 R20, R44, R21, R20 ;  /* 0x000000152c147231 */ /* 0x000fe40000000014 */
[----:B------:R-:W-:Y:S02]  /*4320*/  HFMA2 R35, R50, R23, R35 ;  /* 0x0000001732237231 */ /* 0x000fe40000000023 */
[----:B------:R-:W-:Y:S01]  /*4330*/  FFMA.FTZ R49, R2, R65, R49 ;  /* 0x0000004102317223 */ /* 0x000fe20000010031 */
[-C--:B------:R-:W-:Y:S02]  /*4340*/  HFMA2 R62, R56, R22.reuse, R62 ;  /* 0x00000016383e7231 */ /* 0x080fe4000000003e */
[----:B------:R-:W-:Y:S01]  /*4350*/  FADD.FTZ R64, R17, R64 ;  /* 0x0000004011407221 */ /* 0x000fe20000010000 */
[----:B------:R-:W-:Y:S02]  /*4360*/  HFMA2 R65, R58, R22, R20 ;  /* 0x000000163a417231 */ /* 0x000fe40000000014 */
[----:B------:R-:W-:Y:S01]  /*4370*/  FFMA.FTZ R47, R4, R16, R47 ;  /* 0x00000010042f7223 */ /* 0x000fe2000001002f */
[----:B------:R-:W-:Y:S01]  /*4380*/  HADD2.F32 R20, -RZ, R35.H0_H0 ;  /* 0x20000023ff147230 */ /* 0x000fe20000004100 */
[----:B------:R-:W0:Y:S01]  /*4390*/  LDS.128 R16, [UR4+0x330] ;  /* 0x00033004ff107984 */ /* 0x000e220008000c00 */
[----:B------:R-:W-:-:S02]  /*43a0*/  HFMA2 R63, R26, R21, R63 ;  /* 0x000000151a3f7231 */ /* 0x000fc4000000003f */
[----:B------:R-:W-:Y:S02]  /*43b0*/  HADD2.F32 R35, -RZ, R35.H1_H1 ;  /* 0x30000023ff237230 */ /* 0x000fe40000004100 */
[-C--:B------:R-:W-:Y:S02]  /*43c0*/  HFMA2 R62, R59, R23.reuse, R62 ;  /* 0x000000173b3e7231 */ /* 0x080fe4000000003e */
[----:B------:R-:W-:Y:S02]  /*43d0*/  HFMA2 R63, R52, R22, R63 ;  /* 0x00000016343f7231 */ /* 0x000fe4000000003f */
[----:B------:R-:W-:Y:S01]  /*43e0*/  FADD.FTZ R20, R20, R35 ;  /* 0x0000002314147221 */ /* 0x000fe20000010000 */
[--C-:B------:R-:W-:Y:S02]  /*43f0*/  HADD2.F32 R21, -RZ, R62.reuse.H0_H0 ;  /* 0x2000003eff157230 */ /* 0x100fe40000004100 */
[----:B------:R-:W-:Y:S02]  /*4400*/  HADD2.F32 R22, -RZ, R62.H1_H1 ;  /* 0x3000003eff167230 */ /* 0x000fe40000004100 */
[----:B------:R-:W-:-:S02]  /*4410*/  HFMA2 R63, R60, R23, R63 ;  /* 0x000000173c3f7231 */ /* 0x000fc4000000003f */
[----:B------:R-:W-:Y:S02]  /*4420*/  HFMA2 R62, R61, R23, R65 ;  /* 0x000000173d3e7231 */ /* 0x000fe40000000041 */
[----:B------:R-:W-:Y:S01]  /*4430*/  FFMA.FTZ R53, R4, R20, R53 ;  /* 0x0000001404357223 */ /* 0x000fe20000010035 */
[----:B------:R-:W-:Y:S02]  /*4440*/  FADD.FTZ R35, R21, R22 ;  /* 0x0000001615237221 */ /* 0x000fe40000010000 */
[----:B------:R-:W1:Y:S01]  /*4450*/  LDS.128 R20, [UR4+0x430] ;  /* 0x00043004ff147984 */ /* 0x000e620008000c00 */
[C---:B------:R-:W-:Y:S01]  /*4460*/  FFMA.FTZ R38, R3.reuse, R64, R38 ;  /* 0x0000004003267223 */ /* 0x040fe20000010026 */
        /* <DEDUP_REMOVED lines=17> */
[----:B------:R-:W-:Y:S02]  /*4580*/  HFMA2 R16, R58, R18, R16 ;  /* 0x000000123a107231 */ /* 0x000fe40000000010 */
[----:B------:R-:W-:Y:S02]  /*4590*/  HADD2.F32 R62, -RZ, R62.H1_H1 ;  /* 0x3000003eff3e7230 */ /* 0x000fe40000004100 */
[-C--:B------:R-:W-:Y:S02]  /*45a0*/  HFMA2 R63, R50, R19.reuse, R63 ;  /* 0x00000013323f7231 */ /* 0x080fe4000000003f */
[----:B------:R-:W-:Y:S02]  /*45b0*/  HFMA2 R64, R59, R19, R64 ;  /* 0x000000133b407231 */ /* 0x000fe40000000040 */
[-C--:B-1----:R-:W-:Y:S02]  /*45c0*/  HFMA2 R48, R48, R20.reuse, RZ ;  /* 0x0000001430307231 */ /* 0x082fe400000000ff */
[----:B------:R-:W-:-:S02]  /*45d0*/  HFMA2 R25, R25, R20, RZ.H0_H0 ;  /* 0x0000001419197231 */ /* 0x000fc400000400ff */
[-C--:B------:R-:W-:Y:S02]  /*45e0*/  HFMA2 R24, R24, R20.reuse, RZ ;  /* 0x0000001418187231 */ /* 0x080fe400000000ff */
[----:B------:R-:W-:Y:S02]  /*45f0*/  HFMA2 R20, R46, R20, RZ.H0_H0 ;  /* 0x000000142e147231 */ /* 0x000fe400000400ff */
[----:B------:R-:W-:Y:S02]  /*4600*/  HFMA2 R65, R60, R19, R65 ;  /* 0x000000133c417231 */ /* 0x000fe40000000041 */
[-C--:B------:R-:W-:Y:S02]  /*4610*/  HFMA2 R25, R42, R21.reuse, R25 ;  /* 0x000000152a197231 */ /* 0x080fe40000000019 */
[----:B------:R-:W-:Y:S02]  /*4620*/  HFMA2 R24, R27, R21, R24 ;  /* 0x000000151b187231 */ /* 0x000fe40000000018 */
[----:B------:R-:W-:-:S02]  /*4630*/  HFMA2 R19, R61, R19, R16 ;  /* 0x000000133d137231 */ /* 0x000fc40000000010 */
[-C--:B------:R-:W-:Y:S02]  /*4640*/  HFMA2 R48, R44, R21.reuse, R48 ;  /* 0x000000152c307231 */ /* 0x080fe40000000030 */
[----:B------:R-:W-:Y:S02]  /*4650*/  HFMA2 R26, R26, R21, R20 ;  /* 0x000000151a1a7231 */ /* 0x000fe40000000014 */
[----:B------:R-:W-:Y:S01]  /*4660*/  FADD.FTZ R33, R33, R62 ;  /* 0x0000003e21217221 */ /* 0x000fe20000010000 */
[----:B------:R-:W-:Y:S02]  /*4670*/  HADD2.F32 R16, -RZ, R63.H0_H0 ;  /* 0x2000003fff107230 */ /* 0x000fe40000004100 */
[----:B------:R-:W-:Y:S02]  /*4680*/  HADD2.F32 R17, -RZ, R64.H0_H0 ;  /* 0x20000040ff117230 */ /* 0x000fe40000004100 */
[----:B------:R-:W-:Y:S02]  /*4690*/  HFMA2 R25, R57, R22, R25 ;  /* 0x0000001639197231 */ /* 0x000fe40000000019 */
[----:B------:R-:W-:-:S02]  /*46a0*/  HADD2.F32 R63, -RZ, R63.H1_H1 ;  /* 0x3000003fff3f7230 */ /* 0x000fc40000004100 */
[-C--:B------:R-:W-:Y:S02]  /*46b0*/  HFMA2 R24, R56, R22.reuse, R24 ;  /* 0x0000001638187231 */ /* 0x080fe40000000018 */
[----:B------:R-:W-:Y:S01]  /*46c0*/  HADD2.F32 R64, -RZ, R64.H1_H1 ;  /* 0x30000040ff407230 */ /* 0x000fe20000004100 */
[----:B------:R-:W-:Y:S01]  /*46d0*/  IADD3 R32, PT, PT, R32, 0x20, RZ ;  /* 0x0000002020207810 */ /* 0x000fe20007ffe0ff */
[--C-:B------:R-:W-:Y:S02]  /*46e0*/  HADD2.F32 R18, -RZ, R65.reuse.H0_H0 ;  /* 0x20000041ff127230 */ /* 0x100fe40000004100 */
[-C--:B------:R-:W-:Y:S02]  /*46f0*/  HFMA2 R48, R58, R22.reuse, R48 ;  /* 0x000000163a307231 */ /* 0x080fe40000000030 */
[----:B------:R-:W-:Y:S02]  /*4700*/  HADD2.F32 R65, -RZ, R65.H1_H1 ;  /* 0x30000041ff417230 */ /* 0x000fe40000004100 */
[----:B------:R-:W-:-:S02]  /*4710*/  HFMA2 R26, R52, R22, R26 ;  /* 0x00000016341a7231 */ /* 0x000fc4000000001a */
[----:B------:R-:W-:Y:S01]  /*4720*/  FFMA.FTZ R39, R0, R33, R39 ;  /* 0x0000002100277223 */ /* 0x000fe20000010027 */
[--C-:B------:R-:W-:Y:S02]  /*4730*/  HADD2.F32 R33, -RZ, R19.reuse.H0_H0 ;  /* 0x20000013ff217230 */ /* 0x100fe40000004100 */
[----:B------:R-:W-:Y:S01]  /*4740*/  FADD.FTZ R16, R16, R63 ;  /* 0x0000003f10107221 */ /* 0x000fe20000010000 */
[----:B------:R-:W-:Y:S02]  /*4750*/  HADD2.F32 R62, -RZ, R19.H1_H1 ;  /* 0x30000013ff3e7230 */ /* 0x000fe40000004100 */
[----:B------:R-:W-:Y:S01]  /*4760*/  FADD.FTZ R17, R17, R64 ;  /* 0x0000004011117221 */ /* 0x000fe20000010000 */
[-C--:B------:R-:W-:Y:S02]  /*4770*/  HFMA2 R25, R50, R23.reuse, R25 ;  /* 0x0000001732197231 */ /* 0x080fe40000000019 */
[-C--:B------:R-:W-:Y:S01]  /*4780*/  HFMA2 R24, R59, R23.reuse, R24 ;  /* 0x000000173b187231 */ /* 0x080fe20000000018 */
[----:B------:R-:W-:Y:S01]  /*4790*/  ISETP.GE.U32.AND P0, PT, R32, R31, PT ;  /* 0x0000001f2000720c */ /* 0x000fe20003f06070 */
[----:B------:R-:W-:Y:S01]  /*47a0*/  FADD.FTZ R18, R18, R65 ;  /* 0x0000004112127221 */ /* 0x000fe20000010000 */
[----:B------:R-:W-:-:S02]  /*47b0*/  HFMA2 R48, R61, R23, R48 ;  /* 0x000000173d307231 */ /* 0x000fc40000000030 */
[----:B------:R-:W-:Y:S02]  /*47c0*/  HFMA2 R26, R60, R23, R26 ;  /* 0x000000173c1a7231 */ /* 0x000fe4000000001a */
[----:B------:R-:W-:Y:S01]  /*47d0*/  FADD.FTZ R65, R33, R62 ;  /* 0x0000003e21417221 */ /* 0x000fe20000010000 */
[----:B------:R-:W-:Y:S01]  /*47e0*/  FFMA.FTZ R37, R4, R16, R37 ;  /* 0x0000001004257223 */ /* 0x000fe20000010025 */
[----:B------:R-:W-:Y:S01]  /*47f0*/  FFMA.FTZ R34, R3, R17, R34 ;  /* 0x0000001103227223 */ /* 0x000fe20000010022 */
[----:B------:R-:W-:Y:S01]  /*4800*/  FFMA.FTZ R33, R2, R18, R73 ;  /* 0x0000001202217223 */ /* 0x000fe20000010049 */
[----:B------:R-:W-:Y:S02]  /*4810*/  HADD2.F32 R16, -RZ, R25.H0_H0 ;  /* 0x20000019ff107230 */ /* 0x000fe40000004100 */
[----:B------:R-:W-:Y:S02]  /*4820*/  HADD2.F32 R17, -RZ, R24.H0_H0 ;  /* 0x20000018ff117230 */ /* 0x000fe40000004100 */
[----:B------:R-:W-:-:S02]  /*4830*/  HADD2.F32 R20, -RZ, R48.H0_H0 ;  /* 0x20000030ff147230 */ /* 0x000fc40000004100 */
[----:B------:R-:W-:Y:S02]  /*4840*/  HADD2.F32 R21, -RZ, R48.H1_H1 ;  /* 0x30000030ff157230 */ /* 0x000fe40000004100 */
[----:B------:R-:W-:Y:S02]  /*4850*/  HADD2.F32 R25, -RZ, R25.H1_H1 ;  /* 0x30000019ff197230 */ /* 0x000fe40000004100 */
[----:B------:R-:W-:Y:S02]  /*4860*/  HADD2.F32 R24, -RZ, R24.H1_H1 ;  /* 0x30000018ff187230 */ /* 0x000fe40000004100 */
[--C-:B------:R-:W-:Y:S02]  /*4870*/  HADD2.F32 R18, -RZ, R26.reuse.H0_H0 ;  /* 0x2000001aff127230 */ /* 0x100fe40000004100 */
[----:B------:R-:W-:Y:S02]  /*4880*/  HADD2.F32 R19, -RZ, R26.H1_H1 ;  /* 0x3000001aff137230 */ /* 0x000fe40000004100 */
[----:B------:R-:W-:Y:S01]  /*4890*/  FADD.FTZ R20, R20, R21 ;  /* 0x0000001514147221 */ /* 0x000fe20000010000 */
[----:B------:R-:W-:Y:S01]  /*48a0*/  FADD.FTZ R16, R16, R25 ;  /* 0x0000001910107221 */ /* 0x000fe20000010000 */
[----:B------:R-:W-:Y:S01]  /*48b0*/  FADD.FTZ R17, R17, R24 ;  /* 0x0000001811117221 */ /* 0x000fe20000010000 */
[----:B------:R-:W-:Y:S01]  /*48c0*/  UIADD3 UR4, UPT, UPT, UR4, 0x40, URZ ;  /* 0x0000004004047890 */ /* 0x000fe2000fffe0ff */
[----:B------:R-:W-:Y:S01]  /*48d0*/  FADD.FTZ R18, R18, R19 ;  /* 0x0000001312127221 */ /* 0x000fe20000010000 */
[----:B------:R-:W-:-:S04]  /*48e0*/  IMAD.WIDE R54, R15, 0x4, R76 ;  /* 0x000000040f367825 */ /* 0x000fc800078e024c */
[C---:B------:R-:W-:Y:S01]  /*48f0*/  FFMA.FTZ R65, R0.reuse, R65, R75 ;  /* 0x0000004100417223 */ /* 0x040fe2000001004b */
[----:B------:R-:W-:Y:S01]  /*4900*/  FFMA.FTZ R67, R0, R20, R67 ;  /* 0x0000001400437223 */ /* 0x000fe20000010043 */
[----:B------:R-:W-:Y:S01]  /*4910*/  FFMA.FTZ R71, R4, R16, R71 ;  /* 0x0000001004477223 */ /* 0x000fe20000010047 */
[----:B------:R-:W-:Y:S01]  /*4920*/  FFMA.FTZ R66, R3, R17, R66 ;  /* 0x0000001103427223 */ /* 0x000fe20000010042 */
[----:B------:R-:W-:Y:S01]  /*4930*/  FFMA.FTZ R69, R2, R18, R69 ;  /* 0x0000001202457223 */ /* 0x000fe20000010045 */
[----:B------:R-:W-:Y:S01]  /*4940*/  IADD3 R6, PT, PT, R6, 0x20, RZ ;  /* 0x0000002006067810 */ /* 0x000fe20007ffe0ff */
[----:B------:R-:W-:Y:S06]  /*4950*/  @!P0 BRA `(.L_x_1273) ;  /* 0xffffffc400548947 */ /* 0x000fec000383ffff */
.L_x_1271:
[----:B------:R-:W0:Y:S01]  /*4960*/  S2R R0, SR_CTAID.X ;  /* 0x0000000000007919 */ /* 0x000e220000002500 */
[----:B------:R-:W1:Y:S01]  /*4970*/  S2UR UR4, SR_CTAID.Y ;  /* 0x00000000000479c3 */ /* 0x000e620000002600 */
[----:B------:R-:W-:Y:S01]  /*4980*/  F2FP.F16.F32.PACK_AB R36, R36, R41 ;  /* 0x000000292424723e */ /* 0x000fe200000000ff */
[----:B------:R-:W0:Y:S06]  /*4990*/  S2R R5, SR_TID.X ;  /* 0x0000000000057919 */ /* 0x000e2c0000002100 */
[----:B------:R-:W2:Y:S01]  /*49a0*/  LDC.64 R2, c[0x0][0x3a0] ;  /* 0x0000e800ff027b82 */ /* 0x000ea20000000a00 */
[----:B0-----:R-:W-:-:S04]  /*49b0*/  LEA R0, R0, R5, 0x7 ;  /* 0x0000000500007211 */ /* 0x001fc800078e38ff */
[----:B------:R-:W-:Y:S01]  /*49c0*/  SHF.L.U32 R5, R0, 0x2, RZ ;  /* 0x0000000200057819 */ /* 0x000fe200000006ff */
[----:B-1----:R-:W-:-:S04]  /*49d0*/  IMAD R0, R15, UR4, RZ ;  /* 0x000000040f007c24 */ /* 0x002fc8000f8e02ff */
[----:B------:R-:W-:-:S04]  /*49e0*/  IMAD R5, R0, 0x5, R5 ;  /* 0x0000000500057824 */ /* 0x000fc800078e0205 */
[----:B--2---:R-:W-:-:S05]  /*49f0*/  IMAD.WIDE R4, R5, 0x2, R2 ;  /* 0x0000000205047825 */ /* 0x004fca00078e0202 */
        /* <DEDUP_REMOVED lines=8> */
.L_x_1277:
[----:B------:R-:W0:Y:S02]  /*4a80*/  LDS R2, [R0] ;  /* 0x0000000000027984 */ /* 0x000e240000000800 */
[----:B0-----:R-:W-:-:S05]  /*4a90*/  HFMA2 R3, R2, 1, 1, R36 ;  /* 0x3c003c0002037831 */ /* 0x001fca0000000024 */
[----:B------:R-:W0:Y:S02]  /*4aa0*/  ATOMS.CAST.SPIN P0, [R0], R2, R3 ;  /* 0x000000020000758d */ /* 0x000e240001800003 */
[----:B0-----:R-:W-:Y:S05]  /*4ab0*/  @!P0 BRA `(.L_x_1277) ;  /* 0xfffffffc00f08947 */ /* 0x001fea000383ffff */
[----:B------:R-:W-:Y:S05]  /*4ac0*/  BRA `(.L_x_1275) ;  /* 0x00000000000c7947 */ /* 0x000fea0003800000 */
.L_x_1276:
[----:B------:R-:W2:Y:S02]  /*4ad0*/  LD.E R0, desc[UR8][R4.64] ;  /* 0x0000000804007980 */ /* 0x000ea4000c101900 */
[----:B--2---:R-:W-:-:S05]  /*4ae0*/  IADD3 R3, PT, PT, R36, R0, RZ ;  /* 0x0000000024037210 */ /* 0x004fca0007ffe0ff */
[----:B------:R0:W-:Y:S02]  /*4af0*/  ST.E desc[UR8][R4.64], R3 ;  /* 0x0000000304007985 */ /* 0x0001e4000c101908 */
.L_x_1275:
[----:B------:R-:W-:Y:S05]  /*4b00*/  BSYNC.RECONVERGENT B0 ;  /* 0x0000000000007941 */ /* 0x000fea0003800200 */
.L_x_1274:
[----:B------:R1:W-:Y:S01]  /*4b10*/  ATOM.E.ADD.F16x2.RN.STRONG.GPU P0, RZ, desc[UR8][R4.64+0x4], R43 ;  /* 0x8000042b04ff79a2 */ /* 0x0003e2000c10e108 */
[----:B------:R-:W-:Y:S04]  /*4b20*/  BSSY.RECONVERGENT B0, `(.L_x_1278) ;  /* 0x000000e000007945 */ /* 0x000fe80003800200 */
[----:B-1----:R-:W-:Y:S05]  /*4b30*/  @P0 BRA `(.L_x_1279) ;  /* 0x0000000000300947 */ /* 0x002fea0003800000 */
[----:B------:R-:W1:Y:S02]  /*4b40*/  QSPC.E.S P0, RZ, [R4+0x4] ;  /* 0x0000040004ff73aa */ /* 0x000e640000000500 */
[----:B-1----:R-:W-:Y:S05]  /*4b50*/  @!P0 BRA `(.L_x_1280) ;  /* 0x00000000001c8947 */ /* 0x002fea0003800000 */
[----:B------:R-:W-:-:S04]  /*4b60*/  MOV R2, R4 ;  /* 0x0000000400027202 */ /* 0x000fc80000000f00 */
[----:B------:R-:W-:-:S07]  /*4b70*/  MOV R0, R2 ;  /* 0x0000000200007202 */ /* 0x000fce0000000f00 */
.L_x_1281:
[----:B------:R-:W0:Y:S02]  /*4b80*/  LDS R2, [R0+0x4] ;  /* 0x0000040000027984 */ /* 0x000e240000000800 */
[----:B0-----:R-:W-:-:S05]  /*4b90*/  HADD2 R3, R2, R43 ;  /* 0x0000002b02037230 */ /* 0x001fca0000000000 */
[----:B------:R-:W0:Y:S02]  /*4ba0*/  ATOMS.CAST.SPIN P0, [R0+0x4], R2, R3 ;  /* 0x000004020000758d */ /* 0x000e240001800003 */
[----:B0-----:R-:W-:Y:S05]  /*4bb0*/  @!P0 BRA `(.L_x_1281) ;  /* 0xfffffffc00f08947 */ /* 0x001fea000383ffff */
[----:B------:R-:W-:Y:S05]  /*4bc0*/  BRA `(.L_x_1279) ;  /* 0x00000000000c7947 */ /* 0x000fea0003800000 */
.L_x_1280:
[----:B------:R-:W0:Y:S02]  /*4bd0*/  LD.E R0, desc[UR8][R4.64+0x4] ;  /* 0x0000040804007980 */ /* 0x000e24000c101900 */
[----:B0-----:R-:W-:-:S05]  /*4be0*/  IADD3 R3, PT, PT, R43, R0, RZ ;  /* 0x000000002b037210 */ /* 0x001fca0007ffe0ff */
[----:B------:R1:W-:Y:S02]  /*4bf0*/  ST.E desc[UR8][R4.64+0x4], R3 ;  /* 0x0000040304007985 */ /* 0x0003e4000c101908 */
.L_x_1279:
[----:B------:R-:W-:Y:S05]  /*4c00*/  BSYNC.RECONVERGENT B0 ;  /* 0x0000000000007941 */ /* 0x000fea0003800200 */
.L_x_1278:
        /* <DEDUP_REMOVED lines=10> */
.L_x_1285:
[----:B------:R-:W0:Y:S02]  /*4cb0*/  LDS R2, [R0] ;  /* 0x0000000000027984 */ /* 0x000e240000000800 */
[----:B0-----:R-:W-:-:S05]  /*4cc0*/  HFMA2 R3, R2, 1, 1, R38 ;  /* 0x3c003c0002037831 */ /* 0x001fca0000000026 */
[----:B------:R-:W0:Y:S02]  /*4cd0*/  ATOMS.CAST.SPIN P0, [R0], R2, R3 ;  /* 0x000000020000758d */ /* 0x000e240001800003 */
[----:B0-----:R-:W-:Y:S05]  /*4ce0*/  @!P0 BRA `(.L_x_1285) ;  /* 0xfffffffc00f08947 */ /* 0x001fea000383ffff */
[----:B------:R-:W-:Y:S05]  /*4cf0*/  BRA `(.L_x_1283) ;  /* 0x00000000000c7947 */ /* 0x000fea0003800000 */
.L_x_1284:
[----:B------:R-:W2:Y:S02]  /*4d00*/  LD.E R0, desc[UR8][R4.64] ;  /* 0x0000000804007980 */ /* 0x000ea4000c101900 */
[----:B--2---:R-:W-:-:S05]  /*4d10*/  IADD3 R3, PT, PT, R38, R0, RZ ;  /* 0x0000000026037210 */ /* 0x004fca0007ffe0ff */
[----:B------:R0:W-:Y:S02]  /*4d20*/  ST.E desc[UR8][R4.64], R3 ;  /* 0x0000000304007985 */ /* 0x0001e4000c101908 */
.L_x_1283:
[----:B------:R-:W-:Y:S05]  /*4d30*/  BSYNC.RECONVERGENT B0 ;  /* 0x0000000000007941 */ /* 0x000fea0003800200 */
.L_x_1282:
[----:B------:R1:W-:Y:S01]  /*4d40*/  ATOM.E.ADD.F16x2.RN.STRONG.GPU P0, RZ, desc[UR8][R4.64+0x4], R49 ;  /* 0x8000043104ff79a2 */ /* 0x0003e2000c10e108 */
[----:B------:R-:W-:Y:S04]  /*4d50*/  BSSY.RECONVERGENT B0, `(.L_x_1286) ;  /* 0x000000e000007945 */ /* 0x000fe80003800200 */
[----:B-1----:R-:W-:Y:S05]  /*4d60*/  @P0 BRA `(.L_x_1287) ;  /* 0x0000000000300947 */ /* 0x002fea0003800000 */
[----:B------:R-:W1:Y:S02]  /*4d70*/  QSPC.E.S P0, RZ, [R4+0x4] ;  /* 0x0000040004ff73aa */ /* 0x000e640000000500 */
[----:B-1----:R-:W-:Y:S05]  /*4d80*/  @!P0 BRA `(.L_x_1288) ;  /* 0x00000000001c8947 */ /* 0x002fea0003800000 */
[----:B------:R-:W-:-:S04]  /*4d90*/  MOV R2, R4 ;  /* 0x0000000400027202 */ /* 0x000fc80000000f00 */
[----:B------:R-:W-:-:S07]  /*4da0*/  MOV R0, R2 ;  /* 0x0000000200007202 */ /* 0x000fce0000000f00 */
.L_x_1289:
[----:B------:R-:W0:Y:S02]  /*4db0*/  LDS R2, [R0+0x4] ;  /* 0x0000040000027984 */ /* 0x000e240000000800 */
[----:B0-----:R-:W-:-:S05]  /*4dc0*/  HADD2 R3, R2, R49 ;  /* 0x0000003102037230 */ /* 0x001fca0000000000 */
[----:B------:R-:W0:Y:S02]  /*4dd0*/  ATOMS.CAST.SPIN P0, [R0+0x4], R2, R3 ;  /* 0x000004020000758d */ /* 0x000e240001800003 */
[----:B0-----:R-:W-:Y:S05]  /*4de0*/  @!P0 BRA `(.L_x_1289) ;  /* 0xfffffffc00f08947 */ /* 0x001fea000383ffff */
[----:B------:R-:W-:Y:S05]  /*4df0*/  BRA `(.L_x_1287) ;  /* 0x00000000000c7947 */ /* 0x000fea0003800000 */
.L_x_1288:
[----:B------:R-:W0:Y:S02]  /*4e00*/  LD.E R0, desc[UR8][R4.64+0x4] ;  /* 0x0000040804007980 */ /* 0x000e24000c101900 */
[----:B0-----:R-:W-:-:S05]  /*4e10*/  IADD3 R3, PT, PT, R49, R0, RZ ;  /* 0x0000000031037210 */ /* 0x001fca0007ffe0ff */
[----:B------:R1:W-:Y:S02]  /*4e20*/  ST.E desc[UR8][R4.64+0x4], R3 ;  /* 0x0000040304007985 */ /* 0x0003e4000c101908 */
.L_x_1287:
[----:B------:R-:W-:Y:S05]  /*4e30*/  BSYNC.RECONVERGENT B0 ;  /* 0x0000000000007941 */ /* 0x000fea0003800200 */
.L_x_1286:
        /* <DEDUP_REMOVED lines=10> */
.L_x_1293:
[----:B------:R-:W0:Y:S02]  /*4ee0*/  LDS R2, [R0] ;  /* 0x0000000000027984 */ /* 0x000e240000000800 */
[----:B0-----:R-:W-:-:S05]  /*4ef0*/  HFMA2 R3, R2, 1, 1, R40 ;  /* 0x3c003c0002037831 */ /* 0x001fca0000000028 */
[----:B------:R-:W0:Y:S02]  /*4f00*/  ATOMS.CAST.SPIN P0, [R0], R2, R3 ;  /* 0x000000020000758d */ /* 0x000e240001800003 */
[----:B0-----:R-:W-:Y:S05]  /*4f10*/  @!P0 BRA `(.L_x_1293) ;  /* 0xfffffffc00f08947 */ /* 0x001fea000383ffff */
[----:B------:R-:W-:Y:S05]  /*4f20*/  BRA `(.L_x_1291) ;  /* 0x00000000000c7947 */ /* 0x000fea0003800000 */
.L_x_1292:
[----:B------:R-:W2:Y:S02]  /*4f30*/  LD.E R0, desc[UR8][R4.64] ;  /* 0x0000000804007980 */ /* 0x000ea4000c101900 */
[----:B--2---:R-:W-:-:S05]  /*4f40*/  IADD3 R3, PT, PT, R40, R0, RZ ;  /* 0x0000000028037210 */ /* 0x004fca0007ffe0ff */
[----:B------:R0:W-:Y:S02]  /*4f50*/  ST.E desc[UR8][R4.64], R3 ;  /* 0x0000000304007985 */ /* 0x0001e4000c101908 */
.L_x_1291:
[----:B------:R-:W-:Y:S05]  /*4f60*/  BSYNC.RECONVERGENT B0 ;  /* 0x0000000000007941 */ /* 0x000fea0003800200 */
.L_x_1290:
[----:B------:R1:W-:Y:S01]  /*4f70*/  ATOM.E.ADD.F16x2.RN.STRONG.GPU P0, RZ, desc[UR8][R4.64+0x4], R35 ;  /* 0x8000042304ff79a2 */ /* 0x0003e2000c10e108 */
[----:B------:R-:W-:Y:S04]  /*4f80*/  BSSY.RECONVERGENT B0, `(.L_x_1294) ;  /* 0x000000e000007945 */ /* 0x000fe80003800200 */
[----:B-1----:R-:W-:Y:S05]  /*4f90*/  @P0 BRA `(.L_x_1295) ;  /* 0x0000000000300947 */ /* 0x002fea0003800000 */
[----:B------:R-:W1:Y:S02]  /*4fa0*/  QSPC.E.S P0, RZ, [R4+0x4] ;  /* 0x0000040004ff73aa */ /* 0x000e640000000500 */
[----:B-1----:R-:W-:Y:S05]  /*4fb0*/  @!P0 BRA `(.L_x_1296) ;  /* 0x00000000001c8947 */ /* 0x002fea0003800000 */
[----:B------:R-:W-:-:S04]  /*4fc0*/  MOV R2, R4 ;  /* 0x0000000400027202 */ /* 0x000fc80000000f00 */
[----:B------:R-:W-:-:S07]  /*4fd0*/  MOV R0, R2 ;  /* 0x0000000200007202 */ /* 0x000fce0000000f00 */
.L_x_1297:
[----:B------:R-:W0:Y:S02]  /*4fe0*/  LDS R2, [R0+0x4] ;  /* 0x0000040000027984 */ /* 0x000e240000000800 */
[----:B0-----:R-:W-:-:S05]  /*4ff0*/  HADD2 R3, R2, R35 ;  /* 0x0000002302037230 */ /* 0x001fca0000000000 */
[----:B------:R-:W0:Y:S02]  /*5000*/  ATOMS.CAST.SPIN P0, [R0+0x4], R2, R3 ;  /* 0x000004020000758d */ /* 0x000e240001800003 */
[----:B0-----:R-:W-:Y:S05]  /*5010*/  @!P0 BRA `(.L_x_1297) ;  /* 0xfffffffc00f08947 */ /* 0x001fea000383ffff */
[----:B------:R-:W-:Y:S05]  /*5020*/  BRA `(.L_x_1295) ;  /* 0x00000000000c7947 */ /* 0x000fea0003800000 */
.L_x_1296:
[----:B------:R-:W0:Y:S02]  /*5030*/  LD.E R0, desc[UR8][R4.64+0x4] ;  /* 0x0000040804007980 */ /* 0x000e24000c101900 */
[----:B0-----:R-:W-:-:S05]  /*5040*/  IADD3 R3, PT, PT, R35, R0, RZ ;  /* 0x0000000023037210 */ /* 0x001fca0007ffe0ff */
[----:B------:R1:W-:Y:S02]  /*5050*/  ST.E desc[UR8][R4.64+0x4], R3 ;  /* 0x0000040304007985 */ /* 0x0003e4000c101908 */
.L_x_1295:
[----:B------:R-:W-:Y:S05]  /*5060*/  BSYNC.RECONVERGENT B0 ;  /* 0x0000000000007941 */ /* 0x000fea0003800200 */
.L_x_1294:
        /* <DEDUP_REMOVED lines=10> */
.L_x_1301:
[----:B------:R-:W0:Y:S02]  /*5110*/  LDS R2, [R0] ;  /* 0x0000000000027984 */ /* 0x000e240000000800 */
[----:B0-----:R-:W-:-:S05]  /*5120*/  HFMA2 R3, R2, 1, 1, R34 ;  /* 0x3c003c0002037831 */ /* 0x001fca0000000022 */
[----:B------:R-:W0:Y:S02]  /*5130*/  ATOMS.CAST.SPIN P0, [R0], R2, R3 ;  /* 0x000000020000758d */ /* 0x000e240001800003 */
[----:B0-----:R-:W-:Y:S05]  /*5140*/  @!P0 BRA `(.L_x_1301) ;  /* 0xfffffffc00f08947 */ /* 0x001fea000383ffff */
[----:B------:R-:W-:Y:S05]  /*5150*/  BRA `(.L_x_1299) ;  /* 0x00000000000c7947 */ /* 0x000fea0003800000 */
.L_x_1300:
[----:B------:R-:W2:Y:S02]  /*5160*/  LD.E R0, desc[UR8][R4.64] ;  /* 0x0000000804007980 */ /* 0x000ea4000c101900 */
[----:B--2---:R-:W-:-:S05]  /*5170*/  IADD3 R3, PT, PT, R34, R0, RZ ;  /* 0x0000000022037210 */ /* 0x004fca0007ffe0ff */
[----:B------:R0:W-:Y:S02]  /*5180*/  ST.E desc[UR8][R4.64], R3 ;  /* 0x0000000304007985 */ /* 0x0001e4000c101908 */
.L_x_1299:
[----:B------:R-:W-:Y:S05]  /*5190*/  BSYNC.RECONVERGENT B0 ;  /* 0x0000000000007941 */ /* 0x000fea0003800200 */
.L_x_1298:
[----:B------:R1:W-:Y:S01]  /*51a0*/  ATOM.E.ADD.F16x2.RN.STRONG.GPU P0, RZ, desc[UR8][R4.64+0x4], R33 ;  /* 0x8000042104ff79a2 */ /* 0x0003e2000c10e108 */
[----:B------:R-:W-:Y:S04]  /*51b0*/  BSSY.RECONVERGENT B0, `(.L_x_1302) ;  /* 0x000000e000007945 */ /* 0x000fe80003800200 */
[----:B-1----:R-:W-:Y:S05]  /*51c0*/  @P0 BRA `(.L_x_1303) ;  /* 0x0000000000300947 */ /* 0x002fea0003800000 */
[----:B------:R-:W1:Y:S02]  /*51d0*/  QSPC.E.S P0, RZ, [R4+0x4] ;  /* 0x0000040004ff73aa */ /* 0x000e640000000500 */
[----:B-1----:R-:W-:Y:S05]  /*51e0*/  @!P0 BRA `(.L_x_1304) ;  /* 0x00000000001c8947 */ /* 0x002fea0003800000 */
[----:B------:R-:W-:-:S04]  /*51f0*/  MOV R2, R4 ;  /* 0x0000000400027202 */ /* 0x000fc80000000f00 */
[----:B------:R-:W-:-:S07]  /*5200*/  MOV R0, R2 ;  /* 0x0000000200007202 */ /* 0x000fce0000000f00 */
.L_x_1305:
[----:B------:R-:W0:Y:S02]  /*5210*/  LDS R2, [R0+0x4] ;  /* 0x0000040000027984 */ /* 0x000e240000000800 */
[----:B0-----:R-:W-:-:S05]  /*5220*/  HADD2 R3, R2, R33 ;  /* 0x0000002102037230 */ /* 0x001fca0000000000 */
[----:B------:R-:W0:Y:S02]  /*5230*/  ATOMS.CAST.SPIN P0, [R0+0x4], R2, R3 ;  /* 0x000004020000758d */ /* 0x000e240001800003 */
[----:B0-----:R-:W-:Y:S05]  /*5240*/  @!P0 BRA `(.L_x_1305) ;  /* 0xfffffffc00f08947 */ /* 0x001fea000383ffff */
[----:B------:R-:W-:Y:S05]  /*5250*/  BRA `(.L_x_1303) ;  /* 0x00000000000c7947 */ /* 0x000fea0003800000 */
.L_x_1304:
[----:B------:R-:W0:Y:S02]  /*5260*/  LD.E R0, desc[UR8][R4.64+0x4] ;  /* 0x0000040804007980 */ /* 0x000e24000c101900 */
[----:B0-----:R-:W-:-:S05]  /*5270*/  IADD3 R3, PT, PT, R33, R0, RZ ;  /* 0x0000000021037210 */ /* 0x001fca0007ffe0ff */
[----:B------:R1:W-:Y:S02]  /*5280*/  ST.E desc[UR8][R4.64+0x4], R3 ;  /* 0x0000040304007985 */ /* 0x0003e4000c101908 */
.L_x_1303:
[----:B------:R-:W-:Y:S05]  /*5290*/  BSYNC.RECONVERGENT B0 ;  /* 0x0000000000007941 */ /* 0x000fea0003800200 */
.L_x_1302:
        /* <DEDUP_REMOVED lines=10> */
.L_x_1309:
[----:B------:R-:W0:Y:S02]  /*5340*/  LDS R2, [R0] ;  /* 0x0000000000027984 */ /* 0x000e240000000800 */
[----:B0-----:R-:W-:-:S05]  /*5350*/  HFMA2 R3, R2, 1, 1, R66 ;  /* 0x3c003c0002037831 */ /* 0x001fca0000000042 */
[----:B------:R-:W0:Y:S02]  /*5360*/  ATOMS.CAST.SPIN P0, [R0], R2, R3 ;  /* 0x000000020000758d */ /* 0x000e240001800003 */
[----:B0-----:R-:W-:Y:S05]  /*5370*/  @!P0 BRA `(.L_x_1309) ;  /* 0xfffffffc00f08947 */ /* 0x001fea000383ffff */
[----:B------:R-:W-:Y:S05]  /*5380*/  BRA `(.L_x_1307) ;  /* 0x00000000000c7947 */ /* 0x000fea0003800000 */
.L_x_1308:
[----:B------:R-:W2:Y:S02]  /*5390*/  LD.E R0, desc[UR8][R4.64] ;  /* 0x0000000804007980 */ /* 0x000ea4000c101900 */
[----:B--2---:R-:W-:-:S05]  /*53a0*/  IADD3 R3, PT, PT, R66, R0, RZ ;  /* 0x0000000042037210 */ /* 0x004fca0007ffe0ff */
[----:B------:R0:W-:Y:S02]  /*53b0*/  ST.E desc[UR8][R4.64], R3 ;  /* 0x0000000304007985 */ /* 0x0001e4000c101908 */
.L_x_1307:
[----:B------:R-:W-:Y:S05]  /*53c0*/  BSYNC.RECONVERGENT B0 ;  /* 0x0000000000007941 */ /* 0x000fea0003800200 */
.L_x_1306:
[----:B------:R1:W-:Y:S02]  /*53d0*/  ATOM.E.ADD.F16x2.RN.STRONG.GPU P0, RZ, desc[UR8][R4.64+0x4], R67 ;  /* 0x8000044304ff79a2 */ /* 0x0003e4000c10e108 */
[----:B-1----:R-:W-:Y:S05]  /*53e0*/  @P0 EXIT ;  /* 0x000000000000094d */ /* 0x002fea0003800000 */
[----:B------:R-:W1:Y:S02]  /*53f0*/  QSPC.E.S P0, RZ, [R4+0x4] ;  /* 0x0000040004ff73aa */ /* 0x000e640000000500 */
[----:B-1----:R-:W-:Y:S05]  /*5400*/  @!P0 BRA `(.L_x_1310) ;  /* 0x00000000001c8947 */ /* 0x002fea0003800000 */
[----:B------:R-:W-:-:S04]  /*5410*/  MOV R2, R4 ;  /* 0x0000000400027202 */ /* 0x000fc80000000f00 */
[----:B------:R-:W-:-:S07]  /*5420*/  MOV R0, R2 ;  /* 0x0000000200007202 */ /* 0x000fce0000000f00 */
.L_x_1311:
[----:B------:R-:W0:Y:S02]  /*5430*/  LDS R2, [R0+0x4] ;  /* 0x0000040000027984 */ /* 0x000e240000000800 */
[----:B0-----:R-:W-:-:S05]  /*5440*/  HADD2 R3, R2, R67 ;  /* 0x0000004302037230 */ /* 0x001fca0000000000 */
[----:B------:R-:W0:Y:S02]  /*5450*/  ATOMS.CAST.SPIN P0, [R0+0x4], R2, R3 ;  /* 0x000004020000758d */ /* 0x000e240001800003 */
[----:B0-----:R-:W-:Y:S05]  /*5460*/  @!P0 BRA `(.L_x_1311) ;  /* 0xfffffffc00f08947 */ /* 0x001fea000383ffff */
[----:B------:R-:W-:Y:S05]  /*5470*/  EXIT ;  /* 0x000000000000794d */ /* 0x000fea0003800000 */
.L_x_1310:
[----:B------:R-:W0:Y:S02]  /*5480*/  LD.E R0, desc[UR8][R4.64+0x4] ;  /* 0x0000040804007980 */ /* 0x000e24000c101900 */
[----:B0-----:R-:W-:-:S05]  /*5490*/  IADD3 R3, PT, PT, R67, R0, RZ ;  /* 0x0000000043037210 */ /* 0x001fca0007ffe0ff */
[----:B------:R-:W-:Y:S01]  /*54a0*/  ST.E desc[UR8][R4.64+0x4], R3 ;  /* 0x0000040304007985 */ /* 0x000fe2000c101908 */
[----:B------:R-:W-:Y:S05]  /*54b0*/  EXIT ;  /* 0x000000000000794d */ /* 0x000fea0003800000 */
.L_x_1312:
        /* <DEDUP_REMOVED lines=12> */
.L_x_1870:


//--------------------- .text._ZN4vllm4gptq33gemm_half_q_half_gptq_3bit_kernelILb1ELi5EEEvPK6__halfPKjS6_S4_PS2_iiiibPKi --------------------------
	.section	.text._ZN4vllm4gptq33gemm_half_q_half_gptq_3bit_kernelILb1ELi5EEEvPK6__halfPKjS6_S4_PS2_iiiibPKi,"ax",@progbits
	.align	128
        .global         _ZN4vllm4gptq33gemm_half_q_half_gptq_3bit_kernelILb1ELi5EEEvPK6__halfPKjS6_S4_PS2_iiiibPKi
        .type           _ZN4vllm4gptq33gemm_half_q_half_gptq_3bit_kernelILb1ELi5EEEvPK6__halfPKjS6_S4_PS2_iiiibPKi,@function
        .size           _ZN4vllm4gptq33gemm_half_q_half_gptq_3bit_kernelILb1ELi5EEEvPK6__halfPKjS6_S4_PS2_iiiibPKi,(.L_x_1871 - _ZN4vllm4gptq33gemm_half_q_half_gptq_3bit_kernelILb1ELi5EEEvPK6__halfPKjS6_S4_PS2_iiiibPKi)
        .other          _ZN4vllm4gptq33gemm_half_q_half_gptq_3bit_kernelILb1ELi5EEEvPK6__halfPKjS6_S4_PS2_iiiibPKi,@"STO_CUDA_ENTRY STV_DEFAULT"
_ZN4vllm4gptq33gemm_half_q_half_gptq_3bit_kernelILb1ELi5EEEvPK6__halfPKjS6_S4_PS2_iiiibPKi:
.text._ZN4vllm4gptq33gemm_half_q_half_gptq_3bit_kernelILb1ELi5EEEvPK6__halfPKjS6_S4_PS2_iiiibPKi:
        /* <DEDUP_REMOVED lines=32> */
[C---:B0-----:R-:W-:Y:S02]  /*0200*/  LEA R4, P0, R10.reuse, UR6, 0x1 ;  /* 0x000000060a047c11 */ /* 0x041fe4000f8008ff */
[----:B------:R-:W-:Y:S02]  /*0210*/  LEA R6, P1, R7, UR6, 0x1 ;  /* 0x0000000607067c11 */ /* 0x000fe4000f8208ff */
[----:B------:R-:W-:Y:S02]  /*0220*/  LEA.HI.X R5, R10, UR7, R11, 0x1, P0 ;  /* 0x000000070a057c11 */ /* 0x000fe400080f0c0b */
[----:B------:R-:W-:Y:S02]  /*0230*/  IADD3 R10, PT, PT, R8, R0, RZ ;  /* 0x00000000080a7210 */ /* 0x000fe40007ffe0ff */
[----:B------:R-:W-:Y:S02]  /*0240*/  IADD3 R15, P0, PT, R9, R8, RZ ;  /* 0x00000008090f7210 */ /* 0x000fe40007f1e0ff */
[----:B------:R-:W-:Y:S01]  /*0250*/  LEA.HI.X R7, R7, UR7, R12, 0x1, P1 ;  /* 0x0000000707077c11 */ /* 0x000fe200088f0c0c */
[----:B------:R-:W2:Y:S01]  /*0260*/  LDG.E.U16.CONSTANT R5, desc[UR8][R4.64] ;  /* 0x0000000804057981 */ /* 0x000ea2000c1e9500 */
[----:B------:R-:W-:-:S02]  /*0270*/  IADD3 R12, PT, PT, R10, R0, RZ ;  /* 0x000000000a0c7210 */ /* 0x000fc40007ffe0ff */
[----:B------:R-:W-:Y:S02]  /*0280*/  LEA.HI.X.SX32 R18, R8, RZ, 0x1, P0 ;  /* 0x000000ff08127211 */ /* 0x000fe400000f0eff */
[----:B------:R-:W-:Y:S01]  /*0290*/  LEA R8, P0, R15, UR6, 0x1 ;  /* 0x000000060f087c11 */ /* 0x000fe2000f8008ff */
[----:B------:R-:W3:Y:S01]  /*02a0*/  LDG.E.U16.CONSTANT R7, desc[UR8][R6.64] ;  /* 0x0000000806077981 */ /* 0x000ee2000c1e9500 */
[C---:B------:R-:W-:Y:S02]  /*02b0*/  IADD3 R11, P1, PT, R9.reuse, R10, RZ ;  /* 0x0000000a090b7210 */ /* 0x040fe40007f3e0ff */
[----:B------:R-:W-:Y:S02]  /*02c0*/  IADD3 R13, P2, PT, R9, R12, RZ ;  /* 0x0000000c090d7210 */ /* 0x000fe40007f5e0ff */
[----:B------:R-:W-:Y:S02]  /*02d0*/  LEA.HI.X R9, R15, UR7, R18, 0x1, P0 ;  /* 0x000000070f097c11 */ /* 0x000fe400080f0c12 */
[----:B------:R-:W-:-:S02]  /*02e0*/  LEA.HI.X.SX32 R20, R10, RZ, 0x1, P1 ;  /* 0x000000ff0a147211 */ /* 0x000fc400008f0eff */
[----:B------:R-:W-:Y:S02]  /*02f0*/  LEA.HI.X.SX32 R18, R12, RZ, 0x1, P2 ;  /* 0x000000ff0c127211 */ /* 0x000fe400010f0eff */
[----:B------:R-:W-:Y:S01]  /*0300*/  LEA R10, P1, R11, UR6, 0x1 ;  /* 0x000000060b0a7c11 */ /* 0x000fe2000f8208ff */
[----:B------:R-:W4:Y:S01]  /*0310*/  LDG.E.U16.CONSTANT R9, desc[UR8][R8.64] ;  /* 0x0000000808097981 */ /* 0x000f22000c1e9500 */
[----:B------:R-:W-:Y:S02]  /*0320*/  LEA R12, P0, R13, UR6, 0x1 ;  /* 0x000000060d0c7c11 */ /* 0x000fe4000f8008ff */
        /* <DEDUP_REMOVED lines=10> */
.L_x_1315:
        /* <DEDUP_REMOVED lines=40> */
.L_x_1314:
[----:B------:R-:W-:Y:S05]  /*0650*/  BSYNC.RECONVERGENT B0 ;  /* 0x0000000000007941 */ /* 0x000fea0003800200 */
.L_x_1313:
[----:B------:R-:W2:Y:S02]  /*0660*/  LDCU UR4, c[0x0][0x3ac] ;  /* 0x00007580ff0477ac */ /* 0x000ea40008000800 */
[----:B--2---:R-:W-:-:S04]  /*0670*/  MOV R91, UR4 ;  /* 0x00000004005b7c02 */ /* 0x004fc80008000f00 */
[----:B------:R-:W-:-:S13]  /*0680*/  ISETP.GE.AND P0, PT, R2, R91, PT ;  /* 0x0000005b0200720c */ /* 0x000fda0003f06270 */
[----:B------:R-:W-:Y:S05]  /*0690*/  @P0 EXIT ;  /* 0x000000000000094d */ /* 0x000fea0003800000 */
[----:B01----:R-:W0:Y:S01]  /*06a0*/  LDC R9, c[0x0][0x3b4] ;  /* 0x0000ed00ff097b82 */ /* 0x003e220000000800 */
        /* <DEDUP_REMOVED lines=11> */
[----:B------:R-:W-:Y:S01]  /*0760*/  LOP3.LUT R4, R0, R9, RZ, 0x3c, !PT ;  /* 0x0000000900047212 */ /* 0x000fe200078e3cff */
[----:B------:R-:W-:Y:S03]  /*0770*/  BAR.SYNC.DEFER_BLOCKING 0x0 ;  /* 0x0000000000007b1d */ /* 0x000fe60000010000 */
[----:B------:R-:W-:Y:S01]  /*0780*/  ISETP.GE.AND P2, PT, R4, RZ, PT ;  /* 0x000000ff0400720c */ /* 0x000fe20003f46270 */
[----:B------:R-:W-:-:S05]  /*0790*/  IMAD.HI.U32 R5, R5, R8, RZ ;  /* 0x0000000805057227 */ /* 0x000fca00078e00ff */
[----:B------:R-:W-:-:S05]  /*07a0*/  IADD3 R6, PT, PT, RZ, -R5, RZ ;  /* 0x80000005ff067210 */ /* 0x000fca0007ffe0ff */
[----:B------:R-:W-:-:S05]  /*07b0*/  IMAD R6, R7, R6, R8 ;  /* 0x0000000607067224 */ /* 0x000fca00078e0208 */
        /* <DEDUP_REMOVED lines=20> */
[----:B------:R-:W-:Y:S01]  /*0900*/  IMAD R5, R14, R8, R101 ;  /* 0x000000080e057224 */ /* 0x000fe200078e0265 */
[----:B------:R-:W-:-:S04]  /*0910*/  LOP3.LUT R8, R3, 0x1c, RZ, 0xc0, !PT ;  /* 0x0000001c03087812 */ /* 0x000fc800078ec0ff */
        /* <DEDUP_REMOVED lines=20> */
[----:B------:R-:W-:Y:S01]  /*0a60*/  SHF.R.S32.HI R6, RZ, 0x1f, R2 ;  /* 0x0000001fff067819 */ /* 0x000fe20000011402 */
[----:B------:R-:W-:Y:S02]  /*0a70*/  BSSY.RECONVERGENT B0, `(.L_x_1316) ;  /* 0x0000043000007945 */ /* 0x000fe40003800200 */
[----:B------:R-:W-:-:S05]  /*0a80*/  IMAD R3, R3, 0xc, RZ ;  /* 0x0000000c03037824 */ /* 0x000fca00078e02ff */
        /* <DEDUP_REMOVED lines=25> */
.L_x_1318:
        /* <DEDUP_REMOVED lines=18> */
.L_x_1319:
        /* <DEDUP_REMOVED lines=22> */
.L_x_1317:
[----:B------:R-:W-:Y:S05]  /*0ea0*/  BSYNC.RECONVERGENT B0 ;  /* 0x0000000000007941 */ /* 0x000fea0003800200 */
.L_x_1316:
        /* <DEDUP_REMOVED lines=11> */
[----:B------:R-:W-:Y:S01]  /*0f60*/  PRMT R7, RZ, 0x5410, RZ ;  /* 0x00005410ff077816 */ /* 0x000fe200000000ff */
[----:B0-----:R-:W-:Y:S01]  /*0f70*/  IMAD.WIDE R12, R3, 0x2, R12 ;  /* 0x00000002030c7825 */ /* 0x001fe200078e020c */
        /* <DEDUP_REMOVED lines=21> */
.L_x_1327:
[----:B------:R-:W-:Y:S02]  /*10d0*/  ISETP.NE.AND P0, PT, R101, R92, PT ;  /* 0x0000005c6500720c */ /* 0x000fe40003f05270 */
[----:B------:R-:W-:Y:S02]  /*10e0*/  MOV R20, R106 ;  /* 0x0000006a00147202 */ /* 0x000fe40000000f00 */
[----:B------:R-:W-:-:S09]  /*10f0*/  MOV R21, R103 ;  /* 0x0000006700157202 */ /* 0x000fd20000000f00 */
[----:B------:R-:W-:Y:S05]  /*1100*/  @P0 BRA `(.L_x_1321) ;  /* 0x00000004005c0947 */ /* 0x000fea0003800000 */
[----:B------:R-:W1:Y:S01]  /*1110*/  S2R R11, SR_TID.X ;  /* 0x00000000000b7919 */ /* 0x000e620000002100 */
[----:B------:R-:W-:Y:S01]  /*1120*/  BSSY.RECONVERGENT B0, `(.L_x_1322) ;  /* 0x0000046000007945 */ /* 0x000fe20003800200 */
[----:B------:R-:W-:Y:S02]  /*1130*/  IADD3 R102, PT, PT, R102, 0x1, RZ ;  /* 0x0000000166667810 */ /* 0x000fe40007ffe0ff */
[----:B-1----:R-:W-:-:S04]  /*1140*/  SHF.L.U32 R18, R11, 0x2, RZ ;  /* 0x000000020b127819 */ /* 0x002fc800000006ff */
[----:B0-----:R-:W-:-:S04]  /*1150*/  LOP3.LUT R12, R18, 0x1c, RZ, 0xc0, !PT ;  /* 0x0000001c120c7812 */ /* 0x001fc800078ec0ff */
[C---:B------:R-:W-:Y:S02]  /*1160*/  ISETP.GT.U32.AND P0, PT, R12.reuse, 0x4, PT ;  /* 0x000000040c00780c */ /* 0x040fe40003f04070 */
[----:B------:R-:W-:-:S11]  /*1170*/  LEA R11, R12, R12, 0x1 ;  /* 0x0000000c0c0b7211 */ /* 0x000fd600078e08ff */
        /* <DEDUP_REMOVED lines=12> */
.L_x_1323:
        /* <DEDUP_REMOVED lines=15> */
.L_x_1325:
        /* <DEDUP_REMOVED lines=14> */
.L_x_1326:
        /* <DEDUP_REMOVED lines=23> */
.L_x_1324:
[----:B------:R-:W-:Y:S05]  /*1580*/  BSYNC.RECONVERGENT B0 ;  /* 0x0000000000007941 */ /* 0x000fea0003800200 */
.L_x_1322:
[----:B------:R-:W0:Y:S01]  /*1590*/  S2R R15, SR_CTAID.X ;  /* 0x00000000000f7919 */ /* 0x000e220000002500 */
[----:B------:R-:W1:Y:S01]  /*15a0*/  LDC.64 R12, c[0x0][0x398] ;  /* 0x0000e600ff0c7b82 */ /* 0x000e620000000a00 */
[----:B0-----:R-:W-:-:S05]  /*15b0*/  LEA R15, R15, R18, 0x9 ;  /* 0x000000120f0f7211 */ /* 0x001fca00078e48ff */
[----:B------:R-:W-:-:S04]  /*15c0*/  IMAD R17, R102, R17, R15 ;  /* 0x0000001166117224 */ /* 0x000fc800078e020f */
[----:B-1----:R-:W-:-:S05]  /*15d0*/  IMAD.WIDE R12, R17, 0x2, R12 ;  /* 0x00000002110c7825 */ /* 0x002fca00078e020c */
        /* <DEDUP_REMOVED lines=10> */
.L_x_1321:
[----:B------:R-:W1:Y:S01]  /*1680*/  LDC R91, c[0x0][0x3ac] ;  /* 0x0000eb00ff5b7b82 */ /* 0x000e620000000800 */
[----:B------:R-:W2:Y:S01]  /*1690*/  LDG.E.128.CONSTANT R16, desc[UR8][R20.64] ;  /* 0x0000000814107981 */ /* 0x000ea2000c1e9d00 */
[----:B-1----:R-:W-:-:S05]  /*16a0*/  IMAD.WIDE R22, R91, 0x4, R20 ;  /* 0x000000045b167825 */ /* 0x002fca00078e0214 */
[----:B0-----:R-:W3:Y:S01]  /*16b0*/  LDG.E.128.CONSTANT R12, desc[UR8][R22.64] ;  /* 0x00000008160c7981 */ /* 0x001ee2000c1e9d00 */
[----:B------:R-:W-:-:S05]  /*16c0*/  IMAD.WIDE R108, R91, 0x4, R22 ;  /* 0x000000045b6c7825 */ /* 0x000fca00078e0216 */
[----:B------:R0:W4:Y:S01]  /*16d0*/  LDG.E.128.CONSTANT R28, desc[UR8][R108.64] ;  /* 0x000000086c1c7981 */ /* 0x000122000c1e9d00 */
[----:B------:R-:W-:Y:S01]  /*16e0*/  UPRMT UR5, UR6, 0x8880, URZ ;  /* 0x0000888006057896 */ /* 0x000fe200080000ff */
[----:B------:R-:W-:Y:S02]  /*16f0*/  IADD3 R101, PT, PT, R101, 0x20, RZ ;  /* 0x0000002065657810 */ /* 0x000fe40007ffe0ff */
[----:B------:R-:W-:Y:S01]  /*1700*/  IADD3 R97, PT, PT, R97, 0x20, RZ ;  /* 0x0000002061617810 */ /* 0x000fe20007ffe0ff */
[----:B------:R-:W-:Y:S01]  /*1710*/  UISETP.NE.AND UP0, UPT, UR5, URZ, UPT ;  /* 0x000000ff0500728c */ /* 0x000fe2000bf05270 */
[----:B------:R-:W-:-:S03]  /*1720*/  ISETP.GE.U32.AND P0, PT, R101, R104, PT ;  /* 0x000000686500720c */ /* 0x000fc60003f06070 */
[----:B------:R-:W-:Y:S01]  /*1730*/  USEL UR5, URZ, 0x1, UP0 ;  /* 0x00000001ff057887 */ /* 0x000fe20008000000 */
[----:B0-----:R-:W-:-:S05]  /*1740*/  IMAD.WIDE R108, R91, 0x4, R108 ;  /* 0x000000045b6c7825 */ /* 0x001fca00078e026c */
[----:B------:R-:W-:Y:S02]  /*1750*/  IADD3 R79, PT, PT, R94, UR5, RZ ;  /* 0x000000055e4f7c10 */ /* 0x000fe4000fffe0ff */
[----:B------:R-:W-:Y:S02]  /*1760*/  IADD3 R85, PT, PT, R93, UR5, RZ ;  /* 0x000000055d557c10 */ /* 0x000fe4000fffe0ff */
[----:B------:R0:W1:Y:S01]  /*1770*/  I2F.F16 R42, R79 ;  /* 0x0000004f002a7306 */ /* 0x0000620000200c00 */
[----:B------:R-:W-:Y:S02]  /*1780*/  IADD3 R73, PT, PT, R95, UR5, RZ ;  /* 0x000000055f497c10 */ /* 0x000fe4000fffe0ff */
[----:B------:R-:W-:Y:S02]  /*1790*/  IADD3 R68, PT, PT, R96, UR5, RZ ;  /* 0x0000000560447c10 */ /* 0x000fe4000fffe0ff */
[----:B------:R-:W-:-:S03]  /*17a0*/  MOV R106, R108 ;  /* 0x0000006c006a7202 */ /* 0x000fc60000000f00 */
        /* <DEDUP_REMOVED lines=24> */
[----:B------:R-:W-:Y:S02]  /*1930*/  LOP3.LUT R24, R14, 0x70007, RZ, 0xc0, !PT ;  /* 0x000700070e187812 */ /* 0x000fe400078ec0ff */
[----:B------:R-:W-:Y:S02]  /*1940*/  LOP3.LUT R71, R40, 0x20002, R71, 0xf8, !PT ;  /* 0x0002000228477812 */ /* 0x000fe400078ef847 */
[----:B------:R-:W-:Y:S02]  /*1950*/  PRMT R40, R99, 0x5410, R98 ;  /* 0x0000541063287816 */ /* 0x000fe40000000062 */
[----:B------:R-:W-:-:S02]  /*1960*/  LOP3.LUT R44, R14, 0x380038, RZ, 0xc0, !PT ;  /* 0x003800380e2c7812 */ /* 0x000fc400078ec0ff */
[----:B------:R-:W-:Y:S01]  /*1970*/  SHF.R.U32.HI R60, RZ, 0x6, R14 ;  /* 0x00000006ff3c7819 */ /* 0x000fe2000001160e */
[C---:B------:R-:W-:Y:S01]  /*1980*/  HADD2 R42, R40.reuse, -R42.H0_H0 ;  /* 0xa000002a282a7230 */ /* 0x040fe20000000000 */
[----:B------:R-:W1:Y:S01]  /*1990*/  I2F.F16 R14, R68 ;  /* 0x00000044000e7306 */ /* 0x000e620000200c00 */
[C---:B------:R-:W-:Y:S01]  /*19a0*/  LOP3.LUT R20, R13.reuse, 0x70007, RZ, 0xc0, !PT ;  /* 0x000700070d147812 */ /* 0x040fe200078ec0ff */
[C---:B------:R-:W-:Y:S01]  /*19b0*/  HADD2 R69, R40.reuse, -R69.H0_H0 ;  /* 0xa000004528457230 */ /* 0x040fe20000000000 */
[----:B------:R-:W-:Y:S01]  /*19c0*/  LOP3.LUT R27, R13, 0x380038, RZ, 0xc0, !PT ;  /* 0x003800380d1b7812 */ /* 0x000fe200078ec0ff */
[----:B------:R-:W-:Y:S01]  /*19d0*/  HADD2 R41, R40, -R41.H0_H0 ;  /* 0xa000002928297230 */ /* 0x000fe20000000000 */
[----:B------:R-:W-:Y:S02]  /*19e0*/  SHF.R.U32.HI R59, RZ, 0x6, R13 ;  /* 0x00000006ff3b7819 */ /* 0x000fe4000001160d */
[----:B------:R-:W-:Y:S02]  /*19f0*/  LOP3.LUT R38, R38, 0x10001, RZ, 0xc0, !PT ;  /* 0x0001000126267812 */ /* 0x000fe400078ec0ff */
[----:B------:R-:W-:-:S02]  /*1a00*/  LOP3.LUT R36, R36, 0x64006400, RZ, 0xfc, !PT ;  /* 0x6400640024247812 */ /* 0x000fc400078efcff */
[----:B------:R-:W-:Y:S02]  /*1a10*/  LOP3.LUT R37, R37, 0x64006400, RZ, 0xfc, !PT ;  /* 0x6400640025257812 */ /* 0x000fe400078efcff */
[----:B------:R-:W-:Y:S01]  /*1a20*/  SHF.R.U32.HI R13, RZ, 0xe, R13 ;  /* 0x0000000eff0d7819 */ /* 0x000fe2000001160d */
[----:B------:R-:W-:Y:S01]  /*1a30*/  HADD2 R53, R36, R79.H0_H0 ;  /* 0x2000004f24357230 */ /* 0x000fe20000000000 */
[----:B------:R-:W-:Y:S01]  /*1a40*/  LOP3.LUT R52, R39, 0x64006400, RZ, 0xfc, !PT ;  /* 0x6400640027347812 */ /* 0x000fe200078efcff */
[----:B------:R-:W-:Y:S01]  /*1a50*/  HFMA2 R57, R37, 0.125, 0.125, R42.H0_H0 ;  /* 0x3000300025397831 */ /* 0x000fe2000004002a */
[----:B------:R-:W-:Y:S01]  /*1a60*/  LOP3.LUT R70, R38, 0x20002, R13, 0xf8, !PT ;  /* 0x0002000226467812 */ /* 0x000fe200078ef80d */
[----:B-1----:R-:W-:Y:S01]  /*1a70*/  HADD2 R40, R40, -R14.H0_H0 ;  /* 0xa000000e28287230 */ /* 0x002fe20000000000 */
[----:B------:R-:W1:Y:S01]  /*1a80*/  LDS.128 R36, [UR4+0x10] ;  /* 0x00001004ff247984 */ /* 0x000e620008000c00 */
[----:B------:R-:W-:Y:S01]  /*1a90*/  LOP3.LUT R54, R11, 0x64006400, RZ, 0xfc, !PT ;  /* 0x640064000b367812 */ /* 0x000fe200078efcff */
[----:B------:R-:W-:Y:S01]  /*1aa0*/  HADD2 R52, R52, R73.H0_H0 ;  /* 0x2000004934347230 */ /* 0x000fe20000000000 */
[----:B------:R-:W-:-:S02]  /*1ab0*/  LOP3.LUT R47, R47, 0x64006400, RZ, 0xfc, !PT ;  /* 0x640064002f2f7812 */ /* 0x000fc400078efcff */
[----:B------:R-:W-:Y:S01]  /*1ac0*/  LOP3.LUT R68, R68, 0xe400, RZ, 0xfc, !PT ;  /* 0x0000e40044447812 */ /* 0x000fe200078efcff */
[----:B------:R-:W-:Y:S01]  /*1ad0*/  HADD2 R54, R54, R85.H0_H0 ;  /* 0x2000005536367230 */ /* 0x000fe20000000000 */
[C---:B------:R-:W-:Y:S01]  /*1ae0*/  LOP3.LUT R25, R12.reuse, 0x70007, RZ, 0xc0, !PT ;  /* 0x000700070c197812 */ /* 0x040fe200078ec0ff */
[-C--:B0-----:R-:W-:Y:S01]  /*1af0*/  HFMA2 R13, R53, R16.reuse, RZ.H0_H0 ;  /* 0x00000010350d7231 */ /* 0x081fe200000400ff */
[----:B------:R-:W-:Y:S01]  /*1b00*/  LOP3.LUT R26, R12, 0x380038, RZ, 0xc0, !PT ;  /* 0x003800380c1a7812 */ /* 0x000fe200078ec0ff */
[----:B------:R-:W-:Y:S01]  /*1b10*/  HADD2 R51, R47, R68.H0_H0 ;  /* 0x200000442f337230 */ /* 0x000fe20000000000 */
[--C-:B------:R-:W-:Y:S01]  /*1b20*/  SHF.R.U32.HI R43, RZ, 0x6, R12.reuse ;  /* 0x00000006ff2b7819 */ /* 0x100fe2000001160c */
[----:B------:R-:W-:Y:S01]  /*1b30*/  HFMA2 R14, R52, R16, RZ ;  /* 0x00000010340e7231 */ /* 0x000fe200000000ff */
[----:B------:R-:W-:Y:S02]  /*1b40*/  SHF.R.U32.HI R12, RZ, 0xe, R12 ;  /* 0x0000000eff0c7819 */ /* 0x000fe4000001160c */
[----:B------:R-:W-:-:S02]  /*1b50*/  LOP3.LUT R21, R21, 0x10001, RZ, 0xc0, !PT ;  /* 0x0001000115157812 */ /* 0x000fc400078ec0ff */
[----:B------:R-:W-:Y:S02]  /*1b60*/  LOP3.LUT R50, R35, 0x64006400, RZ, 0xfc, !PT ;  /* 0x6400640023327812 */ /* 0x000fe400078efcff */
[----:B------:R-:W-:Y:S02]  /*1b70*/  LOP3.LUT R46, R46, 0x64006400, RZ, 0xfc, !PT ;  /* 0x640064002e2e7812 */ /* 0x000fe400078efcff */
[----:B------:R-:W-:Y:S01]  /*1b80*/  LOP3.LUT R11, R48, 0x64006400, RZ, 0xfc, !PT ;  /* 0x64006400300b7812 */ /* 0x000fe200078efcff */
[----:B------:R-:W-:Y:S01]  /*1b90*/  HFMA2 R50, R50, 0.125, 0.125, R69.H0_H0 ;  /* 0x3000300032327831 */ /* 0x000fe20000040045 */
[----:B------:R-:W-:Y:S01]  /*1ba0*/  LOP3.LUT R67, R21, 0x20002, R12, 0xf8, !PT ;  /* 0x0002000215437812 */ /* 0x000fe200078ef80c */
[-C--:B------:R-:W-:Y:S01]  /*1bb0*/  HFMA2 R12, R54, R16.reuse, RZ ;  /* 0x00000010360c7231 */ /* 0x080fe200000000ff */
[----:B------:R-:W-:Y:S01]  /*1bc0*/  SHF.R.U32.HI R72, RZ, 0xe, R15 ;  /* 0x0000000eff487819 */ /* 0x000fe2000001160f */
[----:B------:R-:W-:Y:S01]  /*1bd0*/  HFMA2 R16, R51, R16, RZ.H0_H0 ;  /* 0x0000001033107231 */ /* 0x000fe200000400ff */
[----:B------:R-:W-:Y:S01]  /*1be0*/  LOP3.LUT R49, R49, 0x10001, RZ, 0xc0, !PT ;  /* 0x0001000131317812 */ /* 0x000fe200078ec0ff */
[----:B------:R-:W-:-:S02]  /*1bf0*/  HFMA2 R55, R46, 0.125, 0.125, R41.H0_H0 ;  /* 0x300030002e377831 */ /* 0x000fc40000040029 */
[-C--:B------:R-:W-:Y:S02]  /*1c00*/  HFMA2 R47, R50, R17.reuse, R12 ;  /* 0x00000011322f7231 */ /* 0x080fe4000000000c */
[----:B------:R-:W-:Y:S01]  /*1c10*/  HFMA2 R56, R11, 0.125, 0.125, R40.H0_H0 ;  /* 0x300030000b387831 */ /* 0x000fe20000040028 */
[----:B------:R-:W-:Y:S01]  /*1c20*/  LOP3.LUT R72, R49, 0x20002, R72, 0xf8, !PT ;  /* 0x0002000231487812 */ /* 0x000fe200078ef848 */
        /* <DEDUP_REMOVED lines=9> */
[C---:B------:R-:W-:Y:S02]  /*1cc0*/  LOP3.LUT R33, R15.reuse, 0x70007, RZ, 0xc0, !PT ;  /* 0x000700070f217812 */ /* 0x040fe400078ec0ff */
[----:B------:R-:W-:Y:S01]  /*1cd0*/  LOP3.LUT R45, R15, 0x380038, RZ, 0xc0, !PT ;  /* 0x003800380f2d7812 */ /* 0x000fe200078ec0ff */
[----:B------:R-:W-:Y:S01]  /*1ce0*/  HADD2 R13, R14, R79.H0_H0 ;  /* 0x2000004f0e0d7230 */ /* 0x000fe20000000000 */
[----:B------:R-:W-:-:S02]  /*1cf0*/  SHF.R.U32.HI R61, RZ, 0x6, R15 ;  /* 0x00000006ff3d7819 */ /* 0x000fc4000001160f */
[----:B------:R-:W-:Y:S01]  /*1d00*/  LOP3.LUT R46, R17, 0x64006400, RZ, 0xfc, !PT ;  /* 0x64006400112e7812 */ /* 0x000fe200078efcff */
[-C--:B------:R-:W-:Y:S01]  /*1d10*/  HFMA2 R48, R13, R18.reuse, R48 ;  /* 0x000000120d307231 */ /* 0x080fe20000000030 */
[----:B------:R-:W-:Y:S02]  /*1d20*/  LOP3.LUT R15, R23, 0x380038, RZ, 0xc0, !PT ;  /* 0x00380038170f7812 */ /* 0x000fe400078ec0ff */
[----:B------:R-:W-:Y:S01]  /*1d30*/  LOP3.LUT R58, R11, 0x64006400, RZ, 0xfc, !PT ;  /* 0x640064000b3a7812 */ /* 0x000fe200078efcff */
[----:B------:R-:W-:Y:S01]  /*1d40*/  HFMA2 R14, R46, 0.125, 0.125, R41.H0_H0 ;  /* 0x300030002e0e7831 */ /* 0x000fe20000040029 */
        /* <DEDUP_REMOVED lines=12> */
[----:B------:R-:W-:Y:S01]  /*1e10*/  HFMA2 R62, R21, R18, R62 ;  /* 0x00000012153e7231 */ /* 0x000fe2000000003e */
[----:B------:R-:W-:Y:S01]  /*1e20*/  LOP3.LUT R32, R32, 0x1c001c0, RZ, 0xc0, !PT ;  /* 0x01c001c020207812 */ /* 0x000fe200078ec0ff */
[----:B------:R-:W-:Y:S01]  /*1e30*/  HFMA2 R49, R14, R19, R49 ;  /* 0x000000130e317231 */ /* 0x000fe20000000031 */
[----:B------:R-:W-:-:S02]  /*1e40*/  LOP3.LUT R12, R12, 0x64006400, RZ, 0xfc, !PT ;  /* 0x640064000c0c7812 */ /* 0x000fc400078efcff */
        /* <DEDUP_REMOVED lines=8> */
[----:B------:R-:W-:Y:S01]  /*1ed0*/  HFMA2 R16, R23, 0.015625, 0.015625, R42.H1_H1 ;  /* 0x2400240017107831 */ /* 0x000fe2000006002a */
[----:B------:R-:W-:Y:S01]  /*1ee0*/  LOP3.LUT R22, R25, 0x64006400, RZ, 0xfc, !PT ;  /* 0x6400640019167812 */ /* 0x000fe200078efcff */
        /* <DEDUP_REMOVED lines=8> */
[----:B------:R-:W-:Y:S01]  /*1f70*/  HFMA2 R20, R32, 0.015625, 0.015625, R69.H1_H1 ;  /* 0x2400240020147831 */ /* 0x000fe20000060045 */
[----:B------:R-:W-:Y:S01]  /*1f80*/  LOP3.LUT R26, R26, 0x64006400, RZ, 0xfc, !PT ;  /* 0x640064001a1a7812 */ /* 0x000fe200078efcff */
[----:B------:R-:W-:Y:S01]  /*1f90*/  HADD2 R22, R34, R79.H0_H0 ;  /* 0x2000004f22167230 */ /* 0x000fe20000000000 */
[----:B----4-:R-:W-:Y:S01]  /*1fa0*/  LOP3.LUT R80, R28, 0x380038, RZ, 0xc0, !PT ;  /* 0x003800381c507812 */ /* 0x010fe200078ec0ff */
[----:B------:R-:W-:-:S02]  /*1fb0*/  HADD2 R24, R33, R68.H0_H0 ;  /* 0x2000004421187230 */ /* 0x000fc40000000000 */
[-C--:B-1----:R-:W-:Y:S01]  /*1fc0*/  HFMA2 R47, R20, R36.reuse, R47 ;  /* 0x00000024142f7231 */ /* 0x082fe2000000002f */
[----:B------:R-:W0:Y:S01]  /*1fd0*/  LDS.128 R32, [UR4+0x20] ;  /* 0x00002004ff207984 */ /* 0x000e220008000c00 */
[----:B------:R-:W-:Y:S01]  /*1fe0*/  HFMA2 R62, R18, R19, R62 ;  /* 0x00000013123e7231 */ /* 0x000fe2000000003e */
[----:B------:R-:W-:Y:S01]  /*1ff0*/  LOP3.LUT R78, R29, 0x70007, RZ, 0xc0, !PT ;  /* 0x000700071d4e7812 */ /* 0x000fe200078ec0ff */
[----:B------:R-:W-:Y:S02]  /*2000*/  HFMA2 R19, R46, 0.015625, 0.015625, R41.H1_H1 ;  /* 0x240024002e137831 */ /* 0x000fe40000060029 */
[----:B------:R-:W-:Y:S02]  /*2010*/  HFMA2 R64, R23, R37, R47 ;  /* 0x0000002517407231 */ /* 0x000fe4000000002f */
[----:B------:R-:W-:Y:S01]  /*2020*/  HFMA2 R17, R17, 0.015625, 0.015625, R40.H1_H1 ;  /* 0x2400240011117831 */ /* 0x000fe20000060028 */
[----:B------:R-:W-:Y:S01]  /*2030*/  LOP3.LUT R46, R44, 0x64006400, RZ, 0xfc, !PT ;  /* 0x640064002c2e7812 */ /* 0x000fe200078efcff */
[----:B------:R-:W-:-:S02]  /*2040*/  HFMA2 R48, R16, R36, R48 ;  /* 0x0000002410307231 */ /* 0x000fc40000000030 */
[-C--:B------:R-:W-:Y:S02]  /*2050*/  HFMA2 R49, R19, R36.reuse, R49 ;  /* 0x0000002413317231 */ /* 0x080fe40000000031 */
[----:B------:R-:W-:Y:S01]  /*2060*/  HFMA2 R62, R17, R36, R62 ;  /* 0x00000024113e7231 */ /* 0x000fe2000000003e */
[----:B------:R-:W-:Y:S01]  /*2070*/  LOP3.LUT R47, R45, 0x64006400, RZ, 0xfc, !PT ;  /* 0x640064002d2f7812 */ /* 0x000fe200078efcff */
        /* <DEDUP_REMOVED lines=24> */
[----:B------:R-:W-:Y:S01]  /*2200*/  LOP3.LUT R36, R43, 0x380038, RZ, 0xc0, !PT ;  /* 0x003800382b247812 */ /* 0x000fe200078ec0ff */
[----:B------:R-:W-:Y:S01]  /*2210*/  HADD2 R48, R48, R79.H0_H0 ;  /* 0x2000004f30307230 */ /* 0x000fe20000000000 */
[----:B------:R-:W-:Y:S01]  /*2220*/  LOP3.LUT R37, R37, 0x64006400, RZ, 0xfc, !PT ;  /* 0x6400640025257812 */ /* 0x000fe200078efcff */
[----:B------:R-:W-:-:S02]  /*2230*/  HADD2 R47, R62, R73.H0_H0 ;  /* 0x200000493e2f7230 */ /* 0x000fc40000000000 */
[-C--:B------:R-:W-:Y:S02]  /*2240*/  HFMA2 R74, R49, R39.reuse, R64 ;  /* 0x00000027314a7231 */ /* 0x080fe40000000040 */
[-C--:B------:R-:W-:Y:S01]  /*2250*/  HFMA2 R77, R46, R39.reuse, R38 ;  /* 0x000000272e4d7231 */ /* 0x080fe20000000026 */
[C---:B------:R-:W-:Y:S01]  /*2260*/  LOP3.LUT R38, R60.reuse, 0x380038, RZ, 0xc0, !PT ;  /* 0x003800383c267812 */ /* 0x040fe200078ec0ff */
[-C--:B------:R-:W-:Y:S02]  /*2270*/  HFMA2 R75, R48, R39.reuse, R65 ;  /* 0x00000027304b7231 */ /* 0x080fe40000000041 */
[----:B------:R-:W-:Y:S01]  /*2280*/  HFMA2 R76, R47, R39, R66 ;  /* 0x000000272f4c7231 */ /* 0x000fe20000000042 */
[C---:B------:R-:W-:Y:S02]  /*2290*/  LOP3.LUT R39, R61.reuse, 0x380038, RZ, 0xc0, !PT ;  /* 0x003800383d277812 */ /* 0x040fe400078ec0ff */
        /* <DEDUP_REMOVED lines=12> */
[----:B------:R-:W-:Y:S01]  /*2360*/  HFMA2 R61, R37, 0.125, 0.125, R42.H0_H0 ;  /* 0x30003000253d7831 */ /* 0x000fe2000004002a */
[----:B------:R-:W-:Y:S01]  /*2370*/  LOP3.LUT R66, R43, 0x64006400, RZ, 0xfc, !PT ;  /* 0x640064002b427812 */ /* 0x000fe200078efcff */
[----:B0-----:R-:W-:-:S02]  /*2380*/  HFMA2 R76, R60, R32, R76 ;  /* 0x000000203c4c7231 */ /* 0x001fc4000000004c */
[----:B------:R-:W-:Y:S02]  /*2390*/  HFMA2 R65, R65, 0.015625, 0.015625, R42.H1_H1 ;  /* 0x2400240041417831 */ /* 0x000fe4000006002a */
[-C--:B------:R-:W-:Y:S02]  /*23a0*/  HFMA2 R43, R62, R32.reuse, R74 ;  /* 0x000000203e2b7231 */ /* 0x080fe4000000004a */
[-C--:B------:R-:W-:Y:S01]  /*23b0*/  HFMA2 R75, R61, R32.reuse, R75 ;  /* 0x000000203d4b7231 */ /* 0x080fe2000000004b */
[----:B------:R-:W-:Y:S01]  /*23c0*/  SHF.R.U32.HI R74, RZ, 0x6, R29 ;  /* 0x00000006ff4a7819 */ /* 0x000fe2000001161d */
[----:B------:R-:W-:Y:S01]  /*23d0*/  HFMA2 R64, R64, 0.015625, 0.015625, R41.H1_H1 ;  /* 0x2400240040407831 */ /* 0x000fe20000060029 */
[C---:B------:R-:W-:Y:S01]  /*23e0*/  LOP3.LUT R81, R30.reuse, 0x70007, RZ, 0xc0, !PT ;  /* 0x000700071e517812 */ /* 0x040fe200078ec0ff */
[----:B------:R-:W-:Y:S01]  /*23f0*/  HFMA2 R77, R59, R32, R77 ;  /* 0x000000203b4d7231 */ /* 0x000fe2000000004d */
[----:B------:R-:W-:Y:S01]  /*2400*/  LOP3.LUT R36, R30, 0x380038, RZ, 0xc0, !PT ;  /* 0x003800381e247812 */ /* 0x000fe200078ec0ff */
[----:B------:R-:W-:-:S02]  /*2410*/  HFMA2 R66, R66, 0.015625, 0.015625, R69.H1_H1 ;  /* 0x2400240042427831 */ /* 0x000fc40000060045 */
[-C--:B------:R-:W-:Y:S02]  /*2420*/  HFMA2 R103, R64, R33.reuse, R76 ;  /* 0x0000002140677231 */ /* 0x080fe4000000004c */
[-C--:B------:R-:W-:Y:S01]  /*2430*/  HFMA2 R32, R65, R33.reuse, R75 ;  /* 0x0000002141207231 */ /* 0x080fe2000000004b */
[----:B------:R-:W-:Y:S01]  /*2440*/  LOP3.LUT R76, R28, 0x70007, RZ, 0xc0, !PT ;  /* 0x000700071c4c7812 */ /* 0x000fe200078ec0ff */
[----:B------:R-:W-:Y:S01]  /*2450*/  HFMA2 R63, R63, 0.015625, 0.015625, R40.H1_H1 ;  /* 0x240024003f3f7831 */ /* 0x000fe20000060028 */
[--C-:B------:R-:W-:Y:S01]  /*2460*/  SHF.R.U32.HI R75, RZ, 0x6, R28.reuse ;  /* 0x00000006ff4b7819 */ /* 0x100fe2000001161c */
[-C--:B------:R-:W-:Y:S01]  /*2470*/  HFMA2 R43, R66, R33.reuse, R43 ;  /* 0x00000021422b7231 */ /* 0x080fe2000000002b */
[----:B------:R-:W-:Y:S01]  /*2480*/  SHF.R.U32.HI R28, RZ, 0xd, R28 ;  /* 0x0000000dff1c7819 */ /* 0x000fe2000001161c */
[----:B------:R-:W-:Y:S01]  /*2490*/  HFMA2 R33, R63, R33, R77 ;  /* 0x000000213f217231 */ /* 0x000fe2000000004d */
[----:B------:R-:W-:Y:S02]  /*24a0*/  LOP3.LUT R77, R29, 0x380038, RZ, 0xc0, !PT ;  /* 0x003800381d4d7812 */ /* 0x000fe400078ec0ff */
[----:B------:R-:W-:-:S02]  /*24b0*/  LOP3.LUT R67, R67, 0x40004, R28, 0xf8, !PT ;  /* 0x0004000443437812 */ /* 0x000fc400078ef81c */
[----:B------:R-:W-:Y:S02]  /*24c0*/  SHF.R.U32.HI R29, RZ, 0xd, R29 ;  /* 0x0000000dff1d7819 */ /* 0x000fe4000001161d */
[----:B------:R-:W-:Y:S02]  /*24d0*/  LOP3.LUT R28, R75, 0x70007, RZ, 0xc0, !PT ;  /* 0x000700074b1c7812 */ /* 0x000fe400078ec0ff */
[--C-:B------:R-:W-:Y:S02]  /*24e0*/  SHF.R.U32.HI R37, RZ, 0x6, R30.reuse ;  /* 0x00000006ff257819 */ /* 0x100fe4000001161e */
[----:B------:R-:W-:Y:S02]  /*24f0*/  SHF.R.U32.HI R30, RZ, 0xd, R30 ;  /* 0x0000000dff1e7819 */ /* 0x000fe4000001161e */
[----:B------:R-:W-:Y:S02]  /*2500*/  LOP3.LUT R70, R70, 0x40004, R29, 0xf8, !PT ;  /* 0x0004000446467812 */ /* 0x000fe400078ef81d */
[----:B------:R-:W-:-:S02]  /*2510*/  LOP3.LUT R28, R28, 0x64006400, RZ, 0xfc, !PT ;  /* 0x640064001c1c7812 */ /* 0x000fc400078efcff */
[----:B------:R-:W-:Y:S02]  /*2520*/  LOP3.LUT R29, R74, 0x70007, RZ, 0xc0, !PT ;  /* 0x000700074a1d7812 */ /* 0x000fe400078ec0ff */
[C---:B------:R-:W-:Y:S01]  /*2530*/  LOP3.LUT R83, R31.reuse, 0x70007, RZ, 0xc0, !PT ;  /* 0x000700071f537812 */ /* 0x040fe200078ec0ff */
[----:B------:R-:W-:Y:S01]  /*2540*/  HADD2 R88, R28, R85.H0_H0 ;  /* 0x200000551c587230 */ /* 0x000fe20000000000 */
[----:B------:R-:W-:Y:S02]  /*2550*/  LOP3.LUT R38, R31, 0x380038, RZ, 0xc0, !PT ;  /* 0x003800381f267812 */ /* 0x000fe400078ec0ff */
[--C-:B------:R-:W-:Y:S02]  /*2560*/  SHF.R.U32.HI R39, RZ, 0x6, R31.reuse ;  /* 0x00000006ff277819 */ /* 0x100fe4000001161f */
[----:B------:R-:W-:Y:S02]  /*2570*/  SHF.R.U32.HI R31, RZ, 0xd, R31 ;  /* 0x0000000dff1f7819 */ /* 0x000fe4000001161f */
[----:B------:R-:W-:-:S02]  /*2580*/  LOP3.LUT R71, R71, 0x40004, R30, 0xf8, !PT ;  /* 0x0004000447477812 */ /* 0x000fc400078ef81e */
[----:B------:R-:W-:Y:S02]  /*2590*/  LOP3.LUT R76, R76, 0x64006400, RZ, 0xfc, !PT ;  /* 0x640064004c4c7812 */ /* 0x000fe400078efcff */
        /* <DEDUP_REMOVED lines=8> */
[----:B------:R-:W-:Y:S01]  /*2620*/  HADD2 R82, R82, R79.H0_H0 ;  /* 0x2000004f52527230 */ /* 0x000fe20000000000 */
[----:B------:R-:W-:Y:S01]  /*2630*/  LOP3.LUT R31, R72, 0x40004, R31, 0xf8, !PT ;  /* 0x00040004481f7812 */ /* 0x000fe200078ef81f */
[-C--:B------:R-:W-:Y:S01]  /*2640*/  HFMA2 R43, R90, R34.reuse, R43 ;  /* 0x000000225a2b7231 */ /* 0x080fe2000000002b */
[----:B------:R-:W-:Y:S01]  /*2650*/  LOP3.LUT R78, R81, 0x64006400, RZ, 0xfc, !PT ;  /* 0x64006400514e7812 */ /* 0x000fe200078efcff */
[----:B------:R-:W-:Y:S01]  /*2660*/  HFMA2 R32, R84, R34, R32 ;  /* 0x0000002254207231 */ /* 0x000fe20000000020 */
[----:B------:R-:W-:-:S02]  /*2670*/  LOP3.LUT R83, R83, 0x64006400, RZ, 0xfc, !PT ;  /* 0x6400640053537812 */ /* 0x000fc400078efcff */
        /* <DEDUP_REMOVED lines=10> */
[C---:B------:R-:W-:Y:S01]  /*2720*/  LOP3.LUT R71, R74.reuse, 0x380038, RZ, 0xc0, !PT ;  /* 0x003800384a477812 */ /* 0x040fe200078ec0ff */
[----:B------:R-:W-:Y:S01]  /*2730*/  HADD2 R68, R31, R68.H0_H0 ;  /* 0x200000441f447230 */ /* 0x000fe20000000000 */
[----:B------:R-:W-:Y:S01]  /*2740*/  LOP3.LUT R74, R74, 0x1c001c0, RZ, 0xc0, !PT ;  /* 0x01c001c04a4a7812 */ /* 0x000fe200078ec0ff */
[----:B------:R-:W0:Y:S01]  /*2750*/  LDS.128 R28, [UR4+0x30] ;  /* 0x00003004ff1c7984 */ /* 0x000e220008000c00 */
[----:B------:R-:W-:Y:S01]  /*2760*/  HADD2 R79, R70, R79.H0_H0 ;  /* 0x2000004f464f7230 */ /* 0x000fe20000000000 */
[C---:B------:R-:W-:Y:S01]  /*2770*/  LOP3.LUT R70, R75.reuse, 0x380038, RZ, 0xc0, !PT ;  /* 0x003800384b467812 */ /* 0x040fe200078ec0ff */
[-C--:B------:R-:W-:Y:S01]  /*2780*/  HFMA2 R103, R78, R34.reuse, R103 ;  /* 0x000000224e677231 */ /* 0x080fe20000000067 */
[----:B------:R-:W-:Y:S01]  /*2790*/  LOP3.LUT R75, R75, 0x1c001c0, RZ, 0xc0, !PT ;  /* 0x01c001c04b4b7812 */ /* 0x000fe200078ec0ff */
[----:B------:R-:W-:Y:S01]  /*27a0*/  HFMA2 R33, R72, R34, R33 ;  /* 0x0000002248217231 */ /* 0x000fe20000000021 */
[----:B------:R-:W-:-:S02]  /*27b0*/  LOP3.LUT R80, R80, 0x64006400, RZ, 0xfc, !PT ;  /* 0x6400640050507812 */ /* 0x000fc400078efcff */
[----:B------:R-:W-:Y:S02]  /*27c0*/  LOP3.LUT R86, R75, 0x64006400, RZ, 0xfc, !PT ;  /* 0x640064004b567812 */ /* 0x000fe400078efcff */
        /* <DEDUP_REMOVED lines=8> */
[----:B------:R-:W-:Y:S01]  /*2850*/  LOP3.LUT R36, R36, 0x64006400, RZ, 0xfc, !PT ;  /* 0x6400640024247812 */ /* 0x000fe200078efcff */
[----:B------:R-:W-:Y:S01]  /*2860*/  HFMA2 R80, R75, 0.015625, 0.015625, R42.H1_H1 ;  /* 0x240024004b507831 */ /* 0x000fe2000006002a */
[C---:B------:R-:W-:Y:S01]  /*2870*/  LOP3.LUT R42, R37.reuse, 0x380038, RZ, 0xc0, !PT ;  /* 0x00380038252a7812 */ /* 0x040fe200078ec0ff */
        /* <DEDUP_REMOVED lines=8> */
[----:B------:R-:W-:Y:S01]  /*2900*/  HFMA2 R69, R69, 0.125, 0.125, R40.H0_H0 ;  /* 0x3000300045457831 */ /* 0x000fe20000040028 */
[----:B------:R-:W-:-:S02]  /*2910*/  LOP3.LUT R39, R39, 0x1c001c0, RZ, 0xc0, !PT ;  /* 0x01c001c027277812 */ /* 0x000fc400078ec0ff */
[----:B------:R-:W-:Y:S01]  /*2920*/  LOP3.LUT R37, R38, 0x64006400, RZ, 0xfc, !PT ;  /* 0x6400640026257812 */ /* 0x000fe200078efcff */
[----:B------:R-:W-:Y:S01]  /*2930*/  HFMA2 R74, R74, 0.015625, 0.015625, R41.H1_H1 ;  /* 0x240024004a4a7831 */ /* 0x000fe20000060029 */
[----:B------:R-:W-:Y:S02]  /*2940*/  LOP3.LUT R71, R39, 0x64006400, RZ, 0xfc, !PT ;  /* 0x6400640027477812 */ /* 0x000fe400078efcff */
[----:B------:R-:W-:Y:S01]  /*2950*/  LOP3.LUT R42, R42, 0x64006400, RZ, 0xfc, !PT ;  /* 0x640064002a2a7812 */ /* 0x000fe200078efcff */
[--C-:B------:R-:W-:Y:S02]  /*2960*/  HFMA2 R70, R37, 0.125, 0.125, R40.reuse.H0_H0 ;  /* 0x3000300025467831 */ /* 0x100fe40000040028 */
[----:B------:R-:W1:Y:S01]  /*2970*/  LDS.128 R36, [UR4+0x100] ;  /* 0x00010004ff247984 */ /* 0x000e620008000c00 */
[----:B------:R-:W-:Y:S02]  /*2980*/  HFMA2 R71, R71, 0.015625, 0.015625, R40.H1_H1 ;  /* 0x2400240047477831 */ /* 0x000fe40000060028 */
[----:B0-----:R-:W-:-:S02]  /*2990*/  HFMA2 R103, R76, R28, R103 ;  /* 0x0000001c4c677231 */ /* 0x001fc40000000067 */
[----:B------:R-:W-:Y:S02]  /*29a0*/  HFMA2 R75, R42, 0.125, 0.125, R41.H0_H0 ;  /* 0x300030002a4b7831 */ /* 0x000fe40000040029 */
[-C--:B------:R-:W-:Y:S02]  /*29b0*/  HFMA2 R41, R83, R35.reuse, R32 ;  /* 0x0000002353297231 */ /* 0x080fe40000000020 */
[-C--:B------:R-:W-:Y:S02]  /*29c0*/  HFMA2 R32, R88, R28.reuse, R43 ;  /* 0x0000001c58207231 */ /* 0x080fe4000000002b */
[----:B------:R-:W-:Y:S02]  /*29d0*/  HFMA2 R35, R69, R35, R33 ;  /* 0x0000002345237231 */ /* 0x000fe40000000021 */
[----:B------:R-:W-:Y:S02]  /*29e0*/  HFMA2 R103, R75, R29, R103 ;  /* 0x0000001d4b677231 */ /* 0x000fe40000000067 */
[----:B------:R-:W-:-:S02]  /*29f0*/  HFMA2 R33, R82, R28, R41 ;  /* 0x0000001c52217231 */ /* 0x000fc40000000029 */
[-C--:B------:R-:W-:Y:S01]  /*2a00*/  HFMA2 R32, R87, R29.reuse, R32 ;  /* 0x0000001d57207231 */ /* 0x080fe20000000020 */
[----:B------:R-:W0:Y:S01]  /*2a10*/  LDS.128 R40, [UR4+0x110] ;  /* 0x00011004ff287984 */ /* 0x000e220008000c00 */
[----:B------:R-:W-:Y:S02]  /*2a20*/  HFMA2 R35, R67, R28, R35 ;  /* 0x0000001c43237231 */ /* 0x000fe40000000023 */
[-C--:B------:R-:W-:Y:S02]  /*2a30*/  HFMA2 R28, R74, R30.reuse, R103 ;  /* 0x0000001e4a1c7231 */ /* 0x080fe40000000067 */
        /* <DEDUP_REMOVED lines=8> */
[-C--:B------:R-:W-:Y:S01]  /*2ac0*/  HFMA2 R33, R79, R31.reuse, R33 ;  /* 0x0000001f4f217231 */ /* 0x080fe20000000021 */
[----:B------:R-:W-:Y:S01]  /*2ad0*/  MOV R109, R6 ;  /* 0x00000006006d7202 */ /* 0x000fe20000000f00 */
[----:B------:R-:W-:-:S03]  /*2ae0*/  HFMA2 R31, R68, R31, R34 ;  /* 0x0000001f441f7231 */ /* 0x000fc60000000022 */
[C-C-:B------:R-:W-:Y:S02]  /*2af0*/  PRMT R6, R32.reuse, 0x5410, R33.reuse ;  /* 0x0000541020067816 */ /* 0x140fe40000000021 */
[----:B------:R-:W-:Y:S02]  /*2b00*/  PRMT R29, R32, 0x7632, R33 ;  /* 0x00007632201d7816 */ /* 0x000fe40000000021 */
[----:B------:R-:W2:Y:S01]  /*2b10*/  LDS.128 R32, [UR4+0x120] ;  /* 0x00012004ff207984 */ /* 0x000ea20008000c00 */
[C-C-:B------:R-:W-:Y:S02]  /*2b20*/  PRMT R108, R28.reuse, 0x5410, R31.reuse ;  /* 0x000054101c6c7816 */ /* 0x140fe4000000001f */
[----:B------:R-:W-:Y:S01]  /*2b30*/  PRMT R31, R28, 0x7632, R31 ;  /* 0x000076321c1f7816 */ /* 0x000fe2000000001f */
[----:B------:R-:W-:-:S04]  /*2b40*/  HADD2 R6, R6, R29 ;  /* 0x0000001d06067230 */ /* 0x000fc80000000000 */
[----:B------:R-:W-:Y:S02]  /*2b50*/  HFMA2 R108, R108, 1, 1, R31 ;  /* 0x3c003c006c6c7831 */ /* 0x000fe4000000001f */
[-C--:B-1----:R-:W-:Y:S02]  /*2b60*/  HFMA2 R28, R54, R36.reuse, RZ.H0_H0 ;  /* 0x00000024361c7231 */ /* 0x082fe400000400ff */
[-C--:B------:R-:W-:Y:S02]  /*2b70*/  HFMA2 R29, R53, R36.reuse, RZ ;  /* 0x00000024351d7231 */ /* 0x080fe400000000ff */
[-C--:B------:R-:W-:Y:S02]  /*2b80*/  HFMA2 R30, R52, R36.reuse, RZ.H0_H0 ;  /* 0x00000024341e7231 */ /* 0x080fe400000400ff */
[----:B------:R-:W-:Y:S02]  /*2b90*/  HFMA2 R31, R51, R36, RZ ;  /* 0x00000024331f7231 */ /* 0x000fe400000000ff */
[----:B------:R-:W-:-:S02]  /*2ba0*/  HFMA2 R36, R50, R37, R28 ;  /* 0x0000002532247231 */ /* 0x000fc4000000001c */
[----:B-----5:R-:W-:Y:S02]  /*2bb0*/  HFMA2 R6, R6, R105, R109 ;  /* 0x0000006906067231 */ /* 0x020fe4000000006d */
        /* <DEDUP_REMOVED lines=11> */
[----:B0-----:R-:W-:Y:S02]  /*2c70*/  HFMA2 R36, R20, R40, R36 ;  /* 0x0000002814247231 */ /* 0x001fe40000000024 */
        /* <DEDUP_REMOVED lines=15> */
[-C--:B--2---:R-:W-:Y:S02]  /*2d70*/  HFMA2 R36, R62, R32.reuse, R36 ;  /* 0x000000203e247231 */ /* 0x084fe40000000024 */
[----:B------:R-:W-:Y:S02]  /*2d80*/  HFMA2 R37, R46, R43, R37 ;  /* 0x0000002b2e257231 */ /* 0x000fe40000000025 */
[-C--:B------:R-:W-:Y:S02]  /*2d90*/  HFMA2 R110, R60, R32.reuse, R110 ;  /* 0x000000203c6e7231 */ /* 0x080fe4000000006e */
        /* <DEDUP_REMOVED lines=30> */
[----:B------:R-:W-:Y:S01]  /*2f80*/  MOV R35, R4 ;  /* 0x0000000400237202 */ /* 0x000fe20000000f00 */
[-C--:B------:R-:W-:Y:S02]  /*2f90*/  HFMA2 R33, R73, R31.reuse, R33 ;  /* 0x0000001f49217231 */ /* 0x080fe40000000021 */
[----:B------:R-:W-:Y:S01]  /*2fa0*/  HFMA2 R34, R68, R31, R34 ;  /* 0x0000001f44227231 */ /* 0x000fe20000000022 */
[C-C-:B------:R-:W-:Y:S01]  /*2fb0*/  PRMT R4, R32.reuse, 0x5410, R109.reuse ;  /* 0x0000541020047816 */ /* 0x140fe2000000006d */
[----:B------:R-:W-:Y:S01]  /*2fc0*/  HFMA2 R5, R108, R107, R5 ;  /* 0x0000006b6c057231 */ /* 0x000fe20000000005 */
[----:B------:R-:W-:Y:S01]  /*2fd0*/  PRMT R109, R32, 0x7632, R109 ;  /* 0x00007632206d7816 */ /* 0x000fe2000000006d */
[----:B------:R-:W2:Y:S01]  /*2fe0*/  LDS.128 R28, [UR4+0x220] ;  /* 0x00022004ff1c7984 */ /* 0x000ea20008000c00 */
[----:B------:R-:W-:-:S02]  /*2ff0*/  PRMT R108, R33, 0x5410, R34 ;  /* 0x00005410216c7816 */ /* 0x000fc40000000022 */
[----:B------:R-:W-:Y:S01]  /*3000*/  PRMT R34, R33, 0x7632, R34 ;  /* 0x0000763221227816 */ /* 0x000fe20000000022 */
[----:B------:R-:W-:Y:S02]  /*3010*/  HADD2 R4, R4, R109 ;  /* 0x0000006d04047230 */ /* 0x000fe40000000000 */
[-C--:B0-----:R-:W-:Y:S02]  /*3020*/  HFMA2 R33, R53, R40.reuse, RZ ;  /* 0x0000002835217231 */ /* 0x081fe400000000ff */
[-C--:B------:R-:W-:Y:S02]  /*3030*/  HFMA2 R32, R54, R40.reuse, RZ.H0_H0 ;  /* 0x0000002836207231 */ /* 0x080fe400000400ff */
[----:B------:R-:W-:Y:S02]  /*3040*/  HFMA2 R108, R108, 1, 1, R34 ;  /* 0x3c003c006c6c7831 */ /* 0x000fe40000000022 */
[----:B------:R-:W-:Y:S02]  /*3050*/  HFMA2 R34, R52, R40, RZ.H0_H0 ;  /* 0x0000002834227231 */ /* 0x000fe400000400ff */
[----:B------:R-:W-:-:S02]  /*3060*/  HFMA2 R4, R4, R105, R35 ;  /* 0x0000006904047231 */ /* 0x000fc40000000023 */
        /* <DEDUP_REMOVED lines=47> */
[-C--:B0-----:R-:W-:Y:S02]  /*3360*/  HFMA2 R40, R88, R32.reuse, R40 ;  /* 0x0000002058287231 */ /* 0x081fe40000000028 */
        /* <DEDUP_REMOVED lines=15> */
[----:B------:R-:W-:-:S02]  /*3460*/  HFMA2 R110, R73, R35, R110 ;  /* 0x00000023496e7231 */ /* 0x000fc4000000006e */
[----:B------:R-:W-:Y:S01]  /*3470*/  HFMA2 R34, R68, R35, R34 ;  /* 0x0000002344227231 */ /* 0x000fe20000000022 */
[----:B------:R-:W-:Y:S02]  /*3480*/  MOV R35, R2 ;  /* 0x0000000200237202 */ /* 0x000fe40000000f00 */
[C-C-:B------:R-:W-:Y:S02]  /*3490*/  PRMT R2, R43.reuse, 0x5410, R40.reuse ;  /* 0x000054102b027816 */ /* 0x140fe40000000028 */
[----:B------:R-:W-:Y:S02]  /*34a0*/  PRMT R33, R43, 0x7632, R40 ;  /* 0x000076322b217816 */ /* 0x000fe40000000028 */
[----:B------:R-:W2:Y:S01]  /*34b0*/  LDS.128 R40, [UR4+0x320] ;  /* 0x00032004ff287984 */ /* 0x000ea20008000c00 */
[C-C-:B------:R-:W-:Y:S02]  /*34c0*/  PRMT R108, R110.reuse, 0x5410, R34.reuse ;  /* 0x000054106e6c7816 */ /* 0x140fe40000000022 */
[----:B------:R-:W-:Y:S01]  /*34d0*/  PRMT R34, R110, 0x7632, R34 ;  /* 0x000076326e227816 */ /* 0x000fe20000000022 */
[----:B------:R-:W-:-:S02]  /*34e0*/  HADD2 R2, R2, R33 ;  /* 0x0000002102027230 */ /* 0x000fc40000000000 */
[-C--:B-1----:R-:W-:Y:S02]  /*34f0*/  HFMA2 R33, R53, R36.reuse, RZ ;  /* 0x0000002435217231 */ /* 0x082fe400000000ff */
[-C--:B------:R-:W-:Y:S02]  /*3500*/  HFMA2 R32, R54, R36.reuse, RZ.H0_H0 ;  /* 0x0000002436207231 */ /* 0x080fe400000400ff */
[----:B------:R-:W-:Y:S02]  /*3510*/  HFMA2 R108, R108, 1, 1, R34 ;  /* 0x3c003c006c6c7831 */ /* 0x000fe40000000022 */
[-C--:B------:R-:W-:Y:S02]  /*3520*/  HFMA2 R34, R52, R36.reuse, RZ.H0_H0 ;  /* 0x0000002434227231 */ /* 0x080fe400000400ff */
[----:B------:R-:W-:Y:S02]  /*3530*/  HFMA2 R2, R2, R105, R35 ;  /* 0x0000006902027231 */ /* 0x000fe40000000023 */
[----:B------:R-:W-:-:S02]  /*3540*/  HFMA2 R35, R51, R36, RZ ;  /* 0x0000002433237231 */ /* 0x000fc400000000ff */
        /* <DEDUP_REMOVED lines=13> */
[-C--:B0-----:R-:W-:Y:S02]  /*3620*/  HFMA2 R36, R20, R28.reuse, R36 ;  /* 0x0000001c14247231 */ /* 0x081fe40000000024 */
        /* <DEDUP_REMOVED lines=15> */
[-C--:B--2---:R-:W-:Y:S01]  /*3720*/  HFMA2 R36, R62, R40.reuse, R36 ;  /* 0x000000283e247231 */ /* 0x084fe20000000024 */
        /* <DEDUP_REMOVED lines=16> */
[-C--:B-1----:R-:W-:Y:S01]  /*3830*/  HFMA2 R40, R88, R32.reuse, R40 ;  /* 0x0000002058287231 */ /* 0x082fe20000000028 */
[----:B------:R-:W1:Y:S01]  /*3840*/  LDS.128 R36, [UR4+0x410] ;  /* 0x00041004ff247984 */ /* 0x000e620008000c00 */
        /* <DEDUP_REMOVED lines=16> */
[----:B------:R-:W2:Y:S01]  /*3950*/  LDS.128 R32, [UR4+0x420] ;  /* 0x00042004ff207984 */ /* 0x000ea20008000c00 */
[C-C-:B------:R-:W-:Y:S02]  /*3960*/  PRMT R109, R43.reuse, 0x5410, R40.reuse ;  /* 0x000054102b6d7816 */ /* 0x140fe40000000028 */
[C-C-:B------:R-:W-:Y:S02]  /*3970*/  PRMT R108, R42.reuse, 0x5410, R41.reuse ;  /* 0x000054102a6c7816 */ /* 0x140fe40000000029 */
[----:B------:R-:W-:Y:S01]  /*3980*/  PRMT R40, R43, 0x7632, R40 ;  /* 0x000076322b287816 */ /* 0x000fe20000000028 */
[-C--:B0-----:R-:W-:Y:S02]  /*3990*/  HFMA2 R54, R54, R28.reuse, RZ ;  /* 0x0000001c36367231 */ /* 0x081fe400000000ff */
[-C--:B------:R-:W-:Y:S02]  /*39a0*/  HFMA2 R53, R53, R28.reuse, RZ.H0_H0 ;  /* 0x0000001c35357231 */ /* 0x080fe400000400ff */
[-C--:B------:R-:W-:Y:S01]  /*39b0*/  HFMA2 R52, R52, R28.reuse, RZ ;  /* 0x0000001c34347231 */ /* 0x080fe200000000ff */
[----:B------:R-:W-:Y:S01]  /*39c0*/  PRMT R41, R42, 0x7632, R41 ;  /* 0x000076322a297816 */ /* 0x000fe20000000029 */
[----:B------:R-:W-:-:S02]  /*39d0*/  HFMA2 R28, R51, R28, RZ.H0_H0 ;  /* 0x0000001c331c7231 */ /* 0x000fc400000400ff */
[-C--:B------:R-:W-:Y:S02]  /*39e0*/  HFMA2 R54, R50, R29.reuse, R54 ;  /* 0x0000001d32367231 */ /* 0x080fe40000000036 */
[-C--:B------:R-:W-:Y:S02]  /*39f0*/  HFMA2 R53, R57, R29.reuse, R53 ;  /* 0x0000001d39357231 */ /* 0x080fe40000000035 */
[-C--:B------:R-:W-:Y:S02]  /*3a00*/  HFMA2 R52, R55, R29.reuse, R52 ;  /* 0x0000001d37347231 */ /* 0x080fe40000000034 */
[----:B------:R-:W-:Y:S02]  /*3a10*/  HFMA2 R28, R56, R29, R28 ;  /* 0x0000001d381c7231 */ /* 0x000fe4000000001c */
[----:B------:R-:W-:Y:S02]  /*3a20*/  HFMA2 R108, R108, 1, 1, R41 ;  /* 0x3c003c006c6c7831 */ /* 0x000fe40000000029 */
[----:B------:R-:W-:-:S02]  /*3a30*/  HADD2 R109, R109, R40 ;  /* 0x000000286d6d7230 */ /* 0x000fc40000000000 */
        /* <DEDUP_REMOVED lines=55> */
[----:B------:R-:W-:Y:S01]  /*3db0*/  UIADD3 UR4, UPT, UPT, UR4, 0x40, URZ ;  /* 0x0000004004047890 */ /* 0x000fe2000fffe0ff */
[----:B------:R-:W-:-:S02]  /*3dc0*/  HFMA2 R37, R73, R43, R37 ;  /* 0x0000002b49257231 */ /* 0x000fc40000000025 */
[----:B------:R-:W-:Y:S02]  /*3dd0*/  HFMA2 R34, R68, R43, R34 ;  /* 0x0000002b44227231 */ /* 0x000fe40000000022 */
[----:B------:R-:W-:Y:S01]  /*3de0*/  HFMA2 R9, R108, R107, R9 ;  /* 0x0000006b6c097231 */ /* 0x000fe20000000009 */
[C-C-:B------:R-:W-:Y:S01]  /*3df0*/  PRMT R11, R21.reuse, 0x5410, R40.reuse ;  /* 0x00005410150b7816 */ /* 0x140fe20000000028 */
[----:B------:R-:W-:Y:S01]  /*3e00*/  HFMA2 R10, R109, R105, R10 ;  /* 0x000000696d0a7231 */ /* 0x000fe2000000000a */
        /* <DEDUP_REMOVED lines=8> */
.L_x_1320:
[----:B------:R-:W0:Y:S01]  /*3e90*/  S2R R14, SR_CTAID.X ;  /* 0x00000000000e7919 */ /* 0x000e220000002500 */
[----:B------:R-:W1:Y:S01]  /*3ea0*/  S2UR UR4, SR_CTAID.Y ;  /* 0x00000000000479c3 */ /* 0x000e620000002600 */
[----:B------:R-:W0:Y:S07]  /*3eb0*/  S2R R11, SR_TID.X ;  /* 0x00000000000b7919 */ /* 0x000e2e0000002100 */
[----:B------:R-:W2:Y:S01]  /*3ec0*/  LDC.64 R12, c[0x0][0x3a0] ;  /* 0x0000e800ff0c7b82 */ /* 0x000ea20000000a00 */
[----:B0-----:R-:W-:Y:S01]  /*3ed0*/  LEA R14, R14, R11, 0x7 ;  /* 0x0000000b0e0e7211 */ /* 0x001fe200078e38ff */
[----:B-1----:R-:W-:-:S03]  /*3ee0*/  IMAD R11, R91, UR4, RZ ;  /* 0x000000045b0b7c24 */ /* 0x002fc6000f8e02ff */
[----:B------:R-:W-:-:S05]  /*3ef0*/  SHF.L.U32 R14, R14, 0x2, RZ ;  /* 0x000000020e0e7819 */ /* 0x000fca00000006ff */
        /* <DEDUP_REMOVED lines=11> */
.L_x_1331:
[----:B------:R-:W0:Y:S02]  /*3fb0*/  LDS R12, [R11] ;  /* 0x000000000b0c7984 */ /* 0x000e240000000800 */
[----:B0-----:R-:W-:-:S05]  /*3fc0*/  HADD2 R13, R12, R6 ;  /* 0x000000060c0d7230 */ /* 0x001fca0000000000 */
[----:B------:R-:W0:Y:S02]  /*3fd0*/  ATOMS.CAST.SPIN P0, [R11], R12, R13 ;  /* 0x0000000c0b00758d */ /* 0x000e24000180000d */
[----:B0-----:R-:W-:Y:S05]  /*3fe0*/  @!P0 BRA `(.L_x_1331) ;  /* 0xfffffffc00f08947 */ /* 0x001fea000383ffff */
[----:B------:R-:W-:Y:S05]  /*3ff0*/  BRA `(.L_x_1329) ;  /* 0x00000000000c7947 */ /* 0x000fea0003800000 */
.L_x_1330:
[----:B------:R-:W2:Y:S02]  /*4000*/  LD.E R6, desc[UR8][R14.64] ;  /* 0x000000080e067980 */ /* 0x000ea4000c101900 */
[----:B--2---:R-:W-:-:S05]  /*4010*/  IADD3 R11, PT, PT, R11, R6, RZ ;  /* 0x000000060b0b7210 */ /* 0x004fca0007ffe0ff */
[----:B------:R0:W-:Y:S02]  /*4020*/  ST.E desc[UR8][R14.64], R11 ;  /* 0x0000000b0e007985 */ /* 0x0001e4000c101908 */
.L_x_1329:
[----:B------:R-:W-:Y:S05]  /*4030*/  BSYNC.RECONVERGENT B0 ;  /* 0x0000000000007941 */ /* 0x000fea0003800200 */
.L_x_1328:
[----:B------:R1:W-:Y:S01]  /*4040*/  ATOM.E.ADD.F16x2.RN.STRONG.GPU P0, RZ, desc[UR8][R14.64+0x4], R16 ;  /* 0x800004100eff79a2 */ /* 0x0003e2000c10e108 */
[----:B------:R-:W-:Y:S04]  /*4050*/  BSSY.RECONVERGENT B0, `(.L_x_1332) ;  /* 0x000000e000007945 */ /* 0x000fe80003800200 */
[----:B-1----:R-:W-:Y:S05]  /*4060*/  @P0 BRA `(.L_x_1333) ;  /* 0x0000000000300947 */ /* 0x002fea0003800000 */
[----:B------:R-:W1:Y:S02]  /*4070*/  QSPC.E.S P0, RZ, [R14+0x4] ;  /* 0x000004000eff73aa */ /* 0x000e640000000500 */
[----:B-1----:R-:W-:Y:S05]  /*4080*/  @!P0 BRA `(.L_x_1334) ;  /* 0x00000000001c8947 */ /* 0x002fea0003800000 */
[----:B------:R-:W-:-:S04]  /*4090*/  MOV R12, R14 ;  /* 0x0000000e000c7202 */ /* 0x000fc80000000f00 */
[----:B------:R-:W-:-:S07]  /*40a0*/  MOV R6, R12 ;  /* 0x0000000c00067202 */ /* 0x000fce0000000f00 */
.L_x_1335:
[----:B------:R-:W1:Y:S02]  /*40b0*/  LDS R12, [R6+0x4] ;  /* 0x00000400060c7984 */ /* 0x000e640000000800 */
[----:B-1----:R-:W-:-:S05]  /*40c0*/  HFMA2 R13, R12, 1, 1, R5 ;  /* 0x3c003c000c0d7831 */ /* 0x002fca0000000005 */
[----:B------:R-:W1:Y:S02]  /*40d0*/  ATOMS.CAST.SPIN P0, [R6+0x4], R12, R13 ;  /* 0x0000040c0600758d */ /* 0x000e64000180000d */
[----:B-1----:R-:W-:Y:S05]  /*40e0*/  @!P0 BRA `(.L_x_1335) ;  /* 0xfffffffc00f08947 */ /* 0x002fea000383ffff */
[----:B------:R-:W-:Y:S05]  /*40f0*/  BRA `(.L_x_1333) ;  /* 0x00000000000c7947 */ /* 0x000fea0003800000 */
.L_x_1334:
[----:B------:R-:W2:Y:S02]  /*4100*/  LD.E R5, desc[UR8][R14.64+0x4] ;  /* 0x000004080e057980 */ /* 0x000ea4000c101900 */
[----:B--2---:R-:W-:-:S05]  /*4110*/  IADD3 R5, PT, PT, R16, R5, RZ ;  /* 0x0000000510057210 */ /* 0x004fca0007ffe0ff */
[----:B------:R1:W-:Y:S02]  /*4120*/  ST.E desc[UR8][R14.64+0x4], R5 ;  /* 0x000004050e007985 */ /* 0x0003e4000c101908 */
.L_x_1333:
[----:B------:R-:W-:Y:S05]  /*4130*/  BSYNC.RECONVERGENT B0 ;  /* 0x0000000000007941 */ /* 0x000fea0003800200 */
.L_x_1332:
        /* <DEDUP_REMOVED lines=11> */
.L_x_1339:
[----:B------:R-:W0:Y:S02]  /*41f0*/  LDS R4, [R12] ;  /* 0x000000000c047984 */ /* 0x000e240000000800 */
[----:B0-----:R-:W-:-:S05]  /*4200*/  HADD2 R5, R4, R11 ;  /* 0x0000000b04057230 */ /* 0x001fca0000000000 */
[----:B------:R-:W0:Y:S02]  /*4210*/  ATOMS.CAST.SPIN P0, [R12], R4, R5 ;  /* 0x000000040c00758d */ /* 0x000e240001800005 */
[----:B0-----:R-:W-:Y:S05]  /*4220*/  @!P0 BRA `(.L_x_1339) ;  /* 0xfffffffc00f08947 */ /* 0x001fea000383ffff */
[----:B------:R-:W-:Y:S05]  /*4230*/  BRA `(.L_x_1337) ;  /* 0x00000000000c7947 */ /* 0x000fea0003800000 */
.L_x_1338:
[----:B------:R-:W2:Y:S02]  /*4240*/  LD.E R4, desc[UR8][R14.64] ;  /* 0x000000080e047980 */ /* 0x000ea4000c101900 */
[----:B--2---:R-:W-:-:S05]  /*4250*/  IADD3 R5, PT, PT, R5, R4, RZ ;  /* 0x0000000405057210 */ /* 0x004fca0007ffe0ff */
[----:B------:R0:W-:Y:S02]  /*4260*/  ST.E desc[UR8][R14.64], R5 ;  /* 0x000000050e007985 */ /* 0x0001e4000c101908 */
.L_x_1337:
[----:B------:R-:W-:Y:S05]  /*4270*/  BSYNC.RECONVERGENT B0 ;  /* 0x0000000000007941 */ /* 0x000fea0003800200 */
.L_x_1336:
[----:B------:R1:W-:Y:S01]  /*4280*/  ATOM.E.ADD.F16x2.RN.STRONG.GPU P0, RZ, desc[UR8][R14.64+0x4], R6 ;  /* 0x800004060eff79a2 */ /* 0x0003e2000c10e108 */
[----:B------:R-:W-:Y:S04]  /*4290*/  BSSY.RECONVERGENT B0, `(.L_x_1340) ;  /* 0x000000e000007945 */ /* 0x000fe80003800200 */
[----:B-1----:R-:W-:Y:S05]  /*42a0*/  @P0 BRA `(.L_x_1341) ;  /* 0x0000000000300947 */ /* 0x002fea0003800000 */
[----:B------:R-:W1:Y:S02]  /*42b0*/  QSPC.E.S P0, RZ, [R14+0x4] ;  /* 0x000004000eff73aa */ /* 0x000e640000000500 */
[----:B-1----:R-:W-:Y:S05]  /*42c0*/  @!P0 BRA `(.L_x_1342) ;  /* 0x00000000001c8947 */ /* 0x002fea0003800000 */
[----:B------:R-:W-:-:S04]  /*42d0*/  MOV R4, R14 ;  /* 0x0000000e00047202 */ /* 0x000fc80000000f00 */
[----:B------:R-:W-:-:S07]  /*42e0*/  MOV R6, R4 ;  /* 0x0000000400067202 */ /* 0x000fce0000000f00 */
.L_x_1343:
[----:B------:R-:W0:Y:S02]  /*42f0*/  LDS R4, [R6+0x4] ;  /* 0x0000040006047984 */ /* 0x000e240000000800 */
[----:B0-----:R-:W-:-:S05]  /*4300*/  HFMA2 R5, R4, 1, 1, R3 ;  /* 0x3c003c0004057831 */ /* 0x001fca0000000003 */
[----:B------:R-:W0:Y:S02]  /*4310*/  ATOMS.CAST.SPIN P0, [R6+0x4], R4, R5 ;  /* 0x000004040600758d */ /* 0x000e240001800005 */
[----:B0-----:R-:W-:Y:S05]  /*4320*/  @!P0 BRA `(.L_x_1343) ;  /* 0xfffffffc00f08947 */ /* 0x001fea000383ffff */
[----:B------:R-:W-:Y:S05]  /*4330*/  BRA `(.L_x_1341) ;  /* 0x00000000000c7947 */ /* 0x000fea0003800000 */
.L_x_1342:
[----:B------:R-:W2:Y:S02]  /*4340*/  LD.E R3, desc[UR8][R14.64+0x4] ;  /* 0x000004080e037980 */ /* 0x000ea4000c101900 */
[----:B--2---:R-:W-:-:S05]  /*4350*/  IADD3 R3, PT, PT, R6, R3, RZ ;  /* 0x0000000306037210 */ /* 0x004fca0007ffe0ff */
[----:B------:R1:W-:Y:S02]  /*4360*/  ST.E desc[UR8][R14.64+0x4], R3 ;  /* 0x000004030e007985 */ /* 0x0003e4000c101908 */
.L_x_1341:
[----:B------:R-:W-:Y:S05]  /*4370*/  BSYNC.RECONVERGENT B0 ;  /* 0x0000000000007941 */ /* 0x000fea0003800200 */
.L_x_1340:
        /* <DEDUP_REMOVED lines=11> */
.L_x_1347:
[----:B------:R-:W0:Y:S02]  /*4430*/  LDS R2, [R4] ;  /* 0x0000000004027984 */ /* 0x000e240000000800 */
[----:B0-----:R-:W-:-:S05]  /*4440*/  HADD2 R3, R2, R5 ;  /* 0x0000000502037230 */ /* 0x001fca0000000000 */
[----:B------:R-:W0:Y:S02]  /*4450*/  ATOMS.CAST.SPIN P0, [R4], R2, R3 ;  /* 0x000000020400758d */ /* 0x000e240001800003 */
[----:B0-----:R-:W-:Y:S05]  /*4460*/  @!P0 BRA `(.L_x_1347) ;  /* 0xfffffffc00f08947 */ /* 0x001fea000383ffff */
[----:B------:R-:W-:Y:S05]  /*4470*/  BRA `(.L_x_1345) ;  /* 0x00000000000c7947 */ /* 0x000fea0003800000 */
.L_x_1346:
[----:B------:R-:W2:Y:S02]  /*4480*/  LD.E R2, desc[UR8][R14.64] ;  /* 0x000000080e027980 */ /* 0x000ea4000c101900 */
[----:B--2---:R-:W-:-:S05]  /*4490*/  IADD3 R3, PT, PT, R3, R2, RZ ;  /* 0x0000000203037210 */ /* 0x004fca0007ffe0ff */
[----:B------:R0:W-:Y:S02]  /*44a0*/  ST.E desc[UR8][R14.64], R3 ;  /* 0x000000030e007985 */ /* 0x0001e4000c101908 */
.L_x_1345:
[----:B------:R-:W-:Y:S05]  /*44b0*/  BSYNC.RECONVERGENT B0 ;  /* 0x0000000000007941 */ /* 0x000fea0003800200 */
.L_x_1344:
[----:B------:R1:W-:Y:S01]  /*44c0*/  ATOM.E.ADD.F16x2.RN.STRONG.GPU P0, RZ, desc[UR8][R14.64+0x4], R11 ;  /* 0x8000040b0eff79a2 */ /* 0x0003e2000c10e108 */
[----:B------:R-:W-:Y:S04]  /*44d0*/  BSSY.RECONVERGENT B0, `(.L_x_1348) ;  /* 0x000000e000007945 */ /* 0x000fe80003800200 */
[----:B-1----:R-:W-:Y:S05]  /*44e0*/  @P0 BRA `(.L_x_1349) ;  /* 0x0000000000300947 */ /* 0x002fea0003800000 */
[----:B------:R-:W1:Y:S02]  /*44f0*/  QSPC.E.S P0, RZ, [R14+0x4] ;  /* 0x000004000eff73aa */ /* 0x000e640000000500 */
[----:B-1----:R-:W-:Y:S05]  /*4500*/  @!P0 BRA `(.L_x_1350) ;  /* 0x00000000001c8947 */ /* 0x002fea0003800000 */
[----:B------:R-:W-:-:S04]  /*4510*/  MOV R2, R14 ;  /* 0x0000000e00027202 */ /* 0x000fc80000000f00 */
[----:B------:R-:W-:-:S07]  /*4520*/  MOV R4, R2 ;  /* 0x0000000200047202 */ /* 0x000fce0000000f00 */
.L_x_1351:
[----:B------:R-:W0:Y:S02]  /*4530*/  LDS R2, [R4+0x4] ;  /* 0x0000040004027984 */ /* 0x000e240000000800 */
[----:B0-----:R-:W-:-:S05]  /*4540*/  HFMA2 R3, R2, 1, 1, R0 ;  /* 0x3c003c0002037831 */ /* 0x001fca0000000000 */
[----:B------:R-:W0:Y:S02]  /*4550*/  ATOMS.CAST.SPIN P0, [R4+0x4], R2, R3 ;  /* 0x000004020400758d */ /* 0x000e240001800003 */
[----:B0-----:R-:W-:Y:S05]  /*4560*/  @!P0 BRA `(.L_x_1351) ;  /* 0xfffffffc00f08947 */ /* 0x001fea000383ffff */
[----:B------:R-:W-:Y:S05]  /*4570*/  BRA `(.L_x_1349) ;  /* 0x00000000000c7947 */ /* 0x000fea0003800000 */
.L_x_1350:
[----:B------:R-:W0:Y:S02]  /*4580*/  LD.E R0, desc[UR8][R14.64+0x4] ;  /* 0x000004080e007980 */ /* 0x000e24000c101900 */
[----:B0-----:R-:W-:-:S05]  /*4590*/  IADD3 R3, PT, PT, R11, R0, RZ ;  /* 0x000000000b037210 */ /* 0x001fca0007ffe0ff */
[----:B------:R1:W-:Y:S02]  /*45a0*/  ST.E desc[UR8][R14.64+0x4], R3 ;  /* 0x000004030e007985 */ /* 0x0003e4000c101908 */
.L_x_1349:
[----:B------:R-:W-:Y:S05]  /*45b0*/  BSYNC.RECONVERGENT B0 ;  /* 0x0000000000007941 */ /* 0x000fea0003800200 */
.L_x_1348:
        /* <DEDUP_REMOVED lines=8> */
.L_x_1355:
[----:B------:R-:W0:Y:S02]  /*4640*/  LDS R2, [R0] ;  /* 0x0000000000027984 */ /* 0x000e240000000800 */
[----:B0-----:R-:W-:-:S05]  /*4650*/  HADD2 R3, R2, R10 ;  /* 0x0000000a02037230 */ /* 0x001fca0000000000 */
[----:B------:R-:W0:Y:S02]  /*4660*/  ATOMS.CAST.SPIN P0, [R0], R2, R3 ;  /* 0x000000020000758d */ /* 0x000e240001800003 */
[----:B0-----:R-:W-:Y:S05]  /*4670*/  @!P0 BRA `(.L_x_1355) ;  /* 0xfffffffc00f08947 */ /* 0x001fea000383ffff */
[----:B------:R-:W-:Y:S05]  /*4680*/  BRA `(.L_x_1353) ;  /* 0x00000000000c7947 */ /* 0x000fea0003800000 */
.L_x_1354:
[----:B------:R-:W2:Y:S02]  /*4690*/  LD.E R0, desc[UR8][R14.64] ;  /* 0x000000080e007980 */ /* 0x000ea4000c101900 */
[----:B--2---:R-:W-:-:S05]  /*46a0*/  IADD3 R3, PT, PT, R10, R0, RZ ;  /* 0x000000000a037210 */ /* 0x004fca0007ffe0ff */
[----:B------:R0:W-:Y:S02]  /*46b0*/  ST.E desc[UR8][R14.64], R3 ;  /* 0x000000030e007985 */ /* 0x0001e4000c101908 */
.L_x_1353:
[----:B------:R-:W-:Y:S05]  /*46c0*/  BSYNC.RECONVERGENT B0 ;  /* 0x0000000000007941 */ /* 0x000fea0003800200 */
.L_x_1352:
[----:B------:R1:W-:Y:S01]  /*46d0*/  ATOM.E.ADD.F16x2.RN.STRONG.GPU P0, RZ, desc[UR8][R14.64+0x4], R9 ;  /* 0x800004090eff79a2 */ /* 0x0003e2000c10e108 */
[----:B------:R-:W-:Y:S04]  /*46e0*/  BSSY.RECONVERGENT B0, `(.L_x_1356) ;  /* 0x000000e000007945 */ /* 0x000fe80003800200 */
[----:B-1----:R-:W-:Y:S05]  /*46f0*/  @P0 BRA `(.L_x_1357) ;  /* 0x0000000000300947 */ /* 0x002fea0003800000 */
[----:B------:R-:W1:Y:S02]  /*4700*/  QSPC.E.S P0, RZ, [R14+0x4] ;  /* 0x000004000eff73aa */ /* 0x000e640000000500 */
[----:B-1----:R-:W-:Y:S05]  /*4710*/  @!P0 BRA `(.L_x_1358) ;  /* 0x00000000001c8947 */ /* 0x002fea0003800000 */
[----:B------:R-:W-:-:S04]  /*4720*/  MOV R2, R14 ;  /* 0x0000000e00027202 */ /* 0x000fc80000000f00 */
[----:B------:R-:W-:-:S07]  /*4730*/  MOV R0, R2 ;  /* 0x0000000200007202 */ /* 0x000fce0000000f00 */
.L_x_1359:
[----:B------:R-:W0:Y:S02]  /*4740*/  LDS R2, [R0+0x4] ;  /* 0x0000040000027984 */ /* 0x000e240000000800 */
[----:B0-----:R-:W-:-:S05]  /*4750*/  HFMA2 R3, R2, 1, 1, R9 ;  /* 0x3c003c0002037831 */ /* 0x001fca0000000009 */
[----:B------:R-:W0:Y:S02]  /*4760*/  ATOMS.CAST.SPIN P0, [R0+0x4], R2, R3 ;  /* 0x000004020000758d */ /* 0x000e240001800003 */
[----:B0-----:R-:W-:Y:S05]  /*4770*/  @!P0 BRA `(.L_x_1359) ;  /* 0xfffffffc00f08947 */ /* 0x001fea000383ffff */
[----:B------:R-:W-:Y:S05]  /*4780*/  BRA `(.L_x_1357) ;  /* 0x00000000000c7947 */ /* 0x000fea0003800000 */
.L_x_1358:
[----:B------:R-:W0:Y:S02]  /*4790*/  LD.E R0, desc[UR8][R14.64+0x4] ;  /* 0x000004080e007980 */ /* 0x000e24000c101900 */
[----:B0-----:R-:W-:-:S05]  /*47a0*/  IADD3 R3, PT, PT, R9, R0, RZ ;  /* 0x0000000009037210 */ /* 0x001fca0007ffe0ff */
[----:B------:R1:W-:Y:S02]  /*47b0*/  ST.E desc[UR8][R14.64+0x4], R3 ;  /* 0x000004030e007985 */ /* 0x0003e4000c101908 */
.L_x_1357:
[----:B------:R-:W-:Y:S05]  /*47c0*/  BSYNC.RECONVERGENT B0 ;  /* 0x0000000000007941 */ /* 0x000fea0003800200 */
.L_x_1356:
        /* <DEDUP_REMOVED lines=8> */
.L_x_1363:
[----:B------:R-:W0:Y:S02]  /*4850*/  LDS R2, [R0] ;  /* 0x0000000000027984 */ /* 0x000e240000000800 */
[----:B0-----:R-:W-:-:S05]  /*4860*/  HADD2 R3, R2, R8 ;  /* 0x0000000802037230 */ /* 0x001fca0000000000 */
[----:B------:R-:W0:Y:S02]  /*4870*/  ATOMS.CAST.SPIN P0, [R0], R2, R3 ;  /* 0x000000020000758d */ /* 0x000e240001800003 */
[----:B0-----:R-:W-:Y:S05]  /*4880*/  @!P0 BRA `(.L_x_1363) ;  /* 0xfffffffc00f08947 */ /* 0x001fea000383ffff */
[----:B------:R-:W-:Y:S05]  /*4890*/  BRA `(.L_x_1361) ;  /* 0x00000000000c7947 */ /* 0x000fea0003800000 */
.L_x_1362:
[----:B------:R-:W2:Y:S02]  /*48a0*/  LD.E R0, desc[UR8][R14.64] ;  /* 0x000000080e007980 */ /* 0x000ea4000c101900 */
[----:B--2---:R-:W-:-:S05]  /*48b0*/  IADD3 R3, PT, PT, R8, R0, RZ ;  /* 0x0000000008037210 */ /* 0x004fca0007ffe0ff */
[----:B------:R0:W-:Y:S02]  /*48c0*/  ST.E desc[UR8][R14.64], R3 ;  /* 0x000000030e007985 */ /* 0x0001e4000c101908 */
.L_x_1361:
[----:B------:R-:W-:Y:S05]  /*48d0*/  BSYNC.RECONVERGENT B0 ;  /* 0x0000000000007941 */ /* 0x000fea0003800200 */
.L_x_1360:
[----:B------:R1:W-:Y:S02]  /*48e0*/  ATOM.E.ADD.F16x2.RN.STRONG.GPU P0, RZ, desc[UR8][R14.64+0x4], R7 ;  /* 0x800004070eff79a2 */ /* 0x0003e4000c10e108 */
[----:B-1----:R-:W-:Y:S05]  /*48f0*/  @P0 EXIT ;  /* 0x000000000000094d */ /* 0x002fea0003800000 */
[----:B------:R-:W1:Y:S02]  /*4900*/  QSPC.E.S P0, RZ, [R14+0x4] ;  /* 0x000004000eff73aa */ /* 0x000e640000000500 */
[----:B-1----:R-:W-:Y:S05]  /*4910*/  @!P0 BRA `(.L_x_1364) ;  /* 0x00000000001c8947 */ /* 0x002fea0003800000 */
[----:B------:R-:W-:-:S04]  /*4920*/  MOV R2, R14 ;  /* 0x0000000e00027202 */ /* 0x000fc80000000f00 */
[----:B------:R-:W-:-:S07]  /*4930*/  MOV R0, R2 ;  /* 0x0000000200007202 */ /* 0x000fce0000000f00 */
.L_x_1365:
[----:B------:R-:W0:Y:S02]  /*4940*/  LDS R2, [R0+0x4] ;  /* 0x0000040000027984 */ /* 0x000e240000000800 */
[----:B0-----:R-:W-:-:S05]  /*4950*/  HFMA2 R3, R2, 1, 1, R7 ;  /* 0x3c003c0002037831 */ /* 0x001fca0000000007 */
[----:B------:R-:W0:Y:S02]  /*4960*/  ATOMS.CAST.SPIN P0, [R0+0x4], R2, R3 ;  /* 0x000004020000758d */ /* 0x000e240001800003 */
[----:B0-----:R-:W-:Y:S05]  /*4970*/  @!P0 BRA `(.L_x_1365) ;  /* 0xfffffffc00f08947 */ /* 0x001fea000383ffff */
[----:B------:R-:W-:Y:S05]  /*4980*/  EXIT ;  /* 0x000000000000794d */ /* 0x000fea0003800000 */
.L_x_1364:
[----:B------:R-:W0:Y:S02]  /*4990*/  LD.E R0, desc[UR8][R14.64+0x4] ;  /* 0x000004080e007980 */ /* 0x000e24000c101900 */
[----:B0-----:R-:W-:-:S05]  /*49a0*/  IADD3 R3, PT, PT, R7, R0, RZ ;  /* 0x0000000007037210 */ /* 0x001fca0007ffe0ff */
[----:B------:R-:W-:Y:S01]  /*49b0*/  ST.E desc[UR8][R14.64+0x4], R3 ;  /* 0x000004030e007985 */ /* 0x000fe2000c101908 */
[----:B------:R-:W-:Y:S05]  /*49c0*/  EXIT ;  /* 0x000000000000794d */ /* 0x000fea0003800000 */
.L_x_1366:
        /* <DEDUP_REMOVED lines=11> */
.L_x_1871:


//--------------------- .text._ZN4vllm4gptq33gemm_half_q_half_gptq_2bit_kernelILb1ELi5EEEvPK6__halfPKjS6_S4_PS2_iiiibPKi --------------------------
	.section	.text._ZN4vllm4gptq33gemm_half_q_half_gptq_2bit_kernelILb1ELi5EEEvPK6__halfPKjS6_S4_PS2_iiiibPKi,"ax",@progbits
	.align	128
        .global         _ZN4vllm4gptq33gemm_half_q_half_gptq_2bit_kernelILb1ELi5EEEvPK6__halfPKjS6_S4_PS2_iiiibPKi
        .type           _ZN4vllm4gptq33gemm_half_q_half_gptq_2bit_kernelILb1ELi5EEEvPK6__halfPKjS6_S4_PS2_iiiibPKi,@function
        .size           _ZN4vllm4gptq33gemm_half_q_half_gptq_2bit_kernelILb1ELi5EEEvPK6__halfPKjS6_S4_PS2_iiiibPKi,(.L_x_1872 - _ZN4vllm4gptq33gemm_half_q_half_gptq_2bit_kernelILb1ELi5EEEvPK6__halfPKjS6_S4_PS2_iiiibPKi)
        .other          _ZN4vllm4gptq33gemm_half_q_half_gptq_2bit_kernelILb1ELi5EEEvPK6__halfPKjS6_S4_PS2_iiiibPKi,@"STO_CUDA_ENTRY STV_DEFAULT"
_ZN4vllm4gptq33gemm_half_q_half_gptq_2bit_kernelILb1ELi5EEEvPK6__halfPKjS6_S4_PS2_iiiibPKi:
.text._ZN4vllm4gptq33gemm_half_q_half_gptq_2bit_kernelILb1ELi5EEEvPK6__halfPKjS6_S4_PS2_iiiibPKi:
        /* <DEDUP_REMOVED lines=11> */
[----:B------:R-:W-:-:S03]  /*00b0*/  ISETP.GE.U32.AND P0, PT, R10, R67, PT ;  /* 0x000000430a00720c */ /* 0x000fc60003f06070 */
[----:B------:R-:W-:-:S10]  /*00c0*/  IMAD.SHL.U32 R0, R0, 0x4, RZ ;  /* 0x0000000400007824 */ /* 0x000fd400078e00ff */
        /* <DEDUP_REMOVED lines=22> */
[----:B------:R-:W-:Y:S02]  /*0230*/  IADD3 R9, PT, PT, R8, R3, RZ ;  /* 0x0000000308097210 */ /* 0x000fe40007ffe0ff */
[----:B------:R-:W-:Y:S02]  /*0240*/  LEA.HI.X R7, R7, UR7, R14, 0x1, P1 ;  /* 0x0000000707077c11 */ /* 0x000fe400088f0c0e */
[C---:B------:R-:W-:Y:S01]  /*0250*/  IADD3 R14, P0, PT, R10.reuse, R8, RZ ;  /* 0x000000080a0e7210 */ /* 0x040fe20007f1e0ff */
[----:B------:R-:W-:Y:S01]  /*0260*/  IMAD.IADD R11, R9, 0x1, R3 ;  /* 0x00000001090b7824 */ /* 0x000fe200078e0203 */
[----:B------:R-:W-:Y:S01]  /*0270*/  IADD3 R17, P1, PT, R10, R9, RZ ;  /* 0x000000090a117210 */ /* 0x000fe20007f3e0ff */
[----:B------:R-:W2:Y:S01]  /*0280*/  LDG.E.U16.CONSTANT R5, desc[UR8][R4.64] ;  /* 0x0000000804057981 */ /* 0x000ea2000c1e9500 */
[----:B------:R-:W-:-:S02]  /*0290*/  LEA.HI.X.SX32 R19, R8, RZ, 0x1, P0 ;  /* 0x000000ff08137211 */ /* 0x000fc400000f0eff */
[----:B------:R-:W-:Y:S01]  /*02a0*/  LEA R8, P0, R14, UR6, 0x1 ;  /* 0x000000060e087c11 */ /* 0x000fe2000f8008ff */
[----:B------:R-:W3:Y:S01]  /*02b0*/  LDG.E.U16.CONSTANT R7, desc[UR8][R6.64] ;  /* 0x0000000806077981 */ /* 0x000ee2000c1e9500 */
[----:B------:R-:W-:Y:S02]  /*02c0*/  IADD3 R15, P2, PT, R10, R11, RZ ;  /* 0x0000000b0a0f7210 */ /* 0x000fe40007f5e0ff */
[----:B------:R-:W-:Y:S02]  /*02d0*/  LEA.HI.X.SX32 R18, R9, RZ, 0x1, P1 ;  /* 0x000000ff09127211 */ /* 0x000fe400008f0eff */
[----:B------:R-:W-:Y:S02]  /*02e0*/  LEA.HI.X R9, R14, UR7, R19, 0x1, P0 ;  /* 0x000000070e097c11 */ /* 0x000fe400080f0c13 */
[----:B------:R-:W-:Y:S02]  /*02f0*/  LEA R10, P1, R17, UR6, 0x1 ;  /* 0x00000006110a7c11 */ /* 0x000fe4000f8208ff */
[----:B------:R-:W-:-:S02]  /*0300*/  LEA.HI.X.SX32 R16, R11, RZ, 0x1, P2 ;  /* 0x000000ff0b107211 */ /* 0x000fc400010f0eff */
[----:B------:R-:W-:Y:S01]  /*0310*/  LEA R14, P0, R15, UR6, 0x1 ;  /* 0x000000060f0e7c11 */ /* 0x000fe2000f8008ff */
        /* <DEDUP_REMOVED lines=11> */
.L_x_1369:
        /* <DEDUP_REMOVED lines=8> */
[----:B------:R-:W-:Y:S01]  /*0450*/  IMAD.IADD R23, R21, 0x1, R3 ;  /* 0x0000000115177824 */ /* 0x000fe200078e0203 */
[----:B--2---:R-:W-:Y:S02]  /*0460*/  SHF.R.S32.HI R8, RZ, 0x1f, R4 ;  /* 0x0000001fff087819 */ /* 0x004fe40000011404 */
[-C--:B------:R-:W-:Y:S02]  /*0470*/  IADD3 R7, P0, PT, R9, R4.reuse, RZ ;  /* 0x0000000409077210 */ /* 0x080fe40007f1e0ff */
[----:B------:R-:W-:Y:S02]  /*0480*/  IADD3 R11, P2, PT, R21, R4, RZ ;  /* 0x00000004150b7210 */ /* 0x000fe40007f5e0ff */
[----:B------:R-:W-:Y:S02]  /*0490*/  LEA.HI.X.SX32 R10, R9, R8, 0x1, P0 ;  /* 0x00000008090a7211 */ /* 0x000fe400000f0eff */
[----:B0-----:R-:W-:Y:S02]  /*04a0*/  LEA R6, P1, R7, UR6, 0x1 ;  /* 0x0000000607067c11 */ /* 0x001fe4000f8208ff */
[----:B------:R-:W-:-:S02]  /*04b0*/  IADD3 R5, P0, PT, R17, R4, RZ ;  /* 0x0000000411057210 */ /* 0x000fc40007f1e0ff */
[----:B------:R-:W-:Y:S02]  /*04c0*/  LEA.HI.X R7, R7, UR7, R10, 0x1, P1 ;  /* 0x0000000707077c11 */ /* 0x000fe400088f0c0a */
[-C--:B------:R-:W-:Y:S02]  /*04d0*/  IADD3 R9, P1, PT, R19, R4.reuse, RZ ;  /* 0x0000000413097210 */ /* 0x080fe40007f3e0ff */
[----:B------:R-:W-:Y:S02]  /*04e0*/  IADD3 R15, P3, PT, R23, R4, RZ ;  /* 0x00000004170f7210 */ /* 0x000fe40007f7e0ff */
[-C--:B------:R-:W-:Y:S01]  /*04f0*/  LEA.HI.X.SX32 R22, R17, R8.reuse, 0x1, P0 ;  /* 0x0000000811167211 */ /* 0x080fe200000f0eff */
[----:B------:R-:W2:Y:S01]  /*0500*/  LDG.E.U16.CONSTANT R7, desc[UR8][R6.64] ;  /* 0x0000000806077981 */ /* 0x000ea2000c1e9500 */
[-C--:B------:R-:W-:Y:S02]  /*0510*/  LEA.HI.X.SX32 R20, R19, R8.reuse, 0x1, P1 ;  /* 0x0000000813147211 */ /* 0x080fe400008f0eff */
[----:B------:R-:W-:-:S02]  /*0520*/  LEA.HI.X.SX32 R18, R21, R8, 0x1, P2 ;  /* 0x0000000815127211 */ /* 0x000fc400010f0eff */
[----:B------:R-:W-:Y:S02]  /*0530*/  LEA.HI.X.SX32 R16, R23, R8, 0x1, P3 ;  /* 0x0000000817107211 */ /* 0x000fe400018f0eff */
[----:B------:R-:W-:Y:S02]  /*0540*/  LEA R4, P0, R5, UR6, 0x1 ;  /* 0x0000000605047c11 */ /* 0x000fe4000f8008ff */
[----:B------:R-:W-:Y:S02]  /*0550*/  LEA R8, P1, R9, UR6, 0x1 ;  /* 0x0000000609087c11 */ /* 0x000fe4000f8208ff */
[----:B------:R-:W-:Y:S02]  /*0560*/  LEA R10, P2, R11, UR6, 0x1 ;  /* 0x000000060b0a7c11 */ /* 0x000fe4000f8408ff */
[----:B------:R-:W-:Y:S02]  /*0570*/  LEA R14, P3, R15, UR6, 0x1 ;  /* 0x000000060f0e7c11 */ /* 0x000fe4000f8608ff */
[----:B------:R-:W-:-:S02]  /*0580*/  LEA.HI.X R5, R5, UR7, R22, 0x1, P0 ;  /* 0x0000000705057c11 */ /* 0x000fc400080f0c16 */
        /* <DEDUP_REMOVED lines=12> */
.L_x_1368:
[----:B------:R-:W-:Y:S05]  /*0650*/  BSYNC.RECONVERGENT B0 ;  /* 0x0000000000007941 */ /* 0x000fea0003800200 */
.L_x_1367:
[----:B------:R-:W0:Y:S02]  /*0660*/  LDCU UR4, c[0x0][0x3ac] ;  /* 0x00007580ff0477ac */ /* 0x000e240008000800 */
[----:B01----:R-:W-:-:S04]  /*0670*/  MOV R9, UR4 ;  /* 0x0000000400097c02 */ /* 0x003fc80008000f00 */
[----:B------:R-:W-:-:S13]  /*0680*/  ISETP.GE.AND P0, PT, R0, R9, PT ;  /* 0x000000090000720c */ /* 0x000fda0003f06270 */
[----:B------:R-:W-:Y:S05]  /*0690*/  @P0 EXIT ;  /* 0x000000000000094d */ /* 0x000fea0003800000 */
[----:B------:R-:W0:Y:S01]  /*06a0*/  LDC R8, c[0x0][0x3b4] ;  /* 0x0000ed00ff087b82 */ /* 0x000e220000000800 */
[----:B------:R-:W-:Y:S01]  /*06b0*/  IMAD R2, R2, R9, RZ ;  /* 0x0000000902027224 */ /* 0x000fe200078e02ff */
[----:B------:R-:W1:Y:S01]  /*06c0*/  LDCU.64 UR4, c[0x0][0x388] ;  /* 0x00007100ff0477ac */ /* 0x000e620008000a00 */
[----:B------:R-:W-:-:S05]  /*06d0*/  PRMT R12, RZ, 0x5410, RZ ;  /* 0x00005410ff0c7816 */ /* 0x000fca00000000ff */
[----:B------:R-:W2:Y:S08]  /*06e0*/  LDC.64 R14, c[0x0][0x390] ;  /* 0x0000e400ff0e7b82 */ /* 0x000eb00000000a00 */
[----:B------:R-:W3:Y:S01]  /*06f0*/  LDC.64 R16, c[0x0][0x398] ;  /* 0x0000e600ff107b82 */ /* 0x000ee20000000a00 */
[----:B0-----:R-:W-:-:S04]  /*0700*/  IABS R7, R8 ;  /* 0x0000000800077213 */ /* 0x001fc80000000000 */
[----:B------:R-:W0:Y:S08]  /*0710*/  I2F.RP R6, R7 ;  /* 0x0000000700067306 */ /* 0x000e300000209400 */
[----:B0-----:R-:W0:Y:S02]  /*0720*/  MUFU.RCP R6, R6 ;  /* 0x0000000600067308 */ /* 0x001e240000001000 */
[----:B0-----:R-:W-:-:S06]  /*0730*/  IADD3 R4, PT, PT, R6, 0xffffffe, RZ ;  /* 0x0ffffffe06047810 */ /* 0x001fcc0007ffe0ff */
[----:B------:R0:W4:Y:S02]  /*0740*/  F2I.FTZ.U32.TRUNC.NTZ R5, R4 ;  /* 0x0000000400057305 */ /* 0x000124000021f000 */
[----:B0-----:R-:W-:Y:S01]  /*0750*/  IMAD.MOV.U32 R4, RZ, RZ, RZ ;  /* 0x000000ffff047224 */ /* 0x001fe200078e00ff */
        /* <DEDUP_REMOVED lines=20> */
[----:B------:R-:W-:-:S05]  /*08a0*/  @P0 VIADD R5, R5, 0x1 ;  /* 0x0000000105050836 */ /* 0x000fca0000000000 */
[----:B------:R-:W-:-:S04]  /*08b0*/  MOV R60, R5 ;  /* 0x00000005003c7202 */ /* 0x000fc80000000f00 */
[----:B------:R-:W-:Y:S02]  /*08c0*/  @!P2 IADD3 R60, PT, PT, RZ, -R60, RZ ;  /* 0x8000003cff3ca210 */ /* 0x000fe40007ffe0ff */
[----:B------:R-:W-:-:S04]  /*08d0*/  @!P1 LOP3.LUT R60, RZ, R8, RZ, 0x33, !PT ;  /* 0x00000008ff3c9212 */ /* 0x000fc800078e33ff */
[----:B------:R-:W0:Y:S01]  /*08e0*/  I2F.U32.RP R6, R60 ;  /* 0x0000003c00067306 */ /* 0x000e220000209000 */
[----:B------:R-:W-:Y:S02]  /*08f0*/  IADD3 R7, PT, PT, RZ, -R60, RZ ;  /* 0x8000003cff077210 */ /* 0x000fe40007ffe0ff */
[----:B------:R-:W-:-:S05]  /*0900*/  ISETP.NE.U32.AND P2, PT, R60, RZ, PT ;  /* 0x000000ff3c00720c */ /* 0x000fca0003f45070 */
[----:B0-----:R-:W0:Y:S02]  /*0910*/  MUFU.RCP R6, R6 ;  /* 0x0000000600067308 */ /* 0x001e240000001000 */
[----:B0-----:R-:W-:Y:S02]  /*0920*/  IADD3 R4, PT, PT, R6, 0xffffffe, RZ ;  /* 0x0ffffffe06047810 */ /* 0x001fe40007ffe0ff */
[----:B------:R-:W-:-:S04]  /*0930*/  PRMT R6, RZ, 0x5410, RZ ;  /* 0x00005410ff067816 */ /* 0x000fc800000000ff */
[----:B------:R0:W4:Y:S02]  /*0940*/  F2I.FTZ.U32.TRUNC.NTZ R5, R4 ;  /* 0x0000000400057305 */ /* 0x000124000021f000 */
[----:B0-----:R-:W-:Y:S02]  /*0950*/  IMAD.MOV.U32 R4, RZ, RZ, RZ ;  /* 0x000000ffff047224 */ /* 0x001fe400078e00ff */
        /* <DEDUP_REMOVED lines=9> */
[----:B------:R-:W-:Y:S01]  /*09f0*/  ISETP.GE.U32.AND P1, PT, R5, R60, PT ;  /* 0x0000003c0500720c */ /* 0x000fe20003f26070 */
[----:B------:R-:W-:-:S05]  /*0a00*/  IMAD.SHL.U32 R5, R2, 0x8, RZ ;  /* 0x0000000802057824 */ /* 0x000fca00078e00ff */
        /* <DEDUP_REMOVED lines=44> */
.L_x_1372:
[----:B-----5:R0:W5:Y:S01]  /*0cd0*/  LDG.E.128.CONSTANT R20, desc[UR8][R68.64] ;  /* 0x0000000844147981 */ /* 0x020162000c1e9d00 */
[----:B------:R-:W-:Y:S01]  /*0ce0*/  ISETP.NE.AND P0, PT, R66, R55, PT ;  /* 0x000000374200720c */ /* 0x000fe20003f05270 */
[----:B------:R-:W-:-:S04]  /*0cf0*/  UPRMT UR5, UR6, 0x8880, URZ ;  /* 0x0000888006057896 */ /* 0x000fc800080000ff */
[----:B------:R-:W-:-:S04]  /*0d00*/  UISETP.NE.AND UP0, UPT, UR5, URZ, UPT ;  /* 0x000000ff0500728c */ /* 0x000fc8000bf05270 */
[----:B------:R-:W-:-:S04]  /*0d10*/  USEL UR5, URZ, 0x1, UP0 ;  /* 0x00000001ff057887 */ /* 0x000fc80008000000 */
[----:B0-----:R-:W-:Y:S08]  /*0d20*/  @P0 BRA `(.L_x_1371) ;  /* 0x0000000000700947 */ /* 0x001ff00003800000 */
[----:B------:R-:W0:Y:S01]  /*0d30*/  S2R R18, SR_TID.X ;  /* 0x0000000000127919 */ /* 0x000e220000002100 */
[----:B------:R-:W1:Y:S01]  /*0d40*/  LDC R13, c[0x0][0x3ac] ;  /* 0x0000eb00ff0d7b82 */ /* 0x000e620000000800 */
[----:B------:R-:W0:Y:S07]  /*0d50*/  S2R R17, SR_CTAID.X ;  /* 0x0000000000117919 */ /* 0x000e2e0000002500 */
[----:B------:R-:W2:Y:S08]  /*0d60*/  LDC.64 R8, c[0x0][0x390] ;  /* 0x0000e400ff087b82 */ /* 0x000eb00000000a00 */
[----:B------:R-:W3:Y:S01]  /*0d70*/  LDC.64 R14, c[0x0][0x398] ;  /* 0x0000e600ff0e7b82 */ /* 0x000ee20000000a00 */
[----:B-1----:R-:W-:-:S05]  /*0d80*/  IMAD R13, R64, R13, R13 ;  /* 0x0000000d400d7224 */ /* 0x002fca00078e020d */
[----:B------:R-:W-:-:S04]  /*0d90*/  SHF.R.S32.HI R16, RZ, 0x1f, R13 ;  /* 0x0000001fff107819 */ /* 0x000fc8000001140d */
[----:B------:R-:W-:Y:S01]  /*0da0*/  LEA.HI R16, R16, R13, RZ, 0x4 ;  /* 0x0000000d10107211 */ /* 0x000fe200078f20ff */
[----:B0-----:R-:W-:-:S05]  /*0db0*/  IMAD R24, R17, 0x80, R18 ;  /* 0x0000008011187824 */ /* 0x001fca00078e0212 */
[----:B------:R-:W-:Y:S02]  /*0dc0*/  LEA R17, R24, R13, 0x2 ;  /* 0x0000000d18117211 */ /* 0x000fe400078e10ff */
[----:B------:R-:W-:-:S03]  /*0dd0*/  LEA.HI.SX32 R13, R16, R65, 0x1c ;  /* 0x00000041100d7211 */ /* 0x000fc600078fe2ff */
[----:B---3--:R-:W-:-:S04]  /*0de0*/  IMAD.WIDE R14, R17, 0x2, R14 ;  /* 0x00000002110e7825 */ /* 0x008fc800078e020e */
[----:B--2---:R-:W-:Y:S01]  /*0df0*/  IMAD.WIDE R8, R13, 0x4, R8 ;  /* 0x000000040d087825 */ /* 0x004fe200078e0208 */
[----:B------:R0:W5:Y:S04]  /*0e00*/  LDG.E.CONSTANT R70, desc[UR8][R14.64] ;  /* 0x000000080e467981 */ /* 0x000168000c1e9900 */
[----:B------:R0:W5:Y:S04]  /*0e10*/  LDG.E.CONSTANT R73, desc[UR8][R14.64+0x4] ;  /* 0x000004080e497981 */ /* 0x000168000c1e9900 */
[----:B------:R-:W2:Y:S01]  /*0e20*/  LDG.E.CONSTANT R8, desc[UR8][R8.64] ;  /* 0x0000000808087981 */ /* 0x000ea2000c1e9900 */
        /* <DEDUP_REMOVED lines=12> */
.L_x_1371:
[----:B------:R-:W-:Y:S01]  /*0ef0*/  VIADD R9, R56, UR5 ;  /* 0x0000000538097c36 */ /* 0x000fe20008000000 */
[----:B------:R-:W-:Y:S02]  /*0f00*/  IADD3 R8, PT, PT, R59, UR5, RZ ;  /* 0x000000053b087c10 */ /* 0x000fe4000fffe0ff */
[----:B------:R-:W-:Y:S01]  /*0f10*/  IADD3 R29, PT, PT, R58, UR5, RZ ;  /* 0x000000053a1d7c10 */ /* 0x000fe2000fffe0ff */
[----:B------:R-:W0:Y:S01]  /*0f20*/  I2F.F16 R14, R9 ;  /* 0x00000009000e7306 */ /* 0x000e220000200c00 */
[----:B------:R-:W-:Y:S02]  /*0f30*/  IADD3 R26, PT, PT, R57, UR5, RZ ;  /* 0x00000005391a7c10 */ /* 0x000fe4000fffe0ff */
[----:B------:R-:W-:Y:S02]  /*0f40*/  PRMT R13, R63, 0x5410, R62 ;  /* 0x000054103f0d7816 */ /* 0x000fe4000000003e */
[----:B-----5:R-:W-:Y:S02]  /*0f50*/  LOP3.LUT R15, R22, 0x30003, RZ, 0xc0, !PT ;  /* 0x00030003160f7812 */ /* 0x020fe400078ec0ff */
[----:B------:R-:W-:Y:S01]  /*0f60*/  LOP3.LUT R32, R9, 0xe400, RZ, 0xfc, !PT ;  /* 0x0000e40009207812 */ /* 0x000fe200078efcff */
[----:B------:R-:W1:Y:S01]  /*0f70*/  I2F.F16 R24, R8 ;  /* 0x0000000800187306 */ /* 0x000e620000200c00 */
[----:B------:R-:W-:-:S02]  /*0f80*/  LOP3.LUT R35, R15, 0x64006400, RZ, 0xfc, !PT ;  /* 0x640064000f237812 */ /* 0x000fc400078efcff */
[----:B------:R-:W-:Y:S02]  /*0f90*/  LOP3.LUT R31, R26, 0xe400, RZ, 0xfc, !PT ;  /* 0x0000e4001a1f7812 */ /* 0x000fe400078efcff */
[----:B------:R-:W-:Y:S01]  /*0fa0*/  SHF.R.U32.HI R53, RZ, 0x8, R23 ;  /* 0x00000008ff357819 */ /* 0x000fe20000011617 */
[--C-:B0-----:R-:W-:Y:S02]  /*0fb0*/  HADD2 R33, R61.H0_H0, -R14.reuse.H0_H0 ;  /* 0xa000000e3d217230 */ /* 0x101fe40000000800 */
[----:B------:R-:W0:Y:S01]  /*0fc0*/  I2F.F16 R18, R29 ;  /* 0x0000001d00127306 */ /* 0x000e220000200c00 */
[C---:B------:R-:W-:Y:S01]  /*0fd0*/  HADD2 R25, R13.reuse, -R14.H0_H0 ;  /* 0xa000000e0d197230 */ /* 0x040fe20000000000 */
[----:B------:R-:W-:Y:S02]  /*0fe0*/  LOP3.LUT R14, R21, 0x30003, RZ, 0xc0, !PT ;  /* 0x00030003150e7812 */ /* 0x000fe400078ec0ff */
[----:B------:R-:W-:Y:S02]  /*0ff0*/  LOP3.LUT R54, R53, 0xc000c0, RZ, 0xc0, !PT ;  /* 0x00c000c035367812 */ /* 0x000fe400078ec0ff */
[----:B------:R-:W-:Y:S01]  /*1000*/  LOP3.LUT R28, R14, 0x64006400, RZ, 0xfc, !PT ;  /* 0x640064000e1c7812 */ /* 0x000fe200078efcff */
[--C-:B-1----:R-:W-:Y:S01]  /*1010*/  HADD2 R52, R13, -R24.reuse.H0_H0 ;  /* 0xa00000180d347230 */ /* 0x102fe20000000000 */
[----:B------:R-:W1:Y:S01]  /*1020*/  I2F.F16 R16, R26 ;  /* 0x0000001a00107306 */ /* 0x000e620000200c00 */
[----:B------:R-:W-:Y:S01]  /*1030*/  HADD2 R51, R61.H0_H0, -R24.H0_H0 ;  /* 0xa00000183d337230 */ /* 0x000fe20000000800 */
[----:B------:R-:W-:-:S02]  /*1040*/  SHF.R.U32.HI R24, RZ, 0x8, R20 ;  /* 0x00000008ff187819 */ /* 0x000fc40000011614 */
[----:B------:R-:W-:Y:S02]  /*1050*/  IADD3 R66, PT, PT, R66, 0x10, RZ ;  /* 0x0000001042427810 */ /* 0x000fe40007ffe0ff */
[----:B------:R-:W-:Y:S01]  /*1060*/  LOP3.LUT R14, R24, 0x30003, RZ, 0xc0, !PT ;  /* 0x00030003180e7812 */ /* 0x000fe200078ec0ff */
[--C-:B0-----:R-:W-:Y:S01]  /*1070*/  HADD2 R49, R61.H0_H0, -R18.reuse.H0_H0 ;  /* 0xa00000123d317230 */ /* 0x101fe20000000800 */
[----:B------:R-:W-:Y:S01]  /*1080*/  ISETP.GE.U32.AND P0, PT, R66, R67, PT ;  /* 0x000000434200720c */ /* 0x000fe20003f06070 */
[----:B------:R-:W-:Y:S01]  /*1090*/  HADD2 R17, R13, -R18.H0_H0 ;  /* 0xa00000120d117230 */ /* 0x000fe20000000000 */
[----:B------:R-:W-:Y:S02]  /*10a0*/  SHF.R.U32.HI R18, RZ, 0x8, R21 ;  /* 0x00000008ff127819 */ /* 0x000fe40000011615 */
[----:B------:R-:W-:Y:S02]  /*10b0*/  LOP3.LUT R15, R14, 0x64006400, RZ, 0xfc, !PT ;  /* 0x640064000e0f7812 */ /* 0x000fe400078efcff */
[----:B------:R-:W-:Y:S01]  /*10c0*/  LOP3.LUT R27, R18, 0x30003, RZ, 0xc0, !PT ;  /* 0x00030003121b7812 */ /* 0x000fe200078ec0ff */
[--C-:B-1----:R-:W-:Y:S01]  /*10d0*/  HADD2 R41, R61.H0_H0, -R16.reuse.H0_H0 ;  /* 0xa00000103d297230 */ /* 0x102fe20000000800 */
[----:B------:R-:W-:Y:S01]  /*10e0*/  LOP3.LUT R26, R23, 0x30003, RZ, 0xc0, !PT ;  /* 0x00030003171a7812 */ /* 0x000fe200078ec0ff */
[----:B------:R-:W-:Y:S01]  /*10f0*/  HADD2 R19, R13, -R16.H0_H0 ;  /* 0xa00000100d137230 */ /* 0x000fe20000000000 */
[----:B------:R-:W-:-:S02]  /*1100*/  SHF.R.U32.HI R16, RZ, 0x8, R22 ;  /* 0x00000008ff107819 */ /* 0x000fc40000011616 */
[----:B------:R-:W-:Y:S02]  /*1110*/  LOP3.LUT R13, R20, 0x30003, RZ, 0xc0, !PT ;  /* 0x00030003140d7812 */ /* 0x000fe400078ec0ff */
[----:B------:R-:W-:Y:S02]  /*1120*/  LOP3.LUT R30, R16, 0x30003, RZ, 0xc0, !PT ;  /* 0x00030003101e7812 */ /* 0x000fe400078ec0ff */
[----:B------:R-:W-:Y:S02]  /*1130*/  LOP3.LUT R13, R13, 0x64006400, RZ, 0xfc, !PT ;  /* 0x640064000d0d7812 */ /* 0x000fe400078efcff */
[----:B------:R-:W-:Y:S02]  /*1140*/  LOP3.LUT R14, R27, 0x64006400, RZ, 0xfc, !PT ;  /* 0x640064001b0e7812 */ /* 0x000fe400078efcff */
[----:B------:R-:W-:Y:S01]  /*1150*/  LOP3.LUT R27, R30, 0x64006400, RZ, 0xfc, !PT ;  /* 0x640064001e1b7812 */ /* 0x000fe200078efcff */
[----:B------:R-:W-:Y:S01]  /*1160*/  HADD2 R9, R13, R32.H0_H0 ;  /* 0x200000200d097230 */ /* 0x000fe20000000000 */
        /* <DEDUP_REMOVED lines=12> */
[----:B------:R-:W-:-:S02]  /*1230*/  LOP3.LUT R26, R15, 0x64006400, RZ, 0xfc, !PT ;  /* 0x640064000f1a7812 */ /* 0x000fc400078efcff */
[----:B------:R-:W-:Y:S01]  /*1240*/  LOP3.LUT R27, R20, 0x300030, RZ, 0xc0, !PT ;  /* 0x00300030141b7812 */ /* 0x000fe200078ec0ff */
[----:B------:R-:W-:Y:S01]  /*1250*/  HADD2 R29, R36, R29.H0_H0 ;  /* 0x2000001d241d7230 */ /* 0x000fe20000000000 */
[C---:B------:R-:W-:Y:S02]  /*1260*/  LOP3.LUT R28, R24.reuse, 0xc000c, RZ, 0xc0, !PT ;  /* 0x000c000c181c7812 */ /* 0x040fe400078ec0ff */
[----:B------:R-:W-:Y:S02]  /*1270*/  LOP3.LUT R15, R24, 0x300030, RZ, 0xc0, !PT ;  /* 0x00300030180f7812 */ /* 0x000fe400078ec0ff */
[----:B------:R-:W-:Y:S02]  /*1280*/  LOP3.LUT R28, R28, 0x64006400, RZ, 0xfc, !PT ;  /* 0x640064001c1c7812 */ /* 0x000fe400078efcff */
[----:B------:R-:W-:Y:S02]  /*1290*/  LOP3.LUT R40, R27, 0x64006400, RZ, 0xfc, !PT ;  /* 0x640064001b287812 */ /* 0x000fe400078efcff */
[----:B------:R-:W-:Y:S01]  /*12a0*/  LOP3.LUT R36, R15, 0x64006400, RZ, 0xfc, !PT ;  /* 0x640064000f247812 */ /* 0x000fe200078efcff */
[--C-:B------:R-:W-:Y:S01]  /*12b0*/  HFMA2 R15, R26, 0.25, 0.25, R25.reuse.H0_H0 ;  /* 0x340034001a0f7831 */ /* 0x100fe20000040019 */
[----:B------:R-:W-:Y:S01]  /*12c0*/  LOP3.LUT R20, R20, 0xc000c0, RZ, 0xc0, !PT ;  /* 0x00c000c014147812 */ /* 0x000fe200078ec0ff */
[--C-:B------:R-:W-:Y:S01]  /*12d0*/  HFMA2 R28, R28, 0.25, 0.25, R25.reuse.H0_H0 ;  /* 0x340034001c1c7831 */ /* 0x100fe20000040019 */
[C---:B------:R-:W-:Y:S01]  /*12e0*/  LOP3.LUT R26, R21.reuse, 0x300030, RZ, 0xc0, !PT ;  /* 0x00300030151a7812 */ /* 0x040fe200078ec0ff */
[--C-:B------:R-:W-:Y:S01]  /*12f0*/  HFMA2 R40, R40, 0.0625, 0.0625, R25.reuse.H1_H1 ;  /* 0x2c002c0028287831 */ /* 0x100fe20000060019 */
[----:B------:R-:W-:Y:S01]  /*1300*/  LOP3.LUT R27, R18, 0x300030, RZ, 0xc0, !PT ;  /* 0x00300030121b7812 */ /* 0x000fe200078ec0ff */
[----:B------:R-:W-:Y:S01]  /*1310*/  HFMA2 R36, R36, 0.0625, 0.0625, R25.H1_H1 ;  /* 0x2c002c0024247831 */ /* 0x000fe20000060019 */
[----:B------:R-:W-:-:S02]  /*1320*/  LOP3.LUT R25, R21, 0xc000c, RZ, 0xc0, !PT ;  /* 0x000c000c15197812 */ /* 0x000fc400078ec0ff */
[----:B------:R-:W-:Y:S02]  /*1330*/  LOP3.LUT R24, R24, 0xc000c0, RZ, 0xc0, !PT ;  /* 0x00c000c018187812 */ /* 0x000fe400078ec0ff */
[----:B------:R-:W-:Y:S02]  /*1340*/  LOP3.LUT R34, R25, 0x64006400, RZ, 0xfc, !PT ;  /* 0x6400640019227812 */ /* 0x000fe400078efcff */
[----:B------:R-:W-:Y:S02]  /*1350*/  LOP3.LUT R25, R18, 0xc000c, RZ, 0xc0, !PT ;  /* 0x000c000c12197812 */ /* 0x000fe400078ec0ff */
[----:B------:R-:W-:Y:S01]  /*1360*/  LOP3.LUT R20, R20, 0x64006400, RZ, 0xfc, !PT ;  /* 0x6400640014147812 */ /* 0x000fe200078efcff */
[----:B------:R-:W-:Y:S01]  /*1370*/  HFMA2 R34, R34, 0.25, 0.25, R19.H0_H0 ;  /* 0x3400340022227831 */ /* 0x000fe20000040013 */
[----:B------:R-:W-:Y:S02]  /*1380*/  LOP3.LUT R26, R26, 0x64006400, RZ, 0xfc, !PT ;  /* 0x640064001a1a7812 */ /* 0x000fe400078efcff */
[----:B------:R-:W-:Y:S01]  /*1390*/  LOP3.LUT R42, R25, 0x64006400, RZ, 0xfc, !PT ;  /* 0x64006400192a7812 */ /* 0x000fe200078efcff */
[----:B------:R-:W-:Y:S01]  /*13a0*/  HFMA2 R38, R20, 0.015625, 0.015625, R33.H0_H0 ;  /* 0x2400240014267831 */ /* 0x000fe20000040021 */
[----:B------:R-:W-:Y:S01]  /*13b0*/  LOP3.LUT R44, R27, 0x64006400, RZ, 0xfc, !PT ;  /* 0x640064001b2c7812 */ /* 0x000fe200078efcff */
[--C-:B------:R-:W-:Y:S01]  /*13c0*/  HFMA2 R39, R26, 0.0625, 0.0625, R19.reuse.H1_H1 ;  /* 0x2c002c001a277831 */ /* 0x100fe20000060013 */
[----:B------:R-:W-:Y:S01]  /*13d0*/  LOP3.LUT R24, R24, 0x64006400, RZ, 0xfc, !PT ;  /* 0x6400640018187812 */ /* 0x000fe200078efcff */
[--C-:B------:R-:W-:Y:S01]  /*13e0*/  HFMA2 R37, R42, 0.25, 0.25, R19.reuse.H0_H0 ;  /* 0x340034002a257831 */ /* 0x100fe20000040013 */
[----:B------:R-:W-:Y:S01]  /*13f0*/  LOP3.LUT R21, R21, 0xc000c0, RZ, 0xc0, !PT ;  /* 0x00c000c015157812 */ /* 0x000fe200078ec0ff */
[----:B------:R-:W-:Y:S01]  /*1400*/  HFMA2 R35, R44, 0.0625, 0.0625, R19.H1_H1 ;  /* 0x2c002c002c237831 */ /* 0x000fe20000060013 */
[----:B------:R-:W-:Y:S01]  /*1410*/  LOP3.LUT R19, R22, 0xc000c, RZ, 0xc0, !PT ;  /* 0x000c000c16137812 */ /* 0x000fe200078ec0ff */
[----:B------:R-:W-:Y:S01]  /*1420*/  HFMA2 R33, R24, 0.015625, 0.015625, R33.H0_H0 ;  /* 0x2400240018217831 */ /* 0x000fe20000040021 */
[----:B------:R-:W-:Y:S01]  /*1430*/  LOP3.LUT R44, R21, 0x64006400, RZ, 0xfc, !PT ;  /* 0x64006400152c7812 */ /* 0x000fe200078efcff */
[----:B------:R-:W0:Y:S01]  /*1440*/  LDS.128 R24, [UR4] ;  /* 0x00000004ff187984 */ /* 0x000e220008000c00 */
[----:B------:R-:W-:-:S02]  /*1450*/  LOP3.LUT R46, R19, 0x64006400, RZ, 0xfc, !PT ;  /* 0x64006400132e7812 */ /* 0x000fc400078efcff */
[----:B------:R-:W-:Y:S01]  /*1460*/  LOP3.LUT R19, R16, 0xc000c, RZ, 0xc0, !PT ;  /* 0x000c000c10137812 */ /* 0x000fe200078ec0ff */
[----:B------:R-:W-:Y:S01]  /*1470*/  HFMA2 R44, R44, 0.015625, 0.015625, R41.H0_H0 ;  /* 0x240024002c2c7831 */ /* 0x000fe20000040029 */
[----:B------:R-:W-:Y:S01]  /*1480*/  LOP3.LUT R20, R22, 0x300030, RZ, 0xc0, !PT ;  /* 0x0030003016147812 */ /* 0x000fe200078ec0ff */
[----:B------:R-:W-:Y:S01]  /*1490*/  HFMA2 R46, R46, 0.25, 0.25, R17.H0_H0 ;  /* 0x340034002e2e7831 */ /* 0x000fe20000040011 */
[----:B------:R-:W-:Y:S02]  /*14a0*/  LOP3.LUT R18, R18, 0xc000c0, RZ, 0xc0, !PT ;  /* 0x00c000c012127812 */ /* 0x000fe400078ec0ff */
[----:B------:R-:W-:Y:S02]  /*14b0*/  LOP3.LUT R21, R16, 0x300030, RZ, 0xc0, !PT ;  /* 0x0030003010157812 */ /* 0x000fe400078ec0ff */
[----:B------:R-:W-:Y:S02]  /*14c0*/  LOP3.LUT R42, R19, 0x64006400, RZ, 0xfc, !PT ;  /* 0x64006400132a7812 */ /* 0x000fe400078efcff */
[----:B------:R-:W-:-:S02]  /*14d0*/  LOP3.LUT R18, R18, 0x64006400, RZ, 0xfc, !PT ;  /* 0x6400640012127812 */ /* 0x000fc400078efcff */
[----:B------:R-:W-:Y:S01]  /*14e0*/  LOP3.LUT R20, R20, 0x64006400, RZ, 0xfc, !PT ;  /* 0x6400640014147812 */ /* 0x000fe200078efcff */
[----:B------:R-:W-:Y:S01]  /*14f0*/  HFMA2 R43, R42, 0.25, 0.25, R17.H0_H0 ;  /* 0x340034002a2b7831 */ /* 0x000fe20000040011 */
[----:B------:R-:W-:Y:S01]  /*1500*/  LOP3.LUT R48, R21, 0x64006400, RZ, 0xfc, !PT ;  /* 0x6400640015307812 */ /* 0x000fe200078efcff */
[----:B------:R-:W-:Y:S01]  /*1510*/  HFMA2 R41, R18, 0.015625, 0.015625, R41.H0_H0 ;  /* 0x2400240012297831 */ /* 0x000fe20000040029 */
[----:B------:R-:W-:Y:S01]  /*1520*/  LOP3.LUT R16, R16, 0xc000c0, RZ, 0xc0, !PT ;  /* 0x00c000c010107812 */ /* 0x000fe200078ec0ff */
[--C-:B------:R-:W-:Y:S01]  /*1530*/  HFMA2 R45, R20, 0.0625, 0.0625, R17.reuse.H1_H1 ;  /* 0x2c002c00142d7831 */ /* 0x100fe20000060011 */
[----:B------:R-:W-:Y:S01]  /*1540*/  LOP3.LUT R18, R53, 0xc000c, RZ, 0xc0, !PT ;  /* 0x000c000c35127812 */ /* 0x000fe200078ec0ff */
[----:B------:R-:W-:Y:S01]  /*1550*/  HFMA2 R42, R48, 0.0625, 0.0625, R17.H1_H1 ;  /* 0x2c002c00302a7831 */ /* 0x000fe20000060011 */
[----:B------:R-:W-:Y:S02]  /*1560*/  LOP3.LUT R17, R23, 0xc000c, RZ, 0xc0, !PT ;  /* 0x000c000c17117812 */ /* 0x000fe400078ec0ff */
[----:B------:R-:W-:-:S02]  /*1570*/  LOP3.LUT R22, R22, 0xc000c0, RZ, 0xc0, !PT ;  /* 0x00c000c016167812 */ /* 0x000fc400078ec0ff */
[----:B------:R-:W-:Y:S02]  /*1580*/  LOP3.LUT R20, R16, 0x64006400, RZ, 0xfc, !PT ;  /* 0x6400640010147812 */ /* 0x000fe400078efcff */
[----:B------:R-:W-:Y:S02]  /*1590*/  LOP3.LUT R47, R17, 0x64006400, RZ, 0xfc, !PT ;  /* 0x64006400112f7812 */ /* 0x000fe400078efcff */
[----:B------:R-:W-:Y:S02]  /*15a0*/  LOP3.LUT R21, R18, 0x64006400, RZ, 0xfc, !PT ;  /* 0x6400640012157812 */ /* 0x000fe400078efcff */
[----:B------:R-:W-:Y:S01]  /*15b0*/  LOP3.LUT R22, R22, 0x64006400, RZ, 0xfc, !PT ;  /* 0x6400640016167812 */ /* 0x000fe200078efcff */
[----:B------:R-:W1:Y:S01]  /*15c0*/  LDS.128 R16, [UR4+0x10] ;  /* 0x00001004ff107984 */ /* 0x000e620008000c00 */
[--C-:B------:R-:W-:Y:S01]  /*15d0*/  HFMA2 R47, R47, 0.25, 0.25, R52.reuse.H0_H0 ;  /* 0x340034002f2f7831 */ /* 0x100fe20000040034 */
[----:B------:R-:W-:Y:S01]  /*15e0*/  IADD3 R60, PT, PT, R60, 0x10, RZ ;  /* 0x000000103c3c7810 */ /* 0x000fe20007ffe0ff */
[----:B------:R-:W-:-:S02]  /*15f0*/  HFMA2 R48, R21, 0.25, 0.25, R52.H0_H0 ;  /* 0x3400340015307831 */ /* 0x000fc40000040034 */
[--C-:B------:R-:W-:Y:S01]  /*1600*/  HFMA2 R50, R22, 0.015625, 0.015625, R49.reuse.H0_H0 ;  /* 0x2400240016327831 */ /* 0x100fe20000040031 */
[----:B------:R-:W-:Y:S01]  /*1610*/  LOP3.LUT R22, R53, 0x300030, RZ, 0xc0, !PT ;  /* 0x0030003035167812 */ /* 0x000fe200078ec0ff */
[----:B------:R-:W-:Y:S01]  /*1620*/  HFMA2 R49, R20, 0.015625, 0.015625, R49.H0_H0 ;  /* 0x2400240014317831 */ /* 0x000fe20000040031 */
[C---:B------:R-:W-:Y:S02]  /*1630*/  LOP3.LUT R20, R23.reuse, 0x300030, RZ, 0xc0, !PT ;  /* 0x0030003017147812 */ /* 0x040fe400078ec0ff */
[----:B------:R-:W-:Y:S02]  /*1640*/  LOP3.LUT R23, R23, 0xc000c0, RZ, 0xc0, !PT ;  /* 0x00c000c017177812 */ /* 0x000fe400078ec0ff */
[----:B------:R-:W-:Y:S02]  /*1650*/  LOP3.LUT R21, R20, 0x64006400, RZ, 0xfc, !PT ;  /* 0x6400640014157812 */ /* 0x000fe400078efcff */
[----:B------:R-:W-:Y:S02]  /*1660*/  LOP3.LUT R53, R22, 0x64006400, RZ, 0xfc, !PT ;  /* 0x6400640016357812 */ /* 0x000fe400078efcff */
[----:B------:R-:W-:Y:S01]  /*1670*/  LOP3.LUT R20, R23, 0x64006400, RZ, 0xfc, !PT ;  /* 0x6400640017147812 */ /* 0x000fe200078efcff */
[----:B0-----:R-:W-:Y:S01]  /*1680*/  HFMA2 R23, R14, R24, RZ ;  /* 0x000000180e177231 */ /* 0x001fe200000000ff */
[----:B------:R-:W-:Y:S01]  /*1690*/  LOP3.LUT R22, R54, 0x64006400, RZ, 0xfc, !PT ;  /* 0x6400640036167812 */ /* 0x000fe200078efcff */
[----:B------:R-:W-:-:S02]  /*16a0*/  HFMA2 R54, R21, 0.0625, 0.0625, R52.H1_H1 ;  /* 0x2c002c0015367831 */ /* 0x000fc40000060034 */
[----:B------:R-:W-:Y:S02]  /*16b0*/  HFMA2 R52, R53, 0.0625, 0.0625, R52.H1_H1 ;  /* 0x2c002c0035347831 */ /* 0x000fe40000060034 */
[----:B------:R-:W-:Y:S02]  /*16c0*/  HFMA2 R23, R46, R25, R23 ;  /* 0x000000192e177231 */ /* 0x000fe40000000017 */
[----:B------:R-:W-:Y:S02]  /*16d0*/  HFMA2 R53, R20, 0.015625, 0.015625, R51.H0_H0 ;  /* 0x2400240014357831 */ /* 0x000fe40000040033 */
[-C--:B------:R-:W-:Y:S02]  /*16e0*/  HFMA2 R20, R9, R24.reuse, RZ ;  /* 0x0000001809147231 */ /* 0x080fe400000000ff */
[----:B------:R-:W-:Y:S02]  /*16f0*/  HFMA2 R21, R13, R24, RZ.H0_H0 ;  /* 0x000000180d157231 */ /* 0x000fe400000400ff */
[----:B------:R-:W-:-:S02]  /*1700*/  HFMA2 R23, R45, R26, R23 ;  /* 0x0000001a2d177231 */ /* 0x000fc40000000017 */
[----:B------:R-:W-:Y:S02]  /*1710*/  HFMA2 R24, R8, R24, RZ.H0_H0 ;  /* 0x0000001808187231 */ /* 0x000fe400000400ff */
[-C--:B------:R-:W-:Y:S02]  /*1720*/  HFMA2 R20, R15, R25.reuse, R20 ;  /* 0x000000190f147231 */ /* 0x080fe40000000014 */
[-C--:B------:R-:W-:Y:S02]  /*1730*/  HFMA2 R21, R34, R25.reuse, R21 ;  /* 0x0000001922157231 */ /* 0x080fe40000000015 */
[----:B------:R-:W-:Y:S02]  /*1740*/  HFMA2 R24, R47, R25, R24 ;  /* 0x000000192f187231 */ /* 0x000fe40000000018 */
[----:B------:R-:W-:Y:S02]  /*1750*/  HFMA2 R20, R40, R26, R20 ;  /* 0x0000001a28147231 */ /* 0x000fe40000000014 */
[----:B------:R-:W-:-:S02]  /*1760*/  HFMA2 R51, R22, 0.015625, 0.015625, R51.H0_H0 ;  /* 0x2400240016337831 */ /* 0x000fc40000040033 */
[-C--:B------:R-:W-:Y:S02]  /*1770*/  HFMA2 R22, R39, R26.reuse, R21 ;  /* 0x0000001a27167231 */ /* 0x080fe40000000015 */
[----:B------:R-:W-:Y:S02]  /*1780*/  HFMA2 R21, R54, R26, R24 ;  /* 0x0000001a36157231 */ /* 0x000fe40000000018 */
[-C--:B------:R-:W-:Y:S02]  /*1790*/  HFMA2 R24, R38, R27.reuse, R20 ;  /* 0x0000001b26187231 */ /* 0x080fe40000000014 */
[-C--:B------:R-:W-:Y:S02]  /*17a0*/  HFMA2 R25, R44, R27.reuse, R22 ;  /* 0x0000001b2c197231 */ /* 0x080fe40000000016 */
[-C--:B------:R-:W-:Y:S02]  /*17b0*/  HFMA2 R26, R50, R27.reuse, R23 ;  /* 0x0000001b321a7231 */ /* 0x080fe40000000017 */
[----:B------:R-:W-:-:S02]  /*17c0*/  HFMA2 R27, R53, R27, R21 ;  /* 0x0000001b351b7231 */ /* 0x000fc40000000015 */
[-C--:B-1----:R-:W-:Y:S01]  /*17d0*/  HFMA2 R24, R32, R16.reuse, R24 ;  /* 0x0000001020187231 */ /* 0x082fe20000000018 */
        /* <DEDUP_REMOVED lines=16> */
[----:B------:R-:W-:Y:S01]  /*18e0*/  HFMA2 R17, R51, R19, R17 ;  /* 0x0000001333117231 */ /* 0x000fe20000000011 */
[C-C-:B------:R-:W-:Y:S02]  /*18f0*/  PRMT R18, R72.reuse, 0x5410, R71.reuse ;  /* 0x0000541048127816 */ /* 0x140fe40000000047 */
[----:B------:R-:W-:-:S05]  /*1900*/  PRMT R71, R72, 0x7632, R71 ;  /* 0x0000763248477816 */ /* 0x000fca0000000047 */
[----:B------:R-:W-:Y:S01]  /*1910*/  HADD2 R72, R18, R71 ;  /* 0x0000004712487230 */ /* 0x000fe20000000000 */
[C-C-:B------:R-:W-:Y:S02]  /*1920*/  PRMT R71, R16.reuse, 0x5410, R17.reuse ;  /* 0x0000541010477816 */ /* 0x140fe40000000011 */
[----:B------:R-:W-:-:S05]  /*1930*/  PRMT R17, R16, 0x7632, R17 ;  /* 0x0000763210117816 */ /* 0x000fca0000000011 */
        /* <DEDUP_REMOVED lines=34> */
[----:B------:R-:W1:Y:S01]  /*1b60*/  LDS.128 R20, [UR4+0x210] ;  /* 0x00021004ff147984 */ /* 0x000e620008000c00 */
[C-C-:B------:R-:W-:Y:S02]  /*1b70*/  PRMT R74, R24.reuse, 0x5410, R25.reuse ;  /* 0x00005410184a7816 */ /* 0x140fe40000000019 */
[----:B------:R-:W-:-:S05]  /*1b80*/  PRMT R25, R24, 0x7632, R25 ;  /* 0x0000763218197816 */ /* 0x000fca0000000019 */
[----:B------:R-:W-:Y:S01]  /*1b90*/  HADD2 R24, R74, R25 ;  /* 0x000000194a187230 */ /* 0x000fe20000000000 */
[C-C-:B------:R-:W-:Y:S02]  /*1ba0*/  PRMT R25, R26.reuse, 0x5410, R27.reuse ;  /* 0x000054101a197816 */ /* 0x140fe4000000001b */
[----:B------:R-:W-:-:S05]  /*1bb0*/  PRMT R27, R26, 0x7632, R27 ;  /* 0x000076321a1b7816 */ /* 0x000fca000000001b */
[----:B------:R-:W-:Y:S01]  /*1bc0*/  HFMA2 R26, R25, 1, 1, R27 ;  /* 0x3c003c00191a7831 */ /* 0x000fe2000000001b */
[----:B------:R-:W-:-:S05]  /*1bd0*/  MOV R25, R70 ;  /* 0x0000004600197202 */ /* 0x000fca0000000f00 */
[-C--:B------:R-:W-:Y:S02]  /*1be0*/  HFMA2 R6, R24, R25.reuse, R6 ;  /* 0x0000001918067231 */ /* 0x080fe40000000006 */
[----:B------:R-:W-:Y:S02]  /*1bf0*/  IMAD.MOV.U32 R24, RZ, RZ, R73 ;  /* 0x000000ffff187224 */ /* 0x000fe400078e0049 */
[----:B------:R-:W-:-:S03]  /*1c00*/  HFMA2 R7, R72, R25, R7 ;  /* 0x0000001948077231 */ /* 0x000fc60000000007 */
[-C--:B------:R-:W-:Y:S02]  /*1c10*/  HFMA2 R5, R71, R24.reuse, R5 ;  /* 0x0000001847057231 */ /* 0x080fe40000000005 */
[----:B------:R-:W-:Y:S02]  /*1c20*/  HFMA2 R4, R26, R24, R4 ;  /* 0x000000181a047231 */ /* 0x000fe40000000004 */
        /* <DEDUP_REMOVED lines=38> */
[----:B------:R-:W-:Y:S01]  /*1e90*/  PRMT R72, R71, 0x7632, R72 ;  /* 0x0000763247487816 */ /* 0x000fe20000000048 */
[----:B------:R-:W-:-:S04]  /*1ea0*/  HFMA2 R3, R26, R25, R3 ;  /* 0x000000191a037231 */ /* 0x000fc80000000003 */
[----:B------:R-:W-:-:S04]  /*1eb0*/  HFMA2 R27, R27, 1, 1, R72 ;  /* 0x3c003c001b1b7831 */ /* 0x000fc80000000048 */
[----:B------:R-:W-:Y:S02]  /*1ec0*/  HFMA2 R2, R27, R24, R2 ;  /* 0x000000181b027231 */ /* 0x000fe40000000002 */
        /* <DEDUP_REMOVED lines=34> */
[C-C-:B------:R-:W-:Y:S01]  /*20f0*/  PRMT R74, R26.reuse, 0x5410, R27.reuse ;  /* 0x000054101a4a7816 */ /* 0x140fe2000000001b */
[----:B------:R-:W-:Y:S01]  /*2100*/  UIADD3 UR4, UPT, UPT, UR4, 0x20, URZ ;  /* 0x0000002004047890 */ /* 0x000fe2000fffe0ff */
[----:B------:R-:W-:Y:S02]  /*2110*/  PRMT R27, R26, 0x7632, R27 ;  /* 0x000076321a1b7816 */ /* 0x000fe4000000001b */
[----:B------:R-:W-:-:S02]  /*2120*/  PRMT R26, R71, 0x5410, R72 ;  /* 0x00005410471a7816 */ /* 0x000fc40000000048 */
[----:B------:R-:W-:Y:S01]  /*2130*/  PRMT R72, R71, 0x7632, R72 ;  /* 0x0000763247487816 */ /* 0x000fe20000000048 */
[----:B------:R-:W-:-:S04]  /*2140*/  HADD2 R27, R74, R27 ;  /* 0x0000001b4a1b7230 */ /* 0x000fc80000000000 */
[----:B------:R-:W-:Y:S02]  /*2150*/  HFMA2 R0, R27, R25, R0 ;  /* 0x000000191b007231 */ /* 0x000fe40000000000 */
[----:B------:R-:W-:-:S04]  /*2160*/  HFMA2 R26, R26, 1, 1, R72 ;  /* 0x3c003c001a1a7831 */ /* 0x000fc80000000048 */
[----:B------:R-:W-:Y:S02]  /*2170*/  HFMA2 R12, R26, R24, R12 ;  /* 0x000000181a0c7231 */ /* 0x000fe4000000000c */
[-C--:B0-----:R-:W-:Y:S02]  /*2180*/  HFMA2 R9, R9, R16.reuse, RZ.H0_H0 ;  /* 0x0000001009097231 */ /* 0x081fe400000400ff */
[-C--:B------:R-:W-:Y:S02]  /*2190*/  HFMA2 R13, R13, R16.reuse, RZ ;  /* 0x000000100d0d7231 */ /* 0x080fe400000000ff */
[-C--:B------:R-:W-:Y:S02]  /*21a0*/  HFMA2 R14, R14, R16.reuse, RZ.H0_H0 ;  /* 0x000000100e0e7231 */ /* 0x080fe400000400ff */
[----:B------:R-:W-:Y:S02]  /*21b0*/  HFMA2 R8, R8, R16, RZ ;  /* 0x0000001008087231 */ /* 0x000fe400000000ff */
        /* <DEDUP_REMOVED lines=29> */
[----:B------:R-:W-:Y:S02]  /*2390*/  MOV R17, R10 ;  /* 0x0000000a00117202 */ /* 0x000fe40000000f00 */
[C-C-:B------:R-:W-:Y:S02]  /*23a0*/  PRMT R10, R18.reuse, 0x5410, R13.reuse ;  /* 0x00005410120a7816 */ /* 0x140fe4000000000d */
[----:B------:R-:W-:Y:S02]  /*23b0*/  PRMT R13, R18, 0x7632, R13 ;  /* 0x00007632120d7816 */ /* 0x000fe4000000000d */
[----:B------:R-:W-:-:S02]  /*23c0*/  PRMT R8, R15, 0x5410, R27 ;  /* 0x000054100f087816 */ /* 0x000fc4000000001b */
[----:B------:R-:W-:Y:S01]  /*23d0*/  PRMT R27, R15, 0x7632, R27 ;  /* 0x000076320f1b7816 */ /* 0x000fe2000000001b */
[----:B------:R-:W-:-:S04]  /*23e0*/  HADD2 R10, R10, R13 ;  /* 0x0000000d0a0a7230 */ /* 0x000fc80000000000 */
[----:B------:R-:W-:Y:S02]  /*23f0*/  HFMA2 R8, R8, 1, 1, R27 ;  /* 0x3c003c0008087831 */ /* 0x000fe4000000001b */
[----:B0-----:R-:W-:-:S04]  /*2400*/  IMAD.WIDE R68, R9, 0x4, R68 ;  /* 0x0000000409447825 */ /* 0x001fc800078e0244 */
[----:B------:R-:W-:Y:S02]  /*2410*/  HFMA2 R10, R10, R25, R17 ;  /* 0x000000190a0a7231 */ /* 0x000fe40000000011 */
[----:B------:R-:W-:Y:S01]  /*2420*/  HFMA2 R11, R8, R24, R11 ;  /* 0x00000018080b7231 */ /* 0x000fe2000000000b */
[----:B------:R-:W-:Y:S06]  /*2430*/  @!P0 BRA `(.L_x_1372) ;  /* 0xffffffe800248947 */ /* 0x000fec000383ffff */
.L_x_1370:
[----:B------:R-:W0:Y:S01]  /*2440*/  S2R R8, SR_CTAID.X ;  /* 0x0000000000087919 */ /* 0x000e220000002500 */
[----:B------:R-:W1:Y:S01]  /*2450*/  S2UR UR4, SR_CTAID.Y ;  /* 0x00000000000479c3 */ /* 0x000e620000002600 */
[----:B------:R-:W0:Y:S07]  /*2460*/  S2R R13, SR_TID.X ;  /* 0x00000000000d7919 */ /* 0x000e2e0000002100 */
[----:B------:R-:W2:Y:S01]  /*2470*/  LDC.64 R14, c[0x0][0x3a0] ;  /* 0x0000e800ff0e7b82 */ /* 0x000ea20000000a00 */
[----:B0-----:R-:W-:-:S05]  /*2480*/  LEA R8, R8, R13, 0x7 ;  /* 0x0000000d08087211 */ /* 0x001fca00078e38ff */
[----:B------:R-:W-:Y:S02]  /*2490*/  IMAD.SHL.U32 R17, R8, 0x4, RZ ;  /* 0x0000000408117824 */ /* 0x000fe400078e00ff */
[----:B-1----:R-:W-:-:S04]  /*24a0*/  IMAD R8, R9, UR4, RZ ;  /* 0x0000000409087c24 */ /* 0x002fc8000f8e02ff */
[----:B------:R-:W-:Y:S01]  /*24b0*/  IMAD R17, R8, 0x5, R17 ;  /* 0x0000000508117824 */ /* 0x000fe200078e0211 */
[----:B------:R-:W-:-:S03]  /*24c0*/  MOV R8, R7 ;  /* 0x0000000700087202 */ /* 0x000fc60000000f00 */
[----:B--2---:R-:W-:-:S05]  /*24d0*/  IMAD.WIDE R16, R17, 0x2, R14 ;  /* 0x0000000211107825 */ /* 0x004fca00078e020e */
        /* <DEDUP_REMOVED lines=8> */
.L_x_1376:
[----:B------:R-:W0:Y:S02]  /*2560*/  LDS R14, [R8] ;  /* 0x00000000080e7984 */ /* 0x000e240000000800 */
[----:B0-----:R-:W-:-:S05]  /*2570*/  HADD2 R15, R14, R7 ;  /* 0x000000070e0f7230 */ /* 0x001fca0000000000 */
[----:B------:R-:W0:Y:S02]  /*2580*/  ATOMS.CAST.SPIN P0, [R8], R14, R15 ;  /* 0x0000000e0800758d */ /* 0x000e24000180000f */
[----:B0-----:R-:W-:Y:S05]  /*2590*/  @!P0 BRA `(.L_x_1376) ;  /* 0xfffffffc00f08947 */ /* 0x001fea000383ffff */
[----:B------:R-:W-:Y:S05]  /*25a0*/  BRA `(.L_x_1374) ;  /* 0x00000000000c7947 */ /* 0x000fea0003800000 */
.L_x_1375:
[----:B------:R-:W2:Y:S02]  /*25b0*/  LD.E R7, desc[UR8][R16.64] ;  /* 0x0000000810077980 */ /* 0x000ea4000c101900 */
[----:B--2---:R-:W-:-:S05]  /*25c0*/  IADD3 R7, PT, PT, R8, R7, RZ ;  /* 0x0000000708077210 */ /* 0x004fca0007ffe0ff */
[----:B------:R0:W-:Y:S02]  /*25d0*/  ST.E desc[UR8][R16.64], R7 ;  /* 0x0000000710007985 */ /* 0x0001e4000c101908 */
.L_x_1374:
[----:B------:R-:W-:Y:S05]  /*25e0*/  BSYNC.RECONVERGENT B0 ;  /* 0x0000000000007941 */ /* 0x000fea0003800200 */
.L_x_1373:
[----:B------:R1:W-:Y:S01]  /*25f0*/  ATOM.E.ADD.F16x2.RN.STRONG.GPU P0, RZ, desc[UR8][R16.64+0x4], R13 ;  /* 0x8000040d10ff79a2 */ /* 0x0003e2000c10e108 */
[----:B------:R-:W-:Y:S04]  /*2600*/  BSSY.RECONVERGENT B0, `(.L_x_1377) ;  /* 0x000000e000007945 */ /* 0x000fe80003800200 */
[----:B-1----:R-:W-:Y:S05]  /*2610*/  @P0 BRA `(.L_x_1378) ;  /* 0x0000000000300947 */ /* 0x002fea0003800000 */
[----:B------:R-:W1:Y:S02]  /*2620*/  QSPC.E.S P0, RZ, [R16+0x4] ;  /* 0x0000040010ff73aa */ /* 0x000e640000000500 */
[----:B-1----:R-:W-:Y:S05]  /*2630*/  @!P0 BRA `(.L_x_1379) ;  /* 0x00000000001c8947 */ /* 0x002fea0003800000 */
[----:B------:R-:W-:-:S05]  /*2640*/  IMAD.MOV.U32 R14, RZ, RZ, R16 ;  /* 0x000000ffff0e7224 */ /* 0x000fca00078e0010 */
[----:B0-----:R-:W-:-:S07]  /*2650*/  MOV R7, R14 ;  /* 0x0000000e00077202 */ /* 0x001fce0000000f00 */
.L_x_1380:
[----:B------:R-:W0:Y:S02]  /*2660*/  LDS R14, [R7+0x4] ;  /* 0x00000400070e7984 */ /* 0x000e240000000800 */
[----:B0-----:R-:W-:-:S05]  /*2670*/  HFMA2 R15, R14, 1, 1, R5 ;  /* 0x3c003c000e0f7831 */ /* 0x001fca0000000005 */
[----:B------:R-:W0:Y:S02]  /*2680*/  ATOMS.CAST.SPIN P0, [R7+0x4], R14, R15 ;  /* 0x0000040e0700758d */ /* 0x000e24000180000f */
[----:B0-----:R-:W-:Y:S05]  /*2690*/  @!P0 BRA `(.L_x_1380) ;  /* 0xfffffffc00f08947 */ /* 0x001fea000383ffff */
[----:B------:R-:W-:Y:S05]  /*26a0*/  BRA `(.L_x_1378) ;  /* 0x00000000000c7947 */ /* 0x000fea0003800000 */
.L_x_1379:
[----:B------:R-:W2:Y:S02]  /*26b0*/  LD.E R5, desc[UR8][R16.64+0x4] ;  /* 0x0000040810057980 */ /* 0x000ea4000c101900 */
[----:B--2---:R-:W-:-:S05]  /*26c0*/  IADD3 R5, PT, PT, R13, R5, RZ ;  /* 0x000000050d057210 */ /* 0x004fca0007ffe0ff */
[----:B------:R1:W-:Y:S02]  /*26d0*/  ST.E desc[UR8][R16.64+0x4], R5 ;  /* 0x0000040510007985 */ /* 0x0003e4000c101908 */
.L_x_1378:
[----:B------:R-:W-:Y:S05]  /*26e0*/  BSYNC.RECONVERGENT B0 ;  /* 0x0000000000007941 */ /* 0x000fea0003800200 */
.L_x_1377:
        /* <DEDUP_REMOVED lines=10> */
.L_x_1384:
[----:B------:R-:W0:Y:S02]  /*2790*/  LDS R6, [R14] ;  /* 0x000000000e067984 */ /* 0x000e240000000800 */
[----:B0-----:R-:W-:-:S05]  /*27a0*/  HADD2 R7, R6, R5 ;  /* 0x0000000506077230 */ /* 0x001fca0000000000 */
[----:B------:R-:W0:Y:S02]  /*27b0*/  ATOMS.CAST.SPIN P0, [R14], R6, R7 ;  /* 0x000000060e00758d */ /* 0x000e240001800007 */
[----:B0-----:R-:W-:Y:S05]  /*27c0*/  @!P0 BRA `(.L_x_1384) ;  /* 0xfffffffc00f08947 */ /* 0x001fea000383ffff */
[----:B------:R-:W-:Y:S05]  /*27d0*/  BRA `(.L_x_1382) ;  /* 0x00000000000c7947 */ /* 0x000fea0003800000 */
.L_x_1383:
[----:B------:R-:W2:Y:S02]  /*27e0*/  LD.E R5, desc[UR8][R16.64] ;  /* 0x0000000810057980 */ /* 0x000ea4000c101900 */
[----:B--2---:R-:W-:-:S05]  /*27f0*/  IMAD.IADD R5, R6, 0x1, R5 ;  /* 0x0000000106057824 */ /* 0x004fca00078e0205 */
[----:B------:R0:W-:Y:S02]  /*2800*/  ST.E desc[UR8][R16.64], R5 ;  /* 0x0000000510007985 */ /* 0x0001e4000c101908 */
.L_x_1382:
[----:B------:R-:W-:Y:S05]  /*2810*/  BSYNC.RECONVERGENT B0 ;  /* 0x0000000000007941 */ /* 0x000fea0003800200 */
.L_x_1381:
        /* <DEDUP_REMOVED lines=8> */
.L_x_1388:
[----:B------:R-:W0:Y:S02]  /*28a0*/  LDS R4, [R6+0x4] ;  /* 0x0000040006047984 */ /* 0x000e240000000800 */
[----:B0-----:R-:W-:-:S05]  /*28b0*/  HFMA2 R5, R4, 1, 1, R7 ;  /* 0x3c003c0004057831 */ /* 0x001fca0000000007 */
[----:B------:R-:W0:Y:S02]  /*28c0*/  ATOMS.CAST.SPIN P0, [R6+0x4], R4, R5 ;  /* 0x000004040600758d */ /* 0x000e240001800005 */
[----:B0-----:R-:W-:Y:S05]  /*28d0*/  @!P0 BRA `(.L_x_1388) ;  /* 0xfffffffc00f08947 */ /* 0x001fea000383ffff */
[----:B------:R-:W-:Y:S05]  /*28e0*/  BRA `(.L_x_1386) ;  /* 0x00000000000c7947 */ /* 0x000fea0003800000 */
.L_x_1387:
[----:B------:R-:W0:Y:S02]  /*28f0*/  LD.E R4, desc[UR8][R16.64+0x4] ;  /* 0x0000040810047980 */ /* 0x000e24000c101900 */
[----:B0-----:R-:W-:-:S05]  /*2900*/  IADD3 R5, PT, PT, R13, R4, RZ ;  /* 0x000000040d057210 */ /* 0x001fca0007ffe0ff */
[----:B------:R1:W-:Y:S02]  /*2910*/  ST.E desc[UR8][R16.64+0x4], R5 ;  /* 0x0000040510007985 */ /* 0x0003e4000c101908 */
.L_x_1386:
[----:B------:R-:W-:Y:S05]  /*2920*/  BSYNC.RECONVERGENT B0 ;  /* 0x0000000000007941 */ /* 0x000fea0003800200 */
.L_x_1385:
[----:B01----:R-:W-:Y:S01]  /*2930*/  IMAD.WIDE R16, R9, 0x2, R16 ;  /* 0x0000000209107825 */ /* 0x003fe200078e0210 */
[----:B------:R-:W-:-:S05]  /*2940*/  MOV R4, R3 ;  /* 0x0000000300047202 */ /* 0x000fca0000000f00 */
[----:B------:R0:W-:Y:S01]  /*2950*/  ATOM.E.ADD.F16x2.RN.STRONG.GPU P0, RZ, desc[UR8][R16.64], R4 ;  /* 0x8000000410ff79a2 */ /* 0x0001e2000c10e108 */
[----:B------:R-:W-:Y:S01]  /*2960*/  BSSY.RECONVERGENT B0, `(.L_x_1389) ;  /* 0x000000f000007945 */ /* 0x000fe20003800200 */
[----:B------:R-:W-:-:S03]  /*2970*/  IMAD.MOV.U32 R7, RZ, RZ, R2 ;  /* 0x000000ffff077224 */ /* 0x000fc600078e0002 */
[----:B0-----:R-:W-:Y:S05]  /*2980*/  @P0 BRA `(.L_x_1390) ;  /* 0x0000000000300947 */ /* 0x001fea0003800000 */
[----:B------:R-:W0:Y:S02]  /*2990*/  QSPC.E.S P0, RZ, [R16] ;  /* 0x0000000010ff73aa */ /* 0x000e240000000500 */
[----:B0-----:R-:W-:Y:S05]  /*29a0*/  @!P0 BRA `(.L_x_1391) ;  /* 0x00000000001c8947 */ /* 0x001fea0003800000 */
[----:B------:R-:W-:-:S04]  /*29b0*/  MOV R4, R16 ;  /* 0x0000001000047202 */ /* 0x000fc80000000f00 */
[----:B------:R-:W-:-:S07]  /*29c0*/  MOV R6, R4 ;  /* 0x0000000400067202 */ /* 0x000fce0000000f00 */
.L_x_1392:
[----:B------:R-:W0:Y:S02]  /*29d0*/  LDS R4, [R6] ;  /* 0x0000000006047984 */ /* 0x000e240000000800 */
[----:B0-----:R-:W-:-:S05]  /*29e0*/  HADD2 R5, R4, R3 ;  /* 0x0000000304057230 */ /* 0x001fca0000000000 */
[----:B------:R-:W0:Y:S02]  /*29f0*/  ATOMS.CAST.SPIN P0, [R6], R4, R5 ;  /* 0x000000040600758d */ /* 0x000e240001800005 */
[----:B0-----:R-:W-:Y:S05]  /*2a00*/  @!P0 BRA `(.L_x_1392) ;  /* 0xfffffffc00f08947 */ /* 0x001fea000383ffff */
[----:B------:R-:W-:Y:S05]  /*2a10*/  BRA `(.L_x_1390) ;  /* 0x00000000000c7947 */ /* 0x000fea0003800000 */
.L_x_1391:
[----:B------:R-:W2:Y:S02]  /*2a20*/  LD.E R3, desc[UR8][R16.64] ;  /* 0x0000000810037980 */ /* 0x000ea4000c101900 */
[----:B--2---:R-:W-:-:S05]  /*2a30*/  IADD3 R3, PT, PT, R4, R3, RZ ;  /* 0x0000000304037210 */ /* 0x004fca0007ffe0ff */
[----:B------:R0:W-:Y:S02]  /*2a40*/  ST.E desc[UR8][R16.64], R3 ;  /* 0x0000000310007985 */ /* 0x0001e4000c101908 */
.L_x_1390:
[----:B------:R-:W-:Y:S05]  /*2a50*/  BSYNC.RECONVERGENT B0 ;  /* 0x0000000000007941 */ /* 0x000fea0003800200 */
.L_x_1389:
        /* <DEDUP_REMOVED lines=8> */
.L_x_1396:
[----:B------:R-:W0:Y:S02]  /*2ae0*/  LDS R2, [R4+0x4] ;  /* 0x0000040004027984 */ /* 0x000e240000000800 */
[----:B0-----:R-:W-:-:S05]  /*2af0*/  HFMA2 R3, R2, 1, 1, R5 ;  /* 0x3c003c0002037831 */ /* 0x001fca0000000005 */
[----:B------:R-:W0:Y:S02]  /*2b00*/  ATOMS.CAST.SPIN P0, [R4+0x4], R2, R3 ;  /* 0x000004020400758d */ /* 0x000e240001800003 */
[----:B0-----:R-:W-:Y:S05]  /*2b10*/  @!P0 BRA `(.L_x_1396) ;  /* 0xfffffffc00f08947 */ /* 0x001fea000383ffff */
[----:B------:R-:W-:Y:S05]  /*2b20*/  BRA `(.L_x_1394) ;  /* 0x00000000000c7947 */ /* 0x000fea0003800000 */
.L_x_1395:
[----:B------:R-:W0:Y:S02]  /*2b30*/  LD.E R2, desc[UR8][R16.64+0x4] ;  /* 0x0000040810027980 */ /* 0x000e24000c101900 */
[----:B0-----:R-:W-:-:S05]  /*2b40*/  IMAD.IADD R3, R7, 0x1, R2 ;  /* 0x0000000107037824 */ /* 0x001fca00078e0202 */
[----:B------:R1:W-:Y:S02]  /*2b50*/  ST.E desc[UR8][R16.64+0x4], R3 ;  /* 0x0000040310007985 */ /* 0x0003e4000c101908 */
.L_x_1394:
[----:B------:R-:W-:Y:S05]  /*2b60*/  BSYNC.RECONVERGENT B0 ;  /* 0x0000000000007941 */ /* 0x000fea0003800200 */
.L_x_1393:
        /* <DEDUP_REMOVED lines=9> */
.L_x_1400:
[----:B------:R-:W0:Y:S02]  /*2c00*/  LDS R2, [R4] ;  /* 0x0000000004027984 */ /* 0x000e240000000800 */
[----:B0-----:R-:W-:-:S05]  /*2c10*/  HADD2 R3, R2, R0 ;  /* 0x0000000002037230 */ /* 0x001fca0000000000 */
[----:B------:R-:W0:Y:S02]  /*2c20*/  ATOMS.CAST.SPIN P0, [R4], R2, R3 ;  /* 0x000000020400758d */ /* 0x000e240001800003 */
[----:B0-----:R-:W-:Y:S05]  /*2c30*/  @!P0 BRA `(.L_x_1400) ;  /* 0xfffffffc00f08947 */ /* 0x001fea000383ffff */
[----:B------:R-:W-:Y:S05]  /*2c40*/  BRA `(.L_x_1398) ;  /* 0x00000000000c7947 */ /* 0x000fea0003800000 */
.L_x_1399:
[----:B------:R-:W2:Y:S02]  /*2c50*/  LD.E R0, desc[UR8][R16.64] ;  /* 0x0000000810007980 */ /* 0x000ea4000c101900 */
[----:B--2---:R-:W-:-:S05]  /*2c60*/  IADD3 R3, PT, PT, R3, R0, RZ ;  /* 0x0000000003037210 */ /* 0x004fca0007ffe0ff */
[----:B------:R0:W-:Y:S02]  /*2c70*/  ST.E desc[UR8][R16.64], R3 ;  /* 0x0000000310007985 */ /* 0x0001e4000c101908 */
.L_x_1398:
[----:B------:R-:W-:Y:S05]  /*2c80*/  BSYNC.RECONVERGENT B0 ;  /* 0x0000000000007941 */ /* 0x000fea0003800200 */
.L_x_1397:
[----:B------:R1:W-:Y:S01]  /*2c90*/  ATOM.E.ADD.F16x2.RN.STRONG.GPU P0, RZ, desc[UR8][R16.64+0x4], R12 ;  /* 0x8000040c10ff79a2 */ /* 0x0003e2000c10e108 */
[----:B------:R-:W-:Y:S04]  /*2ca0*/  BSSY.RECONVERGENT B0, `(.L_x_1401) ;  /* 0x000000e000007945 */ /* 0x000fe80003800200 */
[----:B-1----:R-:W-:Y:S05]  /*2cb0*/  @P0 BRA `(.L_x_1402) ;  /* 0x0000000000300947 */ /* 0x002fea0003800000 */
[----:B------:R-:W1:Y:S02]  /*2cc0*/  QSPC.E.S P0, RZ, [R16+0x4] ;  /* 0x0000040010ff73aa */ /* 0x000e640000000500 */
[----:B-1----:R-:W-:Y:S05]  /*2cd0*/  @!P0 BRA `(.L_x_1403) ;  /* 0x00000000001c8947 */ /* 0x002fea0003800000 */
[----:B------:R-:W-:-:S04]  /*2ce0*/  MOV R2, R16 ;  /* 0x0000001000027202 */ /* 0x000fc80000000f00 */
[----:B------:R-:W-:-:S07]  /*2cf0*/  MOV R0, R2 ;  /* 0x0000000200007202 */ /* 0x000fce0000000f00 */
.L_x_1404:
[----:B------:R-:W0:Y:S02]  /*2d00*/  LDS R2, [R0+0x4] ;  /* 0x0000040000027984 */ /* 0x000e240000000800 */
[----:B0-----:R-:W-:-:S05]  /*2d10*/  HFMA2 R3, R2, 1, 1, R12 ;  /* 0x3c003c0002037831 */ /* 0x001fca000000000c */
[----:B------:R-:W0:Y:S02]  /*2d20*/  ATOMS.CAST.SPIN P0, [R0+0x4], R2, R3 ;  /* 0x000004020000758d */ /* 0x000e240001800003 */
[----:B0-----:R-:W-:Y:S05]  /*2d30*/  @!P0 BRA `(.L_x_1404) ;  /* 0xfffffffc00f08947 */ /* 0x001fea000383ffff */
[----:B------:R-:W-:Y:S05]  /*2d40*/  BRA `(.L_x_1402) ;  /* 0x00000000000c7947 */ /* 0x000fea0003800000 */
.L_x_1403:
[----:B------:R-:W0:Y:S02]  /*2d50*/  LD.E R0, desc[UR8][R16.64+0x4] ;  /* 0x0000040810007980 */ /* 0x000e24000c101900 */
[----:B0-----:R-:W-:-:S05]  /*2d60*/  IMAD.IADD R3, R12, 0x1, R0 ;  /* 0x000000010c037824 */ /* 0x001fca00078e0200 */
[----:B------:R1:W-:Y:S02]  /*2d70*/  ST.E desc[UR8][R16.64+0x4], R3 ;  /* 0x0000040310007985 */ /* 0x0003e4000c101908 */
.L_x_1402:
[----:B------:R-:W-:Y:S05]  /*2d80*/  BSYNC.RECONVERGENT B0 ;  /* 0x0000000000007941 */ /* 0x000fea0003800200 */
.L_x_1401:
        /* <DEDUP_REMOVED lines=8> */
.L_x_1408:
[----:B------:R-:W0:Y:S02]  /*2e10*/  LDS R2, [R0] ;  /* 0x0000000000027984 */ /* 0x000e240000000800 */
[----:B0-----:R-:W-:-:S05]  /*2e20*/  HADD2 R3, R2, R10 ;  /* 0x0000000a02037230 */ /* 0x001fca0000000000 */
[----:B------:R-:W0:Y:S02]  /*2e30*/  ATOMS.CAST.SPIN P0, [R0], R2, R3 ;  /* 0x000000020000758d */ /* 0x000e240001800003 */
[----:B0-----:R-:W-:Y:S05]  /*2e40*/  @!P0 BRA `(.L_x_1408) ;  /* 0xfffffffc00f08947 */ /* 0x001fea000383ffff */
[----:B------:R-:W-:Y:S05]  /*2e50*/  BRA `(.L_x_1406) ;  /* 0x00000000000c7947 */ /* 0x000fea0003800000 */
.L_x_1407:
[----:B------:R-:W2:Y:S02]  /*2e60*/  LD.E R0, desc[UR8][R16.64] ;  /* 0x0000000810007980 */ /* 0x000ea4000c101900 */
[----:B--2---:R-:W-:-:S05]  /*2e70*/  IADD3 R3, PT, PT, R10, R0, RZ ;  /* 0x000000000a037210 */ /* 0x004fca0007ffe0ff */
[----:B------:R0:W-:Y:S02]  /*2e80*/  ST.E desc[UR8][R16.64], R3 ;  /* 0x0000000310007985 */ /* 0x0001e4000c101908 */
.L_x_1406:
[----:B------:R-:W-:Y:S05]  /*2e90*/  BSYNC.RECONVERGENT B0 ;  /* 0x0000000000007941 */ /* 0x000fea0003800200 */
.L_x_1405:
[----:B------:R1:W-:Y:S02]  /*2ea0*/  ATOM.E.ADD.F16x2.RN.STRONG.GPU P0, RZ, desc[UR8][R16.64+0x4], R11 ;  /* 0x8000040b10ff79a2 */ /* 0x0003e4000c10e108 */
[----:B-1----:R-:W-:Y:S05]  /*2eb0*/  @P0 EXIT ;  /* 0x000000000000094d */ /* 0x002fea0003800000 */
[----:B------:R-:W1:Y:S02]  /*2ec0*/  QSPC.E.S P0, RZ, [R16+0x4] ;  /* 0x0000040010ff73aa */ /* 0x000e640000000500 */
[----:B-1----:R-:W-:Y:S05]  /*2ed0*/  @!P0 BRA `(.L_x_1409) ;  /* 0x00000000001c8947 */ /* 0x002fea0003800000 */
[----:B------:R-:W-:-:S04]  /*2ee0*/  MOV R2, R16 ;  /* 0x0000001000027202 */ /* 0x000fc80000000f00 */
[----:B------:R-:W-:-:S07]  /*2ef0*/  MOV R0, R2 ;  /* 0x0000000200007202 */ /* 0x000fce0000000f00 */
.L_x_1410:
[----:B------:R-:W0:Y:S02]  /*2f00*/  LDS R2, [R0+0x4] ;  /* 0x0000040000027984 */ /* 0x000e240000000800 */
[----:B0-----:R-:W-:-:S05]  /*2f10*/  HFMA2 R3, R2, 1, 1, R11 ;  /* 0x3c003c0002037831 */ /* 0x001fca000000000b */
[----:B------:R-:W0:Y:S02]  /*2f20*/  ATOMS.CAST.SPIN P0, [R0+0x4], R2, R3 ;  /* 0x000004020000758d */ /* 0x000e240001800003 */
[----:B0-----:R-:W-:Y:S05]  /*2f30*/  @!P0 BRA `(.L_x_1410) ;  /* 0xfffffffc00f08947 */ /* 0x001fea000383ffff */
[----:B------:R-:W-:Y:S05]  /*2f40*/  EXIT ;  /* 0x000000000000794d */ /* 0x000fea0003800000 */
.L_x_1409:
[----:B------:R-:W0:Y:S02]  /*2f50*/  LD.E R0, desc[UR8][R16.64+0x4] ;  /* 0x0000040810007980 */ /* 0x000e24000c101900 */
[----:B0-----:R-:W-:-:S05]  /*2f60*/  IADD3 R3, PT, PT, R11, R0, RZ ;  /* 0x000000000b037210 */ /* 0x001fca0007ffe0ff */
[----:B------:R-:W-:Y:S01]  /*2f70*/  ST.E desc[UR8][R16.64+0x4], R3 ;  /* 0x0000040310007985 */ /* 0x000fe2000c101908 */
[----:B------:R-:W-:Y:S05]  /*2f80*/  EXIT ;  /* 0x000000000000794d */ /* 0x000fea0003800000 */
.L_x_1411:
        /* <DEDUP_REMOVED lines=15> */
.L_x_1872:


//--------------------- .text._ZN4vllm4gptq33gemm_half_q_half_gptq_8bit_kernelILb1ELi4EEEvPK6__halfPKjS6_S4_PS2_iiiibPKi --------------------------
	.section	.text._ZN4vllm4gptq33gemm_half_q_half_gptq_8bit_kernelILb1ELi4EEEvPK6__halfPKjS6_S4_PS2_iiiibPKi,"ax",@progbits
	.align	128
        .global         _ZN4vllm4gptq33gemm_half_q_half_gptq_8bit_kernelILb1ELi4EEEvPK6__halfPKjS6_S4_PS2_iiiibPKi
        .type           _ZN4vllm4gptq33gemm_half_q_half_gptq_8bit_kernelILb1ELi4EEEvPK6__halfPKjS6_S4_PS2_iiiibPKi,@function
        .size           _ZN4vllm4gptq33gemm_half_q_half_gptq_8bit_kernelILb1ELi4EEEvPK6__halfPKjS6_S4_PS2_iiiibPKi,(.L_x_1873 - _ZN4vllm4gptq33gemm_half_q_half_gptq_8bit_kernelILb1ELi4EEEvPK6__halfPKjS6_S4_PS2_iiiibPKi)
        .other          _ZN4vllm4gptq33gemm_half_q_half_gptq_8bit_kernelILb1ELi4EEEvPK6__halfPKjS6_S4_PS2_iiiibPKi,@"STO_CUDA_ENTRY STV_DEFAULT"
_ZN4vllm4gptq33gemm_half_q_half_gptq_8bit_kernelILb1ELi4EEEvPK6__halfPKjS6_S4_PS2_iiiibPKi:
.text._ZN4vllm4gptq33gemm_half_q_half_gptq_8bit_kernelILb1ELi4EEEvPK6__halfPKjS6_S4_PS2_iiiibPKi:
        /* <DEDUP_REMOVED lines=27> */
[C---:B------:R-:W-:Y:S02]  /*01b0*/  IADD3 R5, P0, PT, R7.reuse, R4, RZ ;  /* 0x0000000407057210 */ /* 0x040fe40007f1e0ff */
[CC--:B------:R-:W-:Y:S02]  /*01c0*/  IADD3 R6, PT, PT, R4.reuse, R0.reuse, RZ ;  /* 0x0000000004067210 */ /* 0x0c0fe40007ffe0ff */
[----:B------:R-:W-:Y:S02]  /*01d0*/  LEA.HI.X.SX32 R12, R4, RZ, 0x1, P0 ;  /* 0x000000ff040c7211 */ /* 0x000fe400000f0eff */
[----:B------:R-:W-:Y:S02]  /*01e0*/  IADD3 R10, PT, PT, R6, R0, RZ ;  /* 0x00000000060a7210 */ /* 0x000fe40007ffe0ff */
[C---:B------:R-:W-:Y:S02]  /*01f0*/  IADD3 R14, P1, PT, R7.reuse, R6, RZ ;  /* 0x00000006070e7210 */ /* 0x040fe40007f3e0ff */
[----:B------:R-:W-:-:S02]  /*0200*/  IADD3 R11, P2, PT, R7, R10, RZ ;  /* 0x0000000a070b7210 */ /* 0x000fc40007f5e0ff */
[C---:B0-----:R-:W-:Y:S02]  /*0210*/  LEA R4, P0, R5.reuse, UR6, 0x1 ;  /* 0x0000000605047c11 */ /* 0x041fe4000f8008ff */
[----:B------:R-:W-:Y:S02]  /*0220*/  LEA.HI.X.SX32 R15, R6, RZ, 0x1, P1 ;  /* 0x000000ff060f7211 */ /* 0x000fe400008f0eff */
[----:B------:R-:W-:Y:S02]  /*0230*/  LEA.HI.X R5, R5, UR7, R12, 0x1, P0 ;  /* 0x0000000705057c11 */ /* 0x000fe400080f0c0c */
[----:B------:R-:W-:Y:S02]  /*0240*/  IADD3 R12, PT, PT, R10, R0, RZ ;  /* 0x000000000a0c7210 */ /* 0x000fe40007ffe0ff */
[----:B------:R-:W-:Y:S01]  /*0250*/  LEA R6, P0, R14, UR6, 0x1 ;  /* 0x000000060e067c11 */ /* 0x000fe2000f8008ff */
[----:B------:R-:W2:Y:S01]  /*0260*/  LDG.E.U16.CONSTANT R4, desc[UR10][R4.64] ;  /* 0x0000000a04047981 */ /* 0x000ea2000c1e9500 */
[----:B------:R-:W-:-:S02]  /*0270*/  IADD3 R13, P3, PT, R7, R12, RZ ;  /* 0x0000000c070d7210 */ /* 0x000fc40007f7e0ff */
[----:B------:R-:W-:Y:S02]  /*0280*/  LEA.HI.X R7, R14, UR7, R15, 0x1, P0 ;  /* 0x000000070e077c11 */ /* 0x000fe400080f0c0f */
[----:B------:R-:W-:Y:S02]  /*0290*/  LEA.HI.X.SX32 R16, R10, RZ, 0x1, P2 ;  /* 0x000000ff0a107211 */ /* 0x000fe400010f0eff */
[----:B------:R-:W-:Y:S01]  /*02a0*/  LEA.HI.X.SX32 R14, R12, RZ, 0x1, P3 ;  /* 0x000000ff0c0e7211 */ /* 0x000fe200018f0eff */
[----:B------:R-:W3:Y:S01]  /*02b0*/  LDG.E.U16.CONSTANT R6, desc[UR10][R6.64] ;  /* 0x0000000a06067981 */ /* 0x000ee2000c1e9500 */
[----:B------:R-:W-:Y:S02]  /*02c0*/  LEA R10, P1, R11, UR6, 0x1 ;  /* 0x000000060b0a7c11 */ /* 0x000fe4000f8208ff */
[----:B------:R-:W-:Y:S02]  /*02d0*/  LEA R12, P0, R13, UR6, 0x1 ;  /* 0x000000060d0c7c11 */ /* 0x000fe4000f8008ff */
[----:B------:R-:W-:-:S02]  /*02e0*/  LEA.HI.X R11, R11, UR7, R16, 0x1, P1 ;  /* 0x000000070b0b7c11 */ /* 0x000fc400088f0c10 */
[----:B------:R-:W-:-:S03]  /*02f0*/  LEA.HI.X R13, R13, UR7, R14, 0x1, P0 ;  /* 0x000000070d0d7c11 */ /* 0x000fc600080f0c0e */
[----:B------:R-:W4:Y:S04]  /*0300*/  LDG.E.U16.CONSTANT R10, desc[UR10][R10.64] ;  /* 0x0000000a0a0a7981 */ /* 0x000f28000c1e9500 */
[----:B------:R-:W5:Y:S04]  /*0310*/  LDG.E.U16.CONSTANT R12, desc[UR10][R12.64] ;  /* 0x0000000a0c0c7981 */ /* 0x000f68000c1e9500 */
[----:B--2---:R0:W-:Y:S04]  /*0320*/  STS.U16 [R9], R4 ;  /* 0x0000000409007388 */ /* 0x0041e80000000400 */
[----:B---3--:R0:W-:Y:S04]  /*0330*/  STS.U16 [R9+0x100], R6 ;  /* 0x0001000609007388 */ /* 0x0081e80000000400 */
[----:B----4-:R0:W-:Y:S04]  /*0340*/  STS.U16 [R9+0x200], R10 ;  /* 0x0002000a09007388 */ /* 0x0101e80000000400 */
[----:B-----5:R0:W-:Y:S01]  /*0350*/  STS.U16 [R9+0x300], R12 ;  /* 0x0003000c09007388 */ /* 0x0201e20000000400 */
[----:B------:R-:W-:Y:S05]  /*0360*/  BRA `(.L_x_1413) ;  /* 0x0000000000847947 */ /* 0x000fea0003800000 */
.L_x_1414:
[----:B------:R-:W-:-:S04]  /*0370*/  LEA R4, P0, R7, UR12, 0x2 ;  /* 0x0000000c07047c11 */ /* 0x000fc8000f8010ff */
[----:B------:R-:W-:-:S05]  /*0380*/  LEA.HI.X R5, R7, UR13, RZ, 0x2, P0 ;  /* 0x0000000d07057c11 */ /* 0x000fca00080f14ff */
[----:B------:R-:W2:Y:S01]  /*0390*/  LDG.E.CONSTANT R4, desc[UR10][R4.64] ;  /* 0x0000000a04047981 */ /* 0x000ea2000c1e9900 */
[----:B------:R-:W-:Y:S01]  /*03a0*/  IMAD R15, R0, UR4, RZ ;  /* 0x00000004000f7c24 */ /* 0x000fe2000f8e02ff */
[----:B------:R-:W0:Y:S04]  /*03b0*/  LDCU.64 UR4, c[0x0][0x380] ;  /* 0x00007000ff0477ac */ /* 0x000e280008000a00 */
[----:B------:R-:W-:-:S04]  /*03c0*/  IADD3 R17, PT, PT, R15, R0, RZ ;  /* 0x000000000f117210 */ /* 0x000fc80007ffe0ff */
[----:B------:R-:W-:-:S04]  /*03d0*/  IADD3 R19, PT, PT, R17, R0, RZ ;  /* 0x0000000011137210 */ /* 0x000fc80007ffe0ff */
[----:B------:R-:W-:Y:S02]  /*03e0*/  IADD3 R21, PT, PT, R19, R0, RZ ;  /* 0x0000000013157210 */ /* 0x000fe40007ffe0ff */
[----:B--2---:R-:W-:Y:S02]  /*03f0*/  SHF.R.S32.HI R6, RZ, 0x1f, R4 ;  /* 0x0000001fff067819 */ /* 0x004fe40000011404 */
[-C--:B------:R-:W-:Y:S02]  /*0400*/  IADD3 R10, P3, PT, R15, R4.reuse, RZ ;  /* 0x000000040f0a7210 */ /* 0x080fe40007f7e0ff */
[-C--:B------:R-:W-:Y:S02]  /*0410*/  IADD3 R7, P2, PT, R17, R4.reuse, RZ ;  /* 0x0000000411077210 */ /* 0x080fe40007f5e0ff */
[-C--:B------:R-:W-:Y:S02]  /*0420*/  IADD3 R11, P1, PT, R19, R4.reuse, RZ ;  /* 0x00000004130b7210 */ /* 0x080fe40007f3e0ff */
[----:B------:R-:W-:-:S02]  /*0430*/  IADD3 R13, P0, PT, R21, R4, RZ ;  /* 0x00000004150d7210 */ /* 0x000fc40007f1e0ff */
[-C--:B------:R-:W-:Y:S02]  /*0440*/  LEA.HI.X.SX32 R5, R15, R6.reuse, 0x1, P3 ;  /* 0x000000060f057211 */ /* 0x080fe400018f0eff */
[C---:B0-----:R-:W-:Y:S02]  /*0450*/  LEA R4, P3, R10.reuse, UR4, 0x1 ;  /* 0x000000040a047c11 */ /* 0x041fe4000f8608ff */
[-C--:B------:R-:W-:Y:S02]  /*0460*/  LEA.HI.X.SX32 R18, R17, R6.reuse, 0x1, P2 ;  /* 0x0000000611127211 */ /* 0x080fe400010f0eff */
[-C--:B------:R-:W-:Y:S02]  /*0470*/  LEA.HI.X.SX32 R16, R19, R6.reuse, 0x1, P1 ;  /* 0x0000000613107211 */ /* 0x080fe400008f0eff */
[----:B------:R-:W-:Y:S02]  /*0480*/  LEA.HI.X.SX32 R14, R21, R6, 0x1, P0 ;  /* 0x00000006150e7211 */ /* 0x000fe400000f0eff */
[----:B------:R-:W-:-:S02]  /*0490*/  LEA.HI.X R5, R10, UR5, R5, 0x1, P3 ;  /* 0x000000050a057c11 */ /* 0x000fc400098f0c05 */
[----:B------:R-:W-:Y:S02]  /*04a0*/  LEA R6, P0, R7, UR4, 0x1 ;  /* 0x0000000407067c11 */ /* 0x000fe4000f8008ff */
[----:B------:R-:W-:Y:S01]  /*04b0*/  LEA R10, P1, R11, UR4, 0x1 ;  /* 0x000000040b0a7c11 */ /* 0x000fe2000f8208ff */
[----:B------:R-:W2:Y:S01]  /*04c0*/  LDG.E.U16.CONSTANT R4, desc[UR10][R4.64] ;  /* 0x0000000a04047981 */ /* 0x000ea2000c1e9500 */
[----:B------:R-:W-:Y:S02]  /*04d0*/  LEA R12, P2, R13, UR4, 0x1 ;  /* 0x000000040d0c7c11 */ /* 0x000fe4000f8408ff */
[----:B------:R-:W-:Y:S02]  /*04e0*/  LEA.HI.X R7, R7, UR5, R18, 0x1, P0 ;  /* 0x0000000507077c11 */ /* 0x000fe400080f0c12 */
[----:B------:R-:W-:Y:S02]  /*04f0*/  LEA.HI.X R11, R11, UR5, R16, 0x1, P1 ;  /* 0x000000050b0b7c11 */ /* 0x000fe400088f0c10 */
[----:B------:R-:W-:Y:S01]  /*0500*/  LEA.HI.X R13, R13, UR5, R14, 0x1, P2 ;  /* 0x000000050d0d7c11 */ /* 0x000fe200090f0c0e */
[----:B------:R-:W3:Y:S04]  /*0510*/  LDG.E.U16.CONSTANT R6, desc[UR10][R6.64] ;  /* 0x0000000a06067981 */ /* 0x000ee8000c1e9500 */
[----:B------:R-:W4:Y:S04]  /*0520*/  LDG.E.U16.CONSTANT R10, desc[UR10][R10.64] ;  /* 0x0000000a0a0a7981 */ /* 0x000f28000c1e9500 */
[----:B------:R-:W5:Y:S04]  /*0530*/  LDG.E.U16.CONSTANT R12, desc[UR10][R12.64] ;  /* 0x0000000a0c0c7981 */ /* 0x000f68000c1e9500 */
[----:B--2---:R1:W-:Y:S04]  /*0540*/  STS.U16 [R9], R4 ;  /* 0x0000000409007388 */ /* 0x0043e80000000400 */
[----:B---3--:R1:W-:Y:S04]  /*0550*/  STS.U16 [R9+0x100], R6 ;  /* 0x0001000609007388 */ /* 0x0083e80000000400 */
[----:B----4-:R1:W-:Y:S04]  /*0560*/  STS.U16 [R9+0x200], R10 ;  /* 0x0002000a09007388 */ /* 0x0103e80000000400 */
[----:B-----5:R1:W-:Y:S02]  /*0570*/  STS.U16 [R9+0x300], R12 ;  /* 0x0003000c09007388 */ /* 0x0203e40000000400 */
.L_x_1413:
[----:B------:R-:W-:Y:S05]  /*0580*/  BSYNC.RECONVERGENT B0 ;  /* 0x0000000000007941 */ /* 0x000fea0003800200 */
.L_x_1412:
[----:B------:R-:W2:Y:S02]  /*0590*/  LDCU UR8, c[0x0][0x3ac] ;  /* 0x00007580ff0877ac */ /* 0x000ea40008000800 */
[----:B--2---:R-:W-:-:S13]  /*05a0*/  ISETP.GE.AND P0, PT, R2, UR8, PT ;  /* 0x0000000802007c0c */ /* 0x004fda000bf06270 */
[----:B------:R-:W-:Y:S05]  /*05b0*/  @P0 EXIT ;  /* 0x000000000000094d */ /* 0x000fea0003800000 */
[----:B01----:R-:W0:Y:S01]  /*05c0*/  LDC R9, c[0x0][0x3b4] ;  /* 0x0000ed00ff097b82 */ /* 0x003e220000000800 */
[----:B------:R-:W-:Y:S01]  /*05d0*/  IMAD R3, R3, UR8, RZ ;  /* 0x0000000803037c24 */ /* 0x000fe2000f8e02ff */
[----:B------:R-:W1:Y:S01]  /*05e0*/  LDCU.64 UR6, c[0x0][0x388] ;  /* 0x00007100ff0677ac */ /* 0x000e620008000a00 */
[----:B------:R-:W-:Y:S02]  /*05f0*/  PRMT R30, RZ, 0x5410, RZ ;  /* 0x00005410ff1e7816 */ /* 0x000fe400000000ff */
[----:B------:R-:W-:Y:S02]  /*0600*/  PRMT R31, RZ, 0x5410, RZ ;  /* 0x00005410ff1f7816 */ /* 0x000fe400000000ff */
[----:B------:R-:W-:Y:S01]  /*0610*/  SHF.L.U32 R3, R3, 0x5, RZ ;  /* 0x0000000503037819 */ /* 0x000fe200000006ff */
[----:B------:R-:W2:Y:S01]  /*0620*/  LDC.64 R12, c[0x0][0x390] ;  /* 0x0000e400ff0c7b82 */ /* 0x000ea20000000a00 */
[----:B------:R-:W-:-:S07]  /*0630*/  PRMT R39, RZ, 0x5410, RZ ;  /* 0x00005410ff277816 */ /* 0x000fce00000000ff */
[----:B------:R-:W3:Y:S01]  /*0640*/  LDC.64 R14, c[0x0][0x398] ;  /* 0x0000e600ff0e7b82 */ /* 0x000ee20000000a00 */
[----:B0-----:R-:W-:-:S07]  /*0650*/  IABS R7, R9 ;  /* 0x0000000900077213 */ /* 0x001fce0000000000 */
[----:B------:R-:W-:Y:S01]  /*0660*/  BAR.SYNC.DEFER_BLOCKING 0x0 ;  /* 0x0000000000007b1d */ /* 0x000fe20000010000 */
[----:B------:R-:W-:-:S05]  /*0670*/  ISETP.NE.AND P1, PT, R9, RZ, PT ;  /* 0x000000ff0900720c */ /* 0x000fca0003f25270 */
        /* <DEDUP_REMOVED lines=9> */
[-C--:B------:R-:W-:Y:S02]  /*0710*/  LOP3.LUT R4, R0, R9.reuse, RZ, 0x3c, !PT ;  /* 0x0000000900047212 */ /* 0x080fe400078e3cff */
[----:B------:R-:W-:Y:S02]  /*0720*/  @!P1 LOP3.LUT R9, RZ, R9, RZ, 0x33, !PT ;  /* 0x00000009ff099212 */ /* 0x000fe400078e33ff */
[----:B------:R-:W-:Y:S01]  /*0730*/  ISETP.GE.AND P3, PT, R4, RZ, PT ;  /* 0x000000ff0400720c */ /* 0x000fe20003f66270 */
[----:B------:R-:W-:-:S05]  /*0740*/  IMAD.HI.U32 R5, R5, R10, RZ ;  /* 0x0000000a05057227 */ /* 0x000fca00078e00ff */
        /* <DEDUP_REMOVED lines=15> */
[----:B0-----:R-:W-:Y:S02]  /*0840*/  IADD3 R4, PT, PT, R6, 0xffffffe, RZ ;  /* 0x0ffffffe06047810 */ /* 0x001fe40007ffe0ff */
[----:B------:R-:W-:-:S04]  /*0850*/  SHF.R.S32.HI R6, RZ, 0x1f, R2 ;  /* 0x0000001fff067819 */ /* 0x000fc80000011402 */
[----:B------:R0:W4:Y:S02]  /*0860*/  F2I.FTZ.U32.TRUNC.NTZ R5, R4 ;  /* 0x0000000400057305 */ /* 0x000124000021f000 */
[----:B0-----:R-:W-:Y:S01]  /*0870*/  MOV R4, RZ ;  /* 0x000000ff00047202 */ /* 0x001fe20000000f00 */
[----:B----4-:R-:W-:-:S04]  /*0880*/  IMAD R7, R7, R5, RZ ;  /* 0x0000000507077224 */ /* 0x010fc800078e02ff */
[----:B------:R-:W-:Y:S01]  /*0890*/  IMAD.HI.U32 R5, R5, R7, R4 ;  /* 0x0000000705057227 */ /* 0x000fe200078e0004 */
[----:B------:R-:W-:-:S05]  /*08a0*/  SHF.R.S32.HI R7, RZ, 0x2, R2 ;  /* 0x00000002ff077819 */ /* 0x000fca0000011402 */
[----:B------:R-:W-:-:S05]  /*08b0*/  IMAD.HI.U32 R11, R5, UR9, RZ ;  /* 0x00000009050b7c27 */ /* 0x000fca000f8e00ff */
[----:B------:R-:W-:-:S05]  /*08c0*/  IADD3 R5, PT, PT, RZ, -R11, RZ ;  /* 0x8000000bff057210 */ /* 0x000fca0007ffe0ff */
[----:B------:R-:W-:-:S05]  /*08d0*/  IMAD R5, R10, R5, UR9 ;  /* 0x000000090a057e24 */ /* 0x000fca000f8e0205 */
[----:B------:R-:W-:-:S13]  /*08e0*/  ISETP.GE.U32.AND P0, PT, R5, UR4, PT ;  /* 0x0000000405007c0c */ /* 0x000fda000bf06070 */
[----:B------:R-:W-:Y:S02]  /*08f0*/  @P0 IADD3 R5, PT, PT, R5, -UR4, RZ ;  /* 0x8000000405050c10 */ /* 0x000fe4000fffe0ff */
[----:B------:R-:W-:Y:S02]  /*0900*/  @P0 IADD3 R11, PT, PT, R11, 0x1, RZ ;  /* 0x000000010b0b0810 */ /* 0x000fe40007ffe0ff */
[----:B------:R-:W-:Y:S02]  /*0910*/  ISETP.GE.U32.AND P1, PT, R5, UR4, PT ;  /* 0x0000000405007c0c */ /* 0x000fe4000bf26070 */
[----:B------:R-:W-:-:S04]  /*0920*/  IADD3 R37, P0, PT, R2, R3, RZ ;  /* 0x0000000302257210 */ /* 0x000fc80007f1e0ff */
[----:B------:R-:W-:Y:S02]  /*0930*/  LEA.HI.X.SX32 R6, R3, R6, 0x1, P0 ;  /* 0x0000000603067211 */ /* 0x000fe400000f0eff */
[----:B------:R-:W-:Y:S02]  /*0940*/  ISETP.LE.U32.AND P0, PT, R0, UR9, PT ;  /* 0x0000000900007c0c */ /* 0x000fe4000bf03070 */
[----:B------:R-:W-:Y:S02]  /*0950*/  PRMT R0, RZ, 0x5410, RZ ;  /* 0x00005410ff007816 */ /* 0x000fe400000000ff */
[----:B------:R-:W-:Y:S02]  /*0960*/  PRMT R3, RZ, 0x5410, RZ ;  /* 0x00005410ff037816 */ /* 0x000fe400000000ff */
[----:B------:R-:W-:Y:S02]  /*0970*/  @P1 IADD3 R11, PT, PT, R11, 0x1, RZ ;  /* 0x000000010b0b1810 */ /* 0x000fe40007ffe0ff */
[----:B------:R-:W-:-:S02]  /*0980*/  @!P2 LOP3.LUT R11, RZ, UR4, RZ, 0x33, !PT ;  /* 0x00000004ff0bac12 */ /* 0x000fc4000f8e33ff */
[----:B-1----:R-:W-:-:S03]  /*0990*/  LEA R36, P1, R37, UR6, 0x2 ;  /* 0x0000000625247c11 */ /* 0x002fc6000f8210ff */
[----:B------:R-:W-:Y:S01]  /*09a0*/  IMAD R5, R11, UR8, RZ ;  /* 0x000000080b057c24 */ /* 0x000fe2000f8e02ff */
[----:B------:R-:W-:-:S04]  /*09b0*/  LEA.HI.X R37, R37, UR7, R6, 0x2, P1 ;  /* 0x0000000725257c11 */ /* 0x000fc800088f1406 */
[----:B------:R-:W-:-:S04]  /*09c0*/  SHF.R.S32.HI R4, RZ, 0x1f, R5 ;  /* 0x0000001fff047819 */ /* 0x000fc80000011405 */
[-C--:B------:R-:W-:Y:S02]  /*09d0*/  LEA.HI R4, R4, R5.reuse, RZ, 0x2 ;  /* 0x0000000504047211 */ /* 0x080fe400078f10ff */
[----:B------:R-:W-:Y:S02]  /*09e0*/  IADD3 R5, PT, PT, R2, R5, RZ ;  /* 0x0000000502057210 */ /* 0x000fe40007ffe0ff */
[----:B------:R-:W-:Y:S02]  /*09f0*/  LEA.HI.SX32 R7, R4, R7, 0x1e ;  /* 0x0000000704077211 */ /* 0x000fe400078ff2ff */
[----:B------:R-:W-:Y:S01]  /*0a00*/  PRMT R2, RZ, 0x5410, RZ ;  /* 0x00005410ff027816 */ /* 0x000fe200000000ff */
[----:B---3--:R-:W-:Y:S01]  /*0a10*/  IMAD.WIDE R14, R5, 0x2, R14 ;  /* 0x00000002050e7825 */ /* 0x008fe200078e020e */
[----:B------:R-:W-:-:S03]  /*0a20*/  PRMT R5, RZ, 0x5410, RZ ;  /* 0x00005410ff057816 */ /* 0x000fc600000000ff */
[----:B--2---:R-:W-:Y:S01]  /*0a30*/  IMAD.WIDE R12, R7, 0x4, R12 ;  /* 0x00000004070c7825 */ /* 0x004fe200078e020c */
[----:B------:R-:W-:Y:S01]  /*0a40*/  PRMT R7, RZ, 0x5410, RZ ;  /* 0x00005410ff077816 */ /* 0x000fe200000000ff */
[----:B------:R-:W-:Y:S06]  /*0a50*/  @P0 BRA `(.L_x_1415) ;  /* 0x0000005c00580947 */ /* 0x000fec0003800000 */
[----:B------:R-:W2:Y:S04]  /*0a60*/  LDG.E.CONSTANT R13, desc[UR10][R12.64] ;  /* 0x0000000a0c0d7981 */ /* 0x000ea8000c1e9900 */
[----:B------:R0:W5:Y:S04]  /*0a70*/  LDG.E.CONSTANT R4, desc[UR10][R14.64] ;  /* 0x0000000a0e047981 */ /* 0x000168000c1e9900 */
[----:B------:R0:W5:Y:S01]  /*0a80*/  LDG.E.CONSTANT R6, desc[UR10][R14.64+0x4] ;  /* 0x0000040a0e067981 */ /* 0x000162000c1e9900 */
[----:B------:R-:W1:Y:S01]  /*0a90*/  S2UR UR6, SR_CgaCtaId ;  /* 0x00000000000679c3 */ /* 0x000e620000008800 */
[----:B------:R-:W-:Y:S01]  /*0aa0*/  UIADD3 UR4, UPT, UPT, UR9, UR4, URZ ;  /* 0x0000000409047290 */ /* 0x000fe2000fffe0ff */
[----:B------:R-:W-:Y:S01]  /*0ab0*/  PRMT R30, RZ, 0x7610, R30 ;  /* 0x00007610ff1e7816 */ /* 0x000fe2000000001e */
        /* <DEDUP_REMOVED lines=11> */
.L_x_1417:
[----:B------:R-:W-:Y:S01]  /*0b70*/  MOV R15, UR8 ;  /* 0x00000008000f7c02 */ /* 0x000fe20008000f00 */
[----:B------:R0:W2:Y:S04]  /*0b80*/  LDG.E.128.CONSTANT R16, desc[UR10][R36.64] ;  /* 0x0000000a24107981 */ /* 0x0000a8000c1e9d00 */
        /* <DEDUP_REMOVED lines=34> */
.L_x_1416:
[----:B------:R-:W-:Y:S02]  /*0db0*/  LOP3.LUT R15, R19, 0xff, RZ, 0xc0, !PT ;  /* 0x000000ff130f7812 */ /* 0x000fe400078ec0ff */
[----:B------:R-:W-:Y:S02]  /*0dc0*/  IADD3 R14, PT, PT, R12, UR7, RZ ;  /* 0x000000070c0e7c10 */ /* 0x000fe4000fffe0ff */
[----:B------:R-:W-:Y:S02]  /*0dd0*/  IADD3 R20, PT, PT, R9, UR7, RZ ;  /* 0x0000000709147c10 */ /* 0x000fe4000fffe0ff */
[----:B------:R-:W-:Y:S02]  /*0de0*/  IADD3 R28, PT, PT, -R14, R15, RZ ;  /* 0x0000000f0e1c7210 */ /* 0x000fe40007ffe1ff */
[----:B------:R-:W-:Y:S02]  /*0df0*/  SHF.R.U32.HI R15, RZ, 0x8, R16 ;  /* 0x00000008ff0f7819 */ /* 0x000fe40000011610 */
[----:B------:R-:W-:-:S02]  /*0e00*/  IADD3 R23, PT, PT, -R20, R23, RZ ;  /* 0x0000001714177210 */ /* 0x000fc40007ffe1ff */
[----:B------:R-:W-:Y:S01]  /*0e10*/  LOP3.LUT R24, R15, 0xff, RZ, 0xc0, !PT ;  /* 0x000000ff0f187812 */ /* 0x000fe200078ec0ff */
[----:B------:R-:W-:Y:S01]  /*0e20*/  I2F.F16 R28, R28 ;  /* 0x0000001c001c7306 */ /* 0x000fe20000200c00 */
[----:B------:R-:W-:Y:S02]  /*0e30*/  LOP3.LUT R22, R16, 0xff, RZ, 0xc0, !PT ;  /* 0x000000ff10167812 */ /* 0x000fe400078ec0ff */
[----:B------:R-:W-:Y:S02]  /*0e40*/  IADD3 R21, PT, PT, R13, UR7, RZ ;  /* 0x000000070d157c10 */ /* 0x000fe4000fffe0ff */
[----:B------:R-:W-:Y:S02]  /*0e50*/  SHF.R.U32.HI R15, RZ, 0x8, R17 ;  /* 0x00000008ff0f7819 */ /* 0x000fe40000011611 */
[----:B------:R-:W-:Y:S01]  /*0e60*/  IADD3 R22, PT, PT, -R21, R22, RZ ;  /* 0x0000001615167210 */ /* 0x000fe20007ffe1ff */
[----:B------:R0:W1:Y:S01]  /*0e70*/  I2F.F16 R29, R23 ;  /* 0x00000017001d7306 */ /* 0x0000620000200c00 */
[----:B------:R-:W-:-:S02]  /*0e80*/  LOP3.LUT R15, R15, 0xff, RZ, 0xc0, !PT ;  /* 0x000000ff0f0f7812 */ /* 0x000fc400078ec0ff */
[----:B------:R-:W-:Y:S02]  /*0e90*/  LOP3.LUT R26, R18, 0xff, RZ, 0xc0, !PT ;  /* 0x000000ff121a7812 */ /* 0x000fe400078ec0ff */
[----:B------:R-:W-:Y:S02]  /*0ea0*/  IADD3 R59, PT, PT, -R20, R15, RZ ;  /* 0x0000000f143b7210 */ /* 0x000fe40007ffe1ff */
[----:B------:R-:W-:Y:S01]  /*0eb0*/  IADD3 R15, PT, PT, R10, UR7, RZ ;  /* 0x000000070a0f7c10 */ /* 0x000fe2000fffe0ff */
[----:B------:R2:W-:Y:S01]  /*0ec0*/  I2F.F16 R38, R22 ;  /* 0x0000001600267306 */ /* 0x0005e20000200c00 */
[----:B0-----:R-:W-:Y:S02]  /*0ed0*/  SHF.R.U32.HI R23, RZ, 0x8, R18 ;  /* 0x00000008ff177819 */ /* 0x001fe40000011612 */
[----:B------:R-:W-:Y:S02]  /*0ee0*/  MOV R25, UR8 ;  /* 0x0000000800197c02 */ /* 0x000fe40008000f00 */
[----:B------:R-:W-:-:S02]  /*0ef0*/  IADD3 R24, PT, PT, -R21, R24, RZ ;  /* 0x0000001815187210 */ /* 0x000fc40007ffe1ff */
[----:B------:R-:W-:Y:S01]  /*0f00*/  IADD3 R26, PT, PT, -R15, R26, RZ ;  /* 0x0000001a0f1a7210 */ /* 0x000fe20007ffe1ff */
[----:B------:R-:W-:Y:S01]  /*0f10*/  IMAD.WIDE R36, R25, 0x4, R36 ;  /* 0x0000000419247825 */ /* 0x000fe200078e0224 */
[----:B--2---:R-:W-:Y:S01]  /*0f20*/  LOP3.LUT R22, R23, 0xff, RZ, 0xc0, !PT ;  /* 0x000000ff17167812 */ /* 0x004fe200078ec0ff */
[----:B------:R-:W-:Y:S01]  /*0f30*/  I2F.F16 R64, R24 ;  /* 0x0000001800407306 */ /* 0x000fe20000200c00 */
[----:B------:R-:W-:Y:S02]  /*0f40*/  SHF.R.U32.HI R23, RZ, 0x8, R19 ;  /* 0x00000008ff177819 */ /* 0x000fe40000011613 */
[----:B------:R-:W-:Y:S02]  /*0f50*/  IADD3 R60, PT, PT, -R15, R22, RZ ;  /* 0x000000160f3c7210 */ /* 0x000fe40007ffe1ff */
[----:B------:R-:W-:Y:S02]  /*0f60*/  LOP3.LUT R23, R23, 0xff, RZ, 0xc0, !PT ;  /* 0x000000ff17177812 */ /* 0x000fe400078ec0ff */
[----:B------:R-:W-:Y:S01]  /*0f70*/  SHF.R.U32.HI R22, RZ, 0x10, R16 ;  /* 0x00000010ff167819 */ /* 0x000fe20000011610 */
[----:B------:R0:W2:Y:S01]  /*0f80*/  I2F.F16 R40, R26 ;  /* 0x0000001a00287306 */ /* 0x0000a20000200c00 */
[----:B------:R-:W-:-:S02]  /*0f90*/  IADD3 R48, PT, PT, -R14, R23, RZ ;  /* 0x000000170e307210 */ /* 0x000fc40007ffe1ff */
[----:B------:R-:W-:Y:S02]  /*0fa0*/  LOP3.LUT R42, R22, 0xff, RZ, 0xc0, !PT ;  /* 0x000000ff162a7812 */ /* 0x000fe400078ec0ff */
[----:B------:R-:W3:Y:S01]  /*0fb0*/  LDS.64 R22, [UR5+0x100] ;  /* 0x00010005ff167984 */ /* 0x000ee20008000a00 */
[----:B------:R-:W-:Y:S02]  /*0fc0*/  LEA.HI R43, R16, -R21, RZ, 0x8 ;  /* 0x80000015102b7211 */ /* 0x000fe400078f40ff */
[----:B------:R-:W-:Y:S01]  /*0fd0*/  SHF.R.U32.HI R41, RZ, 0x10, R17 ;  /* 0x00000010ff297819 */ /* 0x000fe20000011611 */
[----:B0-----:R0:W4:Y:S01]  /*0fe0*/  LDG.E.128.CONSTANT R24, desc[UR10][R36.64] ;  /* 0x0000000a24187981 */ /* 0x001122000c1e9d00 */
[----:B------:R-:W-:Y:S01]  /*0ff0*/  SHF.R.U32.HI R16, RZ, 0x10, R18 ;  /* 0x00000010ff107819 */ /* 0x000fe20000011612 */
[----:B------:R-:W0:Y:S01]  /*1000*/  I2F.F16 R60, R60 ;  /* 0x0000003c003c7306 */ /* 0x000e220000200c00 */
[----:B------:R-:W-:Y:S02]  /*1010*/  LEA.HI R44, R17, -R20, RZ, 0x8 ;  /* 0x80000014112c7211 */ /* 0x000fe400078f40ff */
[----:B------:R-:W-:-:S02]  /*1020*/  LOP3.LUT R41, R41, 0xff, RZ, 0xc0, !PT ;  /* 0x000000ff29297812 */ /* 0x000fc400078ec0ff */
[----:B------:R-:W-:Y:S02]  /*1030*/  LOP3.LUT R16, R16, 0xff, RZ, 0xc0, !PT ;  /* 0x000000ff10107812 */ /* 0x000fe400078ec0ff */
[----:B------:R-:W-:Y:S01]  /*1040*/  SHF.R.U32.HI R17, RZ, 0x10, R19 ;  /* 0x00000010ff117819 */ /* 0x000fe20000011613 */
[----:B------:R-:W0:Y:S01]  /*1050*/  I2F.F16 R59, R59 ;  /* 0x0000003b003b7306 */ /* 0x000e220000200c00 */
[----:B------:R-:W-:Y:S02]  /*1060*/  IADD3 R41, PT, PT, -R20, R41, RZ ;  /* 0x0000002914297210 */ /* 0x000fe40007ffe1ff */
[----:B------:R-:W-:Y:S02]  /*1070*/  IADD3 R16, PT, PT, -R15, R16, RZ ;  /* 0x000000100f107210 */ /* 0x000fe40007ffe1ff */
[----:B------:R-:W-:Y:S02]  /*1080*/  LOP3.LUT R17, R17, 0xff, RZ, 0xc0, !PT ;  /* 0x000000ff11117812 */ /* 0x000fe400078ec0ff */
[----:B------:R-:W-:Y:S01]  /*1090*/  IADD3 R42, PT, PT, -R21, R42, RZ ;  /* 0x0000002a152a7210 */ /* 0x000fe20007ffe1ff */
[----:B------:R1:W-:Y:S08]  /*10a0*/  I2F.F16 R71, R41 ;  /* 0x0000002900477306 */ /* 0x0003f00000200c00 */
[----:B------:R-:W0:Y:S01]  /*10b0*/  I2F.F16 R48, R48 ;  /* 0x0000003000307306 */ /* 0x000e220000200c00 */
[----:B-1----:R-:W-:-:S07]  /*10c0*/  IADD3 R41, PT, PT, -R14, R17, RZ ;  /* 0x000000110e297210 */ /* 0x002fce0007ffe1ff */
[----:B------:R1:W-:Y:S01]  /*10d0*/  I2F.F16 R47, R16 ;  /* 0x00000010002f7306 */ /* 0x0003e20000200c00 */
[----:B---3--:R-:W-:-:S07]  /*10e0*/  HADD2.F32 R46, -RZ, R22.H0_H0 ;  /* 0x20000016ff2e7230 */ /* 0x008fce0000004100 */
[----:B------:R3:W0:Y:S01]  /*10f0*/  I2F.F16 R66, R42 ;  /* 0x0000002a00427306 */ /* 0x0006220000200c00 */
[----:B-1----:R-:W1:Y:S01]  /*1100*/  LDS.64 R16, [UR5] ;  /* 0x00000005ff107984 */ /* 0x002e620008000a00 */
[----:B------:R-:W-:Y:S02]  /*1110*/  LEA.HI R45, R18, -R15, RZ, 0x8 ;  /* 0x8000000f122d7211 */ /* 0x000fe400078f40ff */
[----:B---3--:R-:W-:Y:S01]  /*1120*/  LEA.HI R42, R19, -R14, RZ, 0x8 ;  /* 0x8000000e132a7211 */ /* 0x008fe200078f40ff */
[----:B------:R-:W-:-:S03]  /*1130*/  HADD2.F32 R19, -RZ, R29.H0_H0 ;  /* 0x2000001dff137230 */ /* 0x000fc60000004100 */
[----:B------:R3:W1:Y:S01]  /*1140*/  I2F.F16 R63, R41 ;  /* 0x00000029003f7306 */ /* 0x0006620000200c00 */
[----:B--2---:R-:W-:Y:S02]  /*1150*/  HADD2.F32 R29, -RZ, R40.H0_H0 ;  /* 0x20000028ff1d7230 */ /* 0x004fe40000004100 */
[----:B------:R-:W-:Y:S02]  /*1160*/  HADD2.F32 R49, -RZ, R22.H1_H1 ;  /* 0x30000016ff317230 */ /* 0x000fe40000004100 */
[----:B------:R-:W-:Y:S02]  /*1170*/  HADD2.F32 R18, -RZ, R28.H0_H0 ;  /* 0x2000001cff127230 */ /* 0x000fe40000004100 */
[----:B0-----:R-:W-:Y:S02]  /*1180*/  HADD2.F32 R60, -RZ, R60.H0_H0 ;  /* 0x2000003cff3c7230 */ /* 0x001fe40000004100 */
[----:B---3--:R-:W-:Y:S01]  /*1190*/  FFMA.FTZ R41, R29, R46, RZ ;  /* 0x0000002e1d297223 */ /* 0x008fe200000100ff */
[----:B------:R-:W-:-:S02]  /*11a0*/  HADD2.F32 R28, -RZ, R38.H0_H0 ;  /* 0x20000026ff1c7230 */ /* 0x000fc40000004100 */
[--C-:B------:R-:W-:Y:S02]  /*11b0*/  HADD2.F32 R22, -RZ, R23.reuse.H0_H0 ;  /* 0x20000017ff167230 */ /* 0x100fe40000004100 */
[----:B------:R-:W-:Y:S01]  /*11c0*/  FFMA.FTZ R52, R60, R49, R41 ;  /* 0x000000313c347223 */ /* 0x000fe20000010029 */
[----:B------:R-:W-:Y:S02]  /*11d0*/  HADD2.F32 R58, -RZ, R23.H1_H1 ;  /* 0x30000017ff3a7230 */ /* 0x000fe40000004100 */
[-C--:B------:R-:W-:Y:S01]  /*11e0*/  FFMA.FTZ R23, R28, R46.reuse, RZ ;  /* 0x0000002e1c177223 */ /* 0x080fe200000100ff */
[----:B------:R-:W-:Y:S01]  /*11f0*/  HADD2.F32 R64, -RZ, R64.H0_H0 ;  /* 0x20000040ff407230 */ /* 0x000fe20000004100 */
[----:B------:R-:W0:Y:S01]  /*1200*/  LDS.64 R40, [UR5+0x200] ;  /* 0x00020005ff287984 */ /* 0x000e220008000a00 */
[----:B------:R-:W-:Y:S02]  /*1210*/  HADD2.F32 R59, -RZ, R59.H0_H0 ;  /* 0x2000003bff3b7230 */ /* 0x000fe40000004100 */
[----:B------:R-:W-:Y:S01]  /*1220*/  FFMA.FTZ R38, R19, R46, RZ ;  /* 0x0000002e13267223 */ /* 0x000fe200000100ff */
[----:B------:R-:W-:-:S02]  /*1230*/  HADD2.F32 R48, -RZ, R48.H0_H0 ;  /* 0x20000030ff307230 */ /* 0x000fc40000004100 */
[----:B------:R-:W-:Y:S01]  /*1240*/  FFMA.FTZ R51, R18, R46, RZ ;  /* 0x0000002e12337223 */ /* 0x000fe200000100ff */
[-C--:B------:R-:W-:Y:S01]  /*1250*/  FFMA.FTZ R23, R64, R49.reuse, R23 ;  /* 0x0000003140177223 */ /* 0x080fe20000010017 */
[----:B------:R-:W-:Y:S02]  /*1260*/  HADD2.F32 R66, -RZ, R66.H0_H0 ;  /* 0x20000042ff427230 */ /* 0x000fe40000004100 */
[-C--:B------:R-:W-:Y:S01]  /*1270*/  FFMA.FTZ R46, R59, R49.reuse, R38 ;  /* 0x000000313b2e7223 */ /* 0x080fe20000010026 */
[----:B------:R-:W-:Y:S02]  /*1280*/  HADD2.F32 R71, -RZ, R71.H0_H0 ;  /* 0x20000047ff477230 */ /* 0x000fe40000004100 */
[----:B------:R-:W-:Y:S01]  /*1290*/  FFMA.FTZ R56, R48, R49, R51 ;  /* 0x0000003130387223 */ /* 0x000fe20000010033 */
[----:B------:R-:W-:Y:S02]  /*12a0*/  HADD2.F32 R47, -RZ, R47.H0_H0 ;  /* 0x2000002fff2f7230 */ /* 0x000fe40000004100 */
[----:B-1----:R-:W-:Y:S01]  /*12b0*/  HADD2.F32 R63, -RZ, R63.H0_H0 ;  /* 0x2000003fff3f7230 */ /* 0x002fe20000004100 */
[----:B------:R-:W1:Y:S01]  /*12c0*/  I2F.F16 R43, R43 ;  /* 0x0000002b002b7306 */ /* 0x000e620000200c00 */
[-C--:B------:R-:W-:Y:S01]  /*12d0*/  FFMA.FTZ R50, R66, R22.reuse, R23 ;  /* 0x0000001642327223 */ /* 0x080fe20000010017 */
[-C--:B------:R-:W-:Y:S01]  /*12e0*/  FFMA.FTZ R51, R71, R22.reuse, R46 ;  /* 0x0000001647337223 */ /* 0x080fe2000001002e */
[-C--:B------:R-:W-:Y:S01]  /*12f0*/  FFMA.FTZ R54, R47, R22.reuse, R52 ;  /* 0x000000162f367223 */ /* 0x080fe20000010034 */
[----:B------:R-:W-:-:S02]  /*1300*/  FFMA.FTZ R53, R63, R22, R56 ;  /* 0x000000163f357223 */ /* 0x000fc40000010038 */
[----:B------:R-:W2:Y:S02]  /*1310*/  LDS.64 R22, [UR5+0x300] ;  /* 0x00030005ff167984 */ /* 0x000ea40008000a00 */
[----:B------:R-:W3:Y:S08]  /*1320*/  I2F.F16 R44, R44 ;  /* 0x0000002c002c7306 */ /* 0x000ef00000200c00 */
[----:B------:R-:W0:Y:S08]  /*1330*/  I2F.F16 R45, R45 ;  /* 0x0000002d002d7306 */ /* 0x000e300000200c00 */
[----:B------:R-:W2:Y:S01]  /*1340*/  I2F.F16 R42, R42 ;  /* 0x0000002a002a7306 */ /* 0x000ea20000200c00 */
[----:B-----5:R-:W-:Y:S01]  /*1350*/  LOP3.LUT R38, R32, 0xff, RZ, 0xc0, !PT ;  /* 0x000000ff20267812 */ /* 0x020fe200078ec0ff */
[----:B-1----:R-:W-:-:S02]  /*1360*/  HADD2.F32 R43, -RZ, R43.H0_H0 ;  /* 0x2000002bff2b7230 */ /* 0x002fc40000004100 */
[----:B---3--:R-:W-:Y:S01]  /*1370*/  HADD2.F32 R44, -RZ, R44.H0_H0 ;  /* 0x2000002cff2c7230 */ /* 0x008fe20000004100 */
[----:B------:R-:W-:Y:S01]  /*1380*/  IADD3 R52, PT, PT, -R21, R38, RZ ;  /* 0x0000002615347210 */ /* 0x000fe20007ffe1ff */
[----:B0-----:R-:W-:Y:S02]  /*1390*/  HADD2.F32 R45, -RZ, R45.H0_H0 ;  /* 0x2000002dff2d7230 */ /* 0x001fe40000004100 */
[----:B------:R-:W-:Y:S02]  /*13a0*/  HADD2.F32 R38, -RZ, R16.H0_H0 ;  /* 0x20000010ff267230 */ /* 0x000fe40000004100 */
[-C--:B------:R-:W-:Y:S01]  /*13b0*/  FFMA.FTZ R57, R43, R58.reuse, R50 ;  /* 0x0000003a2b397223 */ /* 0x080fe20000010032 */
[----:B--2---:R-:W-:Y:S02]  /*13c0*/  HADD2.F32 R46, -RZ, R42.H0_H0 ;  /* 0x2000002aff2e7230 */ /* 0x004fe40000004100 */
[-C--:B------:R-:W-:Y:S01]  /*13d0*/  FFMA.FTZ R42, R44, R58.reuse, R51 ;  /* 0x0000003a2c2a7223 */ /* 0x080fe20000010033 */
[-C--:B------:R-:W-:Y:S01]  /*13e0*/  FFMA.FTZ R55, R45, R58.reuse, R54 ;  /* 0x0000003a2d377223 */ /* 0x080fe20000010036 */
[----:B------:R-:W-:Y:S01]  /*13f0*/  LOP3.LUT R49, R33, 0xff, RZ, 0xc0, !PT ;  /* 0x000000ff21317812 */ /* 0x000fe200078ec0ff */
[----:B------:R-:W-:Y:S01]  /*1400*/  FFMA.FTZ R58, R46, R58, R53 ;  /* 0x0000003a2e3a7223 */ /* 0x000fe20000010035 */
[----:B------:R-:W-:Y:S01]  /*1410*/  LOP3.LUT R50, R34, 0xff, RZ, 0xc0, !PT ;  /* 0x000000ff22327812 */ /* 0x000fe200078ec0ff */
[----:B------:R-:W-:-:S02]  /*1420*/  HADD2.F32 R53, -RZ, R16.H1_H1 ;  /* 0x30000010ff357230 */ /* 0x000fc40000004100 */
[----:B------:R-:W-:Y:S01]  /*1430*/  FFMA.FTZ R61, R28, R38, RZ ;  /* 0x000000261c3d7223 */ /* 0x000fe200000100ff */
[C---:B------:R-:W-:Y:S01]  /*1440*/  FFMA.FTZ R16, R38.reuse, R19, RZ ;  /* 0x0000001326107223 */ /* 0x040fe200000100ff */
[C---:B------:R-:W-:Y:S01]  /*1450*/  FFMA.FTZ R67, R38.reuse, R29, RZ ;  /* 0x0000001d26437223 */ /* 0x040fe200000100ff */
[----:B------:R-:W-:Y:S01]  /*1460*/  FFMA.FTZ R69, R38, R18, RZ ;  /* 0x0000001226457223 */ /* 0x000fe200000100ff */
[----:B------:R-:W-:Y:S01]  /*1470*/  IADD3 R49, PT, PT, -R20, R49, RZ ;  /* 0x0000003114317210 */ /* 0x000fe20007ffe1ff */
[----:B------:R-:W-:Y:S01]  /*1480*/  HADD2.F32 R56, -RZ, R17.H0_H0 ;  /* 0x20000011ff387230 */ /* 0x000fe20000004100 */
[----:B------:R-:W-:Y:S01]  /*1490*/  IADD3 R54, PT, PT, -R15, R50, RZ ;  /* 0x000000320f367210 */ /* 0x000fe20007ffe1ff */
[----:B------:R-:W-:Y:S01]  /*14a0*/  FFMA.FTZ R61, R64, R53, R61 ;  /* 0x00000035403d7223 */ /* 0x000fe2000001003d */
[C---:B------:R-:W-:Y:S01]  /*14b0*/  FFMA.FTZ R65, R53.reuse, R59, R16 ;  /* 0x0000003b35417223 */ /* 0x040fe20000010010 */
[C---:B------:R-:W-:Y:S01]  /*14c0*/  FFMA.FTZ R50, R53.reuse, R60, R67 ;  /* 0x0000003c35327223 */ /* 0x040fe20000010043 */
[----:B------:R-:W-:Y:S01]  /*14d0*/  FFMA.FTZ R38, R53, R48, R69 ;  /* 0x0000003035267223 */ /* 0x000fe20000010045 */
[----:B------:R0:W-:Y:S01]  /*14e0*/  I2F.F16 R51, R49 ;  /* 0x0000003100337306 */ /* 0x0001e20000200c00 */
[----:B------:R-:W-:Y:S01]  /*14f0*/  FFMA.FTZ R16, R66, R56, R61 ;  /* 0x0000003842107223 */ /* 0x000fe2000001003d */
[C---:B------:R-:W-:Y:S01]  /*1500*/  FFMA.FTZ R50, R56.reuse, R47, R50 ;  /* 0x0000002f38327223 */ /* 0x040fe20000010032 */
[----:B------:R-:W-:Y:S01]  /*1510*/  FFMA.FTZ R73, R56, R63, R38 ;  /* 0x0000003f38497223 */ /* 0x000fe20000010026 */
[----:B------:R-:W-:-:S02]  /*1520*/  HADD2.F32 R61, -RZ, R40.H1_H1 ;  /* 0x30000028ff3d7230 */ /* 0x000fc40000004100 */
[----:B0-----:R-:W-:Y:S01]  /*1530*/  FFMA.FTZ R49, R56, R71, R65 ;  /* 0x0000004738317223 */ /* 0x001fe20000010041 */
[----:B------:R-:W-:-:S05]  /*1540*/  HADD2.F32 R56, -RZ, R40.H0_H0 ;  /* 0x20000028ff387230 */ /* 0x000fca0000004100 */
[-C--:B------:R-:W-:Y:S01]  /*1550*/  FFMA.FTZ R40, R19, R56.reuse, RZ ;  /* 0x0000003813287223 */ /* 0x080fe200000100ff */
[-C--:B------:R-:W-:Y:S01]  /*1560*/  FFMA.FTZ R67, R28, R56.reuse, RZ ;  /* 0x000000381c437223 */ /* 0x080fe200000100ff */
[-C--:B------:R-:W-:Y:S01]  /*1570*/  FFMA.FTZ R69, R29, R56.reuse, RZ ;  /* 0x000000381d457223 */ /* 0x080fe200000100ff */
[----:B------:R-:W-:Y:S01]  /*1580*/  FFMA.FTZ R75, R18, R56, RZ ;  /* 0x00000038124b7223 */ /* 0x000fe200000100ff */
[-C--:B------:R-:W-:Y:S01]  /*1590*/  FFMA.FTZ R56, R59, R61.reuse, R40 ;  /* 0x0000003d3b387223 */ /* 0x080fe20000010028 */
[--C-:B------:R-:W-:Y:S02]  /*15a0*/  HADD2.F32 R40, -RZ, R22.reuse.H0_H0 ;  /* 0x20000016ff287230 */ /* 0x100fe40000004100 */
[-C--:B------:R-:W-:Y:S01]  /*15b0*/  FFMA.FTZ R70, R48, R61.reuse, R75 ;  /* 0x0000003d30467223 */ /* 0x080fe2000001004b */
[----:B------:R-:W-:Y:S02]  /*15c0*/  HADD2.F32 R75, -RZ, R22.H1_H1 ;  /* 0x30000016ff4b7230 */ /* 0x000fe40000004100 */
[----:B------:R-:W-:Y:S01]  /*15d0*/  FFMA.FTZ R67, R64, R61, R67 ;  /* 0x0000003d40437223 */ /* 0x000fe20000010043 */
[----:B------:R-:W-:-:S02]  /*15e0*/  HADD2.F32 R38, -RZ, R41.H0_H0 ;  /* 0x20000029ff267230 */ /* 0x000fc40000004100 */
[-C--:B------:R-:W-:Y:S01]  /*15f0*/  FFMA.FTZ R22, R19, R40.reuse, RZ ;  /* 0x0000002813167223 */ /* 0x080fe200000100ff */
[----:B------:R-:W-:Y:S01]  /*1600*/  FFMA.FTZ R68, R60, R61, R69 ;  /* 0x0000003d3c447223 */ /* 0x000fe20000010045 */
[-C--:B------:R-:W-:Y:S01]  /*1610*/  FFMA.FTZ R19, R18, R40.reuse, RZ ;  /* 0x0000002812137223 */ /* 0x080fe200000100ff */
[-C--:B------:R-:W-:Y:S01]  /*1620*/  FFMA.FTZ R61, R29, R40.reuse, RZ ;  /* 0x000000281d3d7223 */ /* 0x080fe200000100ff */
[----:B------:R-:W-:Y:S01]  /*1630*/  SHF.R.U32.HI R18, RZ, 0x8, R32 ;  /* 0x00000008ff127819 */ /* 0x000fe20000011620 */
[----:B------:R-:W-:Y:S01]  /*1640*/  FFMA.FTZ R77, R28, R40, RZ ;  /* 0x000000281c4d7223 */ /* 0x000fe200000100ff */
[-C--:B------:R-:W-:Y:S01]  /*1650*/  FFMA.FTZ R69, R71, R38.reuse, R56 ;  /* 0x0000002647457223 */ /* 0x080fe20000010038 */
[----:B------:R-:W-:Y:S01]  /*1660*/  FFMA.FTZ R56, R47, R38, R68 ;  /* 0x000000262f387223 */ /* 0x000fe20000010044 */
[----:B------:R-:W-:Y:S01]  /*1670*/  LOP3.LUT R18, R18, 0xff, RZ, 0xc0, !PT ;  /* 0x000000ff12127812 */ /* 0x000fe200078ec0ff */
[----:B------:R-:W-:Y:S01]  /*1680*/  FFMA.FTZ R28, R60, R75, R61 ;  /* 0x0000004b3c1c7223 */ /* 0x000fe2000001003d */
[----:B------:R-:W-:Y:S01]  /*1690*/  LEA.HI R68, R33, -R20, RZ, 0x8 ;  /* 0x8000001421447211 */ /* 0x000fe200078f40ff */
[----:B------:R-:W-:-:S02]  /*16a0*/  HADD2.F32 R60, -RZ, R17.H1_H1 ;  /* 0x30000011ff3c7230 */ /* 0x000fc40000004100 */
[-C--:B------:R-:W-:Y:S01]  /*16b0*/  FFMA.FTZ R29, R64, R75.reuse, R77 ;  /* 0x0000004b401d7223 */ /* 0x080fe2000001004d */
[----:B------:R-:W-:Y:S02]  /*16c0*/  SHF.R.U32.HI R17, RZ, 0x8, R34 ;  /* 0x00000008ff117819 */ /* 0x000fe40000011622 */
[----:B------:R-:W-:Y:S01]  /*16d0*/  MOV R77, UR8 ;  /* 0x00000008004d7c02 */ /* 0x000fe20008000f00 */
[----:B------:R0:W-:Y:S01]  /*16e0*/  I2F.F16 R40, R68 ;  /* 0x0000004400287306 */ /* 0x0001e20000200c00 */
[----:B------:R-:W-:Y:S01]  /*16f0*/  IADD3 R64, PT, PT, -R21, R18, RZ ;  /* 0x0000001215407210 */ /* 0x000fe20007ffe1ff */
[----:B------:R-:W-:Y:S02]  /*1700*/  HADD2.F32 R18, -RZ, R23.H0_H0 ;  /* 0x20000017ff127230 */ /* 0x000fe40000004100 */
[----:B------:R-:W-:Y:S01]  /*1710*/  FFMA.FTZ R22, R59, R75, R22 ;  /* 0x0000004b3b167223 */ /* 0x000fe20000010016 */
[----:B------:R-:W-:-:S04]  /*1720*/  IMAD.WIDE R36, R77, 0x4, R36 ;  /* 0x000000044d247825 */ /* 0x000fc800078e0224 */
[----:B------:R-:W-:Y:S01]  /*1730*/  FFMA.FTZ R48, R48, R75, R19 ;  /* 0x0000004b30307223 */ /* 0x000fe20000010013 */
[----:B0-----:R-:W-:Y:S02]  /*1740*/  LOP3.LUT R68, R17, 0xff, RZ, 0xc0, !PT ;  /* 0x000000ff11447812 */ /* 0x001fe400078ec0ff */
[----:B------:R-:W-:Y:S01]  /*1750*/  SHF.R.U32.HI R17, RZ, 0x8, R35 ;  /* 0x00000008ff117819 */ /* 0x000fe20000011623 */
[C---:B------:R-:W-:Y:S01]  /*1760*/  FFMA.FTZ R62, R66.reuse, R38, R67 ;  /* 0x00000026423e7223 */ /* 0x040fe20000010043 */
[----:B------:R-:W-:Y:S01]  /*1770*/  FFMA.FTZ R71, R71, R18, R22 ;  /* 0x0000001247477223 */ /* 0x000fe20000010016 */
[----:B------:R-:W-:Y:S01]  /*1780*/  FFMA.FTZ R67, R63, R38, R70 ;  /* 0x000000263f437223 */ /* 0x000fe20000010046 */
[-C--:B------:R-:W-:Y:S01]  /*1790*/  FFMA.FTZ R22, R47, R18.reuse, R28 ;  /* 0x000000122f167223 */ /* 0x080fe2000001001c */
[-C--:B------:R-:W-:Y:S01]  /*17a0*/  FFMA.FTZ R66, R66, R18.reuse, R29 ;  /* 0x0000001242427223 */ /* 0x080fe2000001001d */
[----:B------:R-:W-:Y:S01]  /*17b0*/  FFMA.FTZ R63, R63, R18, R48 ;  /* 0x000000123f3f7223 */ /* 0x000fe20000010030 */
[----:B------:R-:W-:Y:S01]  /*17c0*/  LOP3.LUT R75, R17, 0xff, RZ, 0xc0, !PT ;  /* 0x000000ff114b7812 */ /* 0x000fe200078ec0ff */
[----:B------:R-:W-:Y:S01]  /*17d0*/  FFMA.FTZ R47, R43, R60, R16 ;  /* 0x0000003c2b2f7223 */ /* 0x000fe20000010010 */
[----:B------:R-:W0:Y:S04]  /*17e0*/  LDS.64 R28, [UR5+0x108] ;  /* 0x00010805ff1c7984 */ /* 0x000e280008000a00 */
[----:B------:R-:W2:Y:S01]  /*17f0*/  LDG.E.128.CONSTANT R16, desc[UR10][R36.64] ;  /* 0x0000000a24107981 */ /* 0x000ea2000c1e9d00 */
[----:B------:R-:W-:Y:S01]  /*1800*/  HADD2.F32 R72, -RZ, R41.H1_H1 ;  /* 0x30000029ff487230 */ /* 0x000fe20000004100 */
[----:B------:R-:W-:-:S02]  /*1810*/  LEA.HI R65, R32, -R21, RZ, 0x8 ;  /* 0x8000001520417211 */ /* 0x000fc400078f40ff */
[----:B------:R-:W-:Y:S02]  /*1820*/  SHF.R.U32.HI R32, RZ, 0x10, R32 ;  /* 0x00000010ff207819 */ /* 0x000fe40000011620 */
[-C--:B------:R-:W-:Y:S01]  /*1830*/  FFMA.FTZ R41, R45, R72.reuse, R56 ;  /* 0x000000482d297223 */ /* 0x080fe20000010038 */
[----:B------:R-:W-:Y:S01]  /*1840*/  FFMA.FTZ R56, R46, R72, R67 ;  /* 0x000000482e387223 */ /* 0x000fe20000010043 */
[----:B------:R-:W-:Y:S01]  /*1850*/  LOP3.LUT R32, R32, 0xff, RZ, 0xc0, !PT ;  /* 0x000000ff20207812 */ /* 0x000fe200078ec0ff */
[----:B------:R-:W-:Y:S01]  /*1860*/  HADD2.F32 R67, -RZ, R23.H1_H1 ;  /* 0x30000017ff437230 */ /* 0x000fe20000004100 */
[----:B------:R1:W-:Y:S01]  /*1870*/  I2F.F16 R61, R64 ;  /* 0x00000040003d7306 */ /* 0x0003e20000200c00 */
[----:B------:R-:W-:Y:S02]  /*1880*/  SHF.R.U32.HI R70, RZ, 0x10, R33 ;  /* 0x00000010ff467819 */ /* 0x000fe40000011621 */
[----:B------:R-:W-:Y:S01]  /*1890*/  SHF.R.U32.HI R23, RZ, 0x10, R34 ;  /* 0x00000010ff177819 */ /* 0x000fe20000011622 */
[C---:B------:R-:W-:Y:S01]  /*18a0*/  FFMA.FTZ R48, R60.reuse, R44, R49 ;  /* 0x0000002c3c307223 */ /* 0x040fe20000010031 */
[----:B------:R-:W-:Y:S01]  /*18b0*/  LOP3.LUT R53, R35, 0xff, RZ, 0xc0, !PT ;  /* 0x000000ff23357812 */ /* 0x000fe200078ec0ff */
[----:B------:R-:W-:Y:S01]  /*18c0*/  FFMA.FTZ R49, R60, R45, R50 ;  /* 0x0000002d3c317223 */ /* 0x000fe20000010032 */
[----:B-1----:R-:W-:-:S02]  /*18d0*/  IADD3 R64, PT, PT, -R15, R68, RZ ;  /* 0x000000440f407210 */ /* 0x002fc40007ffe1ff */
[----:B------:R-:W-:Y:S01]  /*18e0*/  IADD3 R68, PT, PT, -R21, R32, RZ ;  /* 0x0000002015447210 */ /* 0x000fe20007ffe1ff */
[----:B------:R-:W-:Y:S01]  /*18f0*/  FFMA.FTZ R32, R44, R72, R69 ;  /* 0x000000482c207223 */ /* 0x000fe20000010045 */
[----:B------:R-:W-:Y:S01]  /*1900*/  LOP3.LUT R69, R70, 0xff, RZ, 0xc0, !PT ;  /* 0x000000ff46457812 */ /* 0x000fe200078ec0ff */
[----:B------:R-:W-:Y:S01]  /*1910*/  FFMA.FTZ R45, R45, R67, R22 ;  /* 0x000000432d2d7223 */ /* 0x000fe20000010016 */
[----:B------:R-:W-:Y:S02]  /*1920*/  LOP3.LUT R70, R23, 0xff, RZ, 0xc0, !PT ;  /* 0x000000ff17467812 */ /* 0x000fe400078ec0ff */
[----:B------:R-:W-:Y:S01]  /*1930*/  SHF.R.U32.HI R59, RZ, 0x8, R33 ;  /* 0x00000008ff3b7819 */ /* 0x000fe20000011621 */
[----:B------:R-:W1:Y:S01]  /*1940*/  LDS.64 R22, [UR5+0x208] ;  /* 0x00020805ff167984 */ /* 0x000e620008000a00 */
[----:B------:R-:W-:Y:S02]  /*1950*/  IADD3 R53, PT, PT, -R14, R53, RZ ;  /* 0x000000350e357210 */ /* 0x000fe40007ffe1ff */
[----:B------:R-:W-:-:S02]  /*1960*/  LEA.HI R38, R34, -R15, RZ, 0x8 ;  /* 0x8000000f22267211 */ /* 0x000fc400078f40ff */
[----:B------:R-:W-:Y:S02]  /*1970*/  LOP3.LUT R59, R59, 0xff, RZ, 0xc0, !PT ;  /* 0x000000ff3b3b7812 */ /* 0x000fe400078ec0ff */
[----:B------:R-:W-:Y:S01]  /*1980*/  IADD3 R34, PT, PT, -R20, R69, RZ ;  /* 0x0000004514227210 */ /* 0x000fe20007ffe1ff */
[----:B------:R-:W3:Y:S01]  /*1990*/  I2F.F16 R52, R52 ;  /* 0x0000003400347306 */ /* 0x000ee20000200c00 */
[----:B------:R-:W-:Y:S01]  /*19a0*/  SHF.R.U32.HI R69, RZ, 0x10, R35 ;  /* 0x00000010ff457819 */ /* 0x000fe20000011623 */
[----:B------:R-:W-:Y:S01]  /*19b0*/  FFMA.FTZ R50, R60, R46, R73 ;  /* 0x0000002e3c327223 */ /* 0x000fe20000010049 */
[----:B------:R-:W-:Y:S01]  /*19c0*/  IADD3 R59, PT, PT, -R20, R59, RZ ;  /* 0x0000003b143b7210 */ /* 0x000fe20007ffe1ff */
[----:B------:R-:W-:Y:S01]  /*19d0*/  FFMA.FTZ R44, R44, R67, R71 ;  /* 0x000000432c2c7223 */ /* 0x000fe20000010047 */
[----:B------:R-:W-:-:S03]  /*19e0*/  IADD3 R60, PT, PT, -R14, R75, RZ ;  /* 0x0000004b0e3c7210 */ /* 0x000fc60007ffe1ff */
[----:B------:R-:W1:Y:S01]  /*19f0*/  I2F.F16 R54, R54 ;  /* 0x0000003600367306 */ /* 0x000e620000200c00 */
[----:B------:R-:W-:Y:S02]  /*1a00*/  LOP3.LUT R71, R69, 0xff, RZ, 0xc0, !PT ;  /* 0x000000ff45477812 */ /* 0x000fe400078ec0ff */
[----:B------:R-:W-:-:S05]  /*1a10*/  LEA.HI R69, R35, -R14, RZ, 0x8 ;  /* 0x8000000e23457211 */ /* 0x000fca00078f40ff */
[----:B------:R-:W1:Y:S01]  /*1a20*/  I2F.F16 R53, R53 ;  /* 0x0000003500357306 */ /* 0x000e620000200c00 */
[----:B------:R-:W-:Y:S01]  /*1a30*/  IADD3 R35, PT, PT, -R14, R71, RZ ;  /* 0x000000470e237210 */ /* 0x000fe20007ffe1ff */
[----:B------:R-:W-:Y:S01]  /*1a40*/  FFMA.FTZ R33, R43, R72, R62 ;  /* 0x000000482b217223 */ /* 0x000fe2000001003e */
[----:B------:R-:W-:Y:S01]  /*1a50*/  IADD3 R70, PT, PT, -R15, R70, RZ ;  /* 0x000000460f467210 */ /* 0x000fe20007ffe1ff */
[----:B------:R-:W-:-:S04]  /*1a60*/  FFMA.FTZ R43, R43, R67, R66 ;  /* 0x000000432b2b7223 */ /* 0x000fc80000010042 */
[----:B------:R-:W4:Y:S01]  /*1a70*/  I2F.F16 R59, R59 ;  /* 0x0000003b003b7306 */ /* 0x000f220000200c00 */
[----:B------:R-:W-:Y:S01]  /*1a80*/  FFMA.FTZ R46, R46, R67, R63 ;  /* 0x000000432e2e7223 */ /* 0x000fe2000001003f */
[----:B0-----:R-:W-:-:S06]  /*1a90*/  HADD2.F32 R67, -RZ, R28.H0_H0 ;  /* 0x2000001cff437230 */ /* 0x001fcc0000004100 */
[----:B------:R-:W0:Y:S01]  /*1aa0*/  I2F.F16 R64, R64 ;  /* 0x0000004000407306 */ /* 0x000e220000200c00 */
[----:B---3--:R-:W-:-:S07]  /*1ab0*/  HADD2.F32 R52, -RZ, R52.H0_H0 ;  /* 0x20000034ff347230 */ /* 0x008fce0000004100 */
[----:B------:R-:W3:Y:S01]  /*1ac0*/  I2F.F16 R60, R60 ;  /* 0x0000003c003c7306 */ /* 0x000ee20000200c00 */
[----:B------:R-:W-:Y:S02]  /*1ad0*/  HADD2.F32 R51, -RZ, R51.H0_H0 ;  /* 0x20000033ff337230 */ /* 0x000fe40000004100 */
[----:B-1----:R-:W-:-:S05]  /*1ae0*/  HADD2.F32 R54, -RZ, R54.H0_H0 ;  /* 0x20000036ff367230 */ /* 0x002fca0000004100 */
[----:B------:R1:W3:Y:S01]  /*1af0*/  I2F.F16 R62, R68 ;  /* 0x00000044003e7306 */ /* 0x0002e20000200c00 */
[----:B------:R-:W-:-:S07]  /*1b00*/  HADD2.F32 R53, -RZ, R53.H0_H0 ;  /* 0x20000035ff357230 */ /* 0x000fce0000004100 */
[----:B------:R-:W3:Y:S01]  /*1b10*/  I2F.F16 R66, R34 ;  /* 0x0000002200427306 */ /* 0x000ee20000200c00 */
[----:B-1----:R-:W-:-:S07]  /*1b20*/  FFMA.FTZ R68, R52, R67, R57 ;  /* 0x0000004334447223 */ /* 0x002fce0000010039 */
[----:B------:R1:W3:Y:S08]  /*1b30*/  I2F.F16 R63, R70 ;  /* 0x00000046003f7306 */ /* 0x0002f00000200c00 */
[----:B------:R-:W3:Y:S01]  /*1b40*/  I2F.F16 R35, R35 ;  /* 0x0000002300237306 */ /* 0x000ee20000200c00 */
[-C--:B------:R-:W-:Y:S01]  /*1b50*/  FFMA.FTZ R57, R51, R67.reuse, R42 ;  /* 0x0000004333397223 */ /* 0x080fe2000001002a */
[-C--:B-1----:R-:W-:Y:S01]  /*1b60*/  FFMA.FTZ R70, R54, R67.reuse, R55 ;  /* 0x0000004336467223 */ /* 0x082fe20000010037 */
[----:B------:R-:W-:Y:S01]  /*1b70*/  FFMA.FTZ R67, R53, R67, R58 ;  /* 0x0000004335437223 */ /* 0x000fe2000001003a */
[----:B------:R-:W-:-:S02]  /*1b80*/  HADD2.F32 R34, -RZ, R28.H1_H1 ;  /* 0x3000001cff227230 */ /* 0x000fc40000004100 */
[----:B----4-:R-:W-:Y:S02]  /*1b90*/  HADD2.F32 R58, -RZ, R59.H0_H0 ;  /* 0x2000003bff3a7230 */ /* 0x010fe40000004100 */
[----:B------:R-:W-:Y:S02]  /*1ba0*/  HADD2.F32 R55, -RZ, R61.H0_H0 ;  /* 0x2000003dff377230 */ /* 0x000fe40000004100 */
[----:B0-----:R-:W-:Y:S02]  /*1bb0*/  HADD2.F32 R59, -RZ, R64.H0_H0 ;  /* 0x20000040ff3b7230 */ /* 0x001fe40000004100 */
[----:B---3--:R-:W-:Y:S02]  /*1bc0*/  HADD2.F32 R60, -RZ, R60.H0_H0 ;  /* 0x2000003cff3c7230 */ /* 0x008fe40000004100 */
[----:B------:R-:W-:Y:S02]  /*1bd0*/  HADD2.F32 R61, -RZ, R62.H0_H0 ;  /* 0x2000003eff3d7230 */ /* 0x000fe40000004100 */
[----:B------:R-:W-:Y:S01]  /*1be0*/  FFMA.FTZ R57, R58, R34, R57 ;  /* 0x000000223a397223 */ /* 0x000fe20000010039 */
[----:B------:R-:W-:-:S02]  /*1bf0*/  HADD2.F32 R28, -RZ, R29.H0_H0 ;  /* 0x2000001dff1c7230 */ /* 0x000fc40000004100 */
[----:B------:R-:W-:Y:S01]  /*1c00*/  HADD2.F32 R62, -RZ, R66.H0_H0 ;  /* 0x20000042ff3e7230 */ /* 0x000fe20000004100 */
[----:B------:R-:W0:Y:S01]  /*1c10*/  I2F.F16 R38, R38 ;  /* 0x0000002600267306 */ /* 0x000e220000200c00 */
[----:B------:R-:W-:Y:S02]  /*1c20*/  HADD2.F32 R63, -RZ, R63.H0_H0 ;  /* 0x2000003fff3f7230 */ /* 0x000fe40000004100 */
[-C--:B------:R-:W-:Y:S01]  /*1c30*/  FFMA.FTZ R68, R55, R34.reuse, R68 ;  /* 0x0000002237447223 */ /* 0x080fe20000010044 */
[----:B------:R-:W-:Y:S02]  /*1c40*/  HADD2.F32 R64, -RZ, R35.H0_H0 ;  /* 0x20000023ff407230 */ /* 0x000fe40000004100 */
[-C--:B------:R-:W-:Y:S01]  /*1c50*/  FFMA.FTZ R70, R59, R34.reuse, R70 ;  /* 0x000000223b467223 */ /* 0x080fe20000010046 */
[----:B------:R-:W-:Y:S01]  /*1c60*/  FFMA.FTZ R67, R60, R34, R67 ;  /* 0x000000223c437223 */ /* 0x000fe20000010043 */
[-C--:B------:R-:W-:Y:S01]  /*1c70*/  FFMA.FTZ R34, R62, R28.reuse, R57 ;  /* 0x0000001c3e227223 */ /* 0x080fe20000010039 */
[----:B------:R-:W1:Y:S01]  /*1c80*/  I2F.F16 R65, R65 ;  /* 0x0000004100417306 */ /* 0x000e620000200c00 */
[-C--:B------:R-:W-:Y:S01]  /*1c90*/  FFMA.FTZ R68, R61, R28.reuse, R68 ;  /* 0x0000001c3d447223 */ /* 0x080fe20000010044 */
[----:B------:R-:W-:-:S06]  /*1ca0*/  FFMA.FTZ R57, R63, R28, R70 ;  /* 0x0000001c3f397223 */ /* 0x000fcc0000010046 */
[----:B------:R3:W4:Y:S01]  /*1cb0*/  I2F.F16 R42, R69 ;  /* 0x00000045002a7306 */ /* 0x0007220000200c00 */
[----:B------:R-:W-:Y:S02]  /*1cc0*/  HADD2.F32 R35, -RZ, R40.H0_H0 ;  /* 0x20000028ff237230 */ /* 0x000fe40000004100 */
[--C-:B------:R-:W-:Y:S02]  /*1cd0*/  HADD2.F32 R40, -RZ, R22.reuse.H1_H1 ;  /* 0x30000016ff287230 */ /* 0x100fe40000004100 */
[----:B---3--:R-:W-:Y:S01]  /*1ce0*/  FFMA.FTZ R69, R64, R28, R67 ;  /* 0x0000001c40457223 */ /* 0x008fe20000010043 */
[----:B------:R-:W-:Y:S02]  /*1cf0*/  HADD2.F32 R28, -RZ, R22.H0_H0 ;  /* 0x20000016ff1c7230 */ /* 0x000fe40000004100 */
[--C-:B------:R-:W-:Y:S02]  /*1d00*/  HADD2.F32 R22, -RZ, R23.reuse.H0_H0 ;  /* 0x20000017ff167230 */ /* 0x100fe40000004100 */
[----:B------:R-:W-:-:S02]  /*1d10*/  HADD2.F32 R66, -RZ, R23.H1_H1 ;  /* 0x30000017ff427230 */ /* 0x000fc40000004100 */
[-C--:B------:R-:W-:Y:S01]  /*1d20*/  FFMA.FTZ R70, R52, R28.reuse, R33 ;  /* 0x0000001c34467223 */ /* 0x080fe20000010021 */
[-C--:B------:R-:W-:Y:S01]  /*1d30*/  FFMA.FTZ R23, R51, R28.reuse, R32 ;  /* 0x0000001c33177223 */ /* 0x080fe20000010020 */
[-C--:B------:R-:W-:Y:S01]  /*1d40*/  FFMA.FTZ R72, R54, R28.reuse, R41 ;  /* 0x0000001c36487223 */ /* 0x080fe20000010029 */
[----:B------:R-:W-:Y:S01]  /*1d50*/  FFMA.FTZ R33, R53, R28, R56 ;  /* 0x0000001c35217223 */ /* 0x000fe20000010038 */
[----:B------:R-:W-:Y:S02]  /*1d60*/  HADD2.F32 R29, -RZ, R29.H1_H1 ;  /* 0x3000001dff1d7230 */ /* 0x000fe40000004100 */
[-C--:B------:R-:W-:Y:S01]  /*1d70*/  FFMA.FTZ R32, R55, R40.reuse, R70 ;  /* 0x0000002837207223 */ /* 0x080fe20000010046 */
[----:B0-----:R-:W-:Y:S02]  /*1d80*/  HADD2.F32 R38, -RZ, R38.H0_H0 ;  /* 0x20000026ff267230 */ /* 0x001fe40000004100 */
[-C--:B------:R-:W-:Y:S01]  /*1d90*/  FFMA.FTZ R23, R58, R40.reuse, R23 ;  /* 0x000000283a177223 */ /* 0x080fe20000010017 */
[-C--:B------:R-:W-:Y:S01]  /*1da0*/  FFMA.FTZ R72, R59, R40.reuse, R72 ;  /* 0x000000283b487223 */ /* 0x080fe20000010048 */
[----:B------:R-:W-:Y:S01]  /*1db0*/  FFMA.FTZ R33, R60, R40, R33 ;  /* 0x000000283c217223 */ /* 0x000fe20000010021 */
[----:B-1----:R-:W-:Y:S01]  /*1dc0*/  HADD2.F32 R65, -RZ, R65.H0_H0 ;  /* 0x20000041ff417230 */ /* 0x002fe20000004100 */
[----:B------:R-:W0:Y:S01]  /*1dd0*/  LDS.64 R40, [UR5+0x8] ;  /* 0x00000805ff287984 */ /* 0x000e220008000a00 */
[----:B----4-:R-:W-:-:S02]  /*1de0*/  HADD2.F32 R42, -RZ, R42.H0_H0 ;  /* 0x2000002aff2a7230 */ /* 0x010fc40000004100 */
[-C--:B------:R-:W-:Y:S01]  /*1df0*/  FFMA.FTZ R67, R35, R29.reuse, R34 ;  /* 0x0000001d23437223 */ /* 0x080fe20000010022 */
[-C--:B------:R-:W-:Y:S01]  /*1e00*/  FFMA.FTZ R34, R38, R29.reuse, R57 ;  /* 0x0000001d26227223 */ /* 0x080fe20000010039 */
[-C--:B------:R-:W-:Y:S01]  /*1e10*/  FFMA.FTZ R68, R65, R29.reuse, R68 ;  /* 0x0000001d41447223 */ /* 0x080fe20000010044 */
[--C-:B------:R-:W-:Y:S02]  /*1e20*/  HADD2.F32 R28, -RZ, R4.reuse.H1_H1 ;  /* 0x30000004ff1c7230 */ /* 0x100fe40000004100 */
[----:B------:R-:W-:Y:S01]  /*1e30*/  FFMA.FTZ R57, R42, R29, R69 ;  /* 0x0000001d2a397223 */ /* 0x000fe20000010045 */
[----:B------:R-:W-:Y:S02]  /*1e40*/  HADD2.F32 R29, -RZ, R4.H0_H0 ;  /* 0x20000004ff1d7230 */ /* 0x000fe40000004100 */
[----:B------:R-:W-:-:S03]  /*1e50*/  FMUL.FTZ R67, R28, R67 ;  /* 0x000000431c437220 */ /* 0x000fc60000410000 */
[----:B------:R-:W-:Y:S01]  /*1e60*/  FMUL.FTZ R68, R29, R68 ;  /* 0x000000441d447220 */ /* 0x000fe20000410000 */
[-C--:B------:R-:W-:Y:S01]  /*1e70*/  FFMA.FTZ R70, R62, R22.reuse, R23 ;  /* 0x000000163e467223 */ /* 0x080fe20000010017 */
[-C--:B------:R-:W-:Y:S01]  /*1e80*/  FFMA.FTZ R32, R61, R22.reuse, R32 ;  /* 0x000000163d207223 */ /* 0x080fe20000010020 */
[----:B------:R-:W-:Y:S01]  /*1e90*/  F2FP.F16.F32.PACK_AB R69, RZ, R67 ;  /* 0x00000043ff45723e */ /* 0x000fe200000000ff */
[----:B------:R-:W-:Y:S01]  /*1ea0*/  FFMA.FTZ R71, R63, R22, R72 ;  /* 0x000000163f477223 */ /* 0x000fe20000010048 */
[----:B------:R-:W-:Y:S01]  /*1eb0*/  F2FP.F16.F32.PACK_AB R56, RZ, R68 ;  /* 0x00000044ff38723e */ /* 0x000fe200000000ff */
[----:B------:R-:W-:Y:S01]  /*1ec0*/  FFMA.FTZ R33, R64, R22, R33 ;  /* 0x0000001640217223 */ /* 0x000fe20000010021 */
[--C-:B------:R-:W-:Y:S02]  /*1ed0*/  HADD2.F32 R23, -RZ, R6.reuse.H0_H0 ;  /* 0x20000006ff177230 */ /* 0x100fe40000004100 */
[----:B------:R-:W-:Y:S01]  /*1ee0*/  FFMA.FTZ R67, R35, R66, R70 ;  /* 0x0000004223437223 */ /* 0x000fe20000010046 */
[----:B------:R-:W-:-:S02]  /*1ef0*/  HADD2.F32 R22, -RZ, R6.H1_H1 ;  /* 0x30000006ff167230 */ /* 0x000fc40000004100 */
[-C--:B------:R-:W-:Y:S01]  /*1f00*/  FFMA.FTZ R68, R65, R66.reuse, R32 ;  /* 0x0000004241447223 */ /* 0x080fe20000010020 */
[----:B------:R-:W-:Y:S01]  /*1f10*/  PRMT R70, R56, 0x5410, R69 ;  /* 0x0000541038467816 */ /* 0x000fe20000000045 */
[-C--:B------:R-:W-:Y:S01]  /*1f20*/  FFMA.FTZ R32, R38, R66.reuse, R71 ;  /* 0x0000004226207223 */ /* 0x080fe20000010047 */
[----:B------:R-:W-:Y:S01]  /*1f30*/  FFMA.FTZ R69, R42, R66, R33 ;  /* 0x000000422a457223 */ /* 0x000fe20000010021 */
[----:B------:R-:W-:Y:S01]  /*1f40*/  FMUL.FTZ R34, R23, R34 ;  /* 0x0000002217227220 */ /* 0x000fe20000410000 */
[----:B------:R-:W-:Y:S01]  /*1f50*/  FMUL.FTZ R57, R22, R57 ;  /* 0x0000003916397220 */ /* 0x000fe20000410000 */
[----:B------:R-:W-:Y:S01]  /*1f60*/  FMUL.FTZ R68, R29, R68 ;  /* 0x000000441d447220 */ /* 0x000fe20000410000 */
[----:B------:R-:W-:Y:S01]  /*1f70*/  FMUL.FTZ R67, R28, R67 ;  /* 0x000000431c437220 */ /* 0x000fe20000410000 */
[----:B------:R-:W-:Y:S01]  /*1f80*/  FMUL.FTZ R32, R23, R32 ;  /* 0x0000002017207220 */ /* 0x000fe20000410000 */
[----:B------:R-:W-:Y:S01]  /*1f90*/  FMUL.FTZ R69, R22, R69 ;  /* 0x0000004516457220 */ /* 0x000fe20000410000 */
[----:B------:R-:W-:-:S02]  /*1fa0*/  MOV R56, R31 ;  /* 0x0000001f00387202 */ /* 0x000fc40000000f00 */
[----:B------:R-:W-:Y:S02]  /*1fb0*/  F2FP.F16.F32.PACK_AB R31, RZ, R34 ;  /* 0x00000022ff1f723e */ /* 0x000fe400000000ff */
[----:B------:R-:W-:Y:S02]  /*1fc0*/  F2FP.F16.F32.PACK_AB R33, RZ, R57 ;  /* 0x00000039ff21723e */ /* 0x000fe400000000ff */
[----:B------:R-:W-:Y:S02]  /*1fd0*/  F2FP.F16.F32.PACK_AB R68, RZ, R68 ;  /* 0x00000044ff44723e */ /* 0x000fe400000000ff */
[----:B------:R-:W-:Y:S02]  /*1fe0*/  F2FP.F16.F32.PACK_AB R67, RZ, R67 ;  /* 0x00000043ff43723e */ /* 0x000fe400000000ff */
[----:B------:R-:W-:Y:S02]  /*1ff0*/  F2FP.F16.F32.PACK_AB R32, RZ, R32 ;  /* 0x00000020ff20723e */ /* 0x000fe400000000ff */
[----:B------:R-:W-:-:S02]  /*2000*/  F2FP.F16.F32.PACK_AB R69, RZ, R69 ;  /* 0x00000045ff45723e */ /* 0x000fc400000000ff */
[----:B------:R-:W-:Y:S02]  /*2010*/  PRMT R31, R31, 0x5410, R33 ;  /* 0x000054101f1f7816 */ /* 0x000fe40000000021 */
[----:B------:R-:W-:Y:S02]  /*2020*/  PRMT R68, R68, 0x5410, R67 ;  /* 0x0000541044447816 */ /* 0x000fe40000000043 */
[----:B------:R-:W-:Y:S01]  /*2030*/  PRMT R33, R32, 0x5410, R69 ;  /* 0x0000541020217816 */ /* 0x000fe20000000045 */
[----:B------:R-:W-:Y:S02]  /*2040*/  HADD2 R32, R31, R7 ;  /* 0x000000071f207230 */ /* 0x000fe40000000000 */
[--C-:B0-----:R-:W-:Y:S02]  /*2050*/  HADD2.F32 R31, -RZ, R40.reuse.H0_H0 ;  /* 0x20000028ff1f7230 */ /* 0x101fe40000004100 */
[----:B------:R-:W-:Y:S02]  /*2060*/  HFMA2 R34, R68, 1, 1, R39 ;  /* 0x3c003c0044227831 */ /* 0x000fe40000000027 */
[----:B------:R-:W-:-:S02]  /*2070*/  HADD2.F32 R39, -RZ, R40.H1_H1 ;  /* 0x30000028ff277230 */ /* 0x000fc40000004100 */
[----:B------:R-:W-:Y:S02]  /*2080*/  HADD2 R33, R33, R5 ;  /* 0x0000000521217230 */ /* 0x000fe40000000000 */
[--C-:B------:R-:W-:Y:S02]  /*2090*/  HADD2.F32 R7, -RZ, R41.reuse.H0_H0 ;  /* 0x20000029ff077230 */ /* 0x100fe40000004100 */
[----:B------:R-:W-:Y:S02]  /*20a0*/  HADD2.F32 R5, -RZ, R41.H1_H1 ;  /* 0x30000029ff057230 */ /* 0x000fe40000004100 */
[----:B------:R-:W0:Y:S01]  /*20b0*/  LDS.64 R40, [UR5+0x308] ;  /* 0x00030805ff287984 */ /* 0x000e220008000a00 */
        /* <DEDUP_REMOVED lines=20> */
[----:B------:R-:W-:-:S02]  /*2200*/  LEA.HI R57, R24, -R21, RZ, 0x8 ;  /* 0x8000001518397211 */ /* 0x000fc400078f40ff */
[----:B------:R-:W-:Y:S02]  /*2210*/  F2FP.F16.F32.PACK_AB R66, RZ, R66 ;  /* 0x00000042ff42723e */ /* 0x000fe400000000ff */
[----:B------:R-:W-:Y:S02]  /*2220*/  F2FP.F16.F32.PACK_AB R7, RZ, R7 ;  /* 0x00000007ff07723e */ /* 0x000fe400000000ff */
[----:B------:R-:W-:Y:S02]  /*2230*/  F2FP.F16.F32.PACK_AB R50, RZ, R50 ;  /* 0x00000032ff32723e */ /* 0x000fe400000000ff */
[----:B------:R-:W-:Y:S02]  /*2240*/  F2FP.F16.F32.PACK_AB R39, RZ, R39 ;  /* 0x00000027ff27723e */ /* 0x000fe400000000ff */
[----:B------:R-:W-:Y:S01]  /*2250*/  LOP3.LUT R5, R25, 0xff, RZ, 0xc0, !PT ;  /* 0x000000ff19057812 */ /* 0x000fe200078ec0ff */
[----:B------:R1:W-:Y:S01]  /*2260*/  I2F.F16 R49, R57 ;  /* 0x0000003900317306 */ /* 0x0003e20000200c00 */
[----:B------:R-:W-:-:S02]  /*2270*/  PRMT R66, R66, 0x5410, R7 ;  /* 0x0000541042427816 */ /* 0x000fc40000000007 */
[----:B------:R-:W-:Y:S02]  /*2280*/  PRMT R7, R50, 0x5410, R39 ;  /* 0x0000541032077816 */ /* 0x000fe40000000027 */
[----:B------:R-:W-:Y:S02]  /*2290*/  IADD3 R67, PT, PT, -R20, R5, RZ ;  /* 0x0000000514437210 */ /* 0x000fe40007ffe1ff */
[----:B------:R-:W-:Y:S01]  /*22a0*/  LOP3.LUT R5, R27, 0xff, RZ, 0xc0, !PT ;  /* 0x000000ff1b057812 */ /* 0x000fe200078ec0ff */
[----:B0-----:R-:W-:Y:S01]  /*22b0*/  HADD2.F32 R39, -RZ, R40.H0_H0 ;  /* 0x20000028ff277230 */ /* 0x001fe20000004100 */
[----:B-1----:R-:W-:Y:S01]  /*22c0*/  LEA.HI R57, R26, -R15, RZ, 0x8 ;  /* 0x8000000f1a397211 */ /* 0x002fe200078f40ff */
[----:B------:R-:W-:Y:S01]  /*22d0*/  HADD2 R7, R7, R0 ;  /* 0x0000000007077230 */ /* 0x000fe20000000000 */
[----:B------:R-:W-:Y:S01]  /*22e0*/  IADD3 R0, PT, PT, -R14, R5, RZ ;  /* 0x000000050e007210 */ /* 0x000fe20007ffe1ff */
[----:B------:R-:W-:Y:S01]  /*22f0*/  HADD2.F32 R40, -RZ, R40.H1_H1 ;  /* 0x30000028ff287230 */ /* 0x000fe20000004100 */
[----:B------:R0:W-:Y:S01]  /*2300*/  I2F.F16 R48, R57 ;  /* 0x0000003900307306 */ /* 0x0001e20000200c00 */
[-C--:B------:R-:W-:Y:S01]  /*2310*/  FFMA.FTZ R52, R52, R39.reuse, R43 ;  /* 0x0000002734347223 */ /* 0x080fe2000001002b */
[-C--:B------:R-:W-:Y:S01]  /*2320*/  FFMA.FTZ R51, R51, R39.reuse, R44 ;  /* 0x0000002733337223 */ /* 0x080fe2000001002c */
[----:B------:R-:W-:Y:S01]  /*2330*/  FFMA.FTZ R54, R54, R39, R45 ;  /* 0x0000002736367223 */ /* 0x000fe2000001002d */
[----:B------:R-:W-:-:S02]  /*2340*/  HADD2.F32 R5, -RZ, R41.H1_H1 ;  /* 0x30000029ff057230 */ /* 0x000fc40000004100 */
[----:B------:R-:W-:Y:S01]  /*2350*/  FFMA.FTZ R39, R53, R39, R46 ;  /* 0x0000002735277223 */ /* 0x000fe2000001002e */
[----:B0-----:R-:W-:Y:S02]  /*2360*/  HFMA2 R57, R66, 1, 1, R30 ;  /* 0x3c003c0042397831 */ /* 0x001fe4000000001e */
[----:B------:R-:W-:Y:S01]  /*2370*/  HADD2.F32 R30, -RZ, R41.H0_H0 ;  /* 0x20000029ff1e7230 */ /* 0x000fe20000004100 */
[----:B------:R-:W-:Y:S01]  /*2380*/  SHF.R.U32.HI R41, RZ, 0x8, R24 ;  /* 0x00000008ff297819 */ /* 0x000fe20000011618 */
[-C--:B------:R-:W-:Y:S01]  /*2390*/  FFMA.FTZ R52, R55, R40.reuse, R52 ;  /* 0x0000002837347223 */ /* 0x080fe20000010034 */
[-C--:B------:R-:W-:Y:S01]  /*23a0*/  FFMA.FTZ R51, R58, R40.reuse, R51 ;  /* 0x000000283a337223 */ /* 0x080fe20000010033 */
[-C--:B------:R-:W-:Y:S01]  /*23b0*/  FFMA.FTZ R54, R59, R40.reuse, R54 ;  /* 0x000000283b367223 */ /* 0x080fe20000010036 */
[----:B------:R-:W-:Y:S01]  /*23c0*/  FFMA.FTZ R39, R60, R40, R39 ;  /* 0x000000283c277223 */ /* 0x000fe20000010027 */
[----:B------:R-:W-:Y:S02]  /*23d0*/  LOP3.LUT R40, R41, 0xff, RZ, 0xc0, !PT ;  /* 0x000000ff29287812 */ /* 0x000fe400078ec0ff */
[----:B------:R-:W-:Y:S01]  /*23e0*/  SHF.R.U32.HI R41, RZ, 0x8, R25 ;  /* 0x00000008ff297819 */ /* 0x000fe20000011619 */
[-C--:B------:R-:W-:Y:S01]  /*23f0*/  FFMA.FTZ R62, R62, R30.reuse, R51 ;  /* 0x0000001e3e3e7223 */ /* 0x080fe20000010033 */
[----:B------:R-:W-:Y:S01]  /*2400*/  FFMA.FTZ R51, R64, R30, R39 ;  /* 0x0000001e40337223 */ /* 0x000fe20000010027 */
[----:B------:R-:W-:-:S02]  /*2410*/  IADD3 R45, PT, PT, -R21, R40, RZ ;  /* 0x00000028152d7210 */ /* 0x000fc40007ffe1ff */
[----:B------:R-:W-:Y:S02]  /*2420*/  LOP3.LUT R39, R41, 0xff, RZ, 0xc0, !PT ;  /* 0x000000ff29277812 */ /* 0x000fe400078ec0ff */
[----:B------:R-:W0:Y:S01]  /*2430*/  LDS.64 R40, [UR5+0x110] ;  /* 0x00011005ff287984 */ /* 0x000e220008000a00 */
[----:B------:R-:W-:Y:S01]  /*2440*/  LOP3.LUT R66, R24, 0xff, RZ, 0xc0, !PT ;  /* 0x000000ff18427812 */ /* 0x000fe200078ec0ff */
[-C--:B------:R-:W-:Y:S01]  /*2450*/  FFMA.FTZ R52, R61, R30.reuse, R52 ;  /* 0x0000001e3d347223 */ /* 0x080fe20000010034 */
[----:B------:R-:W-:Y:S01]  /*2460*/  FFMA.FTZ R63, R63, R30, R54 ;  /* 0x0000001e3f3f7223 */ /* 0x000fe20000010036 */
[----:B------:R-:W-:Y:S01]  /*2470*/  IADD3 R30, PT, PT, -R20, R39, RZ ;  /* 0x00000027141e7210 */ /* 0x000fe20007ffe1ff */
[-C--:B------:R-:W-:Y:S01]  /*2480*/  FFMA.FTZ R39, R35, R5.reuse, R62 ;  /* 0x0000000523277223 */ /* 0x080fe2000001003e */
[----:B------:R-:W-:Y:S01]  /*2490*/  IADD3 R43, PT, PT, -R21, R66, RZ ;  /* 0x00000042152b7210 */ /* 0x000fe20007ffe1ff */
[-C--:B------:R-:W-:Y:S01]  /*24a0*/  FFMA.FTZ R52, R65, R5.reuse, R52 ;  /* 0x0000000541347223 */ /* 0x080fe20000010034 */
[-C--:B------:R-:W-:Y:S01]  /*24b0*/  FFMA.FTZ R38, R38, R5.reuse, R63 ;  /* 0x0000000526267223 */ /* 0x080fe2000001003f */
[----:B------:R-:W-:Y:S01]  /*24c0*/  FFMA.FTZ R51, R42, R5, R51 ;  /* 0x000000052a337223 */ /* 0x000fe20000010033 */
[----:B------:R-:W-:Y:S01]  /*24d0*/  SHF.R.U32.HI R24, RZ, 0x10, R24 ;  /* 0x00000010ff187819 */ /* 0x000fe20000011618 */
[----:B------:R-:W-:Y:S01]  /*24e0*/  FMUL.FTZ R52, R29, R52 ;  /* 0x000000341d347220 */ /* 0x000fe20000410000 */
[----:B------:R-:W-:Y:S01]  /*24f0*/  FMUL.FTZ R39, R28, R39 ;  /* 0x000000271c277220 */ /* 0x000fe20000410000 */
[----:B------:R-:W1:Y:S01]  /*2500*/  I2F.F16 R50, R67 ;  /* 0x0000004300327306 */ /* 0x000e620000200c00 */
[----:B------:R-:W-:Y:S01]  /*2510*/  LOP3.LUT R44, R26, 0xff, RZ, 0xc0, !PT ;  /* 0x000000ff1a2c7812 */ /* 0x000fe200078ec0ff */
[----:B------:R-:W-:Y:S01]  /*2520*/  FMUL.FTZ R38, R23, R38 ;  /* 0x0000002617267220 */ /* 0x000fe20000410000 */
[----:B------:R-:W-:Y:S01]  /*2530*/  LEA.HI R47, R25, -R20, RZ, 0x8 ;  /* 0x80000014192f7211 */ /* 0x000fe200078f40ff */
[----:B------:R-:W-:Y:S01]  /*2540*/  FMUL.FTZ R51, R22, R51 ;  /* 0x0000003316337220 */ /* 0x000fe20000410000 */
[----:B------:R-:W-:-:S02]  /*2550*/  LOP3.LUT R24, R24, 0xff, RZ, 0xc0, !PT ;  /* 0x000000ff18187812 */ /* 0x000fc400078ec0ff */
[----:B------:R-:W-:Y:S01]  /*2560*/  SHF.R.U32.HI R25, RZ, 0x10, R25 ;  /* 0x00000010ff197819 */ /* 0x000fe20000011619 */
[----:B------:R-:W3:Y:S01]  /*2570*/  I2F.F16 R43, R43 ;  /* 0x0000002b002b7306 */ /* 0x000ee20000200c00 */
[----:B------:R-:W-:Y:S02]  /*2580*/  IADD3 R44, PT, PT, -R15, R44, RZ ;  /* 0x0000002c0f2c7210 */ /* 0x000fe40007ffe1ff */
[----:B------:R-:W-:Y:S02]  /*2590*/  F2FP.F16.F32.PACK_AB R52, RZ, R52 ;  /* 0x00000034ff34723e */ /* 0x000fe400000000ff */
[----:B------:R-:W-:Y:S02]  /*25a0*/  F2FP.F16.F32.PACK_AB R39, RZ, R39 ;  /* 0x00000027ff27723e */ /* 0x000fe400000000ff */
[----:B------:R-:W-:Y:S01]  /*25b0*/  F2FP.F16.F32.PACK_AB R38, RZ, R38 ;  /* 0x00000026ff26723e */ /* 0x000fe200000000ff */
[----:B------:R-:W4:Y:S01]  /*25c0*/  I2F.F16 R45, R45 ;  /* 0x0000002d002d7306 */ /* 0x000f220000200c00 */
[----:B------:R-:W-:-:S02]  /*25d0*/  F2FP.F16.F32.PACK_AB R51, RZ, R51 ;  /* 0x00000033ff33723e */ /* 0x000fc400000000ff */
[----:B------:R-:W-:Y:S02]  /*25e0*/  IADD3 R24, PT, PT, -R21, R24, RZ ;  /* 0x0000001815187210 */ /* 0x000fe40007ffe1ff */
[----:B------:R-:W-:Y:S02]  /*25f0*/  LOP3.LUT R25, R25, 0xff, RZ, 0xc0, !PT ;  /* 0x000000ff19197812 */ /* 0x000fe400078ec0ff */
[--C-:B------:R-:W-:Y:S02]  /*2600*/  SHF.R.U32.HI R46, RZ, 0x8, R26.reuse ;  /* 0x00000008ff2e7819 */ /* 0x100fe4000001161a */
[----:B------:R-:W-:Y:S01]  /*2610*/  SHF.R.U32.HI R5, RZ, 0x8, R27 ;  /* 0x00000008ff057819 */ /* 0x000fe2000001161b */
[----:B------:R-:W2:Y:S01]  /*2620*/  I2F.F16 R0, R0 ;  /* 0x0000000000007306 */ /* 0x000ea20000200c00 */
[----:B------:R-:W-:Y:S02]  /*2630*/  PRMT R52, R52, 0x5410, R39 ;  /* 0x0000541034347816 */ /* 0x000fe40000000027 */
[----:B------:R-:W-:-:S02]  /*2640*/  SHF.R.U32.HI R26, RZ, 0x10, R26 ;  /* 0x00000010ff1a7819 */ /* 0x000fc4000001161a */
[----:B------:R-:W-:Y:S02]  /*2650*/  PRMT R38, R38, 0x5410, R51 ;  /* 0x0000541026267816 */ /* 0x000fe40000000033 */
[----:B------:R-:W-:Y:S01]  /*2660*/  LOP3.LUT R5, R5, 0xff, RZ, 0xc0, !PT ;  /* 0x000000ff05057812 */ /* 0x000fe200078ec0ff */
[----:B------:R-:W2:Y:S01]  /*2670*/  I2F.F16 R44, R44 ;  /* 0x0000002c002c7306 */ /* 0x000ea20000200c00 */
[----:B------:R-:W-:Y:S02]  /*2680*/  IADD3 R51, PT, PT, -R20, R25, RZ ;  /* 0x0000001914337210 */ /* 0x000fe40007ffe1ff */
[----:B------:R-:W-:Y:S02]  /*2690*/  LEA.HI R31, R27, -R14, RZ, 0x8 ;  /* 0x8000000e1b1f7211 */ /* 0x000fe400078f40ff */
[----:B------:R-:W-:-:S03]  /*26a0*/  LOP3.LUT R26, R26, 0xff, RZ, 0xc0, !PT ;  /* 0x000000ff1a1a7812 */ /* 0x000fc600078ec0ff */
[----:B------:R1:W-:Y:S01]  /*26b0*/  I2F.F16 R53, R24 ;  /* 0x0000001800357306 */ /* 0x0003e20000200c00 */
[----:B------:R-:W-:Y:S02]  /*26c0*/  SHF.R.U32.HI R27, RZ, 0x10, R27 ;  /* 0x00000010ff1b7819 */ /* 0x000fe4000001161b */
[----:B------:R-:W-:-:S05]  /*26d0*/  IADD3 R5, PT, PT, -R14, R5, RZ ;  /* 0x000000050e057210 */ /* 0x000fca0007ffe1ff */
[----:B------:R3:W2:Y:S01]  /*26e0*/  I2F.F16 R35, R30 ;  /* 0x0000001e00237306 */ /* 0x0006a20000200c00 */
[----:B-1----:R-:W1:Y:S01]  /*26f0*/  LDS.64 R24, [UR5+0x210] ;  /* 0x00021005ff187984 */ /* 0x002e620008000a00 */
[----:B------:R-:W-:Y:S02]  /*2700*/  IADD3 R26, PT, PT, -R15, R26, RZ ;  /* 0x0000001a0f1a7210 */ /* 0x000fe40007ffe1ff */
[----:B------:R-:W-:Y:S01]  /*2710*/  LOP3.LUT R27, R27, 0xff, RZ, 0xc0, !PT ;  /* 0x000000ff1b1b7812 */ /* 0x000fe200078ec0ff */
[----:B---3--:R-:W-:Y:S02]  /*2720*/  HFMA2 R30, R52, 1, 1, R3 ;  /* 0x3c003c00341e7831 */ /* 0x008fe40000000003 */
[--C-:B0-----:R-:W-:Y:S02]  /*2730*/  HADD2.F32 R3, -RZ, R40.reuse.H0_H0 ;  /* 0x20000028ff037230 */ /* 0x101fe40000004100 */
[----:B------:R-:W-:Y:S02]  /*2740*/  HADD2.F32 R52, -RZ, R40.H1_H1 ;  /* 0x30000028ff347230 */ /* 0x000fe40000004100 */
[----:B------:R-:W-:-:S02]  /*2750*/  HADD2.F32 R40, -RZ, R50.H0_H0 ;  /* 0x20000032ff287230 */ /* 0x000fc40000004100 */
[----:B------:R-:W-:Y:S01]  /*2760*/  HADD2.F32 R50, -RZ, R43.H0_H0 ;  /* 0x2000002bff327230 */ /* 0x000fe20000004100 */
[----:B------:R-:W-:Y:S01]  /*2770*/  LOP3.LUT R46, R46, 0xff, RZ, 0xc0, !PT ;  /* 0x000000ff2e2e7812 */ /* 0x000fe200078ec0ff */
[----:B------:R0:W-:Y:S01]  /*2780*/  I2F.F16 R68, R5 ;  /* 0x0000000500447306 */ /* 0x0001e20000200c00 */
[----:B------:R-:W-:Y:S01]  /*2790*/  IADD3 R27, PT, PT, -R14, R27, RZ ;  /* 0x0000001b0e1b7210 */ /* 0x000fe20007ffe1ff */
[----:B----4-:R-:W-:Y:S01]  /*27a0*/  HADD2.F32 R45, -RZ, R45.H0_H0 ;  /* 0x2000002dff2d7230 */ /* 0x010fe20000004100 */
[----:B------:R-:W-:-:S05]  /*27b0*/  IADD3 R46, PT, PT, -R15, R46, RZ ;  /* 0x0000002e0f2e7210 */ /* 0x000fca0007ffe1ff */
[----:B------:R3:W-:Y:S01]  /*27c0*/  I2F.F16 R59, R26 ;  /* 0x0000001a003b7306 */ /* 0x0007e20000200c00 */
[----:B0-----:R-:W-:Y:S02]  /*27d0*/  HADD2 R5, R38, R2 ;  /* 0x0000000226057230 */ /* 0x001fe40000000000 */
[----:B------:R-:W0:Y:S01]  /*27e0*/  LDS.64 R38, [UR5+0x10] ;  /* 0x00001005ff267984 */ /* 0x000e220008000a00 */
[----:B--2---:R-:W-:Y:S02]  /*27f0*/  HADD2.F32 R2, -RZ, R0.H0_H0 ;  /* 0x20000000ff027230 */ /* 0x004fe40000004100 */
[----:B---3--:R-:W-:Y:S01]  /*2800*/  FFMA.FTZ R26, R50, R3, RZ ;  /* 0x00000003321a7223 */ /* 0x008fe200000100ff */
[----:B------:R-:W-:Y:S01]  /*2810*/  HADD2.F32 R0, -RZ, R44.H0_H0 ;  /* 0x2000002cff007230 */ /* 0x000fe20000004100 */
[----:B------:R-:W2:Y:S02]  /*2820*/  I2F.F16 R67, R46 ;  /* 0x0000002e00437306 */ /* 0x000ea40000200c00 */
[----:B------:R-:W-:-:S06]  /*2830*/  FFMA.FTZ R44, R45, R52, R26 ;  /* 0x000000342d2c7223 */ /* 0x000fcc000001001a */
[----:B------:R3:W-:Y:S02]  /*2840*/  I2F.F16 R60, R27 ;  /* 0x0000001b003c7306 */ /* 0x0007e40000200c00 */
[----:B---3--:R-:W3:Y:S06]  /*2850*/  LDS.64 R26, [UR5+0x310] ;  /* 0x00031005ff1a7984 */ /* 0x008eec0008000a00 */
[----:B------:R-:W4:Y:S01]  /*2860*/  I2F.F16 R51, R51 ;  /* 0x0000003300337306 */ /* 0x000f220000200c00 */
[----:B------:R-:W-:-:S07]  /*2870*/  HADD2.F32 R35, -RZ, R35.H0_H0 ;  /* 0x20000023ff237230 */ /* 0x000fce0000004100 */
[----:B------:R-:W1:Y:S01]  /*2880*/  I2F.F16 R47, R47 ;  /* 0x0000002f002f7306 */ /* 0x000e620000200c00 */
[----:B--2---:R-:W-:-:S07]  /*2890*/  HADD2.F32 R67, -RZ, R67.H0_H0 ;  /* 0x20000043ff437230 */ /* 0x004fce0000004100 */
[----:B------:R-:W2:Y:S01]  /*28a0*/  I2F.F16 R31, R31 ;  /* 0x0000001f001f7306 */ /* 0x000ea20000200c00 */
[----:B------:R-:W-:Y:S02]  /*28b0*/  HADD2.F32 R68, -RZ, R68.H0_H0 ;  /* 0x20000044ff447230 */ /* 0x000fe40000004100 */
[-C--:B------:R-:W-:Y:S01]  /*28c0*/  FFMA.FTZ R54, R40, R3.reuse, RZ ;  /* 0x0000000328367223 */ /* 0x080fe200000100ff */
[-C--:B------:R-:W-:Y:S01]  /*28d0*/  FFMA.FTZ R62, R0, R3.reuse, RZ ;  /* 0x00000003003e7223 */ /* 0x080fe200000100ff */
[----:B------:R-:W-:Y:S01]  /*28e0*/  FFMA.FTZ R3, R2, R3, RZ ;  /* 0x0000000302037223 */ /* 0x000fe200000100ff */
[----:B------:R-:W-:Y:S02]  /*28f0*/  HADD2.F32 R42, -RZ, R41.H0_H0 ;  /* 0x20000029ff2a7230 */ /* 0x000fe40000004100 */
[-C--:B------:R-:W-:Y:S01]  /*2900*/  FFMA.FTZ R58, R35, R52.reuse, R54 ;  /* 0x00000034233a7223 */ /* 0x080fe20000010036 */
[----:B------:R-:W-:Y:S02]  /*2910*/  HADD2.F32 R53, -RZ, R53.H0_H0 ;  /* 0x20000035ff357230 */ /* 0x000fe40000004100 */
[----:B------:R-:W-:Y:S01]  /*2920*/  FFMA.FTZ R62, R67, R52, R62 ;  /* 0x00000034433e7223 */ /* 0x000fe2000001003e */
[----:B----4-:R-:W-:-:S02]  /*2930*/  HADD2.F32 R51, -RZ, R51.H0_H0 ;  /* 0x20000033ff337230 */ /* 0x010fc40000004100 */
[----:B------:R-:W-:Y:S02]  /*2940*/  HADD2.F32 R59, -RZ, R59.H0_H0 ;  /* 0x2000003bff3b7230 */ /* 0x000fe40000004100 */
[----:B------:R-:W-:Y:S01]  /*2950*/  FFMA.FTZ R43, R68, R52, R3 ;  /* 0x00000034442b7223 */ /* 0x000fe20000010003 */
[----:B------:R-:W-:Y:S02]  /*2960*/  HADD2.F32 R60, -RZ, R60.H0_H0 ;  /* 0x2000003cff3c7230 */ /* 0x000fe40000004100 */
[----:B------:R-:W-:Y:S02]  /*2970*/  HADD2.F32 R46, -RZ, R41.H1_H1 ;  /* 0x30000029ff2e7230 */ /* 0x000fe40000004100 */
[-C--:B------:R-:W-:Y:S01]  /*2980*/  FFMA.FTZ R44, R53, R42.reuse, R44 ;  /* 0x0000002a352c7223 */ /* 0x080fe2000001002c */
[----:B------:R-:W-:Y:S02]  /*2990*/  HADD2.F32 R49, -RZ, R49.H0_H0 ;  /* 0x20000031ff317230 */ /* 0x000fe40000004100 */
[----:B------:R-:W-:Y:S01]  /*29a0*/  FFMA.FTZ R58, R51, R42, R58 ;  /* 0x0000002a333a7223 */ /* 0x000fe2000001003a */
[----:B-1----:R-:W-:-:S02]  /*29b0*/  HADD2.F32 R41, -RZ, R47.H0_H0 ;  /* 0x2000002fff297230 */ /* 0x002fc40000004100 */
[-C--:B------:R-:W-:Y:S01]  /*29c0*/  FFMA.FTZ R3, R59, R42.reuse, R62 ;  /* 0x0000002a3b037223 */ /* 0x080fe2000001003e */
[----:B------:R-:W-:Y:S02]  /*29d0*/  HADD2.F32 R54, -RZ, R48.H0_H0 ;  /* 0x20000030ff367230 */ /* 0x000fe40000004100 */
[----:B------:R-:W-:Y:S01]  /*29e0*/  FFMA.FTZ R42, R60, R42, R43 ;  /* 0x0000002a3c2a7223 */ /* 0x000fe2000001002b */
[----:B--2---:R-:W-:Y:S02]  /*29f0*/  HADD2.F32 R55, -RZ, R31.H0_H0 ;  /* 0x2000001fff377230 */ /* 0x004fe40000004100 */
        /* <DEDUP_REMOVED lines=10> */
[----:B------:R-:W-:Y:S02]  /*2aa0*/  HADD2.F32 R24, -RZ, R25.H0_H0 ;  /* 0x20000019ff187230 */ /* 0x000fe40000004100 */
[-C--:B------:R-:W-:Y:S01]  /*2ab0*/  FFMA.FTZ R44, R45, R42.reuse, R44 ;  /* 0x0000002a2d2c7223 */ /* 0x080fe2000001002c */
[--C-:B0-----:R-:W-:Y:S02]  /*2ac0*/  HADD2.F32 R66, -RZ, R39.reuse.H0_H0 ;  /* 0x20000027ff427230 */ /* 0x101fe40000004100 */
[----:B------:R-:W-:Y:S01]  /*2ad0*/  FFMA.FTZ R64, R67, R42, R64 ;  /* 0x0000002a43407223 */ /* 0x000fe20000010040 */
[----:B------:R-:W-:-:S02]  /*2ae0*/  HADD2.F32 R58, -RZ, R39.H1_H1 ;  /* 0x30000027ff3a7230 */ /* 0x000fc40000004100 */
[-C--:B------:R-:W-:Y:S01]  /*2af0*/  FFMA.FTZ R62, R35, R42.reuse, R52 ;  /* 0x0000002a233e7223 */ /* 0x080fe20000010034 */
[----:B------:R-:W-:Y:S01]  /*2b00*/  FFMA.FTZ R39, R68, R42, R31 ;  /* 0x0000002a44277223 */ /* 0x000fe2000001001f */
[--C-:B------:R-:W-:Y:S02]  /*2b10*/  HADD2.F32 R3, -RZ, R38.reuse.H0_H0 ;  /* 0x20000026ff037230 */ /* 0x100fe40000004100 */
[-C--:B------:R-:W-:Y:S01]  /*2b20*/  FFMA.FTZ R31, R59, R24.reuse, R64 ;  /* 0x000000183b1f7223 */ /* 0x080fe20000010040 */
[----:B------:R-:W-:Y:S01]  /*2b30*/  HADD2.F32 R71, -RZ, R38.H1_H1 ;  /* 0x30000026ff477230 */ /* 0x000fe20000004100 */
[----:B------:R-:W-:Y:S01]  /*2b40*/  LOP3.LUT R38, R16, 0xff, RZ, 0xc0, !PT ;  /* 0x000000ff10267812 */ /* 0x000fe200078ec0ff */
[----:B------:R-:W-:Y:S02]  /*2b50*/  HADD2.F32 R72, -RZ, R25.H1_H1 ;  /* 0x30000019ff487230 */ /* 0x000fe40000004100 */
[-C--:B------:R-:W-:Y:S01]  /*2b60*/  FFMA.FTZ R52, R53, R24.reuse, R44 ;  /* 0x0000001835347223 */ /* 0x080fe2000001002c */
[-C--:B------:R-:W-:Y:S01]  /*2b70*/  FFMA.FTZ R62, R51, R24.reuse, R62 ;  /* 0x00000018333e7223 */ /* 0x080fe2000001003e */
[----:B------:R-:W-:Y:S01]  /*2b80*/  FFMA.FTZ R64, R60, R24, R39 ;  /* 0x000000183c407223 */ /* 0x000fe20000010027 */
[----:B------:R-:W-:Y:S01]  /*2b90*/  LOP3.LUT R25, R17, 0xff, RZ, 0xc0, !PT ;  /* 0x000000ff11197812 */ /* 0x000fe200078ec0ff */
[--C-:B---3--:R-:W-:Y:S01]  /*2ba0*/  HADD2.F32 R79, -RZ, R26.reuse.H0_H0 ;  /* 0x2000001aff4f7230 */ /* 0x108fe20000004100 */
[----:B------:R-:W-:Y:S01]  /*2bb0*/  LOP3.LUT R24, R18, 0xff, RZ, 0xc0, !PT ;  /* 0x000000ff12187812 */ /* 0x000fe200078ec0ff */
[----:B------:R-:W-:Y:S01]  /*2bc0*/  HADD2.F32 R78, -RZ, R26.H1_H1 ;  /* 0x3000001aff4e7230 */ /* 0x000fe20000004100 */
[----:B------:R-:W-:-:S02]  /*2bd0*/  SHF.R.U32.HI R26, RZ, 0x8, R16 ;  /* 0x00000008ff1a7819 */ /* 0x000fc40000011610 */
[----:B------:R-:W-:Y:S01]  /*2be0*/  IADD3 R38, PT, PT, -R21, R38, RZ ;  /* 0x0000002615267210 */ /* 0x000fe20007ffe1ff */
[----:B------:R-:W-:Y:S01]  /*2bf0*/  FFMA.FTZ R80, R54, R72, R31 ;  /* 0x0000004836507223 */ /* 0x000fe2000001001f */
[----:B------:R-:W-:Y:S01]  /*2c00*/  IADD3 R25, PT, PT, -R20, R25, RZ ;  /* 0x0000001914197210 */ /* 0x000fe20007ffe1ff */
[C---:B------:R-:W-:Y:S01]  /*2c10*/  FFMA.FTZ R39, R50.reuse, R79, RZ ;  /* 0x0000004f32277223 */ /* 0x040fe200000100ff */
[----:B------:R-:W-:Y:S01]  /*2c20*/  IADD3 R43, PT, PT, -R15, R24, RZ ;  /* 0x000000180f2b7210 */ /* 0x000fe20007ffe1ff */
[----:B------:R-:W-:Y:S01]  /*2c30*/  FFMA.FTZ R24, R50, R3, RZ ;  /* 0x0000000332187223 */ /* 0x000fe200000100ff */
[----:B------:R-:W-:Y:S01]  /*2c40*/  LOP3.LUT R26, R26, 0xff, RZ, 0xc0, !PT ;  /* 0x000000ff1a1a7812 */ /* 0x000fe200078ec0ff */
[----:B------:R0:W1:Y:S01]  /*2c50*/  I2F.F16 R42, R38 ;  /* 0x00000026002a7306 */ /* 0x0000620000200c00 */
[----:B------:R-:W-:Y:S01]  /*2c60*/  LOP3.LUT R31, R19, 0xff, RZ, 0xc0, !PT ;  /* 0x000000ff131f7812 */ /* 0x000fe200078ec0ff */
[----:B------:R-:W-:Y:S01]  /*2c70*/  FFMA.FTZ R24, R45, R71, R24 ;  /* 0x000000472d187223 */ /* 0x000fe20000010018 */
[----:B------:R-:W-:Y:S01]  /*2c80*/  IADD3 R65, PT, PT, -R21, R26, RZ ;  /* 0x0000001a15417210 */ /* 0x000fe20007ffe1ff */
[----:B------:R-:W-:-:S04]  /*2c90*/  HADD2.F32 R26, -RZ, R27.H0_H0 ;  /* 0x2000001bff1a7230 */ /* 0x000fc80000004100 */
[----:B------:R2:W3:Y:S01]  /*2ca0*/  I2F.F16 R44, R25 ;  /* 0x00000019002c7306 */ /* 0x0004e20000200c00 */
[----:B0-----:R-:W-:Y:S01]  /*2cb0*/  FFMA.FTZ R38, R3, R40, RZ ;  /* 0x0000002803267223 */ /* 0x001fe200000100ff */
[----:B------:R-:W-:Y:S01]  /*2cc0*/  FFMA.FTZ R40, R40, R79, RZ ;  /* 0x0000004f28287223 */ /* 0x000fe200000100ff */
[----:B------:R-:W-:Y:S01]  /*2cd0*/  FFMA.FTZ R75, R49, R72, R52 ;  /* 0x00000048314b7223 */ /* 0x000fe20000010034 */
[-C--:B--2---:R-:W-:Y:S01]  /*2ce0*/  FFMA.FTZ R25, R45, R78.reuse, R39 ;  /* 0x0000004e2d197223 */ /* 0x084fe20000010027 */
[----:B------:R-:W-:Y:S01]  /*2cf0*/  IADD3 R45, PT, PT, -R14, R31, RZ ;  /* 0x0000001f0e2d7210 */ /* 0x000fe20007ffe1ff */
[----:B------:R-:W-:Y:S01]  /*2d00*/  FFMA.FTZ R31, R71, R35, R38 ;  /* 0x00000023471f7223 */ /* 0x000fe20000010026 */
[----:B------:R-:W-:Y:S01]  /*2d10*/  FFMA.FTZ R38, R35, R78, R40 ;  /* 0x0000004e23267223 */ /* 0x000fe20000010028 */
[----:B------:R-:W-:Y:S01]  /*2d20*/  SHF.R.U32.HI R35, RZ, 0x10, R16 ;  /* 0x00000010ff237819 */ /* 0x000fe20000011610 */
[C---:B------:R-:W-:Y:S01]  /*2d30*/  FFMA.FTZ R40, R53.reuse, R66, R24 ;  /* 0x0000004235287223 */ /* 0x040fe20000010018 */
[----:B------:R-:W-:Y:S01]  /*2d40*/  FFMA.FTZ R52, R53, R26, R25 ;  /* 0x0000001a35347223 */ /* 0x000fe20000010019 */
[----:B------:R-:W-:Y:S01]  /*2d50*/  HADD2.F32 R61, -RZ, R27.H1_H1 ;  /* 0x3000001bff3d7230 */ /* 0x000fe20000004100 */
[----:B------:R-:W0:Y:S01]  /*2d60*/  LDS.64 R24, [UR5+0x118] ;  /* 0x00011805ff187984 */ /* 0x000e220008000a00 */
[----:B------:R-:W-:Y:S01]  /*2d70*/  LOP3.LUT R50, R35, 0xff, RZ, 0xc0, !PT ;  /* 0x000000ff23327812 */ /* 0x000fe200078ec0ff */
[----:B------:R-:W-:Y:S01]  /*2d80*/  FFMA.FTZ R27, R66, R51, R31 ;  /* 0x00000033421b7223 */ /* 0x000fe2000001001f */
[--C-:B------:R-:W-:Y:S01]  /*2d90*/  SHF.R.U32.HI R35, RZ, 0x8, R17.reuse ;  /* 0x00000008ff237819 */ /* 0x100fe20000011611 */
[----:B------:R-:W-:Y:S01]  /*2da0*/  FFMA.FTZ R31, R49, R58, R40 ;  /* 0x0000003a311f7223 */ /* 0x000fe20000010028 */
[----:B------:R-:W-:-:S02]  /*2db0*/  SHF.R.U32.HI R40, RZ, 0x10, R17 ;  /* 0x00000010ff287819 */ /* 0x000fc40000011611 */
[----:B------:R-:W-:Y:S01]  /*2dc0*/  LOP3.LUT R39, R35, 0xff, RZ, 0xc0, !PT ;  /* 0x000000ff23277812 */ /* 0x000fe200078ec0ff */
[----:B------:R-:W-:Y:S01]  /*2dd0*/  FFMA.FTZ R35, R49, R61, R52 ;  /* 0x0000003d31237223 */ /* 0x000fe20000010034 */
[----:B------:R-:W-:Y:S01]  /*2de0*/  LOP3.LUT R49, R40, 0xff, RZ, 0xc0, !PT ;  /* 0x000000ff28317812 */ /* 0x000fe200078ec0ff */
[----:B------:R-:W-:Y:S01]  /*2df0*/  FFMA.FTZ R38, R51, R26, R38 ;  /* 0x0000001a33267223 */ /* 0x000fe20000010026 */
[----:B------:R-:W-:Y:S01]  /*2e00*/  FFMA.FTZ R40, R58, R41, R27 ;  /* 0x000000293a287223 */ /* 0x000fe2000001001b */
[----:B------:R-:W-:Y:S01]  /*2e10*/  SHF.R.U32.HI R27, RZ, 0x8, R18 ;  /* 0x00000008ff1b7819 */ /* 0x000fe20000011612 */
[C---:B------:R-:W-:Y:S01]  /*2e20*/  FFMA.FTZ R73, R41.reuse, R72, R62 ;  /* 0x0000004829497223 */ /* 0x040fe2000001003e */
[----:B------:R-:W-:Y:S02]  /*2e30*/  FFMA.FTZ R41, R41, R61, R38 ;  /* 0x0000003d29297223 */ /* 0x000fe40000010026 */
[----:B------:R-:W-:Y:S02]  /*2e40*/  LOP3.LUT R38, R27, 0xff, RZ, 0xc0, !PT ;  /* 0x000000ff1b267812 */ /* 0x000fe400078ec0ff */
[----:B------:R-:W-:-:S02]  /*2e50*/  SHF.R.U32.HI R27, RZ, 0x8, R19 ;  /* 0x00000008ff1b7819 */ /* 0x000fc40000011613 */
[C---:B------:R-:W-:Y:S02]  /*2e60*/  IADD3 R39, PT, PT, -R20.reuse, R39, RZ ;  /* 0x0000002714277210 */ /* 0x040fe40007ffe1ff */
[----:B------:R-:W-:Y:S01]  /*2e70*/  LOP3.LUT R27, R27, 0xff, RZ, 0xc0, !PT ;  /* 0x000000ff1b1b7812 */ /* 0x000fe200078ec0ff */
[----:B------:R-:W-:Y:S01]  /*2e80*/  FFMA.FTZ R72, R55, R72, R64 ;  /* 0x0000004837487223 */ /* 0x000fe20000010040 */
[----:B------:R-:W-:Y:S01]  /*2e90*/  IADD3 R51, PT, PT, -R20, R49, RZ ;  /* 0x0000003114337210 */ /* 0x000fe20007ffe1ff */
[----:B------:R2:W-:Y:S01]  /*2ea0*/  I2F.F16 R64, R39 ;  /* 0x0000002700407306 */ /* 0x0005e20000200c00 */
[----:B------:R-:W-:Y:S02]  /*2eb0*/  IADD3 R49, PT, PT, -R14, R27, RZ ;  /* 0x0000001b0e317210 */ /* 0x000fe40007ffe1ff */
[----:B------:R-:W-:Y:S02]  /*2ec0*/  SHF.R.U32.HI R27, RZ, 0x10, R18 ;  /* 0x00000010ff1b7819 */ /* 0x000fe40000011612 */
[----:B------:R-:W-:-:S03]  /*2ed0*/  IADD3 R63, PT, PT, -R15, R38, RZ ;  /* 0x000000260f3f7210 */ /* 0x000fc60007ffe1ff */
[----:B------:R-:W4:Y:S01]  /*2ee0*/  I2F.F16 R43, R43 ;  /* 0x0000002b002b7306 */ /* 0x000f220000200c00 */
[----:B--2---:R-:W-:Y:S02]  /*2ef0*/  SHF.R.U32.HI R39, RZ, 0x10, R19 ;  /* 0x00000010ff277819 */ /* 0x004fe40000011613 */
[----:B------:R-:W-:Y:S02]  /*2f00*/  LOP3.LUT R52, R27, 0xff, RZ, 0xc0, !PT ;  /* 0x000000ff1b347812 */ /* 0x000fe400078ec0ff */
[----:B------:R-:W-:-:S03]  /*2f10*/  LOP3.LUT R39, R39, 0xff, RZ, 0xc0, !PT ;  /* 0x000000ff27277812 */ /* 0x000fc600078ec0ff */
[----:B------:R-:W2:Y:S01]  /*2f20*/  I2F.F16 R45, R45 ;  /* 0x0000002d002d7306 */ /* 0x000ea20000200c00 */
[----:B------:R-:W-:Y:S02]  /*2f30*/  IADD3 R50, PT, PT, -R21, R50, RZ ;  /* 0x0000003215327210 */ /* 0x000fe40007ffe1ff */
[----:B------:R-:W-:Y:S02]  /*2f40*/  IADD3 R52, PT, PT, -R15, R52, RZ ;  /* 0x000000340f347210 */ /* 0x000fe40007ffe1ff */
[----:B------:R-:W-:-:S03]  /*2f50*/  IADD3 R53, PT, PT, -R14, R39, RZ ;  /* 0x000000270e357210 */ /* 0x000fc60007ffe1ff */
[----:B------:R-:W2:Y:S08]  /*2f60*/  I2F.F16 R65, R65 ;  /* 0x0000004100417306 */ /* 0x000eb00000200c00 */
[----:B------:R-:W2:Y:S08]  /*2f70*/  I2F.F16 R63, R63 ;  /* 0x0000003f003f7306 */ /* 0x000eb00000200c00 */
[----:B------:R-:W2:Y:S01]  /*2f80*/  I2F.F16 R49, R49 ;  /* 0x0000003100317306 */ /* 0x000ea20000200c00 */
[----:B-1----:R-:W-:-:S02]  /*2f90*/  HADD2.F32 R42, -RZ, R42.H0_H0 ;  /* 0x2000002aff2a7230 */ /* 0x002fc40000004100 */
[----:B---3--:R-:W-:Y:S02]  /*2fa0*/  HADD2.F32 R44, -RZ, R44.H0_H0 ;  /* 0x2000002cff2c7230 */ /* 0x008fe40000004100 */
[----:B0-----:R-:W-:-:S03]  /*2fb0*/  HADD2.F32 R38, -RZ, R24.H0_H0 ;  /* 0x20000018ff267230 */ /* 0x001fc60000004100 */
[----:B------:R-:W0:Y:S01]  /*2fc0*/  I2F.F16 R50, R50 ;  /* 0x0000003200327306 */ /* 0x000e220000200c00 */
[----:B----4-:R-:W-:Y:S02]  /*2fd0*/  HADD2.F32 R43, -RZ, R43.H0_H0 ;  /* 0x2000002bff2b7230 */ /* 0x010fe40000004100 */
[----:B--2---:R-:W-:-:S05]  /*2fe0*/  HADD2.F32 R45, -RZ, R45.H0_H0 ;  /* 0x2000002dff2d7230 */ /* 0x004fca0000004100 */
[----:B------:R-:W1:Y:S01]  /*2ff0*/  I2F.F16 R51, R51 ;  /* 0x0000003300337306 */ /* 0x000e620000200c00 */
[----:B------:R-:W-:-:S07]  /*3000*/  FFMA.FTZ R69, R42, R38, R69 ;  /* 0x000000262a457223 */ /* 0x000fce0000010045 */
[----:B------:R-:W2:Y:S01]  /*3010*/  I2F.F16 R52, R52 ;  /* 0x0000003400347306 */ /* 0x000ea20000200c00 */
[----:B------:R-:W-:-:S07]  /*3020*/  FFMA.FTZ R62, R44, R38, R47 ;  /* 0x000000262c3e7223 */ /* 0x000fce000001002f */
[----:B------:R-:W3:Y:S01]  /*3030*/  I2F.F16 R53, R53 ;  /* 0x0000003500357306 */ /* 0x000ee20000200c00 */
[-C--:B------:R-:W-:Y:S01]  /*3040*/  FFMA.FTZ R27, R43, R38.reuse, R48 ;  /* 0x000000262b1b7223 */ /* 0x080fe20000010030 */
[----:B------:R-:W-:Y:S01]  /*3050*/  FFMA.FTZ R38, R45, R38, R46 ;  /* 0x000000262d267223 */ /* 0x000fe2000001002e */
[----:B------:R-:W-:Y:S02]  /*3060*/  HADD2.F32 R39, -RZ, R24.H1_H1 ;  /* 0x30000018ff277230 */ /* 0x000fe40000004100 */
[----:B------:R-:W-:Y:S02]  /*3070*/  HADD2.F32 R46, -RZ, R65.H0_H0 ;  /* 0x20000041ff2e7230 */ /* 0x000fe40000004100 */
[----:B------:R-:W-:Y:S02]  /*3080*/  HADD2.F32 R47, -RZ, R64.H0_H0 ;  /* 0x20000040ff2f7230 */ /* 0x000fe40000004100 */
[----:B------:R-:W-:Y:S02]  /*3090*/  HADD2.F32 R48, -RZ, R63.H0_H0 ;  /* 0x2000003fff307230 */ /* 0x000fe40000004100 */
[----:B------:R-:W-:-:S02]  /*30a0*/  HADD2.F32 R49, -RZ, R49.H0_H0 ;  /* 0x20000031ff317230 */ /* 0x000fc40000004100 */
[-C--:B------:R-:W-:Y:S01]  /*30b0*/  FFMA.FTZ R69, R46, R39.reuse, R69 ;  /* 0x000000272e457223 */ /* 0x080fe20000010045 */
[-C--:B------:R-:W-:Y:S01]  /*30c0*/  FFMA.FTZ R24, R47, R39.reuse, R62 ;  /* 0x000000272f187223 */ /* 0x080fe2000001003e */
[-C--:B------:R-:W-:Y:S01]  /*30d0*/  FFMA.FTZ R27, R48, R39.reuse, R27 ;  /* 0x00000027301b7223 */ /* 0x080fe2000001001b */
[----:B0-----:R-:W-:Y:S02]  /*30e0*/  HADD2.F32 R50, -RZ, R50.H0_H0 ;  /* 0x20000032ff327230 */ /* 0x001fe40000004100 */
[----:B------:R-:W-:Y:S01]  /*30f0*/  FFMA.FTZ R38, R49, R39, R38 ;  /* 0x0000002731267223 */ /* 0x000fe20000010026 */
[----:B-1----:R-:W-:Y:S02]  /*3100*/  HADD2.F32 R51, -RZ, R51.H0_H0 ;  /* 0x20000033ff337230 */ /* 0x002fe40000004100 */
[----:B------:R-:W-:Y:S02]  /*3110*/  HADD2.F32 R39, -RZ, R25.H0_H0 ;  /* 0x20000019ff277230 */ /* 0x000fe40000004100 */
[----:B--2---:R-:W-:-:S02]  /*3120*/  HADD2.F32 R52, -RZ, R52.H0_H0 ;  /* 0x20000034ff347230 */ /* 0x004fc40000004100 */
[----:B---3--:R-:W-:Y:S02]  /*3130*/  HADD2.F32 R53, -RZ, R53.H0_H0 ;  /* 0x20000035ff357230 */ /* 0x008fe40000004100 */
[----:B------:R-:W-:Y:S01]  /*3140*/  HFMA2 R56, R70, 1, 1, R56 ;  /* 0x3c003c0046387831 */ /* 0x000fe20000000038 */
[----:B------:R-:W-:Y:S01]  /*3150*/  LEA.HI R70, R16, -R21, RZ, 0x8 ;  /* 0x8000001510467211 */ /* 0x000fe200078f40ff */
[-C--:B------:R-:W-:Y:S01]  /*3160*/  FFMA.FTZ R69, R50, R39.reuse, R69 ;  /* 0x0000002732457223 */ /* 0x080fe20000010045 */
[-C--:B------:R-:W-:Y:S01]  /*3170*/  FFMA.FTZ R24, R51, R39.reuse, R24 ;  /* 0x0000002733187223 */ /* 0x080fe20000010018 */
[-C--:B------:R-:W-:Y:S01]  /*3180*/  FFMA.FTZ R27, R52, R39.reuse, R27 ;  /* 0x00000027341b7223 */ /* 0x080fe2000001001b */
[----:B------:R-:W-:Y:S02]  /*3190*/  FFMA.FTZ R16, R53, R39, R38 ;  /* 0x0000002735107223 */ /* 0x000fe40000010026 */
[----:B------:R-:W0:Y:S01]  /*31a0*/  LDS.64 R38, [UR5+0x218] ;  /* 0x00021805ff267984 */ /* 0x000e220008000a00 */
[----:B------:R-:W-:Y:S01]  /*31b0*/  LEA.HI R19, R19, -R14, RZ, 0x8 ;  /* 0x8000000e13137211 */ /* 0x000fe200078f40ff */
[----:B------:R-:W1:Y:S08]  /*31c0*/  I2F.F16 R62, R70 ;  /* 0x00000046003e7306 */ /* 0x000e700000200c00 */
[----:B------:R-:W2:Y:S01]  /*31d0*/  I2F.F16 R65, R19 ;  /* 0x0000001300417306 */ /* 0x000ea20000200c00 */
[----:B------:R-:W-:-:S02]  /*31e0*/  HADD2.F32 R25, -RZ, R25.H1_H1 ;  /* 0x30000019ff197230 */ /* 0x000fc40000004100 */
[----:B-1----:R-:W-:Y:S02]  /*31f0*/  HADD2.F32 R62, -RZ, R62.H0_H0 ;  /* 0x2000003eff3e7230 */ /* 0x002fe40000004100 */
[----:B--2---:R-:W-:-:S03]  /*3200*/  HADD2.F32 R65, -RZ, R65.H0_H0 ;  /* 0x20000041ff417230 */ /* 0x004fc60000004100 */
[-C--:B------:R-:W-:Y:S01]  /*3210*/  FFMA.FTZ R76, R62, R25.reuse, R69 ;  /* 0x000000193e4c7223 */ /* 0x080fe20000010045 */
[----:B------:R-:W-:Y:S01]  /*3220*/  LEA.HI R17, R17, -R20, RZ, 0x8 ;  /* 0x8000001411117211 */ /* 0x000fe200078f40ff */
[----:B------:R-:W-:-:S03]  /*3230*/  FFMA.FTZ R69, R65, R25, R16 ;  /* 0x0000001941457223 */ /* 0x000fc60000010010 */
[----:B------:R1:W2:Y:S01]  /*3240*/  I2F.F16 R63, R17 ;  /* 0x00000011003f7306 */ /* 0x0002a20000200c00 */
[----:B0-----:R-:W-:Y:S02]  /*3250*/  HADD2.F32 R16, -RZ, R38.H0_H0 ;  /* 0x20000026ff107230 */ /* 0x001fe40000004100 */
[----:B-1----:R-:W-:-:S03]  /*3260*/  FFMA.FTZ R17, R3, R2, RZ ;  /* 0x0000000203117223 */ /* 0x002fc600000100ff */
[-C--:B------:R-:W-:Y:S01]  /*3270*/  FFMA.FTZ R74, R44, R16.reuse, R73 ;  /* 0x000000102c4a7223 */ /* 0x080fe20000010049 */
[-C--:B------:R-:W-:Y:S01]  /*3280*/  FFMA.FTZ R75, R42, R16.reuse, R75 ;  /* 0x000000102a4b7223 */ /* 0x080fe2000001004b */
[-C--:B------:R-:W-:Y:S01]  /*3290*/  FFMA.FTZ R73, R43, R16.reuse, R80 ;  /* 0x000000102b497223 */ /* 0x080fe20000010050 */
[----:B------:R-:W-:Y:S01]  /*32a0*/  FFMA.FTZ R72, R45, R16, R72 ;  /* 0x000000102d487223 */ /* 0x000fe20000010048 */
[----:B------:R-:W-:Y:S01]  /*32b0*/  FFMA.FTZ R16, R3, R0, RZ ;  /* 0x0000000003107223 */ /* 0x000fe200000100ff */
[----:B------:R-:W-:Y:S02]  /*32c0*/  MOV R3, UR8 ;  /* 0x0000000800037c02 */ /* 0x000fe40008000f00 */
[----:B------:R-:W-:-:S03]  /*32d0*/  LEA.HI R18, R18, -R15, RZ, 0x8 ;  /* 0x8000000f12127211 */ /* 0x000fc600078f40ff */
[----:B------:R-:W-:-:S04]  /*32e0*/  IMAD.WIDE R36, R3, 0x4, R36 ;  /* 0x0000000403247825 */ /* 0x000fc800078e0224 */
[C---:B------:R-:W-:Y:S01]  /*32f0*/  FFMA.FTZ R3, R71.reuse, R67, R16 ;  /* 0x0000004347037223 */ /* 0x040fe20000010010 */
[----:B------:R0:W1:Y:S01]  /*3300*/  I2F.F16 R64, R18 ;  /* 0x0000001200407306 */ /* 0x0000620000200c00 */
[----:B------:R-:W-:Y:S02]  /*3310*/  FFMA.FTZ R71, R71, R68, R17 ;  /* 0x0000004447477223 */ /* 0x000fe40000010011 */
[----:B0-----:R0:W3:Y:S01]  /*3320*/  LDG.E.128.CONSTANT R16, desc[UR10][R36.64] ;  /* 0x0000000a24107981 */ /* 0x0010e2000c1e9d00 */
[-C--:B------:R-:W-:Y:S01]  /*3330*/  FFMA.FTZ R0, R0, R79.reuse, RZ ;  /* 0x0000004f00007223 */ /* 0x080fe200000100ff */
[----:B------:R-:W-:Y:S01]  /*3340*/  MOV R83, UR8 ;  /* 0x0000000800537c02 */ /* 0x000fe20008000f00 */
[----:B------:R-:W-:Y:S01]  /*3350*/  FFMA.FTZ R79, R2, R79, RZ ;  /* 0x0000004f024f7223 */ /* 0x000fe200000100ff */
[----:B--2---:R-:W-:Y:S02]  /*3360*/  HADD2.F32 R63, -RZ, R63.H0_H0 ;  /* 0x2000003fff3f7230 */ /* 0x004fe40000004100 */
[----:B------:R-:W-:Y:S01]  /*3370*/  FFMA.FTZ R0, R67, R78, R0 ;  /* 0x0000004e43007223 */ /* 0x000fe20000010000 */
[----:B-1----:R-:W-:-:S02]  /*3380*/  HADD2.F32 R64, -RZ, R64.H0_H0 ;  /* 0x20000040ff407230 */ /* 0x002fc40000004100 */
[----:B------:R-:W-:Y:S01]  /*3390*/  FFMA.FTZ R79, R68, R78, R79 ;  /* 0x0000004e444f7223 */ /* 0x000fe2000001004f */
[----:B------:R-:W-:-:S04]  /*33a0*/  IMAD.WIDE R82, R83, 0x4, R36 ;  /* 0x0000000453527825 */ /* 0x000fc800078e0224 */
[C---:B------:R-:W-:Y:S01]  /*33b0*/  FFMA.FTZ R3, R66.reuse, R59, R3 ;  /* 0x0000003b42037223 */ /* 0x040fe20000010003 */
[----:B------:R-:W-:Y:S01]  /*33c0*/  FFMA.FTZ R66, R66, R60, R71 ;  /* 0x0000003c42427223 */ /* 0x000fe20000010047 */
[-C--:B------:R-:W-:Y:S01]  /*33d0*/  FFMA.FTZ R77, R63, R25.reuse, R24 ;  /* 0x000000193f4d7223 */ /* 0x080fe20000010018 */
[----:B------:R-:W-:Y:S01]  /*33e0*/  FFMA.FTZ R70, R64, R25, R27 ;  /* 0x0000001940467223 */ /* 0x000fe2000001001b */
[-C--:B------:R-:W-:Y:S01]  /*33f0*/  FFMA.FTZ R59, R59, R26.reuse, R0 ;  /* 0x0000001a3b3b7223 */ /* 0x080fe20000010000 */
[----:B------:R-:W-:Y:S02]  /*3400*/  FFMA.FTZ R60, R60, R26, R79 ;  /* 0x0000001a3c3c7223 */ /* 0x000fe4000001004f */
[----:B------:R-:W2:Y:S01]  /*3410*/  LDG.E.128.CONSTANT R24, desc[UR10][R82.64] ;  /* 0x0000000a52187981 */ /* 0x000ea2000c1e9d00 */
[----:B------:R-:W-:Y:S01]  /*3420*/  FFMA.FTZ R0, R58, R54, R3 ;  /* 0x000000363a007223 */ /* 0x000fe20000010003 */
[----:B------:R-:W-:Y:S02]  /*3430*/  HADD2.F32 R3, -RZ, R38.H1_H1 ;  /* 0x30000026ff037230 */ /* 0x000fe40000004100 */
[----:B------:R-:W-:-:S03]  /*3440*/  HADD2.F32 R2, -RZ, R39.H0_H0 ;  /* 0x20000027ff027230 */ /* 0x000fc60000004100 */
[-C--:B0-----:R-:W-:Y:S01]  /*3450*/  FFMA.FTZ R37, R46, R3.reuse, R75 ;  /* 0x000000032e257223 */ /* 0x081fe2000001004b */
[-C--:B------:R-:W-:Y:S01]  /*3460*/  FFMA.FTZ R36, R47, R3.reuse, R74 ;  /* 0x000000032f247223 */ /* 0x080fe2000001004a */
[-C--:B------:R-:W-:Y:S01]  /*3470*/  FFMA.FTZ R71, R48, R3.reuse, R73 ;  /* 0x0000000330477223 */ /* 0x080fe20000010049 */
[----:B------:R-:W-:Y:S01]  /*3480*/  FFMA.FTZ R68, R49, R3, R72 ;  /* 0x0000000331447223 */ /* 0x000fe20000010048 */
[-C--:B------:R-:W-:Y:S01]  /*3490*/  FFMA.FTZ R37, R50, R2.reuse, R37 ;  /* 0x0000000232257223 */ /* 0x080fe20000010025 */
[-C--:B------:R-:W-:Y:S01]  /*34a0*/  FFMA.FTZ R36, R51, R2.reuse, R36 ;  /* 0x0000000233247223 */ /* 0x080fe20000010024 */
[-C--:B------:R-:W-:Y:S01]  /*34b0*/  FFMA.FTZ R71, R52, R2.reuse, R71 ;  /* 0x0000000234477223 */ /* 0x080fe20000010047 */
[----:B------:R-:W-:Y:S02]  /*34c0*/  FFMA.FTZ R68, R53, R2, R68 ;  /* 0x0000000235447223 */ /* 0x000fe40000010044 */
[----:B------:R-:W0:Y:S01]  /*34d0*/  LDS.64 R2, [UR5+0x18] ;  /* 0x00001805ff027984 */ /* 0x000e220008000a00 */
[----:B------:R-:W-:-:S02]  /*34e0*/  HADD2.F32 R39, -RZ, R39.H1_H1 ;  /* 0x30000027ff277230 */ /* 0x000fc40000004100 */
[----:B------:R-:W-:Y:S01]  /*34f0*/  FFMA.FTZ R58, R58, R55, R66 ;  /* 0x000000373a3a7223 */ /* 0x000fe20000010042 */
[----:B------:R-:W-:Y:S02]  /*3500*/  FFMA.FTZ R66, R54, R61, R59 ;  /* 0x0000003d36427223 */ /* 0x000fe4000001003b */
[-C--:B------:R-:W-:Y:S01]  /*3510*/  FFMA.FTZ R54, R62, R39.reuse, R37 ;  /* 0x000000273e367223 */ /* 0x080fe20000010025 */
[-C--:B------:R-:W-:Y:S01]  /*3520*/  FFMA.FTZ R37, R63, R39.reuse, R36 ;  /* 0x000000273f257223 */ /* 0x080fe20000010024 */
[----:B------:R-:W-:Y:S01]  /*3530*/  FFMA.FTZ R36, R64, R39, R71 ;  /* 0x0000002740247223 */ /* 0x000fe20000010047 */
[----:B------:R-:W-:Y:S01]  /*3540*/  FFMA.FTZ R60, R55, R61, R60 ;  /* 0x0000003d373c7223 */ /* 0x000fe2000001003c */
[----:B------:R-:W-:Y:S01]  /*3550*/  FMUL.FTZ R55, R22, R69 ;  /* 0x0000004516377220 */ /* 0x000fe20000410000 */
[----:B------:R-:W-:Y:S01]  /*3560*/  FFMA.FTZ R69, R65, R39, R68 ;  /* 0x0000002741457223 */ /* 0x000fe20000010044 */
[----:B------:R-:W-:Y:S01]  /*3570*/  FMUL.FTZ R61, R28, R37 ;  /* 0x000000251c3d7220 */ /* 0x000fe20000410000 */
[----:B------:R-:W-:-:S02]  /*3580*/  FMUL.FTZ R68, R23, R36 ;  /* 0x0000002417447220 */ /* 0x000fc40000410000 */
[----:B------:R-:W1:Y:S01]  /*3590*/  LDS.64 R36, [UR5+0x318] ;  /* 0x00031805ff247984 */ /* 0x000e620008000a00 */
[C---:B------:R-:W-:Y:S01]  /*35a0*/  FMUL.FTZ R59, R29.reuse, R54 ;  /* 0x000000361d3b7220 */ /* 0x040fe20000410000 */
[----:B------:R-:W-:Y:S01]  /*35b0*/  FMUL.FTZ R76, R29, R76 ;  /* 0x0000004c1d4c7220 */ /* 0x000fe20000410000 */
[----:B------:R-:W-:Y:S01]  /*35c0*/  FMUL.FTZ R67, R28, R77 ;  /* 0x0000004d1c437220 */ /* 0x000fe20000410000 */
[----:B------:R-:W-:Y:S01]  /*35d0*/  FMUL.FTZ R70, R23, R70 ;  /* 0x0000004617467220 */ /* 0x000fe20000410000 */
[----:B------:R-:W-:Y:S02]  /*35e0*/  F2FP.F16.F32.PACK_AB R61, RZ, R61 ;  /* 0x0000003dff3d723e */ /* 0x000fe400000000ff */
[----:B------:R-:W-:Y:S02]  /*35f0*/  F2FP.F16.F32.PACK_AB R59, RZ, R59 ;  /* 0x0000003bff3b723e */ /* 0x000fe400000000ff */
[----:B------:R-:W-:Y:S02]  /*3600*/  F2FP.F16.F32.PACK_AB R38, RZ, R76 ;  /* 0x0000004cff26723e */ /* 0x000fe400000000ff */
[----:B------:R-:W-:-:S02]  /*3610*/  F2FP.F16.F32.PACK_AB R67, RZ, R67 ;  /* 0x00000043ff43723e */ /* 0x000fc400000000ff */
[----:B------:R-:W-:Y:S02]  /*3620*/  PRMT R59, R59, 0x5410, R61 ;  /* 0x000054103b3b7816 */ /* 0x000fe4000000003d */
[----:B------:R-:W-:Y:S02]  /*3630*/  F2FP.F16.F32.PACK_AB R39, RZ, R70 ;  /* 0x00000046ff27723e */ /* 0x000fe400000000ff */
[----:B------:R-:W-:Y:S01]  /*3640*/  F2FP.F16.F32.PACK_AB R55, RZ, R55 ;  /* 0x00000037ff37723e */ /* 0x000fe200000000ff */
[----:B------:R-:W-:Y:S01]  /*3650*/  HFMA2 R34, R59, 1, 1, R34 ;  /* 0x3c003c003b227831 */ /* 0x000fe20000000022 */
[----:B------:R-:W-:Y:S02]  /*3660*/  PRMT R38, R38, 0x5410, R67 ;  /* 0x0000541026267816 */ /* 0x000fe40000000043 */
[----:B------:R-:W-:Y:S01]  /*3670*/  PRMT R39, R39, 0x5410, R55 ;  /* 0x0000541027277816 */ /* 0x000fe20000000037 */
[----:B0-----:R-:W-:Y:S02]  /*3680*/  HADD2.F32 R59, -RZ, R2.H0_H0 ;  /* 0x20000002ff3b7230 */ /* 0x001fe40000004100 */
[----:B------:R-:W-:-:S02]  /*3690*/  HFMA2 R56, R38, 1, 1, R56 ;  /* 0x3c003c0026387831 */ /* 0x000fc40000000038 */
[----:B------:R-:W-:Y:S02]  /*36a0*/  HADD2 R32, R39, R32 ;  /* 0x0000002027207230 */ /* 0x000fe40000000000 */
[----:B------:R-:W-:Y:S02]  /*36b0*/  HADD2.F32 R38, -RZ, R2.H1_H1 ;  /* 0x30000002ff267230 */ /* 0x000fe40000004100 */
[--C-:B------:R-:W-:Y:S02]  /*36c0*/  HADD2.F32 R2, -RZ, R3.reuse.H0_H0 ;  /* 0x20000003ff027230 */ /* 0x100fe40000004100 */
[----:B------:R-:W-:Y:S01]  /*36d0*/  FFMA.FTZ R31, R42, R59, R31 ;  /* 0x0000003b2a1f7223 */ /* 0x000fe2000001001f */
[----:B------:R-:W-:Y:S02]  /*36e0*/  HADD2.F32 R39, -RZ, R3.H1_H1 ;  /* 0x30000003ff277230 */ /* 0x000fe40000004100 */
        /* <DEDUP_REMOVED lines=11> */
[----:B-1----:R-:W-:-:S02]  /*37a0*/  HADD2.F32 R59, -RZ, R36.H0_H0 ;  /* 0x20000024ff3b7230 */ /* 0x002fc40000004100 */
[----:B------:R-:W-:Y:S01]  /*37b0*/  FFMA.FTZ R38, R62, R39, R3 ;  /* 0x000000273e267223 */ /* 0x000fe20000010003 */
[C---:B------:R-:W-:Y:S01]  /*37c0*/  FFMA.FTZ R3, R39.reuse, R63, R0 ;  /* 0x0000003f27037223 */ /* 0x040fe20000010000 */
[C---:B------:R-:W-:Y:S01]  /*37d0*/  FFMA.FTZ R2, R39.reuse, R64, R61 ;  /* 0x0000004027027223 */ /* 0x040fe2000001003d */
[----:B------:R-:W-:Y:S01]  /*37e0*/  FFMA.FTZ R39, R39, R65, R58 ;  /* 0x0000004127277223 */ /* 0x000fe2000001003a */
[----:B------:R-:W-:Y:S02]  /*37f0*/  HADD2.F32 R58, -RZ, R36.H1_H1 ;  /* 0x30000024ff3a7230 */ /* 0x000fe40000004100 */
[-C--:B------:R-:W-:Y:S01]  /*3800*/  FFMA.FTZ R61, R42, R59.reuse, R35 ;  /* 0x0000003b2a3d7223 */ /* 0x080fe20000010023 */
[-C--:B------:R-:W-:Y:S01]  /*3810*/  FFMA.FTZ R43, R43, R59.reuse, R66 ;  /* 0x0000003b2b2b7223 */ /* 0x080fe20000010042 */
[--C-:B------:R-:W-:Y:S02]  /*3820*/  HADD2.F32 R36, -RZ, R37.reuse.H0_H0 ;  /* 0x20000025ff247230 */ /* 0x100fe40000004100 */
[-C--:B------:R-:W-:Y:S01]  /*3830*/  FFMA.FTZ R44, R44, R59.reuse, R41 ;  /* 0x0000003b2c2c7223 */ /* 0x080fe20000010029 */
[-C--:B------:R-:W-:Y:S01]  /*3840*/  FFMA.FTZ R61, R46, R58.reuse, R61 ;  /* 0x0000003a2e3d7223 */ /* 0x080fe2000001003d */
[----:B------:R-:W-:Y:S01]  /*3850*/  FFMA.FTZ R43, R48, R58, R43 ;  /* 0x0000003a302b7223 */ /* 0x000fe2000001002b */
[----:B------:R-:W-:Y:S01]  /*3860*/  FFMA.FTZ R60, R45, R59, R60 ;  /* 0x0000003b2d3c7223 */ /* 0x000fe2000001003c */
[----:B------:R-:W-:-:S02]  /*3870*/  HADD2.F32 R37, -RZ, R37.H1_H1 ;  /* 0x30000025ff257230 */ /* 0x000fc40000004100 */
[----:B------:R-:W-:Y:S01]  /*3880*/  FMUL.FTZ R38, R29, R38 ;  /* 0x000000261d267220 */ /* 0x000fe20000410000 */
[----:B------:R-:W-:Y:S01]  /*3890*/  FFMA.FTZ R43, R52, R36, R43 ;  /* 0x00000024342b7223 */ /* 0x000fe2000001002b */
[----:B------:R-:W-:Y:S01]  /*38a0*/  FMUL.FTZ R3, R28, R3 ;  /* 0x000000031c037220 */ /* 0x000fe20000410000 */
[----:B------:R-:W-:Y:S01]  /*38b0*/  FMUL.FTZ R2, R23, R2 ;  /* 0x0000000217027220 */ /* 0x000fe20000410000 */
[----:B------:R-:W-:Y:S01]  /*38c0*/  FFMA.FTZ R61, R50, R36, R61 ;  /* 0x00000024323d7223 */ /* 0x000fe2000001003d */
[----:B------:R-:W-:Y:S01]  /*38d0*/  FFMA.FTZ R64, R64, R37, R43 ;  /* 0x0000002540407223 */ /* 0x000fe2000001002b */
[-C--:B------:R-:W-:Y:S01]  /*38e0*/  FFMA.FTZ R44, R47, R58.reuse, R44 ;  /* 0x0000003a2f2c7223 */ /* 0x080fe2000001002c */
[C---:B------:R-:W-:Y:S01]  /*38f0*/  FMUL.FTZ R69, R22.reuse, R69 ;  /* 0x0000004516457220 */ /* 0x040fe20000410000 */
[----:B------:R-:W-:Y:S01]  /*3900*/  FMUL.FTZ R39, R22, R39 ;  /* 0x0000002716277220 */ /* 0x000fe20000410000 */
[----:B------:R-:W-:Y:S01]  /*3910*/  FFMA.FTZ R60, R49, R58, R60 ;  /* 0x0000003a313c7223 */ /* 0x000fe2000001003c */
[----:B------:R-:W-:Y:S01]  /*3920*/  FFMA.FTZ R44, R51, R36, R44 ;  /* 0x00000024332c7223 */ /* 0x000fe2000001002c */
[----:B------:R-:W-:-:S02]  /*3930*/  F2FP.F16.F32.PACK_AB R68, RZ, R68 ;  /* 0x00000044ff44723e */ /* 0x000fc400000000ff */
[----:B------:R-:W-:Y:S01]  /*3940*/  F2FP.F16.F32.PACK_AB R69, RZ, R69 ;  /* 0x00000045ff45723e */ /* 0x000fe200000000ff */
[----:B------:R-:W-:Y:S01]  /*3950*/  FFMA.FTZ R60, R53, R36, R60 ;  /* 0x00000024353c7223 */ /* 0x000fe2000001003c */
[----:B------:R-:W-:Y:S01]  /*3960*/  F2FP.F16.F32.PACK_AB R39, RZ, R39 ;  /* 0x00000027ff27723e */ /* 0x000fe200000000ff */
[----:B------:R-:W-:Y:S01]  /*3970*/  FFMA.FTZ R63, R63, R37, R44 ;  /* 0x000000253f3f7223 */ /* 0x000fe2000001002c */
[----:B------:R-:W-:-:S05]  /*3980*/  PRMT R68, R68, 0x5410, R69 ;  /* 0x0000541044447816 */ /* 0x000fca0000000045 */
[----:B------:R-:W-:Y:S02]  /*3990*/  HADD2 R33, R68, R33 ;  /* 0x0000002144217230 */ /* 0x000fe40000000000 */
[-C--:B------:R-:W-:Y:S01]  /*39a0*/  FFMA.FTZ R62, R62, R37.reuse, R61 ;  /* 0x000000253e3e7223 */ /* 0x080fe2000001003d */
[----:B------:R-:W-:Y:S01]  /*39b0*/  FFMA.FTZ R65, R65, R37, R60 ;  /* 0x0000002541417223 */ /* 0x000fe2000001003c */
[----:B------:R-:W-:-:S03]  /*39c0*/  FMUL.FTZ R64, R23, R64 ;  /* 0x0000004017407220 */ /* 0x000fc60000410000 */
[----:B------:R-:W-:Y:S01]  /*39d0*/  FMUL.FTZ R65, R22, R65 ;  /* 0x0000004116417220 */ /* 0x000fe20000410000 */
[----:B------:R-:W-:Y:S01]  /*39e0*/  FMUL.FTZ R62, R29, R62 ;  /* 0x0000003e1d3e7220 */ /* 0x000fe20000410000 */
[----:B------:R-:W-:Y:S01]  /*39f0*/  F2FP.F16.F32.PACK_AB R64, RZ, R64 ;  /* 0x00000040ff40723e */ /* 0x000fe200000000ff */
[----:B------:R-:W-:Y:S02]  /*3a00*/  FMUL.FTZ R63, R28, R63 ;  /* 0x0000003f1c3f7220 */ /* 0x000fe40000410000 */
[----:B------:R-:W-:Y:S02]  /*3a10*/  F2FP.F16.F32.PACK_AB R65, RZ, R65 ;  /* 0x00000041ff41723e */ /* 0x000fe400000000ff */
[----:B------:R-:W-:Y:S02]  /*3a20*/  F2FP.F16.F32.PACK_AB R62, RZ, R62 ;  /* 0x0000003eff3e723e */ /* 0x000fe400000000ff */
[----:B------:R-:W-:Y:S02]  /*3a30*/  PRMT R64, R64, 0x5410, R65 ;  /* 0x0000541040407816 */ /* 0x000fe40000000041 */
[----:B------:R-:W-:-:S03]  /*3a40*/  F2FP.F16.F32.PACK_AB R63, RZ, R63 ;  /* 0x0000003fff3f723e */ /* 0x000fc600000000ff */
[----:B------:R-:W-:Y:S01]  /*3a50*/  HADD2 R5, R64, R5 ;  /* 0x0000000540057230 */ /* 0x000fe20000000000 */
[----:B------:R-:W-:-:S05]  /*3a60*/  PRMT R62, R62, 0x5410, R63 ;  /* 0x000054103e3e7816 */ /* 0x000fca000000003f */
[----:B------:R-:W-:Y:S01]  /*3a70*/  HFMA2 R30, R62, 1, 1, R30 ;  /* 0x3c003c003e1e7831 */ /* 0x000fe2000000001e */
[----:B---3--:R-:W-:Y:S02]  /*3a80*/  LOP3.LUT R46, R18, 0xff, RZ, 0xc0, !PT ;  /* 0x000000ff122e7812 */ /* 0x008fe400078ec0ff */
[----:B------:R-:W-:Y:S02]  /*3a90*/  SHF.R.U32.HI R41, RZ, 0x8, R16 ;  /* 0x00000008ff297819 */ /* 0x000fe40000011610 */
[----:B------:R-:W-:Y:S02]  /*3aa0*/  LOP3.LUT R42, R16, 0xff, RZ, 0xc0, !PT ;  /* 0x000000ff102a7812 */ /* 0x000fe400078ec0ff */
[----:B------:R-:W-:Y:S02]  /*3ab0*/  IADD3 R45, PT, PT, -R15, R46, RZ ;  /* 0x0000002e0f2d7210 */ /* 0x000fe40007ffe1ff */
[----:B------:R-:W-:Y:S02]  /*3ac0*/  LOP3.LUT R46, R41, 0xff, RZ, 0xc0, !PT ;  /* 0x000000ff292e7812 */ /* 0x000fe400078ec0ff */
[----:B------:R-:W-:-:S02]  /*3ad0*/  SHF.R.U32.HI R41, RZ, 0x8, R17 ;  /* 0x00000008ff297819 */ /* 0x000fc40000011611 */
[----:B------:R-:W-:Y:S02]  /*3ae0*/  IADD3 R42, PT, PT, -R21, R42, RZ ;  /* 0x0000002a152a7210 */ /* 0x000fe40007ffe1ff */
[----:B------:R-:W-:Y:S02]  /*3af0*/  LOP3.LUT R43, R41, 0xff, RZ, 0xc0, !PT ;  /* 0x000000ff292b7812 */ /* 0x000fe400078ec0ff */
[----:B------:R0:W-:Y:S01]  /*3b00*/  I2F.F16 R50, R42 ;  /* 0x0000002a00327306 */ /* 0x0001e20000200c00 */
[----:B------:R-:W-:Y:S02]  /*3b10*/  F2FP.F16.F32.PACK_AB R41, RZ, R38 ;  /* 0x00000026ff29723e */ /* 0x000fe400000000ff */
[----:B------:R-:W-:Y:S02]  /*3b20*/  F2FP.F16.F32.PACK_AB R38, RZ, R2 ;  /* 0x00000002ff26723e */ /* 0x000fe400000000ff */
[----:B0-----:R-:W-:Y:S02]  /*3b30*/  F2FP.F16.F32.PACK_AB R42, RZ, R3 ;  /* 0x00000003ff2a723e */ /* 0x001fe400000000ff */
[----:B------:R-:W0:Y:S01]  /*3b40*/  LDS.64 R2, [UR5+0x120] ;  /* 0x00012005ff027984 */ /* 0x000e220008000a00 */
[----:B------:R-:W-:-:S02]  /*3b50*/  LOP3.LUT R67, R17, 0xff, RZ, 0xc0, !PT ;  /* 0x000000ff11437812 */ /* 0x000fc400078ec0ff */
[----:B------:R-:W-:Y:S02]  /*3b60*/  LEA.HI R54, R16, -R21, RZ, 0x8 ;  /* 0x8000001510367211 */ /* 0x000fe400078f40ff */
[----:B------:R-:W-:Y:S02]  /*3b70*/  IADD3 R0, PT, PT, -R20, R67, RZ ;  /* 0x0000004314007210 */ /* 0x000fe40007ffe1ff */
[----:B------:R-:W-:Y:S01]  /*3b80*/  LOP3.LUT R67, R19, 0xff, RZ, 0xc0, !PT ;  /* 0x000000ff13437812 */ /* 0x000fe200078ec0ff */
[----:B------:R1:W-:Y:S01]  /*3b90*/  I2F.F16 R36, R45 ;  /* 0x0000002d00247306 */ /* 0x0003e20000200c00 */
[----:B------:R-:W-:Y:S02]  /*3ba0*/  SHF.R.U32.HI R16, RZ, 0x10, R16 ;  /* 0x00000010ff107819 */ /* 0x000fe40000011610 */
[----:B------:R-:W-:Y:S02]  /*3bb0*/  SHF.R.U32.HI R44, RZ, 0x8, R18 ;  /* 0x00000008ff2c7819 */ /* 0x000fe40000011612 */
[----:B------:R-:W-:-:S02]  /*3bc0*/  LEA.HI R55, R17, -R20, RZ, 0x8 ;  /* 0x8000001411377211 */ /* 0x000fc400078f40ff */
[----:B------:R-:W-:Y:S02]  /*3bd0*/  IADD3 R35, PT, PT, -R14, R67, RZ ;  /* 0x000000430e237210 */ /* 0x000fe40007ffe1ff */
[----:B-1----:R-:W-:Y:S02]  /*3be0*/  SHF.R.U32.HI R45, RZ, 0x8, R19 ;  /* 0x00000008ff2d7819 */ /* 0x002fe40000011613 */
[----:B------:R-:W-:Y:S02]  /*3bf0*/  PRMT R38, R38, 0x5410, R39 ;  /* 0x0000541026267816 */ /* 0x000fe40000000027 */
[----:B------:R-:W-:Y:S02]  /*3c00*/  LOP3.LUT R16, R16, 0xff, RZ, 0xc0, !PT ;  /* 0x000000ff10107812 */ /* 0x000fe400078ec0ff */
[----:B------:R-:W-:Y:S02]  /*3c10*/  SHF.R.U32.HI R17, RZ, 0x10, R17 ;  /* 0x00000010ff117819 */ /* 0x000fe40000011611 */
[----:B------:R-:W-:-:S02]  /*3c20*/  LOP3.LUT R44, R44, 0xff, RZ, 0xc0, !PT ;  /* 0x000000ff2c2c7812 */ /* 0x000fc400078ec0ff */
[----:B------:R-:W-:Y:S01]  /*3c30*/  LOP3.LUT R45, R45, 0xff, RZ, 0xc0, !PT ;  /* 0x000000ff2d2d7812 */ /* 0x000fe200078ec0ff */
[----:B------:R-:W1:Y:S01]  /*3c40*/  I2F.F16 R0, R0 ;  /* 0x0000000000007306 */ /* 0x000e620000200c00 */
[----:B------:R-:W-:Y:S01]  /*3c50*/  LEA.HI R69, R19, -R14, RZ, 0x8 ;  /* 0x8000000e13457211 */ /* 0x000fe200078f40ff */
[----:B------:R-:W-:Y:S01]  /*3c60*/  HADD2 R7, R38, R7 ;  /* 0x0000000726077230 */ /* 0x000fe20000000000 */
[----:B------:R-:W-:Y:S02]  /*3c70*/  LEA.HI R68, R18, -R15, RZ, 0x8 ;  /* 0x8000000f12447211 */ /* 0x000fe400078f40ff */
[----:B------:R-:W-:Y:S02]  /*3c80*/  IADD3 R16, PT, PT, -R21, R16, RZ ;  /* 0x0000001015107210 */ /* 0x000fe40007ffe1ff */
[----:B------:R-:W-:Y:S01]  /*3c90*/  LOP3.LUT R17, R17, 0xff, RZ, 0xc0, !PT ;  /* 0x000000ff11117812 */ /* 0x000fe200078ec0ff */
[----:B------:R-:W3:Y:S01]  /*3ca0*/  I2F.F16 R35, R35 ;  /* 0x0000002300237306 */ /* 0x000ee20000200c00 */
[----:B------:R-:W-:-:S02]  /*3cb0*/  IADD3 R46, PT, PT, -R21, R46, RZ ;  /* 0x0000002e152e7210 */ /* 0x000fc40007ffe1ff */
[----:B------:R-:W-:Y:S02]  /*3cc0*/  IADD3 R44, PT, PT, -R15, R44, RZ ;  /* 0x0000002c0f2c7210 */ /* 0x000fe40007ffe1ff */
[----:B------:R-:W-:Y:S02]  /*3cd0*/  SHF.R.U32.HI R38, RZ, 0x10, R18 ;  /* 0x00000010ff267819 */ /* 0x000fe40000011612 */
[----:B------:R-:W-:Y:S01]  /*3ce0*/  IADD3 R45, PT, PT, -R14, R45, RZ ;  /* 0x0000002d0e2d7210 */ /* 0x000fe20007ffe1ff */
[----:B------:R-:W-:Y:S01]  /*3cf0*/  I2F.F16 R31, R69 ;  /* 0x00000045001f7306 */ /* 0x000fe20000200c00 */
[----:B------:R-:W-:Y:S02]  /*3d00*/  PRMT R41, R41, 0x5410, R42 ;  /* 0x0000541029297816 */ /* 0x000fe4000000002a */
[----:B------:R-:W-:Y:S02]  /*3d10*/  IADD3 R18, PT, PT, -R20, R17, RZ ;  /* 0x0000001114127210 */ /* 0x000fe40007ffe1ff */
[----:B------:R-:W-:-:S03]  /*3d20*/  SHF.R.U32.HI R17, RZ, 0x10, R19 ;  /* 0x00000010ff117819 */ /* 0x000fc60000011613 */
[----:B------:R4:W-:Y:S01]  /*3d30*/  I2F.F16 R51, R16 ;  /* 0x0000001000337306 */ /* 0x0009e20000200c00 */
[----:B------:R-:W-:Y:S01]  /*3d40*/  HFMA2 R57, R41, 1, 1, R57 ;  /* 0x3c003c0029397831 */ /* 0x000fe20000000039 */
[----:B------:R-:W-:-:S06]  /*3d50*/  LOP3.LUT R41, R17, 0xff, RZ, 0xc0, !PT ;  /* 0x000000ff11297812 */ /* 0x000fcc00078ec0ff */
[----:B------:R-:W-:Y:S01]  /*3d60*/  I2F.F16 R40, R68 ;  /* 0x0000004400287306 */ /* 0x000fe20000200c00 */
[----:B----4-:R-:W-:Y:S02]  /*3d70*/  LOP3.LUT R16, R38, 0xff, RZ, 0xc0, !PT ;  /* 0x000000ff26107812 */ /* 0x010fe400078ec0ff */
[----:B------:R-:W4:Y:S05]  /*3d80*/  LDS.64 R38, [UR5+0x20] ;  /* 0x00002005ff267984 */ /* 0x000f2a0008000a00 */
[----:B------:R1:W2:Y:S01]  /*3d90*/  I2F.F16 R37, R46 ;  /* 0x0000002e00257306 */ /* 0x0002a20000200c00 */
[----:B------:R-:W-:Y:S02]  /*3da0*/  IADD3 R19, PT, PT, -R15, R16, RZ ;  /* 0x000000100f137210 */ /* 0x000fe40007ffe1ff */
[----:B------:R-:W4:Y:S05]  /*3db0*/  LDS.64 R16, [UR5+0x220] ;  /* 0x00022005ff107984 */ /* 0x000f2a0008000a00 */
[----:B------:R-:W2:Y:S08]  /*3dc0*/  I2F.F16 R69, R44 ;  /* 0x0000002c00457306 */ /* 0x000eb00000200c00 */
[----:B------:R3:W2:Y:S01]  /*3dd0*/  I2F.F16 R68, R45 ;  /* 0x0000002d00447306 */ /* 0x0006a20000200c00 */
[----:B------:R-:W-:Y:S01]  /*3de0*/  IADD3 R43, PT, PT, -R20, R43, RZ ;  /* 0x0000002b142b7210 */ /* 0x000fe20007ffe1ff */
[----:B0-----:R-:W-:-:S02]  /*3df0*/  HADD2.F32 R42, -RZ, R2.H1_H1 ;  /* 0x30000002ff2a7230 */ /* 0x001fc40000004100 */
[----:B-1----:R-:W-:Y:S02]  /*3e00*/  HADD2.F32 R46, -RZ, R0.H0_H0 ;  /* 0x20000000ff2e7230 */ /* 0x002fe40000004100 */
[----:B------:R-:W-:Y:S02]  /*3e10*/  HADD2.F32 R50, -RZ, R50.H0_H0 ;  /* 0x20000032ff327230 */ /* 0x000fe40000004100 */
[----:B------:R-:W-:Y:S02]  /*3e20*/  HADD2.F32 R0, -RZ, R36.H0_H0 ;  /* 0x20000024ff007230 */ /* 0x000fe40000004100 */
[----:B---3--:R-:W-:Y:S02]  /*3e30*/  HADD2.F32 R45, -RZ, R2.H0_H0 ;  /* 0x20000002ff2d7230 */ /* 0x008fe40000004100 */
[----:B------:R-:W-:Y:S01]  /*3e40*/  HADD2.F32 R2, -RZ, R35.H0_H0 ;  /* 0x20000023ff027230 */ /* 0x000fe20000004100 */
[----:B------:R-:W0:Y:S01]  /*3e50*/  I2F.F16 R49, R43 ;  /* 0x0000002b00317306 */ /* 0x000e220000200c00 */
[----:B--2---:R-:W-:-:S02]  /*3e60*/  HADD2.F32 R35, -RZ, R37.H0_H0 ;  /* 0x20000025ff237230 */ /* 0x004fc40000004100 */
[-C--:B------:R-:W-:Y:S01]  /*3e70*/  FFMA.FTZ R36, R50, R45.reuse, RZ ;  /* 0x0000002d32247223 */ /* 0x080fe200000100ff */
[----:B------:R-:W-:Y:S02]  /*3e80*/  HADD2.F32 R69, -RZ, R69.H0_H0 ;  /* 0x20000045ff457230 */ /* 0x000fe40000004100 */
[-C--:B------:R-:W-:Y:S01]  /*3e90*/  FFMA.FTZ R58, R0, R45.reuse, RZ ;  /* 0x0000002d003a7223 */ /* 0x080fe200000100ff */
[----:B------:R-:W-:Y:S02]  /*3ea0*/  HADD2.F32 R68, -RZ, R68.H0_H0 ;  /* 0x20000044ff447230 */ /* 0x000fe40000004100 */
[----:B------:R-:W-:Y:S01]  /*3eb0*/  FFMA.FTZ R37, R2, R45, RZ ;  /* 0x0000002d02257223 */ /* 0x000fe200000100ff */
[----:B------:R-:W-:Y:S01]  /*3ec0*/  IADD3 R41, PT, PT, -R14, R41, RZ ;  /* 0x000000290e297210 */ /* 0x000fe20007ffe1ff */
[----:B------:R-:W1:Y:S01]  /*3ed0*/  I2F.F16 R55, R55 ;  /* 0x0000003700377306 */ /* 0x000e620000200c00 */
[-C--:B------:R-:W-:Y:S01]  /*3ee0*/  FFMA.FTZ R47, R69, R42.reuse, R58 ;  /* 0x0000002a452f7223 */ /* 0x080fe2000001003a */
[-C--:B------:R-:W-:Y:S01]  /*3ef0*/  FFMA.FTZ R48, R35, R42.reuse, R36 ;  /* 0x0000002a23307223 */ /* 0x080fe20000010024 */
[----:B------:R-:W-:-:S02]  /*3f00*/  FFMA.FTZ R58, R68, R42, R37 ;  /* 0x0000002a443a7223 */ /* 0x000fc40000010025 */
[----:B------:R-:W2:Y:S03]  /*3f10*/  LDS.64 R36, [UR5+0x320] ;  /* 0x00032005ff247984 */ /* 0x000ea60008000a00 */
[----:B------:R-:W3:Y:S01]  /*3f20*/  I2F.F16 R18, R18 ;  /* 0x0000001200127306 */ /* 0x000ee20000200c00 */
[----:B0-----:R-:W-:-:S07]  /*3f30*/  HADD2.F32 R49, -RZ, R49.H0_H0 ;  /* 0x20000031ff317230 */ /* 0x001fce0000004100 */
[----:B------:R-:W0:Y:S01]  /*3f40*/  I2F.F16 R19, R19 ;  /* 0x0000001300137306 */ /* 0x000e220000200c00 */
[----:B------:R-:W-:-:S07]  /*3f50*/  FFMA.FTZ R52, R46, R45, RZ ;  /* 0x0000002d2e347223 */ /* 0x000fce00000100ff */
[----:B------:R-:W4:Y:S01]  /*3f60*/  I2F.F16 R44, R41 ;  /* 0x00000029002c7306 */ /* 0x000f220000200c00 */
[----:B------:R-:W-:Y:S01]  /*3f70*/  FFMA.FTZ R45, R49, R42, R52 ;  /* 0x0000002a312d7223 */ /* 0x000fe20000010034 */
[----:B-1----:R-:W-:Y:S02]  /*3f80*/  HADD2.F32 R42, -RZ, R55.H0_H0 ;  /* 0x20000037ff2a7230 */ /* 0x002fe40000004100 */
[----:B------:R-:W-:-:S04]  /*3f90*/  HADD2.F32 R55, -RZ, R40.H0_H0 ;  /* 0x20000028ff377230 */ /* 0x000fc80000004100 */
[----:B------:R-:W1:Y:S01]  /*3fa0*/  I2F.F16 R54, R54 ;  /* 0x0000003600367306 */ /* 0x000e620000200c00 */
[----:B---3--:R-:W-:Y:S02]  /*3fb0*/  HADD2.F32 R40, -RZ, R18.H0_H0 ;  /* 0x20000012ff287230 */ /* 0x008fe40000004100 */
[----:B------:R-:W-:Y:S02]  /*3fc0*/  HADD2.F32 R43, -RZ, R3.H0_H0 ;  /* 0x20000003ff2b7230 */ /* 0x000fe40000004100 */
[----:B------:R-:W-:Y:S02]  /*3fd0*/  HADD2.F32 R51, -RZ, R51.H0_H0 ;  /* 0x20000033ff337230 */ /* 0x000fe40000004100 */
[----:B0-----:R-:W-:Y:S02]  /*3fe0*/  HADD2.F32 R18, -RZ, R19.H0_H0 ;  /* 0x20000013ff127230 */ /* 0x001fe40000004100 */
[----:B----4-:R-:W-:Y:S02]  /*3ff0*/  HADD2.F32 R19, -RZ, R44.H0_H0 ;  /* 0x2000002cff137230 */ /* 0x010fe40000004100 */
[-C--:B------:R-:W-:Y:S01]  /*4000*/  FFMA.FTZ R48, R51, R43.reuse, R48 ;  /* 0x0000002b33307223 */ /* 0x080fe20000010030 */
[-C--:B------:R-:W-:Y:S01]  /*4010*/  FFMA.FTZ R45, R40, R43.reuse, R45 ;  /* 0x0000002b282d7223 */ /* 0x080fe2000001002d */
[----:B------:R-:W-:Y:S01]  /*4020*/  FFMA.FTZ R52, R18, R43, R47 ;  /* 0x0000002b12347223 */ /* 0x000fe2000001002f */
[----:B------:R-:W-:-:S02]  /*4030*/  HADD2.F32 R64, -RZ, R39.H0_H0 ;  /* 0x20000027ff407230 */ /* 0x000fc40000004100 */
[----:B------:R-:W-:Y:S01]  /*4040*/  FFMA.FTZ R43, R19, R43, R58 ;  /* 0x0000002b132b7223 */ /* 0x000fe2000001003a */
[----:B------:R-:W-:Y:S02]  /*4050*/  HADD2.F32 R58, -RZ, R39.H1_H1 ;  /* 0x30000027ff3a7230 */ /* 0x000fe40000004100 */
[----:B------:R-:W-:Y:S02]  /*4060*/  HADD2.F32 R3, -RZ, R3.H1_H1 ;  /* 0x30000003ff037230 */ /* 0x000fe40000004100 */
[----:B------:R-:W-:Y:S02]  /*4070*/  HADD2.F32 R39, -RZ, R16.H0_H0 ;  /* 0x20000010ff277230 */ /* 0x000fe40000004100 */
[----:B-1----:R-:W-:Y:S02]  /*4080*/  HADD2.F32 R41, -RZ, R54.H0_H0 ;  /* 0x20000036ff297230 */ /* 0x002fe40000004100 */
[----:B------:R-:W-:Y:S02]  /*4090*/  HADD2.F32 R54, -RZ, R31.H0_H0 ;  /* 0x2000001fff367230 */ /* 0x000fe40000004100 */
        /* <DEDUP_REMOVED lines=10> */
[-C--:B------:R-:W-:Y:S01]  /*4140*/  FFMA.FTZ R39, R49, R44.reuse, R62 ;  /* 0x0000002c31277223 */ /* 0x080fe2000001003e */
[-C--:B------:R-:W-:Y:S01]  /*4150*/  FFMA.FTZ R43, R69, R44.reuse, R66 ;  /* 0x0000002c452b7223 */ /* 0x080fe20000010042 */
[----:B------:R-:W-:Y:S01]  /*4160*/  FFMA.FTZ R44, R68, R44, R45 ;  /* 0x0000002c442c7223 */ /* 0x000fe2000001002d */
[----:B------:R-:W-:Y:S01]  /*4170*/  FFMA.FTZ R52, R55, R3, R52 ;  /* 0x0000000337347223 */ /* 0x000fe20000010034 */
[-C--:B------:R-:W-:Y:S01]  /*4180*/  FFMA.FTZ R60, R51, R16.reuse, R60 ;  /* 0x00000010333c7223 */ /* 0x080fe2000001003c */
[-C--:B------:R-:W-:Y:S01]  /*4190*/  FFMA.FTZ R80, R18, R16.reuse, R43 ;  /* 0x0000001012507223 */ /* 0x080fe2000001002b */
[-C--:B------:R-:W-:Y:S01]  /*41a0*/  FFMA.FTZ R39, R40, R16.reuse, R39 ;  /* 0x0000001028277223 */ /* 0x080fe20000010027 */
[----:B------:R-:W-:Y:S01]  /*41b0*/  FFMA.FTZ R43, R19, R16, R44 ;  /* 0x00000010132b7223 */ /* 0x000fe2000001002c */
[----:B------:R-:W-:Y:S01]  /*41c0*/  HADD2.F32 R3, -RZ, R38.H0_H0 ;  /* 0x20000026ff037230 */ /* 0x000fe20000004100 */
[----:B------:R-:W-:Y:S01]  /*41d0*/  LOP3.LUT R16, R26, 0xff, RZ, 0xc0, !PT ;  /* 0x000000ff1a107812 */ /* 0x000fe200078ec0ff */
[----:B------:R-:W-:-:S02]  /*41e0*/  HADD2.F32 R17, -RZ, R17.H1_H1 ;  /* 0x30000011ff117230 */ /* 0x000fc40000004100 */
[----:B--2---:R-:W-:Y:S01]  /*41f0*/  HADD2.F32 R75, -RZ, R36.H0_H0 ;  /* 0x20000024ff4b7230 */ /* 0x004fe20000004100 */
[----:B------:R-:W-:Y:S01]  /*4200*/  LOP3.LUT R31, R25, 0xff, RZ, 0xc0, !PT ;  /* 0x000000ff191f7812 */ /* 0x000fe200078ec0ff */
[----:B------:R-:W-:Y:S01]  /*4210*/  HADD2.F32 R70, -RZ, R38.H1_H1 ;  /* 0x30000026ff467230 */ /* 0x000fe20000004100 */
[----:B------:R-:W-:Y:S01]  /*4220*/  IADD3 R45, PT, PT, -R15, R16, RZ ;  /* 0x000000100f2d7210 */ /* 0x000fe20007ffe1ff */
[-C--:B------:R-:W-:Y:S01]  /*4230*/  FFMA.FTZ R77, R41, R17.reuse, R60 ;  /* 0x00000011294d7223 */ /* 0x080fe2000001003c */
[-C--:B------:R-:W-:Y:S01]  /*4240*/  FFMA.FTZ R71, R42, R17.reuse, R39 ;  /* 0x000000112a477223 */ /* 0x080fe20000010027 */
[-C--:B------:R-:W-:Y:S01]  /*4250*/  FFMA.FTZ R80, R55, R17.reuse, R80 ;  /* 0x0000001137507223 */ /* 0x080fe20000010050 */
[----:B------:R-:W-:Y:S01]  /*4260*/  FFMA.FTZ R74, R54, R17, R43 ;  /* 0x00000011364a7223 */ /* 0x000fe2000001002b */
[----:B------:R-:W-:Y:S02]  /*4270*/  HADD2.F32 R36, -RZ, R36.H1_H1 ;  /* 0x30000024ff247230 */ /* 0x000fe40000004100 */
[C---:B------:R-:W-:Y:S01]  /*4280*/  FFMA.FTZ R16, R50.reuse, R3, RZ ;  /* 0x0000000332107223 */ /* 0x040fe200000100ff */
[----:B------:R-:W-:Y:S01]  /*4290*/  FFMA.FTZ R17, R50, R75, RZ ;  /* 0x0000004b32117223 */ /* 0x000fe200000100ff */
[----:B------:R-:W-:-:S02]  /*42a0*/  IADD3 R31, PT, PT, -R20, R31, RZ ;  /* 0x0000001f141f7210 */ /* 0x000fc40007ffe1ff */
[C---:B------:R-:W-:Y:S01]  /*42b0*/  FFMA.FTZ R50, R35.reuse, R70, R16 ;  /* 0x0000004623327223 */ /* 0x040fe20000010010 */
[----:B------:R-:W-:Y:S01]  /*42c0*/  FFMA.FTZ R16, R35, R36, R17 ;  /* 0x0000002423107223 */ /* 0x000fe20000010011 */
[----:B------:R0:W-:Y:S01]  /*42d0*/  I2F.F16 R44, R31 ;  /* 0x0000001f002c7306 */ /* 0x0001e20000200c00 */
[----:B------:R-:W-:Y:S01]  /*42e0*/  SHF.R.U32.HI R17, RZ, 0x8, R24 ;  /* 0x00000008ff117819 */ /* 0x000fe20000011618 */
[----:B------:R-:W-:Y:S01]  /*42f0*/  FFMA.FTZ R60, R46, R75, RZ ;  /* 0x0000004b2e3c7223 */ /* 0x000fe200000100ff */
[----:B------:R-:W-:Y:S02]  /*4300*/  HADD2.F32 R65, -RZ, R37.H0_H0 ;  /* 0x20000025ff417230 */ /* 0x000fe40000004100 */
[----:B0-----:R-:W-:Y:S01]  /*4310*/  FFMA.FTZ R31, R3, R46, RZ ;  /* 0x0000002e031f7223 */ /* 0x001fe200000100ff */
[----:B------:R-:W-:-:S03]  /*4320*/  LOP3.LUT R46, R17, 0xff, RZ, 0xc0, !PT ;  /* 0x000000ff112e7812 */ /* 0x000fc600078ec0ff */
[----:B------:R-:W-:Y:S01]  /*4330*/  FFMA.FTZ R17, R70, R49, R31 ;  /* 0x0000003146117223 */ /* 0x000fe2000001001f */
[----:B------:R-:W-:Y:S01]  /*4340*/  SHF.R.U32.HI R31, RZ, 0x10, R24 ;  /* 0x00000010ff1f7819 */ /* 0x000fe20000011618 */
[----:B------:R-:W-:Y:S01]  /*4350*/  FFMA.FTZ R49, R49, R36, R60 ;  /* 0x0000002431317223 */ /* 0x000fe2000001003c */
[----:B------:R-:W-:Y:S02]  /*4360*/  FFMA.FTZ R60, R51, R65, R16 ;  /* 0x00000041333c7223 */ /* 0x000fe40000010010 */
[----:B------:R-:W-:Y:S01]  /*4370*/  LOP3.LUT R62, R31, 0xff, RZ, 0xc0, !PT ;  /* 0x000000ff1f3e7812 */ /* 0x000fe200078ec0ff */
[----:B------:R-:W-:Y:S02]  /*4380*/  FFMA.FTZ R31, R64, R40, R17 ;  /* 0x00000028401f7223 */ /* 0x000fe40000010011 */
[----:B------:R-:W0:Y:S01]  /*4390*/  LDS.64 R16, [UR5+0x128] ;  /* 0x00012805ff107984 */ /* 0x000e220008000a00 */
[----:B------:R-:W-:Y:S01]  /*43a0*/  LOP3.LUT R38, R24, 0xff, RZ, 0xc0, !PT ;  /* 0x000000ff18267812 */ /* 0x000fe200078ec0ff */
[----:B------:R-:W-:-:S02]  /*43b0*/  HADD2.F32 R59, -RZ, R37.H1_H1 ;  /* 0x30000025ff3b7230 */ /* 0x000fc40000004100 */
[----:B------:R-:W-:Y:S01]  /*43c0*/  FFMA.FTZ R49, R40, R65, R49 ;  /* 0x0000004128317223 */ /* 0x000fe20000010031 */
[----:B------:R-:W-:Y:S01]  /*43d0*/  LOP3.LUT R39, R27, 0xff, RZ, 0xc0, !PT ;  /* 0x000000ff1b277812 */ /* 0x000fe200078ec0ff */
[----:B------:R-:W-:Y:S01]  /*43e0*/  FFMA.FTZ R40, R58, R42, R31 ;  /* 0x0000002a3a287223 */ /* 0x000fe2000001001f */
[C---:B------:R-:W-:Y:S01]  /*43f0*/  IADD3 R38, PT, PT, -R21.reuse, R38, RZ ;  /* 0x0000002615267210 */ /* 0x040fe20007ffe1ff */
[----:B------:R-:W-:Y:S01]  /*4400*/  FFMA.FTZ R31, R42, R59, R49 ;  /* 0x0000003b2a1f7223 */ /* 0x000fe20000010031 */
[----:B------:R-:W-:Y:S02]  /*4410*/  SHF.R.U32.HI R42, RZ, 0x8, R26 ;  /* 0x00000008ff2a7819 */ /* 0x000fe4000001161a */
[----:B------:R-:W-:Y:S02]  /*4420*/  IADD3 R39, PT, PT, -R14, R39, RZ ;  /* 0x000000270e277210 */ /* 0x000fe40007ffe1ff */
[----:B------:R-:W-:Y:S01]  /*4430*/  IADD3 R63, PT, PT, -R21, R46, RZ ;  /* 0x0000002e153f7210 */ /* 0x000fe20007ffe1ff */
[----:B------:R-:W-:Y:S01]  /*4440*/  FFMA.FTZ R46, R51, R64, R50 ;  /* 0x00000040332e7223 */ /* 0x000fe20000010032 */
[----:B------:R-:W-:Y:S01]  /*4450*/  SHF.R.U32.HI R35, RZ, 0x8, R25 ;  /* 0x00000008ff237819 */ /* 0x000fe20000011619 */
[----:B------:R-:W1:Y:S01]  /*4460*/  I2F.F16 R38, R38 ;  /* 0x0000002600267306 */ /* 0x000e620000200c00 */
[----:B------:R-:W-:-:S02]  /*4470*/  LOP3.LUT R42, R42, 0xff, RZ, 0xc0, !PT ;  /* 0x000000ff2a2a7812 */ /* 0x000fc400078ec0ff */
[----:B------:R-:W-:Y:S01]  /*4480*/  LOP3.LUT R37, R35, 0xff, RZ, 0xc0, !PT ;  /* 0x000000ff23257812 */ /* 0x000fe200078ec0ff */
[C---:B------:R-:W-:Y:S01]  /*4490*/  FFMA.FTZ R35, R41.reuse, R58, R46 ;  /* 0x0000003a29237223 */ /* 0x040fe2000001002e */
[----:B------:R-:W-:-:S03]  /*44a0*/  FFMA.FTZ R41, R41, R59, R60 ;  /* 0x0000003b29297223 */ /* 0x000fc6000001003c */
[----:B------:R-:W2:Y:S01]  /*44b0*/  I2F.F16 R45, R45 ;  /* 0x0000002d002d7306 */ /* 0x000ea20000200c00 */
[----:B------:R-:W-:Y:S02]  /*44c0*/  SHF.R.U32.HI R49, RZ, 0x8, R27 ;  /* 0x00000008ff317819 */ /* 0x000fe4000001161b */
[----:B------:R-:W-:-:S05]  /*44d0*/  IADD3 R60, PT, PT, -R15, R42, RZ ;  /* 0x0000002a0f3c7210 */ /* 0x000fca0007ffe1ff */
[----:B------:R3:W4:Y:S01]  /*44e0*/  I2F.F16 R43, R39 ;  /* 0x00000027002b7306 */ /* 0x0007220000200c00 */
[----:B------:R-:W-:Y:S02]  /*44f0*/  SHF.R.U32.HI R42, RZ, 0x10, R26 ;  /* 0x00000010ff2a7819 */ /* 0x000fe4000001161a */
[----:B------:R-:W-:Y:S02]  /*4500*/  LOP3.LUT R49, R49, 0xff, RZ, 0xc0, !PT ;  /* 0x000000ff31317812 */ /* 0x000fe400078ec0ff */
[----:B------:R-:W-:Y:S02]  /*4510*/  LOP3.LUT R42, R42, 0xff, RZ, 0xc0, !PT ;  /* 0x000000ff2a2a7812 */ /* 0x000fe400078ec0ff */
[----:B---3--:R-:W-:Y:S02]  /*4520*/  SHF.R.U32.HI R39, RZ, 0x10, R25 ;  /* 0x00000010ff277819 */ /* 0x008fe40000011619 */
[----:B------:R-:W-:Y:S02]  /*4530*/  IADD3 R51, PT, PT, -R14, R49, RZ ;  /* 0x000000310e337210 */ /* 0x000fe40007ffe1ff */
[----:B------:R-:W-:-:S02]  /*4540*/  LOP3.LUT R39, R39, 0xff, RZ, 0xc0, !PT ;  /* 0x000000ff27277812 */ /* 0x000fc400078ec0ff */
[----:B------:R-:W-:Y:S01]  /*4550*/  IADD3 R49, PT, PT, -R15, R42, RZ ;  /* 0x0000002a0f317210 */ /* 0x000fe20007ffe1ff */
[----:B-1----:R-:W-:Y:S01]  /*4560*/  HADD2.F32 R42, -RZ, R38.H0_H0 ;  /* 0x20000026ff2a7230 */ /* 0x002fe20000004100 */
[----:B------:R-:W-:Y:S01]  /*4570*/  SHF.R.U32.HI R67, RZ, 0x10, R27 ;  /* 0x00000010ff437819 */ /* 0x000fe2000001161b */
[----:B------:R-:W-:Y:S01]  /*4580*/  HADD2.F32 R44, -RZ, R44.H0_H0 ;  /* 0x2000002cff2c7230 */ /* 0x000fe20000004100 */
[C---:B------:R-:W-:Y:S01]  /*4590*/  IADD3 R39, PT, PT, -R20.reuse, R39, RZ ;  /* 0x0000002714277210 */ /* 0x040fe20007ffe1ff */
[----:B0-----:R-:W-:Y:S02]  /*45a0*/  HADD2.F32 R38, -RZ, R16.H0_H0 ;  /* 0x20000010ff267230 */ /* 0x001fe40000004100 */
[----:B--2---:R-:W-:Y:S01]  /*45b0*/  HADD2.F32 R45, -RZ, R45.H0_H0 ;  /* 0x2000002dff2d7230 */ /* 0x004fe20000004100 */
[----:B------:R-:W-:Y:S01]  /*45c0*/  IADD3 R37, PT, PT, -R20, R37, RZ ;  /* 0x0000002514257210 */ /* 0x000fe20007ffe1ff */
[----:B----4-:R-:W-:Y:S01]  /*45d0*/  HADD2.F32 R43, -RZ, R43.H0_H0 ;  /* 0x2000002bff2b7230 */ /* 0x010fe20000004100 */
[----:B------:R-:W-:Y:S01]  /*45e0*/  LOP3.LUT R67, R67, 0xff, RZ, 0xc0, !PT ;  /* 0x000000ff43437812 */ /* 0x000fe200078ec0ff */
[----:B------:R0:W-:Y:S01]  /*45f0*/  I2F.F16 R46, R39 ;  /* 0x00000027002e7306 */ /* 0x0001e20000200c00 */
[----:B------:R-:W-:Y:S01]  /*4600*/  IADD3 R50, PT, PT, -R21, R62, RZ ;  /* 0x0000003e15327210 */ /* 0x000fe20007ffe1ff */
[-C--:B------:R-:W-:Y:S01]  /*4610*/  FFMA.FTZ R66, R42, R38.reuse, R61 ;  /* 0x000000262a427223 */ /* 0x080fe2000001003d */
[-C--:B------:R-:W-:Y:S01]  /*4620*/  FFMA.FTZ R62, R44, R38.reuse, R47 ;  /* 0x000000262c3e7223 */ /* 0x080fe2000001002f */
[-C--:B0-----:R-:W-:Y:S01]  /*4630*/  FFMA.FTZ R39, R45, R38.reuse, R52 ;  /* 0x000000262d277223 */ /* 0x081fe20000010034 */
[----:B------:R-:W-:-:S03]  /*4640*/  FFMA.FTZ R38, R43, R38, R48 ;  /* 0x000000262b267223 */ /* 0x000fc60000010030 */
[----:B------:R-:W0:Y:S01]  /*4650*/  I2F.F16 R63, R63 ;  /* 0x0000003f003f7306 */ /* 0x000e220000200c00 */
[----:B------:R-:W-:-:S07]  /*4660*/  IADD3 R48, PT, PT, -R14, R67, RZ ;  /* 0x000000430e307210 */ /* 0x000fce0007ffe1ff */
[----:B------:R-:W-:Y:S08]  /*4670*/  I2F.F16 R53, R37 ;  /* 0x0000002500357306 */ /* 0x000ff00000200c00 */
[----:B------:R1:W2:Y:S08]  /*4680*/  I2F.F16 R37, R60 ;  /* 0x0000003c00257306 */ /* 0x0002b00000200c00 */
[----:B------:R-:W3:Y:S08]  /*4690*/  I2F.F16 R51, R51 ;  /* 0x0000003300337306 */ /* 0x000ef00000200c00 */
[----:B------:R-:W4:Y:S08]  /*46a0*/  I2F.F16 R50, R50 ;  /* 0x0000003200327306 */ /* 0x000f300000200c00 */
[----:B------:R-:W4:Y:S08]  /*46b0*/  I2F.F16 R49, R49 ;  /* 0x0000003100317306 */ /* 0x000f300000200c00 */
[----:B------:R-:W4:Y:S01]  /*46c0*/  I2F.F16 R48, R48 ;  /* 0x0000003000307306 */ /* 0x000f220000200c00 */
[----:B-1----:R-:W-:-:S02]  /*46d0*/  HADD2.F32 R60, -RZ, R16.H1_H1 ;  /* 0x30000010ff3c7230 */ /* 0x002fc40000004100 */
[----:B0-----:R-:W-:Y:S02]  /*46e0*/  HADD2.F32 R47, -RZ, R63.H0_H0 ;  /* 0x2000003fff2f7230 */ /* 0x001fe40000004100 */
[----:B--2---:R-:W-:Y:S02]  /*46f0*/  HADD2.F32 R52, -RZ, R37.H0_H0 ;  /* 0x20000025ff347230 */ /* 0x004fe40000004100 */
[----:B------:R-:W-:Y:S02]  /*4700*/  HADD2.F32 R53, -RZ, R53.H0_H0 ;  /* 0x20000035ff357230 */ /* 0x000fe40000004100 */
[----:B---3--:R-:W-:Y:S02]  /*4710*/  HADD2.F32 R51, -RZ, R51.H0_H0 ;  /* 0x20000033ff337230 */ /* 0x008fe40000004100 */
[----:B------:R-:W-:Y:S01]  /*4720*/  FFMA.FTZ R37, R47, R60, R66 ;  /* 0x0000003c2f257223 */ /* 0x000fe20000010042 */
[----:B----4-:R-:W-:Y:S02]  /*4730*/  HADD2.F32 R50, -RZ, R50.H0_H0 ;  /* 0x20000032ff327230 */ /* 0x010fe40000004100 */
[----:B------:R-:W-:-:S02]  /*4740*/  HADD2.F32 R61, -RZ, R17.H0_H0 ;  /* 0x20000011ff3d7230 */ /* 0x000fc40000004100 */
[-C--:B------:R-:W-:Y:S01]  /*4750*/  FFMA.FTZ R16, R52, R60.reuse, R39 ;  /* 0x0000003c34107223 */ /* 0x080fe20000010027 */
[----:B------:R-:W-:Y:S02]  /*4760*/  HADD2.F32 R49, -RZ, R49.H0_H0 ;  /* 0x20000031ff317230 */ /* 0x000fe40000004100 */
[-C--:B------:R-:W-:Y:S01]  /*4770*/  FFMA.FTZ R73, R53, R60.reuse, R62 ;  /* 0x0000003c35497223 */ /* 0x080fe2000001003e */
[----:B------:R-:W-:Y:S02]  /*4780*/  HADD2.F32 R46, -RZ, R46.H0_H0 ;  /* 0x2000002eff2e7230 */ /* 0x000fe40000004100 */
[----:B------:R-:W-:Y:S01]  /*4790*/  FFMA.FTZ R39, R51, R60, R38 ;  /* 0x0000003c33277223 */ /* 0x000fe20000010026 */
[----:B------:R-:W-:Y:S01]  /*47a0*/  HADD2.F32 R48, -RZ, R48.H0_H0 ;  /* 0x20000030ff307230 */ /* 0x000fe20000004100 */
[----:B------:R-:W-:Y:S01]  /*47b0*/  LEA.HI R24, R24, -R21, RZ, 0x8 ;  /* 0x8000001518187211 */ /* 0x000fe200078f40ff */
[----:B------:R-:W-:Y:S01]  /*47c0*/  FFMA.FTZ R78, R50, R61, R37 ;  /* 0x0000003d324e7223 */ /* 0x000fe20000010025 */
[----:B------:R-:W-:-:S02]  /*47d0*/  LEA.HI R25, R25, -R20, RZ, 0x8 ;  /* 0x8000001419197211 */ /* 0x000fc400078f40ff */
[----:B------:R-:W-:Y:S02]  /*47e0*/  LEA.HI R26, R26, -R15, RZ, 0x8 ;  /* 0x8000000f1a1a7211 */ /* 0x000fe400078f40ff */
[----:B------:R-:W-:Y:S01]  /*47f0*/  LEA.HI R27, R27, -R14, RZ, 0x8 ;  /* 0x8000000e1b1b7211 */ /* 0x000fe200078f40ff */
[-C--:B------:R-:W-:Y:S01]  /*4800*/  FFMA.FTZ R37, R49, R61.reuse, R16 ;  /* 0x0000003d31257223 */ /* 0x080fe20000010010 */
[-C--:B------:R-:W-:Y:S01]  /*4810*/  FFMA.FTZ R73, R46, R61.reuse, R73 ;  /* 0x0000003d2e497223 */ /* 0x080fe20000010049 */
[----:B------:R-:W-:Y:S01]  /*4820*/  FFMA.FTZ R16, R48, R61, R39 ;  /* 0x0000003d30107223 */ /* 0x000fe20000010027 */
[----:B------:R-:W0:Y:S01]  /*4830*/  I2F.F16 R63, R24 ;  /* 0x00000018003f7306 */ /* 0x000e220000200c00 */
[----:B------:R-:W-:Y:S01]  /*4840*/  HADD2.F32 R17, -RZ, R17.H1_H1 ;  /* 0x30000011ff117230 */ /* 0x000fe20000004100 */
[----:B------:R-:W1:Y:S06]  /*4850*/  LDS.64 R38, [UR5+0x228] ;  /* 0x00022805ff267984 */ /* 0x000e6c0008000a00 */
[----:B------:R-:W2:Y:S08]  /*4860*/  I2F.F16 R62, R25 ;  /* 0x00000019003e7306 */ /* 0x000eb00000200c00 */
[----:B------:R-:W3:Y:S08]  /*4870*/  I2F.F16 R60, R26 ;  /* 0x0000001a003c7306 */ /* 0x000ef00000200c00 */
[----:B------:R-:W4:Y:S01]  /*4880*/  I2F.F16 R61, R27 ;  /* 0x0000001b003d7306 */ /* 0x000f220000200c00 */
[----:B0-----:R-:W-:-:S02]  /*4890*/  HADD2.F32 R63, -RZ, R63.H0_H0 ;  /* 0x2000003fff3f7230 */ /* 0x001fc40000004100 */
[----:B--2---:R-:W-:Y:S02]  /*48a0*/  HADD2.F32 R62, -RZ, R62.H0_H0 ;  /* 0x2000003eff3e7230 */ /* 0x004fe40000004100 */
[----:B---3--:R-:W-:Y:S02]  /*48b0*/  HADD2.F32 R60, -RZ, R60.H0_H0 ;  /* 0x2000003cff3c7230 */ /* 0x008fe40000004100 */
[-C--:B------:R-:W-:Y:S01]  /*48c0*/  FFMA.FTZ R78, R63, R17.reuse, R78 ;  /* 0x000000113f4e7223 */ /* 0x080fe2000001004e */
[-C--:B------:R-:W-:Y:S01]  /*48d0*/  FFMA.FTZ R73, R62, R17.reuse, R73 ;  /* 0x000000113e497223 */ /* 0x080fe20000010049 */
[----:B----4-:R-:W-:Y:S02]  /*48e0*/  HADD2.F32 R61, -RZ, R61.H0_H0 ;  /* 0x2000003dff3d7230 */ /* 0x010fe40000004100 */
[-C--:B------:R-:W-:Y:S01]  /*48f0*/  FFMA.FTZ R66, R60, R17.reuse, R37 ;  /* 0x000000113c427223 */ /* 0x080fe20000010025 */
[----:B------:R-:W-:Y:S02]  /*4900*/  FFMA.FTZ R25, R3, R0, RZ ;  /* 0x0000000003197223 */ /* 0x000fe400000100ff */
[----:B------:R-:W-:Y:S01]  /*4910*/  FFMA.FTZ R67, R61, R17, R16 ;  /* 0x000000113d437223 */ /* 0x000fe20000010010 */
[----:B------:R-:W-:Y:S01]  /*4920*/  FFMA.FTZ R17, R3, R2, RZ ;  /* 0x0000000203117223 */ /* 0x000fe200000100ff */
[----:B------:R-:W-:-:S05]  /*4930*/  MOV R3, UR8 ;  /* 0x0000000800037c02 */ /* 0x000fca0008000f00 */
[----:B------:R-:W-:-:S04]  /*4940*/  IMAD.WIDE R82, R3, 0x4, R82 ;  /* 0x0000000403527825 */ /* 0x000fc800078e0252 */
[----:B------:R-:W-:Y:S02]  /*4950*/  FFMA.FTZ R3, R70, R69, R25 ;  /* 0x0000004546037223 */ /* 0x000fe40000010019 */
[----:B------:R-:W2:Y:S01]  /*4960*/  LDG.E.128.CONSTANT R24, desc[UR10][R82.64] ;  /* 0x0000000a52187981 */ /* 0x000ea2000c1e9d00 */
[-C--:B------:R-:W-:Y:S01]  /*4970*/  FFMA.FTZ R0, R0, R75.reuse, RZ ;  /* 0x0000004b00007223 */ /* 0x080fe200000100ff */
[----:B------:R-:W-:Y:S01]  /*4980*/  FFMA.FTZ R75, R2, R75, RZ ;  /* 0x0000004b024b7223 */ /* 0x000fe200000100ff */
[----:B------:R-:W-:Y:S01]  /*4990*/  MOV R37, UR8 ;  /* 0x0000000800257c02 */ /* 0x000fe20008000f00 */
[----:B-1----:R-:W-:Y:S02]  /*49a0*/  HADD2.F32 R16, -RZ, R38.H0_H0 ;  /* 0x20000026ff107230 */ /* 0x002fe40000004100 */
[----:B------:R-:W-:Y:S01]  /*49b0*/  FFMA.FTZ R70, R70, R68, R17 ;  /* 0x0000004446467223 */ /* 0x000fe20000010011 */
[-C--:B------:R-:W-:Y:S01]  /*49c0*/  FFMA.FTZ R17, R69, R36.reuse, R0 ;  /* 0x0000002445117223 */ /* 0x080fe20000010000 */
[----:B------:R-:W-:Y:S01]  /*49d0*/  FFMA.FTZ R68, R68, R36, R75 ;  /* 0x0000002444447223 */ /* 0x000fe2000001004b */
[----:B------:R-:W-:-:S04]  /*49e0*/  IMAD.WIDE R36, R37, 0x4, R82 ;  /* 0x0000000425247825 */ /* 0x000fc800078e0252 */
[C---:B------:R-:W-:Y:S01]  /*49f0*/  FFMA.FTZ R3, R64.reuse, R18, R3 ;  /* 0x0000001240037223 */ /* 0x040fe20000010003 */
[----:B------:R-:W-:Y:S01]  /*4a00*/  FFMA.FTZ R69, R64, R19, R70 ;  /* 0x0000001340457223 */ /* 0x000fe20000010046 */
[-C--:B------:R-:W-:Y:S01]  /*4a10*/  FFMA.FTZ R72, R44, R16.reuse, R71 ;  /* 0x000000102c487223 */ /* 0x080fe20000010047 */
[-C--:B------:R-:W-:Y:S01]  /*4a20*/  FFMA.FTZ R64, R18, R65.reuse, R17 ;  /* 0x0000004112407223 */ /* 0x080fe20000010011 */
[-C--:B------:R-:W-:Y:S01]  /*4a30*/  FFMA.FTZ R76, R42, R16.reuse, R77 ;  /* 0x000000102a4c7223 */ /* 0x080fe2000001004d */
[-C--:B------:R-:W-:Y:S01]  /*4a40*/  FFMA.FTZ R71, R45, R16.reuse, R80 ;  /* 0x000000102d477223 */ /* 0x080fe20000010050 */
[----:B------:R-:W-:Y:S01]  /*4a50*/  FFMA.FTZ R74, R43, R16, R74 ;  /* 0x000000102b4a7223 */ /* 0x000fe2000001004a */
[----:B------:R-:W-:Y:S02]  /*4a60*/  FFMA.FTZ R65, R19, R65, R68 ;  /* 0x0000004113417223 */ /* 0x000fe40000010044 */
[----:B------:R-:W3:Y:S01]  /*4a70*/  LDG.E.128.CONSTANT R16, desc[UR10][R36.64] ;  /* 0x0000000a24107981 */ /* 0x000ee2000c1e9d00 */
[----:B------:R-:W-:-:S02]  /*4a80*/  HADD2.F32 R38, -RZ, R38.H1_H1 ;  /* 0x30000026ff267230 */ /* 0x000fc40000004100 */
[C---:B------:R-:W-:Y:S01]  /*4a90*/  FFMA.FTZ R0, R58.reuse, R55, R3 ;  /* 0x000000373a007223 */ /* 0x040fe20000010003 */
[----:B------:R-:W-:Y:S01]  /*4aa0*/  FFMA.FTZ R58, R58, R54, R69 ;  /* 0x000000363a3a7223 */ /* 0x000fe20000010045 */
[----:B------:R-:W-:Y:S02]  /*4ab0*/  HADD2.F32 R3, -RZ, R39.H0_H0 ;  /* 0x20000027ff037230 */ /* 0x000fe40000004100 */
        /* <DEDUP_REMOVED lines=8> */
[----:B------:R-:W-:-:S02]  /*4b40*/  FFMA.FTZ R70, R48, R3, R77 ;  /* 0x0000000330467223 */ /* 0x000fc4000001004d */
[----:B------:R-:W0:Y:S01]  /*4b50*/  LDS.64 R2, [UR5+0x28] ;  /* 0x00002805ff027984 */ /* 0x000e220008000a00 */
[----:B------:R-:W-:Y:S02]  /*4b60*/  HADD2.F32 R39, -RZ, R39.H1_H1 ;  /* 0x30000027ff277230 */ /* 0x000fe40000004100 */
[----:B------:R-:W-:Y:S01]  /*4b70*/  FFMA.FTZ R64, R55, R59, R64 ;  /* 0x0000003b37407223 */ /* 0x000fe20000010040 */
[----:B------:R-:W-:Y:S02]  /*4b80*/  FMUL.FTZ R55, R23, R66 ;  /* 0x0000004217377220 */ /* 0x000fe40000410000 */
[-C--:B------:R-:W-:Y:S01]  /*4b90*/  FFMA.FTZ R38, R63, R39.reuse, R38 ;  /* 0x000000273f267223 */ /* 0x080fe20000010026 */
[-C--:B------:R-:W-:Y:S01]  /*4ba0*/  FFMA.FTZ R73, R62, R39.reuse, R73 ;  /* 0x000000273e497223 */ /* 0x080fe20000010049 */
[-C--:B------:R-:W-:Y:S01]  /*4bb0*/  FFMA.FTZ R66, R60, R39.reuse, R71 ;  /* 0x000000273c427223 */ /* 0x080fe20000010047 */
[----:B------:R-:W-:Y:S01]  /*4bc0*/  FFMA.FTZ R39, R61, R39, R70 ;  /* 0x000000273d277223 */ /* 0x000fe20000010046 */
[----:B------:R-:W-:Y:S01]  /*4bd0*/  FMUL.FTZ R38, R29, R38 ;  /* 0x000000261d267220 */ /* 0x000fe20000410000 */
[----:B------:R-:W-:Y:S01]  /*4be0*/  FFMA.FTZ R54, R54, R59, R65 ;  /* 0x0000003b36367223 */ /* 0x000fe20000010041 */
[C---:B------:R-:W-:Y:S01]  /*4bf0*/  FMUL.FTZ R59, R22.reuse, R67 ;  /* 0x00000043163b7220 */ /* 0x040fe20000410000 */
[----:B------:R-:W-:-:S02]  /*4c00*/  FMUL.FTZ R67, R22, R39 ;  /* 0x0000002716437220 */ /* 0x000fc40000410000 */
[----:B------:R-:W-:Y:S02]  /*4c10*/  F2FP.F16.F32.PACK_AB R65, RZ, R38 ;  /* 0x00000026ff41723e */ /* 0x000fe400000000ff */
[----:B------:R-:W1:Y:S01]  /*4c20*/  LDS.64 R38, [UR5+0x328] ;  /* 0x00032805ff267984 */ /* 0x000e620008000a00 */
[----:B------:R-:W-:Y:S01]  /*4c30*/  FMUL.FTZ R66, R23, R66 ;  /* 0x0000004217427220 */ /* 0x000fe20000410000 */
[----:B------:R-:W-:Y:S01]  /*4c40*/  F2FP.F16.F32.PACK_AB R55, RZ, R55 ;  /* 0x00000037ff37723e */ /* 0x000fe200000000ff */
[----:B------:R-:W-:Y:S01]  /*4c50*/  FMUL.FTZ R68, R29, R78 ;  /* 0x0000004e1d447220 */ /* 0x000fe20000410000 */
[----:B------:R-:W-:Y:S02]  /*4c60*/  F2FP.F16.F32.PACK_AB R59, RZ, R59 ;  /* 0x0000003bff3b723e */ /* 0x000fe400000000ff */
[----:B------:R-:W-:Y:S02]  /*4c70*/  F2FP.F16.F32.PACK_AB R66, RZ, R66 ;  /* 0x00000042ff42723e */ /* 0x000fe400000000ff */
[----:B------:R-:W-:-:S02]  /*4c80*/  F2FP.F16.F32.PACK_AB R67, RZ, R67 ;  /* 0x00000043ff43723e */ /* 0x000fc400000000ff */
[----:B------:R-:W-:Y:S02]  /*4c90*/  PRMT R55, R55, 0x5410, R59 ;  /* 0x0000541037377816 */ /* 0x000fe4000000003b */
[----:B------:R-:W-:Y:S02]  /*4ca0*/  PRMT R59, R66, 0x5410, R67 ;  /* 0x00005410423b7816 */ /* 0x000fe40000000043 */
[----:B------:R-:W-:Y:S02]  /*4cb0*/  F2FP.F16.F32.PACK_AB R68, RZ, R68 ;  /* 0x00000044ff44723e */ /* 0x000fe400000000ff */
[----:B------:R-:W-:Y:S01]  /*4cc0*/  F2FP.F16.F32.PACK_AB R69, RZ, R72 ;  /* 0x00000048ff45723e */ /* 0x000fe200000000ff */
[----:B------:R-:W-:Y:S01]  /*4cd0*/  FMUL.FTZ R73, R28, R73 ;  /* 0x000000491c497220 */ /* 0x000fe20000410000 */
[----:B------:R-:W-:Y:S02]  /*4ce0*/  HADD2 R33, R59, R33 ;  /* 0x000000213b217230 */ /* 0x000fe40000000000 */
[----:B------:R-:W-:Y:S01]  /*4cf0*/  PRMT R68, R68, 0x5410, R69 ;  /* 0x0000541044447816 */ /* 0x000fe20000000045 */
[----:B0-----:R-:W-:Y:S01]  /*4d00*/  HADD2.F32 R59, -RZ, R2.H0_H0 ;  /* 0x20000002ff3b7230 */ /* 0x001fe20000004100 */
[----:B------:R-:W-:-:S03]  /*4d10*/  F2FP.F16.F32.PACK_AB R73, RZ, R73 ;  /* 0x00000049ff49723e */ /* 0x000fc600000000ff */
[----:B------:R-:W-:Y:S02]  /*4d20*/  HFMA2 R56, R68, 1, 1, R56 ;  /* 0x3c003c0044387831 */ /* 0x000fe40000000038 */
[----:B------:R-:W-:Y:S02]  /*4d30*/  HADD2.F32 R2, -RZ, R2.H1_H1 ;  /* 0x30000002ff027230 */ /* 0x000fe40000004100 */
[----:B------:R-:W-:Y:S01]  /*4d40*/  FFMA.FTZ R68, R42, R59, R35 ;  /* 0x0000003b2a447223 */ /* 0x000fe20000010023 */
[----:B------:R-:W-:Y:S01]  /*4d50*/  PRMT R65, R65, 0x5410, R73 ;  /* 0x0000541041417816 */ /* 0x000fe20000000049 */
[C---:B------:R-:W-:Y:S01]  /*4d60*/  FFMA.FTZ R35, R59.reuse, R44, R40 ;  /* 0x0000002c3b237223 */ /* 0x040fe20000010028 */
[----:B------:R-:W-:Y:S02]  /*4d70*/  HADD2 R32, R55, R32 ;  /* 0x0000002037207230 */ /* 0x000fe40000000000 */
[----:B------:R-:W-:Y:S02]  /*4d80*/  HADD2.F32 R55, -RZ, R3.H0_H0 ;  /* 0x20000003ff377230 */ /* 0x000fe40000004100 */
[----:B------:R-:W-:Y:S01]  /*4d90*/  FFMA.FTZ R67, R59, R45, R0 ;  /* 0x0000002d3b437223 */ /* 0x000fe20000010000 */
[----:B------:R-:W-:Y:S01]  /*4da0*/  FFMA.FTZ R0, R2, R53, R35 ;  /* 0x0000003502007223 */ /* 0x000fe20000010023 */
[----:B------:R-:W-:-:S02]  /*4db0*/  HFMA2 R34, R65, 1, 1, R34 ;  /* 0x3c003c0041227831 */ /* 0x000fc40000000022 */
[----:B------:R-:W-:Y:S02]  /*4dc0*/  HADD2.F32 R65, -RZ, R3.H1_H1 ;  /* 0x30000003ff417230 */ /* 0x000fe40000004100 */
[----:B------:R-:W-:Y:S01]  /*4dd0*/  FFMA.FTZ R40, R59, R43, R58 ;  /* 0x0000002b3b287223 */ /* 0x000fe2000001003a */
[----:B------:R-:W-:Y:S01]  /*4de0*/  FFMA.FTZ R3, R47, R2, R68 ;  /* 0x000000022f037223 */ /* 0x000fe20000010044 */
[----:B------:R-:W-:Y:S01]  /*4df0*/  FFMA.FTZ R0, R55, R46, R0 ;  /* 0x0000002e37007223 */ /* 0x000fe20000010000 */
[C---:B------:R-:W-:Y:S01]  /*4e00*/  FFMA.FTZ R58, R2.reuse, R52, R67 ;  /* 0x00000034023a7223 */ /* 0x040fe20000010043 */
[----:B------:R-:W-:Y:S01]  /*4e10*/  FFMA.FTZ R67, R2, R51, R40 ;  /* 0x0000003302437223 */ /* 0x000fe20000010028 */
[----:B------:R-:W-:Y:S01]  /*4e20*/  FFMA.FTZ R40, R50, R55, R3 ;  /* 0x0000003732287223 */ /* 0x000fe20000010003 */
[----:B------:R-:W-:Y:S01]  /*4e30*/  FFMA.FTZ R3, R65, R62, R0 ;  /* 0x0000003e41037223 */ /* 0x000fe20000010000 */
[--C-:B-1----:R-:W-:Y:S02]  /*4e40*/  HADD2.F32 R0, -RZ, R38.reuse.H0_H0 ;  /* 0x20000026ff007230 */ /* 0x102fe40000004100 */
[----:B------:R-:W-:Y:S01]  /*4e50*/  FFMA.FTZ R35, R55, R49, R58 ;  /* 0x0000003137237223 */ /* 0x000fe2000001003a */
[----:B------:R-:W-:-:S02]  /*4e60*/  HADD2.F32 R38, -RZ, R38.H1_H1 ;  /* 0x30000026ff267230 */ /* 0x000fc40000004100 */
[----:B------:R-:W-:Y:S01]  /*4e70*/  FFMA.FTZ R68, R55, R48, R67 ;  /* 0x0000003037447223 */ /* 0x000fe20000010043 */
[----:B------:R-:W-:Y:S01]  /*4e80*/  FFMA.FTZ R2, R65, R60, R35 ;  /* 0x0000003c41027223 */ /* 0x000fe20000010023 */
        /* <DEDUP_REMOVED lines=11> */
[-C--:B------:R-:W-:Y:S01]  /*4f40*/  FFMA.FTZ R38, R50, R67.reuse, R47 ;  /* 0x0000004332267223 */ /* 0x080fe2000001002f */
[-C--:B------:R-:W-:Y:S01]  /*4f50*/  FFMA.FTZ R49, R49, R67.reuse, R52 ;  /* 0x0000004331317223 */ /* 0x080fe20000010034 */
[----:B------:R-:W-:Y:S01]  /*4f60*/  FFMA.FTZ R48, R48, R67, R51 ;  /* 0x0000004330307223 */ /* 0x000fe20000010033 */
[----:B------:R-:W-:Y:S01]  /*4f70*/  FMUL.FTZ R40, R29, R40 ;  /* 0x000000281d287220 */ /* 0x000fe20000410000 */
[----:B------:R-:W-:Y:S01]  /*4f80*/  FMUL.FTZ R3, R28, R3 ;  /* 0x000000031c037220 */ /* 0x000fe20000410000 */
[----:B------:R-:W-:Y:S01]  /*4f90*/  FFMA.FTZ R65, R65, R61, R68 ;  /* 0x0000003d41417223 */ /* 0x000fe20000010044 */
[-C--:B------:R-:W-:Y:S01]  /*4fa0*/  FFMA.FTZ R38, R63, R39.reuse, R38 ;  /* 0x000000273f267223 */ /* 0x080fe20000010026 */
[----:B------:R-:W-:Y:S01]  /*4fb0*/  FFMA.FTZ R60, R60, R39, R49 ;  /* 0x000000273c3c7223 */ /* 0x000fe20000010031 */
[----:B------:R-:W-:Y:S01]  /*4fc0*/  FMUL.FTZ R2, R23, R2 ;  /* 0x0000000217027220 */ /* 0x000fe20000410000 */
[----:B------:R-:W-:Y:S01]  /*4fd0*/  F2FP.F16.F32.PACK_AB R40, RZ, R40 ;  /* 0x00000028ff28723e */ /* 0x000fe200000000ff */
[----:B------:R-:W-:Y:S01]  /*4fe0*/  FMUL.FTZ R65, R22, R65 ;  /* 0x0000004116417220 */ /* 0x000fe20000410000 */
[----:B------:R-:W-:-:S05]  /*4ff0*/  FMUL.FTZ R38, R29, R38 ;  /* 0x000000261d267220 */ /* 0x000fca0000410000 */
[----:B------:R-:W-:Y:S01]  /*5000*/  F2FP.F16.F32.PACK_AB R38, RZ, R38 ;  /* 0x00000026ff26723e */ /* 0x000fe200000000ff */
[----:B------:R-:W-:-:S05]  /*5010*/  FMUL.FTZ R60, R23, R60 ;  /* 0x0000003c173c7220 */ /* 0x000fca0000410000 */
[----:B------:R-:W-:Y:S02]  /*5020*/  F2FP.F16.F32.PACK_AB R60, RZ, R60 ;  /* 0x0000003cff3c723e */ /* 0x000fe400000000ff */
[----:B--2---:R-:W-:Y:S02]  /*5030*/  LOP3.LUT R35, R25, 0xff, RZ, 0xc0, !PT ;  /* 0x000000ff19237812 */ /* 0x004fe400078ec0ff */
[----:B------:R-:W-:Y:S02]  /*5040*/  LOP3.LUT R31, R27, 0xff, RZ, 0xc0, !PT ;  /* 0x000000ff1b1f7812 */ /* 0x000fe400078ec0ff */
[----:B------:R-:W-:Y:S02]  /*5050*/  IADD3 R41, PT, PT, -R20, R35, RZ ;  /* 0x0000002314297210 */ /* 0x000fe40007ffe1ff */
[----:B------:R-:W-:Y:S01]  /*5060*/  IADD3 R35, PT, PT, -R14, R31, RZ ;  /* 0x0000001f0e237210 */ /* 0x000fe20007ffe1ff */
[----:B------:R-:W-:Y:S01]  /*5070*/  FFMA.FTZ R31, R46, R67, R53 ;  /* 0x000000432e1f7223 */ /* 0x000fe20000010035 */
[----:B------:R0:W-:Y:S01]  /*5080*/  I2F.F16 R0, R41 ;  /* 0x0000002900007306 */ /* 0x0001e20000200c00 */
[----:B------:R-:W-:-:S02]  /*5090*/  SHF.R.U32.HI R43, RZ, 0x10, R24 ;  /* 0x00000010ff2b7819 */ /* 0x000fc40000011618 */
[-C--:B------:R-:W-:Y:S01]  /*50a0*/  FFMA.FTZ R31, R62, R39.reuse, R31 ;  /* 0x000000273e1f7223 */ /* 0x080fe2000001001f */
[----:B------:R-:W-:Y:S01]  /*50b0*/  FFMA.FTZ R39, R61, R39, R48 ;  /* 0x000000273d277223 */ /* 0x000fe20000010030 */
[----:B------:R-:W-:Y:S02]  /*50c0*/  LOP3.LUT R48, R43, 0xff, RZ, 0xc0, !PT ;  /* 0x000000ff2b307812 */ /* 0x000fe400078ec0ff */
[----:B0-----:R-:W-:Y:S02]  /*50d0*/  SHF.R.U32.HI R41, RZ, 0x8, R24 ;  /* 0x00000008ff297819 */ /* 0x001fe40000011618 */
[----:B------:R-:W-:Y:S02]  /*50e0*/  LEA.HI R69, R25, -R20, RZ, 0x8 ;  /* 0x8000001419457211 */ /* 0x000fe400078f40ff */
[----:B------:R-:W-:Y:S02]  /*50f0*/  LOP3.LUT R46, R41, 0xff, RZ, 0xc0, !PT ;  /* 0x000000ff292e7812 */ /* 0x000fe400078ec0ff */
[----:B------:R-:W-:-:S02]  /*5100*/  F2FP.F16.F32.PACK_AB R41, RZ, R3 ;  /* 0x00000003ff29723e */ /* 0x000fc400000000ff */
[--C-:B------:R-:W-:Y:S02]  /*5110*/  SHF.R.U32.HI R43, RZ, 0x8, R25.reuse ;  /* 0x00000008ff2b7819 */ /* 0x100fe40000011619 */
[----:B------:R-:W-:Y:S02]  /*5120*/  SHF.R.U32.HI R25, RZ, 0x10, R25 ;  /* 0x00000010ff197819 */ /* 0x000fe40000011619 */
[C---:B------:R-:W-:Y:S02]  /*5130*/  LEA.HI R66, R24.reuse, -R21, RZ, 0x8 ;  /* 0x8000001518427211 */ /* 0x040fe400078f40ff */
[----:B------:R-:W-:Y:S01]  /*5140*/  LOP3.LUT R42, R24, 0xff, RZ, 0xc0, !PT ;  /* 0x000000ff182a7812 */ /* 0x000fe200078ec0ff */
[----:B------:R-:W-:Y:S01]  /*5150*/  FMUL.FTZ R31, R28, R31 ;  /* 0x0000001f1c1f7220 */ /* 0x000fe20000410000 */
[----:B------:R-:W-:Y:S02]  /*5160*/  F2FP.F16.F32.PACK_AB R24, RZ, R2 ;  /* 0x00000002ff18723e */ /* 0x000fe400000000ff */
[----:B------:R-:W0:Y:S01]  /*5170*/  LDS.64 R2, [UR5+0x30] ;  /* 0x00003005ff027984 */ /* 0x000e220008000a00 */
[----:B------:R-:W-:-:S02]  /*5180*/  PRMT R47, R40, 0x5410, R41 ;  /* 0x00005410282f7816 */ /* 0x000fc40000000029 */
[----:B------:R-:W-:Y:S02]  /*5190*/  F2FP.F16.F32.PACK_AB R40, RZ, R65 ;  /* 0x00000041ff28723e */ /* 0x000fe400000000ff */
[----:B------:R-:W-:Y:S02]  /*51a0*/  LOP3.LUT R25, R25, 0xff, RZ, 0xc0, !PT ;  /* 0x000000ff19197812 */ /* 0x000fe400078ec0ff */
[----:B------:R-:W-:Y:S02]  /*51b0*/  F2FP.F16.F32.PACK_AB R31, RZ, R31 ;  /* 0x0000001fff1f723e */ /* 0x000fe400000000ff */
[----:B------:R-:W-:Y:S02]  /*51c0*/  IADD3 R25, PT, PT, -R20, R25, RZ ;  /* 0x0000001914197210 */ /* 0x000fe40007ffe1ff */
[----:B------:R-:W-:Y:S01]  /*51d0*/  PRMT R24, R24, 0x5410, R40 ;  /* 0x0000541018187816 */ /* 0x000fe20000000028 */
[----:B------:R-:W-:Y:S01]  /*51e0*/  FMUL.FTZ R39, R22, R39 ;  /* 0x0000002716277220 */ /* 0x000fe20000410000 */
[----:B------:R1:W-:Y:S01]  /*51f0*/  I2F.F16 R53, R25 ;  /* 0x0000001900357306 */ /* 0x0003e20000200c00 */
[----:B------:R-:W-:-:S02]  /*5200*/  PRMT R38, R38, 0x5410, R31 ;  /* 0x0000541026267816 */ /* 0x000fc4000000001f */
[C---:B------:R-:W-:Y:S02]  /*5210*/  IADD3 R46, PT, PT, -R21.reuse, R46, RZ ;  /* 0x0000002e152e7210 */ /* 0x040fe40007ffe1ff */
[--C-:B------:R-:W-:Y:S01]  /*5220*/  SHF.R.U32.HI R41, RZ, 0x8, R26.reuse ;  /* 0x00000008ff297819 */ /* 0x100fe2000001161a */
[----:B-1----:R-:W-:Y:S01]  /*5230*/  HADD2 R25, R24, R7 ;  /* 0x0000000718197230 */ /* 0x002fe20000000000 */
[----:B------:R-:W-:Y:S01]  /*5240*/  SHF.R.U32.HI R7, RZ, 0x10, R26 ;  /* 0x00000010ff077819 */ /* 0x000fe2000001161a */
[----:B------:R-:W-:Y:S01]  /*5250*/  HFMA2 R24, R38, 1, 1, R30 ;  /* 0x3c003c0026187831 */ /* 0x000fe2000000001e */
[----:B------:R-:W-:Y:S01]  /*5260*/  F2FP.F16.F32.PACK_AB R39, RZ, R39 ;  /* 0x00000027ff27723e */ /* 0x000fe200000000ff */
[----:B------:R-:W-:Y:S01]  /*5270*/  HFMA2 R57, R47, 1, 1, R57 ;  /* 0x3c003c002f397831 */ /* 0x000fe20000000039 */
[----:B------:R-:W-:Y:S02]  /*5280*/  IADD3 R44, PT, PT, -R21, R42, RZ ;  /* 0x0000002a152c7210 */ /* 0x000fe40007ffe1ff */
[----:B------:R-:W-:-:S02]  /*5290*/  LOP3.LUT R30, R7, 0xff, RZ, 0xc0, !PT ;  /* 0x000000ff071e7812 */ /* 0x000fc400078ec0ff */
[----:B------:R-:W-:Y:S01]  /*52a0*/  LOP3.LUT R42, R26, 0xff, RZ, 0xc0, !PT ;  /* 0x000000ff1a2a7812 */ /* 0x000fe200078ec0ff */
[----:B------:R1:W-:Y:S01]  /*52b0*/  I2F.F16 R61, R46 ;  /* 0x0000002e003d7306 */ /* 0x0003e20000200c00 */
[----:B------:R-:W-:Y:S02]  /*52c0*/  SHF.R.U32.HI R47, RZ, 0x8, R27 ;  /* 0x00000008ff2f7819 */ /* 0x000fe4000001161b */
[----:B------:R-:W-:Y:S02]  /*52d0*/  PRMT R60, R60, 0x5410, R39 ;  /* 0x000054103c3c7816 */ /* 0x000fe40000000027 */
[C---:B------:R-:W-:Y:S01]  /*52e0*/  IADD3 R42, PT, PT, -R15.reuse, R42, RZ ;  /* 0x0000002a0f2a7210 */ /* 0x040fe20007ffe1ff */
[----:B------:R-:W-:Y:S01]  /*52f0*/  LDS.64 R38, [UR5+0x230] ;  /* 0x00023005ff267984 */ /* 0x000fe20008000a00 */
[----:B------:R-:W-:Y:S02]  /*5300*/  IADD3 R52, PT, PT, -R15, R30, RZ ;  /* 0x0000001e0f347210 */ /* 0x000fe40007ffe1ff */
[----:B-1----:R-:W-:Y:S01]  /*5310*/  LOP3.LUT R46, R41, 0xff, RZ, 0xc0, !PT ;  /* 0x000000ff292e7812 */ /* 0x002fe200078ec0ff */
[----:B------:R-:W-:Y:S01]  /*5320*/  LDS.64 R30, [UR5+0x330] ;  /* 0x00033005ff1e7984 */ /* 0x000fe20008000a00 */
[----:B------:R-:W-:-:S03]  /*5330*/  LOP3.LUT R47, R47, 0xff, RZ, 0xc0, !PT ;  /* 0x000000ff2f2f7812 */ /* 0x000fc600078ec0ff */
[----:B------:R-:W1:Y:S01]  /*5340*/  LDS.64 R40, [UR5+0x130] ;  /* 0x00013005ff287984 */ /* 0x000e620008000a00 */
[----:B------:R-:W-:Y:S02]  /*5350*/  LEA.HI R55, R27, -R14, RZ, 0x8 ;  /* 0x8000000e1b377211 */ /* 0x000fe400078f40ff */
[----:B------:R-:W-:Y:S02]  /*5360*/  LOP3.LUT R43, R43, 0xff, RZ, 0xc0, !PT ;  /* 0x000000ff2b2b7812 */ /* 0x000fe400078ec0ff */
[----:B------:R-:W-:Y:S01]  /*5370*/  SHF.R.U32.HI R27, RZ, 0x10, R27 ;  /* 0x00000010ff1b7819 */ /* 0x000fe2000001161b */
[----:B------:R-:W2:Y:S01]  /*5380*/  I2F.F16 R44, R44 ;  /* 0x0000002c002c7306 */ /* 0x000ea20000200c00 */
[----:B------:R-:W-:Y:S02]  /*5390*/  IADD3 R46, PT, PT, -R15, R46, RZ ;  /* 0x0000002e0f2e7210 */ /* 0x000fe40007ffe1ff */
[----:B------:R-:W-:Y:S02]  /*53a0*/  IADD3 R47, PT, PT, -R14, R47, RZ ;  /* 0x0000002f0e2f7210 */ /* 0x000fe40007ffe1ff */
[----:B------:R-:W-:-:S02]  /*53b0*/  IADD3 R43, PT, PT, -R20, R43, RZ ;  /* 0x0000002b142b7210 */ /* 0x000fc40007ffe1ff */
[----:B------:R-:W-:Y:S01]  /*53c0*/  IADD3 R45, PT, PT, -R21, R48, RZ ;  /* 0x00000030152d7210 */ /* 0x000fe20007ffe1ff */
[----:B------:R-:W4:Y:S01]  /*53d0*/  I2F.F16 R42, R42 ;  /* 0x0000002a002a7306 */ /* 0x000f220000200c00 */
[----:B------:R-:W-:-:S07]  /*53e0*/  LOP3.LUT R27, R27, 0xff, RZ, 0xc0, !PT ;  /* 0x000000ff1b1b7812 */ /* 0x000fce00078ec0ff */
[----:B------:R-:W3:Y:S01]  /*53f0*/  I2F.F16 R35, R35 ;  /* 0x0000002300237306 */ /* 0x000ee20000200c00 */
[----:B------:R-:W-:-:S07]  /*5400*/  IADD3 R49, PT, PT, -R14, R27, RZ ;  /* 0x0000001b0e317210 */ /* 0x000fce0007ffe1ff */
[----:B------:R-:W1:Y:S01]  /*5410*/  I2F.F16 R46, R46 ;  /* 0x0000002e002e7306 */ /* 0x000e620000200c00 */
[----:B------:R-:W-:-:S07]  /*5420*/  LEA.HI R70, R26, -R15, RZ, 0x8 ;  /* 0x8000000f1a467211 */ /* 0x000fce00078f40ff */
[----:B------:R-:W1:Y:S01]  /*5430*/  I2F.F16 R47, R47 ;  /* 0x0000002f002f7306 */ /* 0x000e620000200c00 */
[----:B------:R-:W-:-:S07]  /*5440*/  HADD2 R26, R60, R5 ;  /* 0x000000053c1a7230 */ /* 0x000fce0000000000 */
[----:B------:R-:W1:Y:S01]  /*5450*/  I2F.F16 R43, R43 ;  /* 0x0000002b002b7306 */ /* 0x000e620000200c00 */
[----:B0-----:R-:W-:-:S07]  /*5460*/  HADD2.F32 R5, -RZ, R2.H0_H0 ;  /* 0x20000002ff057230 */ /* 0x001fce0000004100 */
[----:B------:R-:W0:Y:S01]  /*5470*/  I2F.F16 R45, R45 ;  /* 0x0000002d002d7306 */ /* 0x000e220000200c00 */
[----:B------:R-:W-:-:S07]  /*5480*/  HADD2.F32 R48, -RZ, R2.H1_H1 ;  /* 0x30000002ff307230 */ /* 0x000fce0000004100 */
[----:B------:R-:W0:Y:S01]  /*5490*/  I2F.F16 R52, R52 ;  /* 0x0000003400347306 */ /* 0x000e220000200c00 */
[----:B--2---:R-:W-:-:S07]  /*54a0*/  HADD2.F32 R44, -RZ, R44.H0_H0 ;  /* 0x2000002cff2c7230 */ /* 0x004fce0000004100 */
[----:B------:R-:W2:Y:S01]  /*54b0*/  I2F.F16 R51, R49 ;  /* 0x0000003100337306 */ /* 0x000ea20000200c00 */
[--C-:B------:R-:W-:Y:S02]  /*54c0*/  HADD2.F32 R60, -RZ, R3.reuse.H0_H0 ;  /* 0x20000003ff3c7230 */ /* 0x100fe40000004100 */
[----:B------:R-:W-:Y:S02]  /*54d0*/  HADD2.F32 R7, -RZ, R3.H1_H1 ;  /* 0x30000003ff077230 */ /* 0x000fe40000004100 */
[----:B----4-:R-:W-:-:S03]  /*54e0*/  HADD2.F32 R2, -RZ, R42.H0_H0 ;  /* 0x2000002aff027230 */ /* 0x010fc60000004100 */
[----:B------:R-:W4:Y:S01]  /*54f0*/  I2F.F16 R55, R55 ;  /* 0x0000003700377306 */ /* 0x000f220000200c00 */
[----:B---3--:R-:W-:Y:S02]  /*5500*/  HADD2.F32 R3, -RZ, R35.H0_H0 ;  /* 0x20000023ff037230 */ /* 0x008fe40000004100 */
[----:B------:R-:W-:-:S05]  /*5510*/  HADD2.F32 R0, -RZ, R0.H0_H0 ;  /* 0x20000000ff007230 */ /* 0x000fca0000004100 */
[----:B------:R-:W3:Y:S01]  /*5520*/  I2F.F16 R66, R66 ;  /* 0x0000004200427306 */ /* 0x000ee20000200c00 */
[----:B------:R-:W-:Y:S02]  /*5530*/  HADD2.F32 R61, -RZ, R61.H0_H0 ;  /* 0x2000003dff3d7230 */ /* 0x000fe40000004100 */
[----:B------:R-:W-:Y:S01]  /*5540*/  FFMA.FTZ R42, R44, R5, RZ ;  /* 0x000000052c2a7223 */ /* 0x000fe200000100ff */
[----:B-1----:R-:W-:-:S04]  /*5550*/  HADD2.F32 R35, -RZ, R46.H0_H0 ;  /* 0x2000002eff237230 */ /* 0x002fc80000004100 */
[----:B------:R-:W1:Y:S01]  /*5560*/  I2F.F16 R59, R69 ;  /* 0x00000045003b7306 */ /* 0x000e620000200c00 */
[----:B------:R-:W-:Y:S02]  /*5570*/  HADD2.F32 R54, -RZ, R47.H0_H0 ;  /* 0x2000002fff367230 */ /* 0x000fe40000004100 */
[----:B------:R-:W-:-:S05]  /*5580*/  FFMA.FTZ R46, R5, R2, RZ ;  /* 0x00000002052e7223 */ /* 0x000fca00000100ff */
[----:B------:R-:W1:Y:S01]  /*5590*/  I2F.F16 R58, R70 ;  /* 0x00000046003a7306 */ /* 0x000e620000200c00 */
[----:B------:R-:W-:Y:S02]  /*55a0*/  HADD2.F32 R27, -RZ, R43.H0_H0 ;  /* 0x2000002bff1b7230 */ /* 0x000fe40000004100 */
[C---:B------:R-:W-:Y:S01]  /*55b0*/  FFMA.FTZ R47, R5.reuse, R3, RZ ;  /* 0x00000003052f7223 */ /* 0x040fe200000100ff */
[----:B------:R-:W-:Y:S01]  /*55c0*/  FFMA.FTZ R43, R5, R0, RZ ;  /* 0x00000000052b7223 */ /* 0x000fe200000100ff */
[----:B0-----:R-:W-:Y:S02]  /*55d0*/  HADD2.F32 R45, -RZ, R45.H0_H0 ;  /* 0x2000002dff2d7230 */ /* 0x001fe40000004100 */
[----:B------:R-:W-:Y:S01]  /*55e0*/  FFMA.FTZ R42, R61, R48, R42 ;  /* 0x000000303d2a7223 */ /* 0x000fe2000001002a */
[----:B------:R-:W-:Y:S02]  /*55f0*/  HADD2.F32 R52, -RZ, R52.H0_H0 ;  /* 0x20000034ff347230 */ /* 0x000fe40000004100 */
[----:B------:R-:W-:Y:S01]  /*5600*/  FFMA.FTZ R5, R48, R35, R46 ;  /* 0x0000002330057223 */ /* 0x000fe2000001002e */
[----:B--2---:R-:W-:-:S02]  /*5610*/  HADD2.F32 R51, -RZ, R51.H0_H0 ;  /* 0x20000033ff337230 */ /* 0x004fc40000004100 */
[C---:B------:R-:W-:Y:S01]  /*5620*/  FFMA.FTZ R46, R48.reuse, R54, R47 ;  /* 0x00000036302e7223 */ /* 0x040fe2000001002f */
[----:B------:R-:W-:Y:S02]  /*5630*/  HADD2.F32 R53, -RZ, R53.H0_H0 ;  /* 0x20000035ff357230 */ /* 0x000fe40000004100 */
[----:B------:R-:W-:Y:S01]  /*5640*/  FFMA.FTZ R43, R48, R27, R43 ;  /* 0x0000001b302b7223 */ /* 0x000fe2000001002b */
[----:B------:R-:W-:Y:S01]  /*5650*/  FFMA.FTZ R67, R45, R60, R42 ;  /* 0x0000003c2d437223 */ /* 0x000fe2000001002a */
[----:B----4-:R-:W-:Y:S02]  /*5660*/  HADD2.F32 R48, -RZ, R55.H0_H0 ;  /* 0x20000037ff307230 */ /* 0x010fe40000004100 */
[C---:B------:R-:W-:Y:S01]  /*5670*/  FFMA.FTZ R42, R60.reuse, R52, R5 ;  /* 0x000000343c2a7223 */ /* 0x040fe20000010005 */
[----:B---3--:R-:W-:Y:S02]  /*5680*/  HADD2.F32 R66, -RZ, R66.H0_H0 ;  /* 0x20000042ff427230 */ /* 0x008fe40000004100 */
[----:B------:R-:W-:Y:S01]  /*5690*/  FFMA.FTZ R5, R60, R51, R46 ;  /* 0x000000333c057223 */ /* 0x000fe2000001002e */
[----:B-1----:R-:W-:-:S02]  /*56a0*/  HADD2.F32 R50, -RZ, R59.H0_H0 ;  /* 0x2000003bff327230 */ /* 0x002fc40000004100 */
[----:B------:R-:W-:Y:S01]  /*56b0*/  FFMA.FTZ R72, R60, R53, R43 ;  /* 0x000000353c487223 */ /* 0x000fe2000001002b */
[----:B------:R-:W-:Y:S01]  /*56c0*/  HADD2.F32 R49, -RZ, R58.H0_H0 ;  /* 0x2000003aff317230 */ /* 0x000fe20000004100 */
[C---:B------:R-:W-:Y:S01]  /*56d0*/  LOP3.LUT R58, R16.reuse, 0xff, RZ, 0xc0, !PT ;  /* 0x000000ff103a7812 */ /* 0x040fe200078ec0ff */
[C---:B------:R-:W-:Y:S01]  /*56e0*/  FFMA.FTZ R46, R7.reuse, R48, R5 ;  /* 0x00000030072e7223 */ /* 0x040fe20000010005 */
[----:B------:R-:W-:Y:S02]  /*56f0*/  LEA.HI R75, R16, -R21, RZ, 0x8 ;  /* 0x80000015104b7211 */ /* 0x000fe400078f40ff */
[--C-:B------:R-:W-:Y:S01]  /*5700*/  SHF.R.U32.HI R59, RZ, 0x8, R16.reuse ;  /* 0x00000008ff3b7819 */ /* 0x100fe20000011610 */
[----:B------:R-:W-:Y:S01]  /*5710*/  FFMA.FTZ R67, R66, R7, R67 ;  /* 0x0000000742437223 */ /* 0x000fe20000010043 */
[----:B------:R-:W-:Y:S01]  /*5720*/  SHF.R.U32.HI R16, RZ, 0x10, R16 ;  /* 0x00000010ff107819 */ /* 0x000fe20000011610 */
[C---:B------:R-:W-:Y:S01]  /*5730*/  FFMA.FTZ R72, R7.reuse, R50, R72 ;  /* 0x0000003207487223 */ /* 0x040fe20000010048 */
[----:B------:R-:W-:Y:S01]  /*5740*/  FFMA.FTZ R55, R7, R49, R42 ;  /* 0x0000003107377223 */ /* 0x000fe2000001002a */
[----:B------:R-:W-:Y:S01]  /*5750*/  HADD2.F32 R47, -RZ, R40.H0_H0 ;  /* 0x20000028ff2f7230 */ /* 0x000fe20000004100 */
[----:B------:R-:W-:Y:S01]  /*5760*/  IADD3 R76, PT, PT, -R21, R58, RZ ;  /* 0x0000003a154c7210 */ /* 0x000fe20007ffe1ff */
[----:B------:R-:W-:Y:S01]  /*5770*/  HADD2.F32 R5, -RZ, R38.H0_H0 ;  /* 0x20000026ff057230 */ /* 0x000fe20000004100 */
[----:B------:R-:W0:Y:S01]  /*5780*/  LDS.64 R42, [UR5+0x38] ;  /* 0x00003805ff2a7984 */ /* 0x000e220008000a00 */
[--C-:B------:R-:W-:Y:S01]  /*5790*/  HADD2.F32 R7, -RZ, R30.reuse.H0_H0 ;  /* 0x2000001eff077230 */ /* 0x100fe20000004100 */
[----:B------:R-:W-:Y:S01]  /*57a0*/  LOP3.LUT R63, R17, 0xff, RZ, 0xc0, !PT ;  /* 0x000000ff113f7812 */ /* 0x000fe200078ec0ff */
[----:B------:R-:W-:Y:S01]  /*57b0*/  HADD2.F32 R58, -RZ, R30.H1_H1 ;  /* 0x3000001eff3a7230 */ /* 0x000fe20000004100 */
[----:B------:R-:W-:Y:S01]  /*57c0*/  LOP3.LUT R30, R59, 0xff, RZ, 0xc0, !PT ;  /* 0x000000ff3b1e7812 */ /* 0x000fe200078ec0ff */
[----:B------:R-:W-:Y:S01]  /*57d0*/  HADD2.F32 R40, -RZ, R40.H1_H1 ;  /* 0x30000028ff287230 */ /* 0x000fe20000004100 */
[----:B------:R-:W-:Y:S01]  /*57e0*/  LOP3.LUT R60, R16, 0xff, RZ, 0xc0, !PT ;  /* 0x000000ff103c7812 */ /* 0x000fe200078ec0ff */
[----:B------:R-:W-:-:S02]  /*57f0*/  HADD2.F32 R38, -RZ, R38.H1_H1 ;  /* 0x30000026ff267230 */ /* 0x000fc40000004100 */
[C---:B------:R-:W-:Y:S01]  /*5800*/  FFMA.FTZ R16, R44.reuse, R47, RZ ;  /* 0x0000002f2c107223 */ /* 0x040fe200000100ff */
[C---:B------:R-:W-:Y:S01]  /*5810*/  FFMA.FTZ R59, R44.reuse, R5, RZ ;  /* 0x000000052c3b7223 */ /* 0x040fe200000100ff */
[----:B------:R-:W-:Y:S01]  /*5820*/  FFMA.FTZ R65, R44, R7, RZ ;  /* 0x000000072c417223 */ /* 0x000fe200000100ff */
[----:B------:R-:W-:Y:S01]  /*5830*/  IADD3 R63, PT, PT, -R20, R63, RZ ;  /* 0x0000003f143f7210 */ /* 0x000fe20007ffe1ff */
[----:B------:R-:W-:Y:S01]  /*5840*/  HADD2.F32 R62, -RZ, R41.H0_H0 ;  /* 0x20000029ff3e7230 */ /* 0x000fe20000004100 */
[C---:B------:R-:W-:Y:S02]  /*5850*/  IADD3 R77, PT, PT, -R21.reuse, R30, RZ ;  /* 0x0000001e154d7210 */ /* 0x040fe40007ffe1ff */
[----:B------:R-:W-:Y:S01]  /*5860*/  IADD3 R73, PT, PT, -R21, R60, RZ ;  /* 0x0000003c15497210 */ /* 0x000fe20007ffe1ff */
[C---:B------:R-:W-:Y:S01]  /*5870*/  FFMA.FTZ R16, R61.reuse, R40, R16 ;  /* 0x000000283d107223 */ /* 0x040fe20000010010 */
[----:B------:R-:W-:Y:S01]  /*5880*/  SHF.R.U32.HI R21, RZ, 0x8, R17 ;  /* 0x00000008ff157819 */ /* 0x000fe20000011611 */
[----:B------:R-:W-:Y:S01]  /*5890*/  FFMA.FTZ R59, R61, R38, R59 ;  /* 0x000000263d3b7223 */ /* 0x000fe2000001003b */
[----:B------:R-:W-:-:S02]  /*58a0*/  HADD2.F32 R60, -RZ, R39.H0_H0 ;  /* 0x20000027ff3c7230 */ /* 0x000fc40000004100 */
[----:B------:R-:W-:Y:S01]  /*58b0*/  FFMA.FTZ R61, R61, R58, R65 ;  /* 0x0000003a3d3d7223 */ /* 0x000fe20000010041 */
[----:B------:R-:W-:Y:S01]  /*58c0*/  HADD2.F32 R64, -RZ, R31.H0_H0 ;  /* 0x2000001fff407230 */ /* 0x000fe20000004100 */
[----:B------:R1:W-:Y:S04]  /*58d0*/  I2F.F16 R68, R63 ;  /* 0x0000003f00447306 */ /* 0x0003e80000200c00 */
[----:B------:R-:W-:Y:S01]  /*58e0*/  FFMA.FTZ R30, R45, R64, R61 ;  /* 0x000000402d1e7223 */ /* 0x000fe2000001003d */
[----:B-1----:R-:W-:Y:S01]  /*58f0*/  LOP3.LUT R63, R21, 0xff, RZ, 0xc0, !PT ;  /* 0x000000ff153f7812 */ /* 0x002fe200078ec0ff */
[C---:B------:R-:W-:Y:S01]  /*5900*/  FFMA.FTZ R21, R45.reuse, R62, R16 ;  /* 0x0000003e2d157223 */ /* 0x040fe20000010010 */
[----:B------:R-:W-:Y:S02]  /*5910*/  FFMA.FTZ R16, R45, R60, R59 ;  /* 0x0000003c2d107223 */ /* 0x000fe4000001003b */
[----:B------:R-:W1:Y:S01]  /*5920*/  LDS.64 R44, [UR5+0x138] ;  /* 0x00013805ff2c7984 */ /* 0x000e620008000a00 */
[----:B------:R-:W2:Y:S01]  /*5930*/  I2F.F16 R76, R76 ;  /* 0x0000004c004c7306 */ /* 0x000ea20000200c00 */
[----:B------:R-:W-:-:S02]  /*5940*/  IADD3 R69, PT, PT, -R20, R63, RZ ;  /* 0x0000003f14457210 */ /* 0x000fc40007ffe1ff */
[----:B------:R-:W-:-:S05]  /*5950*/  SHF.R.U32.HI R59, RZ, 0x10, R17 ;  /* 0x00000010ff3b7819 */ /* 0x000fca0000011611 */
[----:B------:R-:W3:Y:S01]  /*5960*/  I2F.F16 R77, R77 ;  /* 0x0000004d004d7306 */ /* 0x000ee20000200c00 */
[----:B------:R-:W-:Y:S01]  /*5970*/  LOP3.LUT R63, R59, 0xff, RZ, 0xc0, !PT ;  /* 0x000000ff3b3f7812 */ /* 0x000fe200078ec0ff */
[----:B------:R-:W-:-:S06]  /*5980*/  HADD2.F32 R59, -RZ, R39.H1_H1 ;  /* 0x30000027ff3b7230 */ /* 0x000fcc0000004100 */
[----:B------:R-:W4:Y:S01]  /*5990*/  I2F.F16 R69, R69 ;  /* 0x0000004500457306 */ /* 0x000f220000200c00 */
[----:B------:R-:W-:Y:S01]  /*59a0*/  HADD2.F32 R61, -RZ, R31.H1_H1 ;  /* 0x3000001fff3d7230 */ /* 0x000fe20000004100 */
[----:B------:R-:W-:Y:S01]  /*59b0*/  IADD3 R31, PT, PT, -R20, R63, RZ ;  /* 0x0000003f141f7210 */ /* 0x000fe20007ffe1ff */
[----:B------:R-:W-:-:S05]  /*59c0*/  HADD2.F32 R41, -RZ, R41.H1_H1 ;  /* 0x30000029ff297230 */ /* 0x000fca0000004100 */
[----:B------:R-:W1:Y:S01]  /*59d0*/  I2F.F16 R73, R73 ;  /* 0x0000004900497306 */ /* 0x000e620000200c00 */
[----:B------:R-:W-:Y:S01]  /*59e0*/  LEA.HI R17, R17, -R20, RZ, 0x8 ;  /* 0x8000001411117211 */ /* 0x000fe200078f40ff */
[----:B0-----:R-:W-:Y:S02]  /*59f0*/  HADD2.F32 R65, -RZ, R42.H0_H0 ;  /* 0x2000002aff417230 */ /* 0x001fe40000004100 */
[----:B------:R-:W-:Y:S01]  /*5a00*/  FFMA.FTZ R20, R0, R47, RZ ;  /* 0x0000002f00147223 */ /* 0x000fe200000100ff */
[----:B--2---:R-:W-:-:S03]  /*5a10*/  HADD2.F32 R76, -RZ, R76.H0_H0 ;  /* 0x2000004cff4c7230 */ /* 0x004fc60000004100 */
[----:B------:R-:W0:Y:S01]  /*5a20*/  I2F.F16 R75, R75 ;  /* 0x0000004b004b7306 */ /* 0x000e220000200c00 */
[C---:B------:R-:W-:Y:S01]  /*5a30*/  FFMA.FTZ R63, R66.reuse, R59, R16 ;  /* 0x0000003b423f7223 */ /* 0x040fe20000010010 */
[----:B------:R-:W-:Y:S02]  /*5a40*/  HADD2.F32 R68, -RZ, R68.H0_H0 ;  /* 0x20000044ff447230 */ /* 0x000fe40000004100 */
[C---:B------:R-:W-:Y:S01]  /*5a50*/  FFMA.FTZ R21, R66.reuse, R41, R21 ;  /* 0x0000002942157223 */ /* 0x040fe20000010015 */
[----:B------:R-:W-:Y:S01]  /*5a60*/  FFMA.FTZ R39, R66, R61, R30 ;  /* 0x0000003d42277223 */ /* 0x000fe2000001001e */
[----:B------:R-:W-:Y:S02]  /*5a70*/  HADD2.F32 R66, -RZ, R42.H1_H1 ;  /* 0x3000002aff427230 */ /* 0x000fe40000004100 */
[----:B------:R-:W-:Y:S01]  /*5a80*/  FFMA.FTZ R20, R27, R40, R20 ;  /* 0x000000281b147223 */ /* 0x000fe20000010014 */
[----:B------:R2:W0:Y:S01]  /*5a90*/  I2F.F16 R16, R31 ;  /* 0x0000001f00107306 */ /* 0x0004220000200c00 */
[----:B---3--:R-:W-:-:S02]  /*5aa0*/  HADD2.F32 R77, -RZ, R77.H0_H0 ;  /* 0x2000004dff4d7230 */ /* 0x008fc40000004100 */
[----:B------:R-:W-:Y:S01]  /*5ab0*/  FFMA.FTZ R30, R76, R65, R67 ;  /* 0x000000414c1e7223 */ /* 0x000fe20000010043 */
[----:B----4-:R-:W-:Y:S02]  /*5ac0*/  HADD2.F32 R69, -RZ, R69.H0_H0 ;  /* 0x20000045ff457230 */ /* 0x010fe40000004100 */
[----:B------:R-:W-:Y:S01]  /*5ad0*/  FFMA.FTZ R71, R53, R62, R20 ;  /* 0x0000003e35477223 */ /* 0x000fe20000010014 */
[----:B------:R-:W-:Y:S02]  /*5ae0*/  HADD2.F32 R42, -RZ, R43.H0_H0 ;  /* 0x2000002bff2a7230 */ /* 0x000fe40000004100 */
[----:B------:R-:W-:Y:S01]  /*5af0*/  FFMA.FTZ R30, R77, R66, R30 ;  /* 0x000000424d1e7223 */ /* 0x000fe2000001001e */
[----:B-1----:R-:W-:Y:S02]  /*5b00*/  HADD2.F32 R73, -RZ, R73.H0_H0 ;  /* 0x20000049ff497230 */ /* 0x002fe40000004100 */
[----:B--2---:R-:W-:Y:S01]  /*5b10*/  FFMA.FTZ R31, R65, R68, R72 ;  /* 0x00000044411f7223 */ /* 0x004fe20000010048 */
[----:B------:R-:W-:-:S02]  /*5b20*/  HADD2.F32 R70, -RZ, R43.H1_H1 ;  /* 0x3000002bff467230 */ /* 0x000fc40000004100 */
[----:B------:R1:W2:Y:S01]  /*5b30*/  I2F.F16 R43, R17 ;  /* 0x00000011002b7306 */ /* 0x0002a20000200c00 */
[----:B0-----:R-:W-:Y:S02]  /*5b40*/  HADD2.F32 R75, -RZ, R75.H0_H0 ;  /* 0x2000004bff4b7230 */ /* 0x001fe40000004100 */
[----:B------:R-:W-:Y:S01]  /*5b50*/  FFMA.FTZ R30, R73, R42, R30 ;  /* 0x0000002a491e7223 */ /* 0x000fe2000001001e */
[----:B------:R-:W-:Y:S02]  /*5b60*/  HADD2.F32 R67, -RZ, R16.H0_H0 ;  /* 0x20000010ff437230 */ /* 0x000fe40000004100 */
[----:B-1----:R-:W-:Y:S01]  /*5b70*/  FFMA.FTZ R17, R66, R69, R31 ;  /* 0x0000004542117223 */ /* 0x002fe2000001001f */
[----:B------:R-:W-:Y:S01]  /*5b80*/  FFMA.FTZ R31, R50, R41, R71 ;  /* 0x00000029321f7223 */ /* 0x000fe20000010047 */
[--C-:B------:R-:W-:Y:S02]  /*5b90*/  HADD2.F32 R71, -RZ, R44.reuse.H0_H0 ;  /* 0x2000002cff477230 */ /* 0x100fe40000004100 */
[----:B------:R-:W-:Y:S01]  /*5ba0*/  FFMA.FTZ R20, R75, R70, R30 ;  /* 0x000000464b147223 */ /* 0x000fe2000001001e */
[----:B------:R-:W-:-:S02]  /*5bb0*/  HADD2.F32 R72, -RZ, R44.H1_H1 ;  /* 0x3000002cff487230 */ /* 0x000fc40000004100 */
[-C--:B------:R-:W-:Y:S01]  /*5bc0*/  FFMA.FTZ R30, R76, R71.reuse, R21 ;  /* 0x000000474c1e7223 */ /* 0x080fe20000010015 */
[----:B------:R-:W-:Y:S01]  /*5bd0*/  FFMA.FTZ R16, R68, R71, R31 ;  /* 0x0000004744107223 */ /* 0x000fe2000001001f */
[----:B------:R-:W-:Y:S02]  /*5be0*/  HADD2.F32 R44, -RZ, R45.H0_H0 ;  /* 0x2000002dff2c7230 */ /* 0x000fe40000004100 */
[-C--:B------:R-:W-:Y:S01]  /*5bf0*/  FFMA.FTZ R30, R77, R72.reuse, R30 ;  /* 0x000000484d1e7223 */ /* 0x080fe2000001001e */
[----:B------:R-:W-:Y:S01]  /*5c00*/  FFMA.FTZ R16, R69, R72, R16 ;  /* 0x0000004845107223 */ /* 0x000fe20000010010 */
[----:B--2---:R-:W-:Y:S02]  /*5c10*/  HADD2.F32 R43, -RZ, R43.H0_H0 ;  /* 0x2000002bff2b7230 */ /* 0x004fe40000004100 */
[----:B------:R-:W-:Y:S02]  /*5c20*/  HADD2.F32 R74, -RZ, R45.H1_H1 ;  /* 0x3000002dff4a7230 */ /* 0x000fe40000004100 */
[-C--:B------:R-:W-:Y:S01]  /*5c30*/  FFMA.FTZ R30, R73, R44.reuse, R30 ;  /* 0x0000002c491e7223 */ /* 0x080fe2000001001e */
[----:B------:R-:W-:Y:S01]  /*5c40*/  FFMA.FTZ R16, R67, R44, R16 ;  /* 0x0000002c43107223 */ /* 0x000fe20000010010 */
[----:B------:R-:W-:-:S02]  /*5c50*/  FFMA.FTZ R17, R42, R67, R17 ;  /* 0x000000432a117223 */ /* 0x000fc40000010011 */
[-C--:B------:R-:W-:Y:S01]  /*5c60*/  FFMA.FTZ R30, R75, R74.reuse, R30 ;  /* 0x0000004a4b1e7223 */ /* 0x080fe2000001001e */
[----:B------:R-:W-:Y:S01]  /*5c70*/  FFMA.FTZ R21, R43, R74, R16 ;  /* 0x0000004a2b157223 */ /* 0x000fe20000010010 */
[----:B------:R-:W-:Y:S01]  /*5c80*/  FFMA.FTZ R17, R70, R43, R17 ;  /* 0x0000002b46117223 */ /* 0x000fe20000010011 */
[C---:B------:R-:W-:Y:S01]  /*5c90*/  FMUL.FTZ R20, R29.reuse, R20 ;  /* 0x000000141d147220 */ /* 0x040fe20000410000 */
[----:B------:R-:W-:Y:S01]  /*5ca0*/  FMUL.FTZ R16, R29, R30 ;  /* 0x0000001e1d107220 */ /* 0x000fe20000410000 */
[C---:B------:R-:W-:Y:S01]  /*5cb0*/  FMUL.FTZ R21, R28.reuse, R21 ;  /* 0x000000151c157220 */ /* 0x040fe20000410000 */
        /* <DEDUP_REMOVED lines=8> */
[----:B------:R-:W-:Y:S01]  /*5d40*/  HFMA2 R30, R20, 1, 1, R57 ;  /* 0x3c003c00141e7831 */ /* 0x000fe20000000039 */
[----:B------:R-:W0:Y:S04]  /*5d50*/  LDS.64 R16, [UR5+0x238] ;  /* 0x00023805ff107984 */ /* 0x000e280008000a00 */
[----:B------:R-:W1:Y:S01]  /*5d60*/  LDS.64 R20, [UR5+0x338] ;  /* 0x00033805ff147984 */ /* 0x000e620008000a00 */
[----:B------:R-:W-:-:S04]  /*5d70*/  SHF.R.U32.HI R80, RZ, 0x8, R18 ;  /* 0x00000008ff507819 */ /* 0x000fc80000011612 */
[----:B------:R-:W-:Y:S01]  /*5d80*/  LOP3.LUT R80, R80, 0xff, RZ, 0xc0, !PT ;  /* 0x000000ff50507812 */ /* 0x000fe200078ec0ff */
[----:B0-----:R-:W-:Y:S02]  /*5d90*/  HADD2.F32 R45, -RZ, R16.H0_H0 ;  /* 0x20000010ff2d7230 */ /* 0x001fe40000004100 */
[----:B-1----:R-:W-:-:S03]  /*5da0*/  HADD2.F32 R56, -RZ, R20.H0_H0 ;  /* 0x20000014ff387230 */ /* 0x002fc60000004100 */
[C---:B------:R-:W-:Y:S01]  /*5db0*/  FFMA.FTZ R78, R76.reuse, R45, R63 ;  /* 0x0000002d4c4e7223 */ /* 0x040fe2000001003f */
[----:B------:R-:W-:Y:S02]  /*5dc0*/  HADD2.F32 R16, -RZ, R16.H1_H1 ;  /* 0x30000010ff107230 */ /* 0x000fe40000004100 */
[----:B------:R-:W-:Y:S02]  /*5dd0*/  HADD2.F32 R57, -RZ, R20.H1_H1 ;  /* 0x30000014ff397230 */ /* 0x000fe40000004100 */
[----:B------:R-:W-:Y:S01]  /*5de0*/  FFMA.FTZ R76, R76, R56, R39 ;  /* 0x000000384c4c7223 */ /* 0x000fe20000010027 */
[----:B------:R-:W-:-:S03]  /*5df0*/  FFMA.FTZ R78, R77, R16, R78 ;  /* 0x000000104d4e7223 */ /* 0x000fc6000001004e */
[----:B------:R-:W-:Y:S01]  /*5e00*/  FFMA.FTZ R77, R77, R57, R76 ;  /* 0x000000394d4d7223 */ /* 0x000fe2000001004c */
[----:B------:R-:W-:-:S05]  /*5e10*/  HADD2.F32 R76, -RZ, R17.H0_H0 ;  /* 0x20000011ff4c7230 */ /* 0x000fca0000004100 */
[----:B------:R-:W-:Y:S01]  /*5e20*/  FFMA.FTZ R39, R73, R76, R78 ;  /* 0x0000004c49277223 */ /* 0x000fe2000001004e */
[----:B------:R-:W-:-:S04]  /*5e30*/  LOP3.LUT R78, R18, 0xff, RZ, 0xc0, !PT ;  /* 0x000000ff124e7812 */ /* 0x000fc800078ec0ff */
[----:B------:R-:W-:Y:S02]  /*5e40*/  IADD3 R81, PT, PT, -R15, R78, RZ ;  /* 0x0000004e0f517210 */ /* 0x000fe40007ffe1ff */
[----:B------:R-:W-:Y:S01]  /*5e50*/  SHF.R.U32.HI R78, RZ, 0x10, R18 ;  /* 0x00000010ff4e7819 */ /* 0x000fe20000011612 */
[----:B------:R-:W-:-:S03]  /*5e60*/  HADD2.F32 R20, -RZ, R21.H0_H0 ;  /* 0x20000015ff147230 */ /* 0x000fc60000004100 */
[----:B------:R-:W-:-:S04]  /*5e70*/  LOP3.LUT R78, R78, 0xff, RZ, 0xc0, !PT ;  /* 0x000000ff4e4e7812 */ /* 0x000fc800078ec0ff */
[----:B------:R-:W-:Y:S01]  /*5e80*/  IADD3 R78, PT, PT, -R15, R78, RZ ;  /* 0x0000004e0f4e7210 */ /* 0x000fe20007ffe1ff */
[----:B------:R-:W-:Y:S01]  /*5e90*/  FFMA.FTZ R73, R73, R20, R77 ;  /* 0x0000001449497223 */ /* 0x000fe2000001004d */
[----:B------:R-:W-:Y:S02]  /*5ea0*/  IADD3 R80, PT, PT, -R15, R80, RZ ;  /* 0x000000500f507210 */ /* 0x000fe40007ffe1ff */
[----:B------:R0:W-:Y:S01]  /*5eb0*/  I2F.F16 R77, R78 ;  /* 0x0000004e004d7306 */ /* 0x0001e20000200c00 */
[----:B------:R-:W-:Y:S01]  /*5ec0*/  LEA.HI R79, R18, -R15, RZ, 0x8 ;  /* 0x8000000f124f7211 */ /* 0x000fe200078f40ff */
[----:B0-----:R-:W-:-:S06]  /*5ed0*/  HADD2.F32 R78, -RZ, R17.H1_H1 ;  /* 0x30000011ff4e7230 */ /* 0x001fcc0000004100 */
[----:B------:R0:W-:Y:S02]  /*5ee0*/  I2F.F16 R15, R80 ;  /* 0x00000050000f7306 */ /* 0x0001e40000200c00 */
[----:B0-----:R-:W-:-:S04]  /*5ef0*/  FFMA.FTZ R80, R75, R78, R39 ;  /* 0x0000004e4b507223 */ /* 0x001fc80000010027 */
[----:B------:R-:W-:Y:S01]  /*5f00*/  FMUL.FTZ R17, R29, R80 ;  /* 0x000000501d117220 */ /* 0x000fe20000410000 */
[----:B------:R-:W-:-:S05]  /*5f10*/  HADD2.F32 R80, -RZ, R21.H1_H1 ;  /* 0x30000015ff507230 */ /* 0x000fca0000004100 */
[----:B------:R-:W-:-:S04]  /*5f20*/  FFMA.FTZ R82, R75, R80, R73 ;  /* 0x000000504b527223 */ /* 0x000fc80000010049 */
[----:B------:R-:W-:Y:S01]  /*5f30*/  FMUL.FTZ R21, R29, R82 ;  /* 0x000000521d157220 */ /* 0x000fe20000410000 */
[----:B------:R-:W-:-:S04]  /*5f40*/  FFMA.FTZ R82, R0, R5, RZ ;  /* 0x0000000500527223 */ /* 0x000fc800000100ff */
        /* <DEDUP_REMOVED lines=8> */
[----:B------:R-:W-:-:S04]  /*5fd0*/  F2FP.F16.F32.PACK_AB R17, RZ, R17 ;  /* 0x00000011ff11723e */ /* 0x000fc800000000ff */
[----:B------:R-:W-:-:S04]  /*5fe0*/  F2FP.F16.F32.PACK_AB R29, RZ, R29 ;  /* 0x0000001dff1d723e */ /* 0x000fc800000000ff */
[----:B------:R-:W-:-:S05]  /*5ff0*/  PRMT R17, R17, 0x5410, R29 ;  /* 0x0000541011117816 */ /* 0x000fca000000001d */
[----:B------:R-:W-:Y:S02]  /*6000*/  HFMA2 R39, R17, 1, 1, R34 ;  /* 0x3c003c0011277831 */ /* 0x000fe40000000022 */
[-C--:B------:R-:W-:Y:S01]  /*6010*/  FFMA.FTZ R34, R2, R47.reuse, RZ ;  /* 0x0000002f02227223 */ /* 0x080fe200000100ff */
[----:B------:R-:W-:Y:S01]  /*6020*/  FFMA.FTZ R47, R3, R47, RZ ;  /* 0x0000002f032f7223 */ /* 0x000fe200000100ff */
[----:B------:R-:W-:Y:S02]  /*6030*/  FFMA.FTZ R0, R0, R7, RZ ;  /* 0x0000000700007223 */ /* 0x000fe400000100ff */
[-C--:B------:R-:W-:Y:S01]  /*6040*/  FFMA.FTZ R17, R35, R40.reuse, R34 ;  /* 0x0000002823117223 */ /* 0x080fe20000010022 */
[----:B------:R-:W-:Y:S01]  /*6050*/  FFMA.FTZ R40, R54, R40, R47 ;  /* 0x0000002836287223 */ /* 0x000fe2000001002f */
[----:B------:R-:W-:Y:S02]  /*6060*/  FFMA.FTZ R0, R27, R58, R0 ;  /* 0x0000003a1b007223 */ /* 0x000fe40000010000 */
[-C--:B------:R-:W-:Y:S01]  /*6070*/  FFMA.FTZ R34, R52, R62.reuse, R17 ;  /* 0x0000003e34227223 */ /* 0x080fe20000010011 */
[----:B------:R-:W-:Y:S01]  /*6080*/  FFMA.FTZ R17, R51, R62, R40 ;  /* 0x0000003e33117223 */ /* 0x000fe20000010028 */
[-C--:B------:R-:W-:Y:S01]  /*6090*/  FFMA.FTZ R40, R2, R5.reuse, RZ ;  /* 0x0000000502287223 */ /* 0x080fe200000100ff */
[----:B------:R-:W-:Y:S01]  /*60a0*/  FFMA.FTZ R27, R3, R5, RZ ;  /* 0x00000005031b7223 */ /* 0x000fe200000100ff */
[----:B------:R-:W-:-:S02]  /*60b0*/  MOV R29, UR8 ;  /* 0x00000008001d7c02 */ /* 0x000fc40008000f00 */
[-C--:B------:R-:W-:Y:S01]  /*60c0*/  FFMA.FTZ R5, R35, R38.reuse, R40 ;  /* 0x0000002623057223 */ /* 0x080fe20000010028 */
[----:B------:R-:W-:Y:S01]  /*60d0*/  FFMA.FTZ R62, R54, R38, R27 ;  /* 0x00000026363e7223 */ /* 0x000fe2000001001b */
[----:B------:R-:W-:Y:S01]  /*60e0*/  FFMA.FTZ R38, R48, R41, R17 ;  /* 0x0000002930267223 */ /* 0x000fe20000010011 */
[----:B------:R-:W-:Y:S02]  /*60f0*/  LOP3.LUT R17, R19, 0xff, RZ, 0xc0, !PT ;  /* 0x000000ff13117812 */ /* 0x000fe400078ec0ff */
[----:B------:R-:W-:Y:S01]  /*6100*/  SHF.R.U32.HI R27, RZ, 0x8, R19 ;  /* 0x00000008ff1b7819 */ /* 0x000fe20000011613 */
[----:B------:R-:W-:Y:S01]  /*6110*/  IMAD.WIDE R36, R29, 0x4, R36 ;  /* 0x000000041d247825 */ /* 0x000fe200078e0224 */
[C---:B------:R-:W-:Y:S02]  /*6120*/  IADD3 R17, PT, PT, -R14.reuse, R17, RZ ;  /* 0x000000110e117210 */ /* 0x040fe40007ffe1ff */
[----:B------:R-:W-:Y:S02]  /*6130*/  LOP3.LUT R27, R27, 0xff, RZ, 0xc0, !PT ;  /* 0x000000ff1b1b7812 */ /* 0x000fe400078ec0ff */
[----:B------:R-:W-:Y:S01]  /*6140*/  SHF.R.U32.HI R29, RZ, 0x10, R19 ;  /* 0x00000010ff1d7819 */ /* 0x000fe20000011613 */
[----:B------:R-:W0:Y:S01]  /*6150*/  I2F.F16 R63, R81 ;  /* 0x00000051003f7306 */ /* 0x000e220000200c00 */
[----:B------:R-:W-:-:S02]  /*6160*/  IADD3 R27, PT, PT, -R14, R27, RZ ;  /* 0x0000001b0e1b7210 */ /* 0x000fc40007ffe1ff */
[----:B------:R-:W-:Y:S01]  /*6170*/  LOP3.LUT R29, R29, 0xff, RZ, 0xc0, !PT ;  /* 0x000000ff1d1d7812 */ /* 0x000fe200078ec0ff */
[----:B------:R-:W-:-:S04]  /*6180*/  FFMA.FTZ R2, R2, R7, RZ ;  /* 0x0000000702027223 */ /* 0x000fc800000100ff */
[----:B------:R-:W1:Y:S01]  /*6190*/  I2F.F16 R17, R17 ;  /* 0x0000001100117306 */ /* 0x000e620000200c00 */
[----:B------:R-:W-:Y:S01]  /*61a0*/  IADD3 R29, PT, PT, -R14, R29, RZ ;  /* 0x0000001d0e1d7210 */ /* 0x000fe20007ffe1ff */
[----:B------:R-:W-:Y:S01]  /*61b0*/  FFMA.FTZ R7, R3, R7, RZ ;  /* 0x0000000703077223 */ /* 0x000fe200000100ff */
[-C--:B------:R-:W-:Y:S01]  /*61c0*/  FFMA.FTZ R40, R52, R60.reuse, R5 ;  /* 0x0000003c34287223 */ /* 0x080fe20000010005 */
[----:B------:R-:W-:-:S04]  /*61d0*/  FFMA.FTZ R5, R51, R60, R62 ;  /* 0x0000003c33057223 */ /* 0x000fc8000001003e */
[----:B------:R-:W2:Y:S01]  /*61e0*/  I2F.F16 R27, R27 ;  /* 0x0000001b001b7306 */ /* 0x000ea20000200c00 */
[----:B------:R-:W-:Y:S01]  /*61f0*/  LEA.HI R19, R19, -R14, RZ, 0x8 ;  /* 0x8000000e13137211 */ /* 0x000fe200078f40ff */
[-C--:B------:R-:W-:Y:S01]  /*6200*/  FFMA.FTZ R35, R35, R58.reuse, R2 ;  /* 0x0000003a23237223 */ /* 0x080fe20000010002 */
[----:B------:R-:W-:Y:S01]  /*6210*/  FFMA.FTZ R54, R54, R58, R7 ;  /* 0x0000003a36367223 */ /* 0x000fe20000010007 */
[----:B------:R-:W-:-:S04]  /*6220*/  FFMA.FTZ R14, R48, R59, R5 ;  /* 0x0000003b300e7223 */ /* 0x000fc80000010005 */
[----:B------:R-:W3:Y:S01]  /*6230*/  I2F.F16 R3, R29 ;  /* 0x0000001d00037306 */ /* 0x000ee20000200c00 */
[-C--:B------:R-:W-:Y:S01]  /*6240*/  FFMA.FTZ R5, R53, R64.reuse, R0 ;  /* 0x0000004035057223 */ /* 0x080fe20000010000 */
[-C--:B------:R-:W-:Y:S01]  /*6250*/  FFMA.FTZ R52, R52, R64.reuse, R35 ;  /* 0x0000004034347223 */ /* 0x080fe20000010023 */
[----:B------:R-:W-:Y:S01]  /*6260*/  FFMA.FTZ R51, R51, R64, R54 ;  /* 0x0000004033337223 */ /* 0x000fe20000010036 */
[----:B0-----:R-:W-:Y:S02]  /*6270*/  HADD2.F32 R63, -RZ, R63.H0_H0 ;  /* 0x2000003fff3f7230 */ /* 0x001fe40000004100 */
[C---:B------:R-:W-:Y:S02]  /*6280*/  FFMA.FTZ R34, R49.reuse, R41, R34 ;  /* 0x0000002931227223 */ /* 0x040fe40000010022 */
[----:B------:R-:W0:Y:S01]  /*6290*/  I2F.F16 R2, R19 ;  /* 0x0000001300027306 */ /* 0x000e220000200c00 */
[----:B------:R-:W-:Y:S01]  /*62a0*/  FFMA.FTZ R40, R49, R59, R40 ;  /* 0x0000003b31287223 */ /* 0x000fe20000010028 */
[----:B-1----:R-:W-:-:S02]  /*62b0*/  HADD2.F32 R17, -RZ, R17.H0_H0 ;  /* 0x20000011ff117230 */ /* 0x002fc40000004100 */
[-C--:B------:R-:W-:Y:S01]  /*62c0*/  FFMA.FTZ R5, R50, R61.reuse, R5 ;  /* 0x0000003d32057223 */ /* 0x080fe20000010005 */
[----:B------:R-:W-:-:S03]  /*62d0*/  FFMA.FTZ R49, R49, R61, R52 ;  /* 0x0000003d31317223 */ /* 0x000fc60000010034 */
[----:B------:R-:W1:Y:S01]  /*62e0*/  I2F.F16 R18, R79 ;  /* 0x0000004f00127306 */ /* 0x000e620000200c00 */
[----:B------:R-:W-:Y:S01]  /*62f0*/  FFMA.FTZ R51, R48, R61, R51 ;  /* 0x0000003d30337223 */ /* 0x000fe20000010033 */
[C---:B------:R-:W-:Y:S01]  /*6300*/  FFMA.FTZ R55, R65.reuse, R63, R55 ;  /* 0x0000003f41377223 */ /* 0x040fe20000010037 */
[----:B--2---:R-:W-:Y:S02]  /*6310*/  HADD2.F32 R27, -RZ, R27.H0_H0 ;  /* 0x2000001bff1b7230 */ /* 0x004fe40000004100 */
[----:B------:R-:W-:Y:S01]  /*6320*/  FFMA.FTZ R65, R65, R17, R46 ;  /* 0x0000001141417223 */ /* 0x000fe2000001002e */
[----:B------:R-:W-:Y:S02]  /*6330*/  HADD2.F32 R15, -RZ, R15.H0_H0 ;  /* 0x2000000fff0f7230 */ /* 0x000fe40000004100 */
[C---:B------:R-:W-:Y:S01]  /*6340*/  FFMA.FTZ R38, R17.reuse, R71, R38 ;  /* 0x0000004711267223 */ /* 0x040fe20000010026 */
[-C--:B------:R-:W-:Y:S01]  /*6350*/  FFMA.FTZ R68, R68, R56.reuse, R5 ;  /* 0x0000003844447223 */ /* 0x080fe20000010005 */
[-C--:B------:R-:W-:Y:S01]  /*6360*/  FFMA.FTZ R14, R17, R45.reuse, R14 ;  /* 0x0000002d110e7223 */ /* 0x080fe2000001000e */
[CC--:B------:R-:W-:Y:S01]  /*6370*/  FFMA.FTZ R0, R63.reuse, R56.reuse, R49 ;  /* 0x000000383f007223 */ /* 0x0c0fe20000010031 */
[----:B------:R-:W-:Y:S01]  /*6380*/  FFMA.FTZ R40, R63, R45, R40 ;  /* 0x0000002d3f287223 */ /* 0x000fe20000010028 */
[----:B------:R-:W-:Y:S01]  /*6390*/  FFMA.FTZ R56, R17, R56, R51 ;  /* 0x0000003811387223 */ /* 0x000fe20000010033 */
[----:B------:R-:W-:Y:S01]  /*63a0*/  FFMA.FTZ R34, R63, R71, R34 ;  /* 0x000000473f227223 */ /* 0x000fe20000010022 */
[----:B---3--:R-:W-:-:S02]  /*63b0*/  HADD2.F32 R3, -RZ, R3.H0_H0 ;  /* 0x20000003ff037230 */ /* 0x008fc40000004100 */
[C---:B------:R-:W-:Y:S01]  /*63c0*/  FFMA.FTZ R65, R66.reuse, R27, R65 ;  /* 0x0000001b42417223 */ /* 0x040fe20000010041 */
[----:B------:R-:W-:Y:S02]  /*63d0*/  HADD2.F32 R77, -RZ, R77.H0_H0 ;  /* 0x2000004dff4d7230 */ /* 0x000fe40000004100 */
[C---:B------:R-:W-:Y:S01]  /*63e0*/  FFMA.FTZ R38, R27.reuse, R72, R38 ;  /* 0x000000481b267223 */ /* 0x040fe20000010026 */
[-C--:B------:R-:W-:Y:S01]  /*63f0*/  FFMA.FTZ R14, R27, R16.reuse, R14 ;  /* 0x000000101b0e7223 */ /* 0x080fe2000001000e */
[----:B------:R-:W-:Y:S01]  /*6400*/  FFMA.FTZ R83, R66, R15, R55 ;  /* 0x0000000f42537223 */ /* 0x000fe20000010037 */
[C---:B------:R-:W-:Y:S01]  /*6410*/  FFMA.FTZ R40, R15.reuse, R16, R40 ;  /* 0x000000100f287223 */ /* 0x040fe20000010028 */
[-C--:B------:R-:W-:Y:S01]  /*6420*/  FFMA.FTZ R0, R15, R57.reuse, R0 ;  /* 0x000000390f007223 */ /* 0x080fe20000010000 */
[----:B------:R-:W-:Y:S01]  /*6430*/  FFMA.FTZ R56, R27, R57, R56 ;  /* 0x000000391b387223 */ /* 0x000fe20000010038 */
[----:B------:R-:W-:Y:S01]  /*6440*/  FFMA.FTZ R34, R15, R72, R34 ;  /* 0x000000480f227223 */ /* 0x000fe20000010022 */
[----:B0-----:R-:W-:-:S02]  /*6450*/  HADD2.F32 R7, -RZ, R2.H0_H0 ;  /* 0x20000002ff077230 */ /* 0x001fc40000004100 */
[----:B------:R-:W-:Y:S01]  /*6460*/  FFMA.FTZ R68, R69, R57, R68 ;  /* 0x0000003945447223 */ /* 0x000fe20000010044 */
[----:B-1----:R-:W-:Y:S02]  /*6470*/  HADD2.F32 R55, -RZ, R18.H0_H0 ;  /* 0x20000012ff377230 */ /* 0x002fe40000004100 */
[C---:B------:R-:W-:Y:S01]  /*6480*/  FFMA.FTZ R65, R42.reuse, R3, R65 ;  /* 0x000000032a417223 */ /* 0x040fe20000010041 */
[C---:B------:R-:W-:Y:S01]  /*6490*/  FFMA.FTZ R38, R3.reuse, R44, R38 ;  /* 0x0000002c03267223 */ /* 0x040fe20000010026 */
[-C--:B------:R-:W-:Y:S01]  /*64a0*/  FFMA.FTZ R14, R3, R76.reuse, R14 ;  /* 0x0000004c030e7223 */ /* 0x080fe2000001000e */
[----:B------:R-:W-:Y:S01]  /*64b0*/  FFMA.FTZ R83, R42, R77, R83 ;  /* 0x0000004d2a537223 */ /* 0x000fe20000010053 */
[C---:B------:R-:W-:Y:S01]  /*64c0*/  FFMA.FTZ R40, R77.reuse, R76, R40 ;  /* 0x0000004c4d287223 */ /* 0x040fe20000010028 */
[-C--:B------:R-:W-:Y:S01]  /*64d0*/  FFMA.FTZ R0, R77, R20.reuse, R0 ;  /* 0x000000144d007223 */ /* 0x080fe20000010000 */
[----:B------:R-:W-:Y:S01]  /*64e0*/  FFMA.FTZ R56, R3, R20, R56 ;  /* 0x0000001403387223 */ /* 0x000fe20000010038 */
[----:B------:R-:W-:Y:S01]  /*64f0*/  FFMA.FTZ R34, R77, R44, R34 ;  /* 0x0000002c4d227223 */ /* 0x000fe20000010022 */
[----:B------:R-:W-:Y:S01]  /*6500*/  FFMA.FTZ R68, R67, R20, R68 ;  /* 0x0000001443447223 */ /* 0x000fe20000010044 */
[C---:B------:R-:W-:Y:S01]  /*6510*/  FFMA.FTZ R65, R70.reuse, R7, R65 ;  /* 0x0000000746417223 */ /* 0x040fe20000010041 */
[C---:B------:R-:W-:Y:S01]  /*6520*/  FFMA.FTZ R19, R7.reuse, R74, R38 ;  /* 0x0000004a07137223 */ /* 0x040fe20000010026 */
[-C--:B------:R-:W-:Y:S01]  /*6530*/  FFMA.FTZ R3, R7, R78.reuse, R14 ;  /* 0x0000004e07037223 */ /* 0x080fe2000001000e */
[----:B------:R-:W-:Y:S01]  /*6540*/  UIADD3 UR9, UPT, UPT, UR9, 0x20, URZ ;  /* 0x0000002009097890 */ /* 0x000fe2000fffe0ff */
[----:B------:R-:W-:Y:S01]  /*6550*/  FFMA.FTZ R18, R70, R55, R83 ;  /* 0x0000003746127223 */ /* 0x000fe20000010053 */
[C---:B------:R-:W-:Y:S01]  /*6560*/  FFMA.FTZ R40, R55.reuse, R78, R40 ;  /* 0x0000004e37287223 */ /* 0x040fe20000010028 */
[-C--:B------:R-:W-:Y:S01]  /*6570*/  FFMA.FTZ R0, R55, R80.reuse, R0 ;  /* 0x0000005037007223 */ /* 0x080fe20000010000 */
[----:B------:R-:W-:Y:S01]  /*6580*/  FFMA.FTZ R7, R7, R80, R56 ;  /* 0x0000005007077223 */ /* 0x000fe20000010038 */
[----:B------:R-:W-:Y:S01]  /*6590*/  FFMA.FTZ R34, R55, R74, R34 ;  /* 0x0000004a37227223 */ /* 0x000fe20000010022 */
[----:B------:R-:W-:Y:S01]  /*65a0*/  FFMA.FTZ R43, R43, R80, R68 ;  /* 0x000000502b2b7223 */ /* 0x000fe20000010044 */
[C---:B------:R-:W-:Y:S01]  /*65b0*/  FMUL.FTZ R18, R23.reuse, R18 ;  /* 0x0000001217127220 */ /* 0x040fe20000410000 */
[C---:B------:R-:W-:Y:S01]  /*65c0*/  FMUL.FTZ R65, R22.reuse, R65 ;  /* 0x0000004116417220 */ /* 0x040fe20000410000 */
[C---:B------:R-:W-:Y:S01]  /*65d0*/  FMUL.FTZ R40, R23.reuse, R40 ;  /* 0x0000002817287220 */ /* 0x040fe20000410000 */
[C---:B------:R-:W-:Y:S01]  /*65e0*/  FMUL.FTZ R0, R23.reuse, R0 ;  /* 0x0000000017007220 */ /* 0x040fe20000410000 */
[C---:B------:R-:W-:Y:S01]  /*65f0*/  FMUL.FTZ R3, R22.reuse, R3 ;  /* 0x0000000316037220 */ /* 0x040fe20000410000 */
[----:B------:R-:W-:Y:S01]  /*6600*/  FMUL.FTZ R7, R22, R7 ;  /* 0x0000000716077220 */ /* 0x000fe20000410000 */
[----:B------:R-:W-:Y:S01]  /*6610*/  ISETP.LE.U32.AND P0, PT, R8, UR9, PT ;  /* 0x0000000908007c0c */ /* 0x000fe2000bf03070 */
        /* <DEDUP_REMOVED lines=15> */
[----:B------:R-:W-:-:S02]  /*6710*/  PRMT R2, R0, 0x5410, R7 ;  /* 0x0000541000027816 */ /* 0x000fc40000000007 */
[----:B------:R-:W-:Y:S02]  /*6720*/  PRMT R34, R34, 0x5410, R19 ;  /* 0x0000541022227816 */ /* 0x000fe40000000013 */
[----:B------:R-:W-:Y:S01]  /*6730*/  PRMT R21, R21, 0x5410, R43 ;  /* 0x0000541015157816 */ /* 0x000fe2000000002b */
[----:B------:R-:W-:Y:S01]  /*6740*/  UIADD3 UR5, UPT, UPT, UR5, 0x40, URZ ;  /* 0x0000004005057890 */ /* 0x000fe2000fffe0ff */
[----:B------:R-:W-:Y:S01]  /*6750*/  HFMA2 R0, R18, 1, 1, R25 ;  /* 0x3c003c0012007831 */ /* 0x000fe20000000019 */
[----:B------:R-:W-:Y:S01]  /*6760*/  UIADD3 UR4, UPT, UPT, UR4, 0x20, URZ ;  /* 0x0000002004047890 */ /* 0x000fe2000fffe0ff */
[----:B------:R-:W-:Y:S02]  /*6770*/  HFMA2 R5, R40, 1, 1, R33 ;  /* 0x3c003c0028057831 */ /* 0x000fe40000000021 */
[----:B------:R-:W-:Y:S02]  /*6780*/  HFMA2 R2, R2, 1, 1, R26 ;  /* 0x3c003c0002027831 */ /* 0x000fe4000000001a */
[----:B------:R-:W-:-:S02]  /*6790*/  HADD2 R7, R34, R32 ;  /* 0x0000002022077230 */ /* 0x000fc40000000000 */
[----:B------:R-:W-:Y:S01]  /*67a0*/  HADD2 R3, R21, R24 ;  /* 0x0000001815037230 */ /* 0x000fe20000000000 */
[----:B------:R-:W-:Y:S06]  /*67b0*/  @!P0 BRA `(.L_x_1417) ;  /* 0xffffffa000ec8947 */ /* 0x000fec000383ffff */
.L_x_1415:
[----:B------:R-:W0:Y:S01]  /*67c0*/  S2R R4, SR_CTAID.X ;  /* 0x0000000000047919 */ /* 0x000e220000002500 */
[----:B------:R-:W1:Y:S01]  /*67d0*/  LDC.64 R8, c[0x0][0x3a0] ;  /* 0x0000e800ff087b82 */ /* 0x000e620000000a00 */
[----:B------:R-:W0:Y:S01]  /*67e0*/  S2R R11, SR_TID.X ;  /* 0x00000000000b7919 */ /* 0x000e220000002100 */
[----:B------:R-:W2:Y:S01]  /*67f0*/  S2R R6, SR_CTAID.Y ;  /* 0x0000000000067919 */ /* 0x000ea20000002600 */
[----:B0-----:R-:W-:-:S05]  /*6800*/  LEA R11, R4, R11, 0x7 ;  /* 0x0000000b040b7211 */ /* 0x001fca00078e38ff */
[----:B--2---:R-:W-:-:S05]  /*6810*/  IMAD R11, R6, UR8, R11 ;  /* 0x00000008060b7c24 */ /* 0x004fca000f8e020b */
[----:B------:R-:W-:-:S05]  /*6820*/  SHF.L.U32 R11, R11, 0x2, RZ ;  /* 0x000000020b0b7819 */ /* 0x000fca00000006ff */
[----:B-1----:R-:W-:-:S05]  /*6830*/  IMAD.WIDE R10, R11, 0x2, R8 ;  /* 0x000000020b0a7825 */ /* 0x002fca00078e0208 */
        /* <DEDUP_REMOVED lines=8> */
.L_x_1421:
[----:B------:R-:W0:Y:S02]  /*68c0*/  LDS R8, [R4] ;  /* 0x0000000004087984 */ /* 0x000e240000000800 */
[----:B0-----:R-:W-:-:S05]  /*68d0*/  HADD2 R9, R8, R30 ;  /* 0x0000001e08097230 */ /* 0x001fca0000000000 */
[----:B------:R-:W0:Y:S02]  /*68e0*/  ATOMS.CAST.SPIN P0, [R4], R8, R9 ;  /* 0x000000080400758d */ /* 0x000e240001800009 */
[----:B0-----:R-:W-:Y:S05]  /*68f0*/  @!P0 BRA `(.L_x_1421) ;  /* 0xfffffffc00f08947 */ /* 0x001fea000383ffff */
[----:B------:R-:W-:Y:S05]  /*6900*/  BRA `(.L_x_1419) ;  /* 0x00000000000c7947 */ /* 0x000fea0003800000 */
.L_x_1420:
[----:B------:R-:W2:Y:S02]  /*6910*/  LD.E R4, desc[UR10][R10.64] ;  /* 0x0000000a0a047980 */ /* 0x000ea4000c101900 */
[----:B--2---:R-:W-:-:S05]  /*6920*/  IADD3 R9, PT, PT, R30, R4, RZ ;  /* 0x000000041e097210 */ /* 0x004fca0007ffe0ff */
[----:B------:R0:W-:Y:S02]  /*6930*/  ST.E desc[UR10][R10.64], R9 ;  /* 0x000000090a007985 */ /* 0x0001e4000c10190a */
.L_x_1419:
[----:B------:R-:W-:Y:S05]  /*6940*/  BSYNC.RECONVERGENT B0 ;  /* 0x0000000000007941 */ /* 0x000fea0003800200 */
.L_x_1418:
[----:B------:R1:W-:Y:S01]  /*6950*/  ATOM.E.ADD.F16x2.RN.STRONG.GPU P0, RZ, desc[UR10][R10.64+0x4], R13 ;  /* 0x8000040d0aff79a2 */ /* 0x0003e2000c10e10a */
[----:B------:R-:W-:Y:S04]  /*6960*/  BSSY.RECONVERGENT B0, `(.L_x_1422) ;  /* 0x000000e000007945 */ /* 0x000fe80003800200 */
[----:B-1----:R-:W-:Y:S05]  /*6970*/  @P0 BRA `(.L_x_1423) ;  /* 0x0000000000300947 */ /* 0x002fea0003800000 */
[----:B------:R-:W1:Y:S02]  /*6980*/  QSPC.E.S P0, RZ, [R10+0x4] ;  /* 0x000004000aff73aa */ /* 0x000e640000000500 */
[----:B-1----:R-:W-:Y:S05]  /*6990*/  @!P0 BRA `(.L_x_1424) ;  /* 0x00000000001c8947 */ /* 0x002fea0003800000 */
[----:B------:R-:W-:-:S04]  /*69a0*/  MOV R8, R10 ;  /* 0x0000000a00087202 */ /* 0x000fc80000000f00 */
[----:B------:R-:W-:-:S07]  /*69b0*/  MOV R4, R8 ;  /* 0x0000000800047202 */ /* 0x000fce0000000f00 */
.L_x_1425:
[----:B------:R-:W0:Y:S02]  /*69c0*/  LDS R8, [R4+0x4] ;  /* 0x0000040004087984 */ /* 0x000e240000000800 */
[----:B0-----:R-:W-:-:S05]  /*69d0*/  HFMA2 R9, R8, 1, 1, R0 ;  /* 0x3c003c0008097831 */ /* 0x001fca0000000000 */
[----:B------:R-:W0:Y:S02]  /*69e0*/  ATOMS.CAST.SPIN P0, [R4+0x4], R8, R9 ;  /* 0x000004080400758d */ /* 0x000e240001800009 */
[----:B0-----:R-:W-:Y:S05]  /*69f0*/  @!P0 BRA `(.L_x_1425) ;  /* 0xfffffffc00f08947 */ /* 0x001fea000383ffff */
[----:B------:R-:W-:Y:S05]  /*6a00*/  BRA `(.L_x_1423) ;  /* 0x00000000000c7947 */ /* 0x000fea0003800000 */
.L_x_1424:
[----:B------:R-:W0:Y:S02]  /*6a10*/  LD.E R0, desc[UR10][R10.64+0x4] ;  /* 0x0000040a0a007980 */ /* 0x000e24000c101900 */
[----:B0-----:R-:W-:-:S05]  /*6a20*/  IADD3 R9, PT, PT, R13, R0, RZ ;  /* 0x000000000d097210 */ /* 0x001fca0007ffe0ff */
[----:B------:R1:W-:Y:S02]  /*6a30*/  ST.E desc[UR10][R10.64+0x4], R9 ;  /* 0x000004090a007985 */ /* 0x0003e4000c10190a */
.L_x_1423:
[----:B------:R-:W-:Y:S05]  /*6a40*/  BSYNC.RECONVERGENT B0 ;  /* 0x0000000000007941 */ /* 0x000fea0003800200 */
.L_x_1422:
        /* <DEDUP_REMOVED lines=9> */
.L_x_1429:
[----:B------:R-:W0:Y:S02]  /*6ae0*/  LDS R8, [R0] ;  /* 0x0000000000087984 */ /* 0x000e240000000800 */
[----:B0-----:R-:W-:-:S05]  /*6af0*/  HADD2 R9, R8, R31 ;  /* 0x0000001f08097230 */ /* 0x001fca0000000000 */
[----:B------:R-:W0:Y:S02]  /*6b00*/  ATOMS.CAST.SPIN P0, [R0], R8, R9 ;  /* 0x000000080000758d */ /* 0x000e240001800009 */
[----:B0-----:R-:W-:Y:S05]  /*6b10*/  @!P0 BRA `(.L_x_1429) ;  /* 0xfffffffc00f08947 */ /* 0x001fea000383ffff */
[----:B------:R-:W-:Y:S05]  /*6b20*/  BRA `(.L_x_1427) ;  /* 0x00000000000c7947 */ /* 0x000fea0003800000 */
.L_x_1428:
[----:B------:R-:W2:Y:S02]  /*6b30*/  LD.E R0, desc[UR10][R10.64] ;  /* 0x0000000a0a007980 */ /* 0x000ea4000c101900 */
[----:B--2---:R-:W-:-:S05]  /*6b40*/  IADD3 R9, PT, PT, R31, R0, RZ ;  /* 0x000000001f097210 */ /* 0x004fca0007ffe0ff */
[----:B------:R0:W-:Y:S02]  /*6b50*/  ST.E desc[UR10][R10.64], R9 ;  /* 0x000000090a007985 */ /* 0x0001e4000c10190a */
.L_x_1427:
[----:B------:R-:W-:Y:S05]  /*6b60*/  BSYNC.RECONVERGENT B0 ;  /* 0x0000000000007941 */ /* 0x000fea0003800200 */
.L_x_1426:
        /* <DEDUP_REMOVED lines=8> */
.L_x_1433:
[----:B------:R-:W0:Y:S02]  /*6bf0*/  LDS R6, [R8+0x4] ;  /* 0x0000040008067984 */ /* 0x000e240000000800 */
[----:B0-----:R-:W-:-:S05]  /*6c00*/  HFMA2 R7, R6, 1, 1, R9 ;  /* 0x3c003c0006077831 */ /* 0x001fca0000000009 */
[----:B------:R-:W0:Y:S02]  /*6c10*/  ATOMS.CAST.SPIN P0, [R8+0x4], R6, R7 ;  /* 0x000004060800758d */ /* 0x000e240001800007 */
[----:B0-----:R-:W-:Y:S05]  /*6c20*/  @!P0 BRA `(.L_x_1433) ;  /* 0xfffffffc00f08947 */ /* 0x001fea000383ffff */
[----:B------:R-:W-:Y:S05]  /*6c30*/  BRA `(.L_x_1431) ;  /* 0x00000000000c7947 */ /* 0x000fea0003800000 */
.L_x_1432:
[----:B------:R-:W2:Y:S02]  /*6c40*/  LD.E R0, desc[UR10][R10.64+0x4] ;  /* 0x0000040a0a007980 */ /* 0x000ea4000c101900 */
[----:B--2---:R-:W-:-:S05]  /*6c50*/  IADD3 R7, PT, PT, R7, R0, RZ ;  /* 0x0000000007077210 */ /* 0x004fca0007ffe0ff */
[----:B------:R1:W-:Y:S02]  /*6c60*/  ST.E desc[UR10][R10.64+0x4], R7 ;  /* 0x000004070a007985 */ /* 0x0003e4000c10190a */
.L_x_1431:
[----:B------:R-:W-:Y:S05]  /*6c70*/  BSYNC.RECONVERGENT B0 ;  /* 0x0000000000007941 */ /* 0x000fea0003800200 */
.L_x_1430:
[----:B-1----:R-:W-:-:S05]  /*6c80*/  MOV R7, UR8 ;  /* 0x0000000800077c02 */ /* 0x002fca0008000f00 */
        /* <DEDUP_REMOVED lines=8> */
.L_x_1437:
[----:B------:R-:W0:Y:S02]  /*6d10*/  LDS R6, [R0] ;  /* 0x0000000000067984 */ /* 0x000e240000000800 */
[----:B0-----:R-:W-:-:S05]  /*6d20*/  HADD2 R7, R6, R39 ;  /* 0x0000002706077230 */ /* 0x001fca0000000000 */
[----:B------:R-:W0:Y:S02]  /*6d30*/  ATOMS.CAST.SPIN P0, [R0], R6, R7 ;  /* 0x000000060000758d */ /* 0x000e240001800007 */
[----:B0-----:R-:W-:Y:S05]  /*6d40*/  @!P0 BRA `(.L_x_1437) ;  /* 0xfffffffc00f08947 */ /* 0x001fea000383ffff */
[----:B------:R-:W-:Y:S05]  /*6d50*/  BRA `(.L_x_1435) ;  /* 0x00000000000c7947 */ /* 0x000fea0003800000 */
.L_x_1436:
[----:B------:R-:W2:Y:S02]  /*6d60*/  LD.E R0, desc[UR10][R10.64] ;  /* 0x0000000a0a007980 */ /* 0x000ea4000c101900 */
[----:B--2---:R-:W-:-:S05]  /*6d70*/  IADD3 R7, PT, PT, R39, R0, RZ ;  /* 0x0000000027077210 */ /* 0x004fca0007ffe0ff */
[----:B------:R0:W-:Y:S02]  /*6d80*/  ST.E desc[UR10][R10.64], R7 ;  /* 0x000000070a007985 */ /* 0x0001e4000c10190a */
.L_x_1435:
[----:B------:R-:W-:Y:S05]  /*6d90*/  BSYNC.RECONVERGENT B0 ;  /* 0x0000000000007941 */ /* 0x000fea0003800200 */
.L_x_1434:
        /* <DEDUP_REMOVED lines=8> */
[----:B0-----:R-:W-:-:S07]  /*6e20*/  MOV R7, R5 ;  /* 0x0000000500077202 */ /* 0x001fce0000000f00 */
.L_x_1442:
[----:B------:R-:W0:Y:S02]  /*6e30*/  LDS R4, [R6+0x4] ;  /* 0x0000040006047984 */ /* 0x000e240000000800 */
[----:B0-----:R-:W-:-:S05]  /*6e40*/  HFMA2 R5, R4, 1, 1, R7 ;  /* 0x3c003c0004057831 */ /* 0x001fca0000000007 */
[----:B------:R-:W0:Y:S02]  /*6e50*/  ATOMS.CAST.SPIN P0, [R6+0x4], R4, R5 ;  /* 0x000004040600758d */ /* 0x000e240001800005 */
[----:B0-----:R-:W-:Y:S05]  /*6e60*/  @!P0 BRA `(.L_x_1442) ;  /* 0xfffffffc00f08947 */ /* 0x001fea000383ffff */
[----:B------:R-:W-:Y:S05]  /*6e70*/  BSYNC.RECONVERGENT B1 ;  /* 0x0000000000017941 */ /* 0x000fea0003800200 */
.L_x_1441:
[----:B------:R-:W-:Y:S05]  /*6e80*/  BRA `(.L_x_1439) ;  /* 0x00000000000c7947 */ /* 0x000fea0003800000 */
.L_x_1440:
[----:B------:R-:W2:Y:S02]  /*6e90*/  LD.E R0, desc[UR10][R10.64+0x4] ;  /* 0x0000040a0a007980 */ /* 0x000ea4000c101900 */
[----:B--2---:R-:W-:-:S05]  /*6ea0*/  IADD3 R5, PT, PT, R5, R0, RZ ;  /* 0x0000000005057210 */ /* 0x004fca0007ffe0ff */
[----:B------:R1:W-:Y:S02]  /*6eb0*/  ST.E desc[UR10][R10.64+0x4], R5 ;  /* 0x000004050a007985 */ /* 0x0003e4000c10190a */
.L_x_1439:
[----:B------:R-:W-:Y:S05]  /*6ec0*/  BSYNC.RECONVERGENT B0 ;  /* 0x0000000000007941 */ /* 0x000fea0003800200 */
.L_x_1438:
        /* <DEDUP_REMOVED lines=9> */
.L_x_1446:
[----:B------:R-:W0:Y:S02]  /*6f60*/  LDS R4, [R0] ;  /* 0x0000000000047984 */ /* 0x000e240000000800 */
[----:B0-----:R-:W-:-:S05]  /*6f70*/  HADD2 R5, R4, R3 ;  /* 0x0000000304057230 */ /* 0x001fca0000000000 */
[----:B------:R-:W0:Y:S02]  /*6f80*/  ATOMS.CAST.SPIN P0, [R0], R4, R5 ;  /* 0x000000040000758d */ /* 0x000e240001800005 */
[----:B0-----:R-:W-:Y:S05]  /*6f90*/  @!P0 BRA `(.L_x_1446) ;  /* 0xfffffffc00f08947 */ /* 0x001fea000383ffff */
[----:B------:R-:W-:Y:S05]  /*6fa0*/  BRA `(.L_x_1444) ;  /* 0x00000000000c7947 */ /* 0x000fea0003800000 */
.L_x_1445:
[----:B------:R-:W2:Y:S02]  /*6fb0*/  LD.E R0, desc[UR10][R10.64] ;  /* 0x0000000a0a007980 */ /* 0x000ea4000c101900 */
[----:B--2---:R-:W-:-:S05]  /*6fc0*/  IADD3 R3, PT, PT, R3, R0, RZ ;  /* 0x0000000003037210 */ /* 0x004fca0007ffe0ff */
[----:B------:R0:W-:Y:S02]  /*6fd0*/  ST.E desc[UR10][R10.64], R3 ;  /* 0x000000030a007985 */ /* 0x0001e4000c10190a */
.L_x_1444:
[----:B------:R-:W-:Y:S05]  /*6fe0*/  BSYNC.RECONVERGENT B0 ;  /* 0x0000000000007941 */ /* 0x000fea0003800200 */
.L_x_1443:
[----:B------:R1:W-:Y:S02]  /*6ff0*/  ATOM.E.ADD.F16x2.RN.STRONG.GPU P0, RZ, desc[UR10][R10.64+0x4], R2 ;  /* 0x800004020aff79a2 */ /* 0x0003e4000c10e10a */
[----:B-1----:R-:W-:Y:S05]  /*7000*/  @P0 EXIT ;  /* 0x000000000000094d */ /* 0x002fea0003800000 */
[----:B------:R-:W1:Y:S02]  /*7010*/  QSPC.E.S P0, RZ, [R10+0x4] ;  /* 0x000004000aff73aa */ /* 0x000e640000000500 */
[----:B-1----:R-:W-:Y:S05]  /*7020*/  @!P0 BRA `(.L_x_1447) ;  /* 0x0000000000208947 */ /* 0x002fea0003800000 */
[----:B------:R-:W-:-:S04]  /*7030*/  MOV R4, R10 ;  /* 0x0000000a00047202 */ /* 0x000fc80000000f00 */
[----:B------:R-:W-:Y:S02]  /*7040*/  MOV R4, R4 ;  /* 0x0000000400047202 */ /* 0x000fe40000000f00 */
[----:B------:R-:W-:-:S07]  /*7050*/  MOV R5, R2 ;  /* 0x0000000200057202 */ /* 0x000fce0000000f00 */
.L_x_1448:
[----:B------:R-:W0:Y:S02]  /*7060*/  LDS R2, [R4+0x4] ;  /* 0x0000040004027984 */ /* 0x000e240000000800 */
[----:B0-----:R-:W-:-:S05]  /*7070*/  HFMA2 R3, R2, 1, 1, R5 ;  /* 0x3c003c0002037831 */ /* 0x001fca0000000005 */
[----:B------:R-:W0:Y:S02]  /*7080*/  ATOMS.CAST.SPIN P0, [R4+0x4], R2, R3 ;  /* 0x000004020400758d */ /* 0x000e240001800003 */
[----:B0-----:R-:W-:Y:S05]  /*7090*/  @!P0 BRA `(.L_x_1448) ;  /* 0xfffffffc00f08947 */ /* 0x001fea000383ffff */
[----:B------:R-:W-:Y:S05]  /*70a0*/  EXIT ;  /* 0x000000000000794d */ /* 0x000fea0003800000 */
.L_x_1447:
[----:B------:R-:W0:Y:S02]  /*70b0*/  LD.E R0, desc[UR10][R10.64+0x4] ;  /* 0x0000040a0a007980 */ /* 0x000e24000c101900 */
[----:B0-----:R-:W-:-:S05]  /*70c0*/  IADD3 R3, PT, PT, R2, R0, RZ ;  /* 0x0000000002037210 */ /* 0x001fca0007ffe0ff */
[----:B------:R-:W-:Y:S01]  /*70d0*/  ST.E desc[UR10][R10.64+0x4], R3 ;  /* 0x000004030a007985 */ /* 0x000fe2000c10190a */
[----:B------:R-:W-:Y:S05]  /*70e0*/  EXIT ;  /* 0x000000000000794d */ /* 0x000fea0003800000 */
.L_x_1449:
        /* <DEDUP_REMOVED lines=9> */
.L_x_1873:


//--------------------- .text._ZN4vllm4gptq33gemm_half_q_half_gptq_4bit_kernelILb1ELi4EEEvPK6__halfPKjS6_S4_PS2_iiiibPKi --------------------------
	.section	.text._ZN4vllm4gptq33gemm_half_q_half_gptq_4bit_kernelILb1ELi4EEEvPK6__halfPKjS6_S4_PS2_iiiibPKi,"ax",@progbits
	.align	128
        .global         _ZN4vllm4gptq33gemm_half_q_half_gptq_4bit_kernelILb1ELi4EEEvPK6__halfPKjS6_S4_PS2_iiiibPKi
        .type           _ZN4vllm4gptq33gemm_half_q_half_gptq_4bit_kernelILb1ELi4EEEvPK6__halfPKjS6_S4_PS2_iiiibPKi,@function
        .size           _ZN4vllm4gptq33gemm_half_q_half_gptq_4bit_kernelILb1ELi4EEEvPK6__halfPKjS6_S4_PS2_iiiibPKi,(.L_x_1874 - _ZN4vllm4gptq33gemm_half_q_half_gptq_4bit_kernelILb1ELi4EEEvPK6__halfPKjS6_S4_PS2_iiiibPKi)
        .other          _ZN4vllm4gptq33gemm_half_q_half_gptq_4bit_kernelILb1ELi4EEEvPK6__halfPKjS6_S4_PS2_iiiibPKi,@"STO_CUDA_ENTRY STV_DEFAULT"
_ZN4vllm4gptq33gemm_half_q_half_gptq_4bit_kernelILb1ELi4EEEvPK6__halfPKjS6_S4_PS2_iiiibPKi:
.text._ZN4vllm4gptq33gemm_half_q_half_gptq_4bit_kernelILb1ELi4EEEvPK6__halfPKjS6_S4_PS2_iiiibPKi:
        /* <DEDUP_REMOVED lines=26> */
[----:B------:R-:W-:Y:S02]  /*01a0*/  IADD3 R9, P0, PT, R0, R4, RZ ;  /* 0x0000000400097210 */ /* 0x000fe40007f1e0ff */
[CC--:B------:R-:W-:Y:S02]  /*01b0*/  IADD3 R6, PT, PT, R4.reuse, R3.reuse, RZ ;  /* 0x0000000304067210 */ /* 0x0c0fe40007ffe0ff */
[----:B------:R-:W-:Y:S02]  /*01c0*/  LEA.HI.X.SX32 R10, R4, RZ, 0x1, P0 ;  /* 0x000000ff040a7211 */ /* 0x000fe400000f0eff */
[-C--:B------:R-:W-:Y:S02]  /*01d0*/  IADD3 R4, PT, PT, R6, R3.reuse, RZ ;  /* 0x0000000306047210 */ /* 0x080fe40007ffe0ff */
[----:B------:R-:W-:Y:S02]  /*01e0*/  IADD3 R11, P1, PT, R0, R6, RZ ;  /* 0x00000006000b7210 */ /* 0x000fe40007f3e0ff */
[----:B------:R-:W-:-:S02]  /*01f0*/  IADD3 R13, PT, PT, R4, R3, RZ ;  /* 0x00000003040d7210 */ /* 0x000fc40007ffe0ff */
[C---:B0-----:R-:W-:Y:S02]  /*0200*/  LEA R8, P0, R9.reuse, UR6, 0x1 ;  /* 0x0000000609087c11 */ /* 0x041fe4000f8008ff */
[----:B------:R-:W-:Y:S02]  /*0210*/  IADD3 R16, P2, PT, R0, R4, RZ ;  /* 0x0000000400107210 */ /* 0x000fe40007f5e0ff */
[----:B------:R-:W-:Y:S02]  /*0220*/  LEA.HI.X R9, R9, UR7, R10, 0x1, P0 ;  /* 0x0000000709097c11 */ /* 0x000fe400080f0c0a */
[----:B------:R-:W-:Y:S02]  /*0230*/  LEA.HI.X.SX32 R6, R6, RZ, 0x1, P1 ;  /* 0x000000ff06067211 */ /* 0x000fe400008f0eff */
[C---:B------:R-:W-:Y:S02]  /*0240*/  LEA R10, P0, R11.reuse, UR6, 0x1 ;  /* 0x000000060b0a7c11 */ /* 0x040fe4000f8008ff */
[----:B------:R-:W-:Y:S01]  /*0250*/  IADD3 R0, P3, PT, R0, R13, RZ ;  /* 0x0000000d00007210 */ /* 0x000fe20007f7e0ff */
[----:B------:R-:W2:Y:S01]  /*0260*/  LDG.E.U16.CONSTANT R9, desc[UR8][R8.64] ;  /* 0x0000000808097981 */ /* 0x000ea2000c1e9500 */
[----:B------:R-:W-:-:S02]  /*0270*/  LEA.HI.X R11, R11, UR7, R6, 0x1, P0 ;  /* 0x000000070b0b7c11 */ /* 0x000fc400080f0c06 */
[----:B------:R-:W-:Y:S02]  /*0280*/  LEA.HI.X.SX32 R17, R4, RZ, 0x1, P2 ;  /* 0x000000ff04117211 */ /* 0x000fe400010f0eff */
[----:B------:R-:W-:Y:S02]  /*0290*/  LEA R12, P1, R16, UR6, 0x1 ;  /* 0x00000006100c7c11 */ /* 0x000fe4000f8208ff */
[----:B------:R-:W-:Y:S01]  /*02a0*/  LEA.HI.X.SX32 R15, R13, RZ, 0x1, P3 ;  /* 0x000000ff0d0f7211 */ /* 0x000fe200018f0eff */
[----:B------:R-:W3:Y:S01]  /*02b0*/  LDG.E.U16.CONSTANT R11, desc[UR8][R10.64] ;  /* 0x000000080a0b7981 */ /* 0x000ee2000c1e9500 */
[----:B------:R-:W-:Y:S02]  /*02c0*/  LEA R14, P0, R0, UR6, 0x1 ;  /* 0x00000006000e7c11 */ /* 0x000fe4000f8008ff */
[----:B------:R-:W-:Y:S02]  /*02d0*/  LEA.HI.X R13, R16, UR7, R17, 0x1, P1 ;  /* 0x00000007100d7c11 */ /* 0x000fe400088f0c11 */
[----:B------:R-:W-:-:S04]  /*02e0*/  LEA.HI.X R15, R0, UR7, R15, 0x1, P0 ;  /* 0x00000007000f7c11 */ /* 0x000fc800080f0c0f */
[----:B------:R-:W4:Y:S04]  /*02f0*/  LDG.E.U16.CONSTANT R13, desc[UR8][R12.64] ;  /* 0x000000080c0d7981 */ /* 0x000f28000c1e9500 */
[----:B------:R-:W5:Y:S04]  /*0300*/  LDG.E.U16.CONSTANT R15, desc[UR8][R14.64] ;  /* 0x000000080e0f7981 */ /* 0x000f68000c1e9500 */
[----:B--2---:R0:W-:Y:S04]  /*0310*/  STS.U16 [R2], R9 ;  /* 0x0000000902007388 */ /* 0x0041e80000000400 */
[----:B---3--:R0:W-:Y:S04]  /*0320*/  STS.U16 [R2+0x100], R11 ;  /* 0x0001000b02007388 */ /* 0x0081e80000000400 */
[----:B----4-:R0:W-:Y:S04]  /*0330*/  STS.U16 [R2+0x200], R13 ;  /* 0x0002000d02007388 */ /* 0x0101e80000000400 */
[----:B-----5:R0:W-:Y:S01]  /*0340*/  STS.U16 [R2+0x300], R15 ;  /* 0x0003000f02007388 */ /* 0x0201e20000000400 */
[----:B------:R-:W-:Y:S05]  /*0350*/  BRA `(.L_x_1451) ;  /* 0x0000000000847947 */ /* 0x000fea0003800000 */
.L_x_1452:
        /* <DEDUP_REMOVED lines=19> */
[C---:B------:R-:W-:Y:S02]  /*0490*/  LEA R10, P0, R11.reuse, UR4, 0x1 ;  /* 0x000000040b0a7c11 */ /* 0x040fe4000f8008ff */
[----:B------:R-:W-:Y:S02]  /*04a0*/  LEA R12, P1, R6, UR4, 0x1 ;  /* 0x00000004060c7c11 */ /* 0x000fe4000f8208ff */
[----:B------:R-:W-:Y:S01]  /*04b0*/  LEA R14, P2, R4, UR4, 0x1 ;  /* 0x00000004040e7c11 */ /* 0x000fe2000f8408ff */
[----:B------:R-:W2:Y:S01]  /*04c0*/  LDG.E.U16.CONSTANT R9, desc[UR8][R8.64] ;  /* 0x0000000808097981 */ /* 0x000ea2000c1e9500 */
[----:B------:R-:W-:Y:S02]  /*04d0*/  LEA.HI.X R11, R11, UR5, R16, 0x1, P0 ;  /* 0x000000050b0b7c11 */ /* 0x000fe400080f0c10 */
[----:B------:R-:W-:Y:S02]  /*04e0*/  LEA.HI.X R13, R6, UR5, R13, 0x1, P1 ;  /* 0x00000005060d7c11 */ /* 0x000fe400088f0c0d */
[----:B------:R-:W-:-:S02]  /*04f0*/  LEA.HI.X R15, R4, UR5, R15, 0x1, P2 ;  /* 0x00000005040f7c11 */ /* 0x000fc400090f0c0f */
[----:B------:R-:W3:Y:S04]  /*0500*/  LDG.E.U16.CONSTANT R11, desc[UR8][R10.64] ;  /* 0x000000080a0b7981 */ /* 0x000ee8000c1e9500 */
[----:B------:R-:W4:Y:S04]  /*0510*/  LDG.E.U16.CONSTANT R13, desc[UR8][R12.64] ;  /* 0x000000080c0d7981 */ /* 0x000f28000c1e9500 */
[----:B------:R-:W5:Y:S04]  /*0520*/  LDG.E.U16.CONSTANT R15, desc[UR8][R14.64] ;  /* 0x000000080e0f7981 */ /* 0x000f68000c1e9500 */
[----:B--2---:R1:W-:Y:S04]  /*0530*/  STS.U16 [R2], R9 ;  /* 0x0000000902007388 */ /* 0x0043e80000000400 */
[----:B---3--:R1:W-:Y:S04]  /*0540*/  STS.U16 [R2+0x100], R11 ;  /* 0x0001000b02007388 */ /* 0x0083e80000000400 */
[----:B----4-:R1:W-:Y:S04]  /*0550*/  STS.U16 [R2+0x200], R13 ;  /* 0x0002000d02007388 */ /* 0x0103e80000000400 */
[----:B-----5:R1:W-:Y:S02]  /*0560*/  STS.U16 [R2+0x300], R15 ;  /* 0x0003000f02007388 */ /* 0x0203e40000000400 */
.L_x_1451:
[----:B------:R-:W-:Y:S05]  /*0570*/  BSYNC.RECONVERGENT B0 ;  /* 0x0000000000007941 */ /* 0x000fea0003800200 */
.L_x_1450:
[----:B------:R-:W2:Y:S02]  /*0580*/  LDCU UR4, c[0x0][0x3ac] ;  /* 0x00007580ff0477ac */ /* 0x000ea40008000800 */
[----:B--2---:R-:W-:-:S04]  /*0590*/  MOV R32, UR4 ;  /* 0x0000000400207c02 */ /* 0x004fc80008000f00 */
[----:B------:R-:W-:-:S13]  /*05a0*/  ISETP.GE.AND P0, PT, R31, R32, PT ;  /* 0x000000201f00720c */ /* 0x000fda0003f06270 */
[----:B------:R-:W-:Y:S05]  /*05b0*/  @P0 EXIT ;  /* 0x000000000000094d */ /* 0x000fea0003800000 */
[----:B01----:R-:W0:Y:S01]  /*05c0*/  LDC R2, c[0x0][0x3b4] ;  /* 0x0000ed00ff027b82 */ /* 0x003e220000000800 */
[----:B------:R-:W1:Y:S01]  /*05d0*/  LDCU.U8 UR4, c[0x0][0x3b8] ;  /* 0x00007700ff0477ac */ /* 0x000e620008000000 */
[----:B------:R-:W-:Y:S01]  /*05e0*/  SHF.L.U32 R29, R7, 0x4, RZ ;  /* 0x00000004071d7819 */ /* 0x000fe200000006ff */
        /* <DEDUP_REMOVED lines=30> */
[----:B------:R0:W3:Y:S01]  /*07d0*/  F2I.FTZ.U32.TRUNC.NTZ R9, R8 ;  /* 0x0000000800097305 */ /* 0x0000e2000021f000 */
[----:B------:R-:W-:-:S04]  /*07e0*/  LEA.HI R0, R0, R31, RZ, 0x3 ;  /* 0x0000001f00007211 */ /* 0x000fc800078f18ff */
[----:B------:R-:W-:Y:S02]  /*07f0*/  SHF.R.S32.HI R28, RZ, 0x3, R0 ;  /* 0x00000003ff1c7819 */ /* 0x000fe40000011400 */
[----:B0-----:R-:W-:Y:S01]  /*0800*/  MOV R8, RZ ;  /* 0x000000ff00087202 */ /* 0x001fe20000000f00 */
[----:B---3--:R-:W-:-:S04]  /*0810*/  IMAD R13, R13, R9, RZ ;  /* 0x000000090d0d7224 */ /* 0x008fc800078e02ff */
[----:B------:R-:W-:-:S06]  /*0820*/  IMAD.HI.U32 R9, R9, R13, R8 ;  /* 0x0000000d09097227 */ /* 0x000fcc00078e0008 */
[----:B------:R-:W-:Y:S02]  /*0830*/  IMAD.HI.U32 R15, R9, R30, RZ ;  /* 0x0000001e090f7227 */ /* 0x000fe400078e00ff */
[----:B------:R-:W0:Y:S03]  /*0840*/  LDC.64 R8, c[0x0][0x390] ;  /* 0x0000e400ff087b82 */ /* 0x000e260000000a00 */
        /* <DEDUP_REMOVED lines=12> */
[----:B0-----:R-:W-:-:S06]  /*0910*/  IMAD.WIDE R8, R13, 0x4, R8 ;  /* 0x000000040d087825 */ /* 0x001fcc00078e0208 */
[----:B------:R-:W3:Y:S01]  /*0920*/  LDG.E.CONSTANT R8, desc[UR8][R8.64] ;  /* 0x0000000808087981 */ /* 0x000ee2000c1e9900 */
[----:B-1----:R-:W-:Y:S01]  /*0930*/  UPRMT UR4, UR4, 0x8880, URZ ;  /* 0x0000888004047896 */ /* 0x002fe200080000ff */
[----:B------:R-:W-:Y:S01]  /*0940*/  LOP3.LUT R29, R29, 0x10, RZ, 0xc0, !PT ;  /* 0x000000101d1d7812 */ /* 0x000fe200078ec0ff */
[----:B------:R-:W-:Y:S01]  /*0950*/  IMAD R5, R5, R32, RZ ;  /* 0x0000002005057224 */ /* 0x000fe200078e02ff */
[----:B------:R-:W-:Y:S01]  /*0960*/  I2F.F16 R10, -0x40 ;  /* 0xffffffc0000a7906 */ /* 0x000fe20000200c00 */
[----:B------:R-:W-:Y:S01]  /*0970*/  UISETP.NE.AND UP0, UPT, UR4, URZ, UPT ;  /* 0x000000ff0400728c */ /* 0x000fe2000bf05270 */
[----:B------:R-:W-:Y:S01]  /*0980*/  HFMA2 R49, -RZ, RZ, 0, 0 ;  /* 0x00000000ff317431 */ /* 0x000fe200000001ff */
[----:B------:R-:W-:Y:S01]  /*0990*/  CS2R R38, SRZ ;  /* 0x0000000000267805 */ /* 0x000fe2000001ff00 */
[----:B------:R-:W-:Y:S01]  /*09a0*/  HFMA2 R57, -RZ, RZ, 0, 0 ;  /* 0x00000000ff397431 */ /* 0x000fe200000001ff */
[----:B------:R-:W-:Y:S01]  /*09b0*/  USEL UR4, URZ, 0x1, UP0 ;  /* 0x00000001ff047887 */ /* 0x000fe20008000000 */
[----:B------:R-:W-:Y:S01]  /*09c0*/  HFMA2 R55, -RZ, RZ, 0, 0 ;  /* 0x00000000ff377431 */ /* 0x000fe200000001ff */
[----:B------:R-:W-:Y:S01]  /*09d0*/  MOV R51, RZ ;  /* 0x000000ff00337202 */ /* 0x000fe20000000f00 */
[----:B------:R-:W-:Y:S01]  /*09e0*/  HFMA2 R43, -RZ, RZ, 0, 0 ;  /* 0x00000000ff2b7431 */ /* 0x000fe200000001ff */
[----:B------:R-:W-:-:S02]  /*09f0*/  MOV R53, RZ ;  /* 0x000000ff00357202 */ /* 0x000fc40000000f00 */
[----:B------:R-:W-:Y:S02]  /*0a00*/  CS2R R40, SRZ ;  /* 0x0000000000287805 */ /* 0x000fe4000001ff00 */
[----:B------:R-:W-:Y:S02]  /*0a10*/  CS2R R34, SRZ ;  /* 0x0000000000227805 */ /* 0x000fe4000001ff00 */
[----:B------:R-:W-:Y:S02]  /*0a20*/  MOV R47, RZ ;  /* 0x000000ff002f7202 */ /* 0x000fe40000000f00 */
[----:B------:R-:W-:Y:S02]  /*0a30*/  CS2R R36, SRZ ;  /* 0x0000000000247805 */ /* 0x000fe4000001ff00 */
[----:B------:R-:W-:Y:S01]  /*0a40*/  MOV R45, RZ ;  /* 0x000000ff002d7202 */ /* 0x000fe20000000f00 */
[----:B------:R-:W-:Y:S01]  /*0a50*/  BAR.SYNC.DEFER_BLOCKING 0x0 ;  /* 0x0000000000007b1d */ /* 0x000fe20000010000 */
[----:B---3--:R-:W-:-:S07]  /*0a60*/  SHF.R.U32.HI R0, RZ, R29, R8 ;  /* 0x0000001dff007219 */ /* 0x008fce0000011608 */
[----:B------:R-:W0:Y:S01]  /*0a70*/  LDC.64 R8, c[0x0][0x398] ;  /* 0x0000e600ff087b82 */ /* 0x000e220000000a00 */
[----:B------:R-:W-:Y:S02]  /*0a80*/  LOP3.LUT R4, R0, 0xf, RZ, 0xc0, !PT ;  /* 0x0000000f00047812 */ /* 0x000fe400078ec0ff */
[--C-:B------:R-:W-:Y:S02]  /*0a90*/  SHF.R.U32.HI R6, RZ, 0x4, R0.reuse ;  /* 0x00000004ff067819 */ /* 0x100fe40000011600 */
[----:B------:R-:W-:Y:S02]  /*0aa0*/  IADD3 R7, PT, PT, R4, UR4, RZ ;  /* 0x0000000404077c10 */ /* 0x000fe4000fffe0ff */
[--C-:B------:R-:W-:Y:S02]  /*0ab0*/  SHF.R.U32.HI R4, RZ, 0x8, R0.reuse ;  /* 0x00000008ff047819 */ /* 0x100fe40000011600 */
[----:B------:R-:W-:Y:S01]  /*0ac0*/  SHF.R.U32.HI R0, RZ, 0xc, R0 ;  /* 0x0000000cff007819 */ /* 0x000fe20000011600 */
[----:B------:R1:W-:Y:S01]  /*0ad0*/  I2F.F16 R13, R7 ;  /* 0x00000007000d7306 */ /* 0x0003e20000200c00 */
[----:B------:R-:W-:-:S02]  /*0ae0*/  LOP3.LUT R6, R6, 0xf, RZ, 0xc0, !PT ;  /* 0x0000000f06067812 */ /* 0x000fc400078ec0ff */
[----:B------:R-:W-:Y:S02]  /*0af0*/  LOP3.LUT R0, R0, 0xf, RZ, 0xc0, !PT ;  /* 0x0000000f00007812 */ /* 0x000fe400078ec0ff */
[----:B------:R-:W-:Y:S02]  /*0b00*/  LOP3.LUT R4, R4, 0xf, RZ, 0xc0, !PT ;  /* 0x0000000f04047812 */ /* 0x000fe400078ec0ff */
[----:B------:R-:W-:Y:S02]  /*0b10*/  IADD3 R12, PT, PT, R0, UR4, RZ ;  /* 0x00000004000c7c10 */ /* 0x000fe4000fffe0ff */
[----:B------:R-:W-:Y:S02]  /*0b20*/  SHF.L.U32 R0, R5, 0x4, RZ ;  /* 0x0000000405007819 */ /* 0x000fe400000006ff */
[----:B------:R-:W-:Y:S01]  /*0b30*/  SHF.R.S32.HI R5, RZ, 0x1f, R31 ;  /* 0x0000001fff057819 */ /* 0x000fe2000001141f */
[----:B------:R-:W3:Y:S01]  /*0b40*/  I2F.F16 R21, R12 ;  /* 0x0000000c00157306 */ /* 0x000ee20000200c00 */
[----:B------:R-:W-:-:S02]  /*0b50*/  IADD3 R63, P0, PT, R31, R0, RZ ;  /* 0x000000001f3f7210 */ /* 0x000fc40007f1e0ff */
[----:B------:R-:W-:Y:S02]  /*0b60*/  IADD3 R6, PT, PT, R6, UR4, RZ ;  /* 0x0000000406067c10 */ /* 0x000fe4000fffe0ff */
[----:B------:R-:W-:Y:S02]  /*0b70*/  IADD3 R4, PT, PT, R4, UR4, RZ ;  /* 0x0000000404047c10 */ /* 0x000fe4000fffe0ff */
[----:B------:R-:W-:Y:S01]  /*0b80*/  LEA.HI.X.SX32 R0, R0, R5, 0x1, P0 ;  /* 0x0000000500007211 */ /* 0x000fe200000f0eff */
[----:B------:R4:W5:Y:S01]  /*0b90*/  I2F.F16 R17, R6 ;  /* 0x0000000600117306 */ /* 0x0009620000200c00 */
[----:B------:R-:W-:Y:S02]  /*0ba0*/  ISETP.GE.U32.AND P0, PT, R30, R3, PT ;  /* 0x000000031e00720c */ /* 0x000fe40003f06070 */
[----:B------:R-:W-:Y:S02]  /*0bb0*/  IADD3 R3, PT, PT, R31, R2, RZ ;  /* 0x000000021f037210 */ /* 0x000fe40007ffe0ff */
[----:B--2---:R-:W-:-:S02]  /*0bc0*/  LEA R68, P1, R63, UR6, 0x2 ;  /* 0x000000063f447c11 */ /* 0x004fc4000f8210ff */
[----:B-1----:R-:W-:Y:S01]  /*0bd0*/  IADD3 R7, PT, PT, R7, 0xe400, RZ ;  /* 0x0000e40007077810 */ /* 0x002fe20007ffe0ff */
[----:B------:R1:W2:Y:S01]  /*0be0*/  I2F.F16 R19, R4 ;  /* 0x0000000400137306 */ /* 0x0002a20000200c00 */
[----:B0-----:R-:W-:Y:S01]  /*0bf0*/  IMAD.WIDE R8, R3, 0x2, R8 ;  /* 0x0000000203087825 */ /* 0x001fe200078e0208 */
[----:B----4-:R-:W-:-:S03]  /*0c00*/  IADD3 R6, PT, PT, R6, 0xe400, RZ ;  /* 0x0000e40006067810 */ /* 0x010fc60007ffe0ff */
[C---:B---3--:R-:W-:Y:S01]  /*0c10*/  HADD2 R21, R10.reuse.H0_H0, -R21.H0_H0 ;  /* 0xa00000150a157230 */ /* 0x048fe20000000800 */
[----:B------:R-:W-:Y:S02]  /*0c20*/  IADD3 R3, PT, PT, R4, 0xe400, RZ ;  /* 0x0000e40004037810 */ /* 0x000fe40007ffe0ff */
[----:B------:R-:W-:Y:S01]  /*0c30*/  IADD3 R12, PT, PT, R12, 0xe400, RZ ;  /* 0x0000e4000c0c7810 */ /* 0x000fe20007ffe0ff */
[C---:B-----5:R-:W-:Y:S01]  /*0c40*/  HADD2 R5, R10.reuse.H0_H0, -R17.H0_H0 ;  /* 0xa00000110a057230 */ /* 0x060fe20000000800 */
[----:B------:R-:W-:Y:S01]  /*0c50*/  LEA.HI.X R63, R63, UR7, R0, 0x2, P1 ;  /* 0x000000073f3f7c11 */ /* 0x000fe200088f1400 */
[C---:B------:R-:W-:Y:S01]  /*0c60*/  HADD2 R0, R10.reuse.H0_H0, -R13.H0_H0 ;  /* 0xa000000d0a007230 */ /* 0x040fe20000000800 */
[----:B-1----:R-:W-:Y:S02]  /*0c70*/  PRMT R4, R6, 0x5410, R6 ;  /* 0x0000541006047816 */ /* 0x002fe40000000006 */
[----:B------:R-:W-:Y:S02]  /*0c80*/  PRMT R2, R7, 0x5410, R7 ;  /* 0x0000541007027816 */ /* 0x000fe40000000007 */
[----:B------:R-:W-:Y:S01]  /*0c90*/  PRMT R6, R3, 0x5410, R3 ;  /* 0x0000541003067816 */ /* 0x000fe20000000003 */
[----:B--2---:R-:W-:Y:S01]  /*0ca0*/  HADD2 R19, R10.H0_H0, -R19.H0_H0 ;  /* 0xa00000130a137230 */ /* 0x004fe20000000800 */
[----:B------:R-:W-:Y:S01]  /*0cb0*/  PRMT R12, R12, 0x5410, R12 ;  /* 0x000054100c0c7816 */ /* 0x000fe2000000000c */
[----:B------:R-:W-:Y:S06]  /*0cc0*/  @P0 BRA `(.L_x_1453) ;  /* 0x0000003000d80947 */ /* 0x000fec0003800000 */
[----:B------:R-:W2:Y:S04]  /*0cd0*/  LDG.E.CONSTANT R13, desc[UR8][R8.64] ;  /* 0x00000008080d7981 */ /* 0x000ea8000c1e9900 */
[----:B------:R0:W3:Y:S01]  /*0ce0*/  LDG.E.CONSTANT R10, desc[UR8][R8.64+0x4] ;  /* 0x00000408080a7981 */ /* 0x0000e2000c1e9900 */
[----:B------:R-:W1:Y:S01]  /*0cf0*/  S2UR UR5, SR_CgaCtaId ;  /* 0x00000000000579c3 */ /* 0x000e620000008800 */
[----:B------:R-:W-:Y:S01]  /*0d00*/  MOV R3, R0 ;  /* 0x0000000000037202 */ /* 0x000fe20000000f00 */
[----:B------:R-:W-:Y:S01]  /*0d10*/  UMOV UR4, 0x400 ;  /* 0x0000040000047882 */ /* 0x000fe20000000000 */
[----:B------:R-:W-:Y:S01]  /*0d20*/  IADD3 R0, PT, PT, R30, R11, RZ ;  /* 0x0000000b1e007210 */ /* 0x000fe20007ffe0ff */
[----:B------:R-:W4:Y:S01]  /*0d30*/  LDCU.U8 UR6, c[0x0][0x3b8] ;  /* 0x00007700ff0677ac */ /* 0x000f220008000000 */
        /* <DEDUP_REMOVED lines=9> */
[----:B----4-:R-:W-:-:S07]  /*0dd0*/  HADD2.F32 R10, -RZ, R10.H1_H1 ;  /* 0x3000000aff0a7230 */ /* 0x010fce0000004100 */
.L_x_1455:
[----:B------:R-:W-:Y:S01]  /*0de0*/  MOV R69, R63 ;  /* 0x0000003f00457202 */ /* 0x000fe20000000f00 */
[----:B------:R-:W0:Y:S04]  /*0df0*/  LDS.128 R20, [UR4] ;  /* 0x00000004ff147984 */ /* 0x000e280008000c00 */
[----:B------:R-:W2:Y:S01]  /*0e00*/  LDG.E.128.CONSTANT R16, desc[UR8][R68.64] ;  /* 0x0000000844107981 */ /* 0x000ea2000c1e9d00 */
[----:B------:R-:W-:Y:S02]  /*0e10*/  ISETP.NE.AND P0, PT, R30, R11, PT ;  /* 0x0000000b1e00720c */ /* 0x000fe40003f05270 */
[C---:B--2---:R-:W-:Y:S02]  /*0e20*/  LOP3.LUT R44, R17.reuse, 0xf000f, RZ, 0xc0, !PT ;  /* 0x000f000f112c7812 */ /* 0x044fe400078ec0ff */
[----:B------:R-:W-:-:S02]  /*0e30*/  LOP3.LUT R42, R17, 0xf000f0, RZ, 0xc0, !PT ;  /* 0x00f000f0112a7812 */ /* 0x000fc400078ec0ff */
[----:B------:R-:W-:Y:S02]  /*0e40*/  SHF.R.U32.HI R25, RZ, 0x8, R17 ;  /* 0x00000008ff197819 */ /* 0x000fe40000011611 */
[C---:B------:R-:W-:Y:S02]  /*0e50*/  LOP3.LUT R32, R16.reuse, 0xf000f, RZ, 0xc0, !PT ;  /* 0x000f000f10207812 */ /* 0x040fe400078ec0ff */
[----:B------:R-:W-:Y:S02]  /*0e60*/  LOP3.LUT R27, R16, 0xf000f0, RZ, 0xc0, !PT ;  /* 0x00f000f0101b7812 */ /* 0x000fe400078ec0ff */
[C---:B------:R-:W-:Y:S02]  /*0e70*/  LOP3.LUT R17, R18.reuse, 0xf000f, RZ, 0xc0, !PT ;  /* 0x000f000f12117812 */ /* 0x040fe400078ec0ff */
[----:B------:R-:W-:Y:S02]  /*0e80*/  LOP3.LUT R46, R18, 0xf000f0, RZ, 0xc0, !PT ;  /* 0x00f000f0122e7812 */ /* 0x000fe400078ec0ff */
[----:B------:R-:W-:-:S02]  /*0e90*/  SHF.R.U32.HI R26, RZ, 0x8, R18 ;  /* 0x00000008ff1a7819 */ /* 0x000fc40000011612 */
[----:B------:R-:W-:Y:S02]  /*0ea0*/  SHF.R.U32.HI R16, RZ, 0x8, R16 ;  /* 0x00000008ff107819 */ /* 0x000fe40000011610 */
[C---:B------:R-:W-:Y:S02]  /*0eb0*/  LOP3.LUT R18, R19.reuse, 0xf000f, RZ, 0xc0, !PT ;  /* 0x000f000f13127812 */ /* 0x040fe400078ec0ff */
[----:B------:R-:W-:Y:S02]  /*0ec0*/  LOP3.LUT R48, R19, 0xf000f0, RZ, 0xc0, !PT ;  /* 0x00f000f013307812 */ /* 0x000fe400078ec0ff */
        /* <DEDUP_REMOVED lines=15> */
[----:B------:R-:W-:Y:S01]  /*0fc0*/  UPRMT UR5, UR6, 0x8880, URZ ;  /* 0x0000888006057896 */ /* 0x000fe200080000ff */
[----:B------:R-:W-:Y:S01]  /*0fd0*/  I2F.F16 R12, -0x40 ;  /* 0xffffffc0000c7906 */ /* 0x000fe20000200c00 */
[----:B------:R-:W-:Y:S02]  /*0fe0*/  IADD3 R15, PT, PT, R15, 0x1, RZ ;  /* 0x000000010f0f7810 */ /* 0x000fe40007ffe0ff */
[----:B------:R-:W-:Y:S01]  /*0ff0*/  UISETP.NE.AND UP0, UPT, UR5, URZ, UPT ;  /* 0x000000ff0500728c */ /* 0x000fe2000bf05270 */
[----:B------:R-:W-:-:S03]  /*1000*/  MOV R11, R0 ;  /* 0x00000000000b7202 */ /* 0x000fc60000000f00 */
[----:B------:R-:W-:Y:S01]  /*1010*/  USEL UR5, URZ, 0x1, UP0 ;  /* 0x00000001ff057887 */ /* 0x000fe20008000000 */
[----:B--2---:R-:W-:-:S04]  /*1020*/  SHF.R.U32.HI R6, RZ, R29, R2 ;  /* 0x0000001dff067219 */ /* 0x004fc80000011602 */
[----:B------:R-:W-:Y:S02]  /*1030*/  LOP3.LUT R2, R6, 0xf, RZ, 0xc0, !PT ;  /* 0x0000000f06027812 */ /* 0x000fe400078ec0ff */
[--C-:B------:R-:W-:Y:S02]  /*1040*/  SHF.R.U32.HI R3, RZ, 0x4, R6.reuse ;  /* 0x00000004ff037819 */ /* 0x100fe40000011606 */
[----:B------:R-:W-:Y:S02]  /*1050*/  IADD3 R8, PT, PT, R2, UR5, RZ ;  /* 0x0000000502087c10 */ /* 0x000fe4000fffe0ff */
[--C-:B------:R-:W-:Y:S02]  /*1060*/  SHF.R.U32.HI R2, RZ, 0x8, R6.reuse ;  /* 0x00000008ff027819 */ /* 0x100fe40000011606 */
[----:B------:R-:W-:Y:S01]  /*1070*/  SHF.R.U32.HI R6, RZ, 0xc, R6 ;  /* 0x0000000cff067819 */ /* 0x000fe20000011606 */
[----:B0-----:R-:W0:Y:S01]  /*1080*/  I2F.F16 R4, R8 ;  /* 0x0000000800047306 */ /* 0x001e220000200c00 */
[----:B------:R-:W-:-:S02]  /*1090*/  LOP3.LUT R3, R3, 0xf, RZ, 0xc0, !PT ;  /* 0x0000000f03037812 */ /* 0x000fc400078ec0ff */
[----:B------:R-:W-:Y:S02]  /*10a0*/  LOP3.LUT R2, R2, 0xf, RZ, 0xc0, !PT ;  /* 0x0000000f02027812 */ /* 0x000fe400078ec0ff */
[----:B------:R-:W-:Y:S02]  /*10b0*/  LOP3.LUT R6, R6, 0xf, RZ, 0xc0, !PT ;  /* 0x0000000f06067812 */ /* 0x000fe400078ec0ff */
[----:B------:R-:W-:Y:S02]  /*10c0*/  IADD3 R19, PT, PT, R3, UR5, RZ ;  /* 0x0000000503137c10 */ /* 0x000fe4000fffe0ff */
[----:B------:R-:W-:Y:S02]  /*10d0*/  IADD3 R50, PT, PT, R2, UR5, RZ ;  /* 0x0000000502327c10 */ /* 0x000fe4000fffe0ff */
[----:B------:R-:W-:Y:S01]  /*10e0*/  IADD3 R52, PT, PT, R6, UR5, RZ ;  /* 0x0000000506347c10 */ /* 0x000fe2000fffe0ff */
[----:B------:R-:W1:Y:S01]  /*10f0*/  I2F.F16 R5, R19 ;  /* 0x0000001300057306 */ /* 0x000e620000200c00 */
[----:B------:R-:W-:Y:S01]  /*1100*/  IADD3 R2, PT, PT, R8, 0xe400, RZ ;  /* 0x0000e40008027810 */ /* 0x000fe20007ffe0ff */
[----:B0-----:R-:W-:Y:S01]  /*1110*/  HADD2 R3, R12.H0_H0, -R4.H0_H0 ;  /* 0xa00000040c037230 */ /* 0x001fe20000000800 */
[----:B------:R-:W-:Y:S01]  /*1120*/  IADD3 R4, PT, PT, R19, 0xe400, RZ ;  /* 0x0000e40013047810 */ /* 0x000fe20007ffe0ff */
[--C-:B----4-:R-:W-:Y:S01]  /*1130*/  HADD2.F32 R14, -RZ, R10.reuse.H0_H0 ;  /* 0x2000000aff0e7230 */ /* 0x110fe20000004100 */
[----:B------:R-:W-:Y:S01]  /*1140*/  IADD3 R6, PT, PT, R50, 0xe400, RZ ;  /* 0x0000e40032067810 */ /* 0x000fe20007ffe0ff */
[----:B------:R-:W-:-:S02]  /*1150*/  HADD2.F32 R10, -RZ, R10.H1_H1 ;  /* 0x3000000aff0a7230 */ /* 0x000fc40000004100 */
[----:B------:R-:W0:Y:S01]  /*1160*/  I2F.F16 R7, R50 ;  /* 0x0000003200077306 */ /* 0x000e220000200c00 */
[----:B------:R-:W-:Y:S02]  /*1170*/  IADD3 R8, PT, PT, R52, 0xe400, RZ ;  /* 0x0000e40034087810 */ /* 0x000fe40007ffe0ff */
[----:B------:R-:W-:Y:S02]  /*1180*/  PRMT R2, R2, 0x5410, R2 ;  /* 0x0000541002027816 */ /* 0x000fe40000000002 */
[----:B------:R-:W-:Y:S01]  /*1190*/  PRMT R4, R4, 0x5410, R4 ;  /* 0x0000541004047816 */ /* 0x000fe20000000004 */
[C---:B-1----:R-:W-:Y:S02]  /*11a0*/  HADD2 R5, R12.reuse.H0_H0, -R5.H0_H0 ;  /* 0xa00000050c057230 */ /* 0x042fe40000000800 */
[----:B------:R-:W1:Y:S01]  /*11b0*/  I2F.F16 R9, R52 ;  /* 0x0000003400097306 */ /* 0x000e620000200c00 */
[----:B------:R-:W-:Y:S02]  /*11c0*/  PRMT R6, R6, 0x5410, R6 ;  /* 0x0000541006067816 */ /* 0x000fe40000000006 */
[----:B------:R-:W-:Y:S01]  /*11d0*/  PRMT R8, R8, 0x5410, R8 ;  /* 0x0000541008087816 */ /* 0x000fe20000000008 */
[----:B0-----:R-:W-:-:S02]  /*11e0*/  HADD2 R7, R12.H0_H0, -R7.H0_H0 ;  /* 0xa00000070c077230 */ /* 0x001fc40000000800 */
[----:B-1----:R-:W-:Y:S02]  /*11f0*/  HADD2 R9, R12.H0_H0, -R9.H0_H0 ;  /* 0xa00000090c097230 */ /* 0x002fe40000000800 */
[--C-:B---3--:R-:W-:Y:S02]  /*1200*/  HADD2.F32 R12, -RZ, R13.reuse.H0_H0 ;  /* 0x2000000dff0c7230 */ /* 0x108fe40000004100 */
[----:B------:R-:W-:-:S07]  /*1210*/  HADD2.F32 R13, -RZ, R13.H1_H1 ;  /* 0x3000000dff0d7230 */ /* 0x000fce0000004100 */
.L_x_1454:
[----:B------:R-:W-:Y:S02]  /*1220*/  LOP3.LUT R58, R27, 0x64006400, RZ, 0xfc, !PT ;  /* 0x640064001b3a7812 */ /* 0x000fe400078efcff */
[----:B------:R-:W-:Y:S02]  /*1230*/  LOP3.LUT R27, R44, 0x64006400, RZ, 0xfc, !PT ;  /* 0x640064002c1b7812 */ /* 0x000fe400078efcff */
[----:B------:R-:W-:Y:S01]  /*1240*/  LOP3.LUT R19, R32, 0x64006400, RZ, 0xfc, !PT ;  /* 0x6400640020137812 */ /* 0x000fe200078efcff */
[----:B------:R-:W-:Y:S01]  /*1250*/  HFMA2 R58, R58, 0.0625, 0.0625, R3 ;  /* 0x2c002c003a3a7831 */ /* 0x000fe20000000003 */
        /* <DEDUP_REMOVED lines=9> */
[----:B------:R-:W-:-:S02]  /*12f0*/  HFMA2 R61, R42, 0.0625, 0.0625, R5 ;  /* 0x2c002c002a3d7831 */ /* 0x000fc40000000005 */
[-C--:B------:R-:W-:Y:S02]  /*1300*/  HFMA2 R17, R64, R20.reuse, RZ ;  /* 0x0000001440117231 */ /* 0x080fe400000000ff */
[-C--:B------:R-:W-:Y:S02]  /*1310*/  HFMA2 R18, R32, R20.reuse, RZ.H0_H0 ;  /* 0x0000001420127231 */ /* 0x080fe400000400ff */
[----:B------:R-:W-:Y:S02]  /*1320*/  HFMA2 R60, R46, 0.0625, 0.0625, R7 ;  /* 0x2c002c002e3c7831 */ /* 0x000fe40000000007 */
[-C--:B------:R-:W-:Y:S02]  /*1330*/  HFMA2 R19, R62, R20.reuse, RZ.H0_H0 ;  /* 0x000000143e137231 */ /* 0x080fe400000400ff */
[----:B------:R-:W-:Y:S02]  /*1340*/  HFMA2 R27, R63, R20, RZ ;  /* 0x000000143f1b7231 */ /* 0x000fe400000000ff */
[----:B------:R-:W-:-:S02]  /*1350*/  HFMA2 R59, R48, 0.0625, 0.0625, R9 ;  /* 0x2c002c00303b7831 */ /* 0x000fc40000000009 */
[-C--:B------:R-:W-:Y:S02]  /*1360*/  HFMA2 R17, R58, R21.reuse, R17 ;  /* 0x000000153a117231 */ /* 0x080fe40000000011 */
[-C--:B------:R-:W-:Y:S01]  /*1370*/  HFMA2 R20, R61, R21.reuse, R18 ;  /* 0x000000153d147231 */ /* 0x080fe20000000012 */
[C---:B------:R-:W-:Y:S01]  /*1380*/  LOP3.LUT R18, R16.reuse, 0xf000f, RZ, 0xc0, !PT ;  /* 0x000f000f10127812 */ /* 0x040fe200078ec0ff */
[-C--:B------:R-:W-:Y:S02]  /*1390*/  HFMA2 R27, R60, R21.reuse, R27 ;  /* 0x000000153c1b7231 */ /* 0x080fe4000000001b */
[----:B------:R-:W-:Y:S01]  /*13a0*/  HFMA2 R21, R59, R21, R19 ;  /* 0x000000153b157231 */ /* 0x000fe20000000013 */
[----:B------:R-:W-:Y:S02]  /*13b0*/  LOP3.LUT R16, R16, 0xf000f0, RZ, 0xc0, !PT ;  /* 0x00f000f010107812 */ /* 0x000fe400078ec0ff */
[----:B------:R-:W-:Y:S02]  /*13c0*/  LOP3.LUT R42, R25, 0xf000f, RZ, 0xc0, !PT ;  /* 0x000f000f192a7812 */ /* 0x000fe400078ec0ff */
[----:B------:R-:W-:-:S02]  /*13d0*/  LOP3.LUT R19, R18, 0x64006400, RZ, 0xfc, !PT ;  /* 0x6400640012137812 */ /* 0x000fc400078efcff */
[----:B------:R-:W-:Y:S02]  /*13e0*/  LOP3.LUT R65, R42, 0x64006400, RZ, 0xfc, !PT ;  /* 0x640064002a417812 */ /* 0x000fe400078efcff */
[----:B------:R-:W-:Y:S01]  /*13f0*/  LOP3.LUT R16, R16, 0x64006400, RZ, 0xfc, !PT ;  /* 0x6400640010107812 */ /* 0x000fe200078efcff */
[----:B------:R-:W-:Y:S01]  /*1400*/  HADD2 R42, R19, R2 ;  /* 0x00000002132a7230 */ /* 0x000fe20000000000 */
[----:B------:R-:W-:Y:S02]  /*1410*/  LOP3.LUT R44, R26, 0xf000f, RZ, 0xc0, !PT ;  /* 0x000f000f1a2c7812 */ /* 0x000fe400078ec0ff */
[----:B------:R-:W-:Y:S01]  /*1420*/  LOP3.LUT R46, R24, 0xf000f, RZ, 0xc0, !PT ;  /* 0x000f000f182e7812 */ /* 0x000fe200078ec0ff */
[----:B------:R-:W-:Y:S01]  /*1430*/  HFMA2 R52, R42, R22, R17 ;  /* 0x000000162a347231 */ /* 0x000fe20000000011 */
[----:B------:R-:W-:Y:S01]  /*1440*/  LOP3.LUT R67, R44, 0x64006400, RZ, 0xfc, !PT ;  /* 0x640064002c437812 */ /* 0x000fe200078efcff */
[----:B------:R-:W-:Y:S01]  /*1450*/  HFMA2 R50, R16, 0.0625, 0.0625, R3 ;  /* 0x2c002c0010327831 */ /* 0x000fe20000000003 */
[----:B------:R-:W-:Y:S01]  /*1460*/  LOP3.LUT R48, R46, 0x64006400, RZ, 0xfc, !PT ;  /* 0x640064002e307812 */ /* 0x000fe200078efcff */
[----:B------:R-:W0:Y:S01]  /*1470*/  LDS.128 R16, [UR4+0x100] ;  /* 0x00010004ff107984 */ /* 0x000e220008000c00 */
[----:B------:R-:W-:-:S02]  /*1480*/  HFMA2 R44, R65, 1, 1, R4 ;  /* 0x3c003c00412c7831 */ /* 0x000fc40000000004 */
[----:B------:R-:W-:Y:S01]  /*1490*/  HADD2 R46, R67, R6 ;  /* 0x00000006432e7230 */ /* 0x000fe20000000000 */
[----:B------:R-:W-:Y:S01]  /*14a0*/  LOP3.LUT R25, R25, 0xf000f0, RZ, 0xc0, !PT ;  /* 0x00f000f019197812 */ /* 0x000fe200078ec0ff */
[----:B------:R-:W-:Y:S02]  /*14b0*/  HFMA2 R48, R48, 1, 1, R8 ;  /* 0x3c003c0030307831 */ /* 0x000fe40000000008 */
[----:B------:R-:W-:Y:S02]  /*14c0*/  HFMA2 R52, R50, R23, R52 ;  /* 0x0000001732347231 */ /* 0x000fe40000000034 */
[-C--:B------:R-:W-:Y:S02]  /*14d0*/  HFMA2 R27, R46, R22.reuse, R27 ;  /* 0x000000162e1b7231 */ /* 0x080fe4000000001b */
[-C--:B------:R-:W-:Y:S01]  /*14e0*/  HFMA2 R20, R44, R22.reuse, R20 ;  /* 0x000000162c147231 */ /* 0x080fe20000000014 */
[----:B------:R-:W-:Y:S01]  /*14f0*/  LOP3.LUT R26, R26, 0xf000f0, RZ, 0xc0, !PT ;  /* 0x00f000f01a1a7812 */ /* 0x000fe200078ec0ff */
[----:B------:R-:W-:-:S02]  /*1500*/  HFMA2 R21, R48, R22, R21 ;  /* 0x0000001630157231 */ /* 0x000fc40000000015 */
[--C-:B------:R-:W-:Y:S01]  /*1510*/  HADD2.F32 R22, -RZ, R52.reuse.H0_H0 ;  /* 0x20000034ff167230 */ /* 0x100fe20000004100 */
[----:B------:R-:W-:Y:S01]  /*1520*/  LOP3.LUT R24, R24, 0xf000f0, RZ, 0xc0, !PT ;  /* 0x00f000f018187812 */ /* 0x000fe200078ec0ff */
[----:B------:R-:W-:Y:S01]  /*1530*/  HADD2.F32 R65, -RZ, R52.H1_H1 ;  /* 0x30000034ff417230 */ /* 0x000fe20000004100 */
[----:B------:R-:W-:Y:S02]  /*1540*/  LOP3.LUT R52, R25, 0x64006400, RZ, 0xfc, !PT ;  /* 0x6400640019347812 */ /* 0x000fe400078efcff */
[----:B------:R-:W-:Y:S02]  /*1550*/  LOP3.LUT R26, R26, 0x64006400, RZ, 0xfc, !PT ;  /* 0x640064001a1a7812 */ /* 0x000fe400078efcff */
[----:B------:R-:W-:Y:S01]  /*1560*/  LOP3.LUT R24, R24, 0x64006400, RZ, 0xfc, !PT ;  /* 0x6400640018187812 */ /* 0x000fe200078efcff */
[----:B------:R-:W-:Y:S02]  /*1570*/  HFMA2 R52, R52, 0.0625, 0.0625, R5 ;  /* 0x2c002c0034347831 */ /* 0x000fe40000000005 */
[----:B------:R-:W-:Y:S01]  /*1580*/  FADD.FTZ R22, R22, R65 ;  /* 0x0000004116167221 */ /* 0x000fe20000010000 */
[----:B------:R-:W-:-:S02]  /*1590*/  HFMA2 R54, R26, 0.0625, 0.0625, R7 ;  /* 0x2c002c001a367831 */ /* 0x000fc40000000007 */
[-C--:B------:R-:W-:Y:S02]  /*15a0*/  HFMA2 R20, R52, R23.reuse, R20 ;  /* 0x0000001734147231 */ /* 0x080fe40000000014 */
[----:B------:R-:W-:Y:S01]  /*15b0*/  FFMA.FTZ R49, R12, R22, R49 ;  /* 0x000000160c317223 */ /* 0x000fe20000010031 */
[-C--:B------:R-:W-:Y:S02]  /*15c0*/  HFMA2 R27, R54, R23.reuse, R27 ;  /* 0x00000017361b7231 */ /* 0x080fe4000000001b */
[----:B------:R-:W-:Y:S02]  /*15d0*/  HFMA2 R56, R24, 0.0625, 0.0625, R9 ;  /* 0x2c002c0018387831 */ /* 0x000fe40000000009 */
[--C-:B------:R-:W-:Y:S02]  /*15e0*/  HADD2.F32 R25, -RZ, R20.reuse.H0_H0 ;  /* 0x20000014ff197230 */ /* 0x100fe40000004100 */
[----:B------:R-:W-:Y:S02]  /*15f0*/  HADD2.F32 R20, -RZ, R20.H1_H1 ;  /* 0x30000014ff147230 */ /* 0x000fe40000004100 */
[----:B------:R-:W-:-:S02]  /*1600*/  HFMA2 R24, R56, R23, R21 ;  /* 0x0000001738187231 */ /* 0x000fc40000000015 */
[--C-:B------:R-:W-:Y:S02]  /*1610*/  HADD2.F32 R26, -RZ, R27.reuse.H0_H0 ;  /* 0x2000001bff1a7230 */ /* 0x100fe40000004100 */
[----:B------:R-:W-:Y:S02]  /*1620*/  HADD2.F32 R27, -RZ, R27.H1_H1 ;  /* 0x3000001bff1b7230 */ /* 0x000fe40000004100 */
[----:B------:R-:W-:-:S04]  /*1630*/  FADD.FTZ R20, R25, R20 ;  /* 0x0000001419147221 */ /* 0x000fc80000010000 */
[----:B------:R-:W-:Y:S01]  /*1640*/  FFMA.FTZ R38, R13, R20, R38 ;  /* 0x000000140d267223 */ /* 0x000fe20000010026 */
[----:B------:R-:W-:Y:S01]  /*1650*/  FADD.FTZ R26, R26, R27 ;  /* 0x0000001b1a1a7221 */ /* 0x000fe20000010000 */
[-C--:B0-----:R-:W-:Y:S02]  /*1660*/  HFMA2 R20, R64, R16.reuse, RZ ;  /* 0x0000001040147231 */ /* 0x081fe400000000ff */
[-C--:B------:R-:W-:Y:S02]  /*1670*/  HFMA2 R21, R32, R16.reuse, RZ.H0_H0 ;  /* 0x0000001020157231 */ /* 0x080fe400000400ff */
[-C--:B------:R-:W-:Y:S02]  /*1680*/  HFMA2 R22, R63, R16.reuse, RZ ;  /* 0x000000103f167231 */ /* 0x080fe400000000ff */
[----:B------:R-:W-:Y:S02]  /*1690*/  HFMA2 R23, R62, R16, RZ.H0_H0 ;  /* 0x000000103e177231 */ /* 0x000fe400000400ff */
[----:B------:R-:W-:-:S02]  /*16a0*/  HFMA2 R16, R58, R17, R20 ;  /* 0x000000113a107231 */ /* 0x000fc40000000014 */
[----:B------:R-:W-:Y:S01]  /*16b0*/  FFMA.FTZ R51, R14, R26, R51 ;  /* 0x0000001a0e337223 */ /* 0x000fe20000010033 */
        /* <DEDUP_REMOVED lines=8> */
[----:B------:R-:W-:Y:S02]  /*1740*/  HADD2.F32 R25, -RZ, R24.H0_H0 ;  /* 0x20000018ff197230 */ /* 0x000fe40000004100 */
[-C--:B------:R-:W-:Y:S02]  /*1750*/  HFMA2 R17, R52, R19.reuse, R26 ;  /* 0x0000001334117231 */ /* 0x080fe4000000001a */
[----:B------:R-:W-:Y:S02]  /*1760*/  HFMA2 R16, R54, R19, R27 ;  /* 0x0000001336107231 */ /* 0x000fe4000000001b */
[----:B------:R-:W-:Y:S01]  /*1770*/  HADD2.F32 R24, -RZ, R24.H1_H1 ;  /* 0x30000018ff187230 */ /* 0x000fe20000004100 */
[----:B------:R-:W0:Y:S01]  /*1780*/  LDS.128 R20, [UR4+0x200] ;  /* 0x00020004ff147984 */ /* 0x000e220008000c00 */
[----:B------:R-:W-:-:S02]  /*1790*/  HADD2.F32 R26, -RZ, R18.H0_H0 ;  /* 0x20000012ff1a7230 */ /* 0x000fc40000004100 */
[----:B------:R-:W-:Y:S02]  /*17a0*/  HFMA2 R19, R56, R19, R65 ;  /* 0x0000001338137231 */ /* 0x000fe40000000041 */
[----:B------:R-:W-:Y:S02]  /*17b0*/  HADD2.F32 R27, -RZ, R18.H1_H1 ;  /* 0x30000012ff1b7230 */ /* 0x000fe40000004100 */
[----:B------:R-:W-:Y:S01]  /*17c0*/  FADD.FTZ R18, R25, R24 ;  /* 0x0000001819127221 */ /* 0x000fe20000010000 */
[----:B------:R-:W-:Y:S02]  /*17d0*/  HADD2.F32 R25, -RZ, R17.H0_H0 ;  /* 0x20000011ff197230 */ /* 0x000fe40000004100 */
[----:B------:R-:W-:Y:S02]  /*17e0*/  HADD2.F32 R67, -RZ, R19.H0_H0 ;  /* 0x20000013ff437230 */ /* 0x000fe40000004100 */
[----:B------:R-:W-:Y:S01]  /*17f0*/  FADD.FTZ R24, R26, R27 ;  /* 0x0000001b1a187221 */ /* 0x000fe20000010000 */
[----:B------:R-:W-:-:S02]  /*1800*/  HADD2.F32 R26, -RZ, R17.H1_H1 ;  /* 0x30000011ff1a7230 */ /* 0x000fc40000004100 */
[----:B------:R-:W-:Y:S01]  /*1810*/  FFMA.FTZ R57, R10, R18, R57 ;  /* 0x000000120a397223 */ /* 0x000fe20000010039 */
[--C-:B------:R-:W-:Y:S02]  /*1820*/  HADD2.F32 R17, -RZ, R16.reuse.H0_H0 ;  /* 0x20000010ff117230 */ /* 0x100fe40000004100 */
[----:B------:R-:W-:Y:S01]  /*1830*/  FFMA.FTZ R53, R12, R24, R53 ;  /* 0x000000180c357223 */ /* 0x000fe20000010035 */
[----:B------:R-:W-:Y:S02]  /*1840*/  HADD2.F32 R16, -RZ, R16.H1_H1 ;  /* 0x30000010ff107230 */ /* 0x000fe40000004100 */
[----:B------:R-:W-:-:S04]  /*1850*/  FADD.FTZ R25, R25, R26 ;  /* 0x0000001a19197221 */ /* 0x000fc80000010000 */
[----:B------:R-:W-:Y:S01]  /*1860*/  FFMA.FTZ R40, R13, R25, R40 ;  /* 0x000000190d287223 */ /* 0x000fe20000010028 */
[----:B------:R-:W-:Y:S01]  /*1870*/  FADD.FTZ R16, R17, R16 ;  /* 0x0000001011107221 */ /* 0x000fe20000010000 */
[----:B------:R-:W1:Y:S03]  /*1880*/  LDS.128 R24, [UR4+0x300] ;  /* 0x00030004ff187984 */ /* 0x000e660008000c00 */
[----:B------:R-:W-:Y:S01]  /*1890*/  FFMA.FTZ R55, R14, R16, R55 ;  /* 0x000000100e377223 */ /* 0x000fe20000010037 */
[----:B------:R-:W-:-:S05]  /*18a0*/  HADD2.F32 R16, -RZ, R19.H1_H1 ;  /* 0x30000013ff107230 */ /* 0x000fca0000004100 */
        /* <DEDUP_REMOVED lines=9> */
[-C--:B-1----:R-:W-:Y:S02]  /*1940*/  HFMA2 R17, R32, R24.reuse, RZ.H0_H0 ;  /* 0x0000001820117231 */ /* 0x082fe400000400ff */
[-C--:B------:R-:W-:Y:S01]  /*1950*/  HFMA2 R64, R64, R24.reuse, RZ ;  /* 0x0000001840407231 */ /* 0x080fe200000000ff */
[----:B------:R-:W0:Y:S01]  /*1960*/  LDC R32, c[0x0][0x3ac] ;  /* 0x0000eb00ff207b82 */ /* 0x000e220000000800 */
[-C--:B------:R-:W-:Y:S02]  /*1970*/  HFMA2 R16, R63, R24.reuse, RZ ;  /* 0x000000183f107231 */ /* 0x080fe400000000ff */
[----:B------:R-:W-:-:S02]  /*1980*/  HFMA2 R24, R62, R24, RZ.H0_H0 ;  /* 0x000000183e187231 */ /* 0x000fc400000400ff */
        /* <DEDUP_REMOVED lines=27> */
[----:B------:R-:W-:Y:S01]  /*1b40*/  FADD.FTZ R21, R21, R22 ;  /* 0x0000001615157221 */ /* 0x000fe20000010000 */
[----:B------:R-:W-:Y:S01]  /*1b50*/  FFMA.FTZ R47, R12, R20, R47 ;  /* 0x000000140c2f7223 */ /* 0x000fe2000001002f */
[-C--:B------:R-:W-:Y:S02]  /*1b60*/  HFMA2 R60, R54, R27.reuse, R60 ;  /* 0x0000001b363c7231 */ /* 0x080fe4000000003c */
[----:B------:R-:W-:Y:S02]  /*1b70*/  HFMA2 R61, R52, R27, R61 ;  /* 0x0000001b343d7231 */ /* 0x000fe4000000003d */
[----:B------:R-:W-:Y:S01]  /*1b80*/  FADD.FTZ R23, R23, R64 ;  /* 0x0000004017177221 */ /* 0x000fe20000010000 */
[----:B------:R-:W-:Y:S01]  /*1b90*/  FFMA.FTZ R36, R13, R21, R36 ;  /* 0x000000150d247223 */ /* 0x000fe20000010024 */
[----:B------:R-:W-:-:S02]  /*1ba0*/  HADD2.F32 R24, -RZ, R58.H0_H0 ;  /* 0x2000003aff187230 */ /* 0x000fc40000004100 */
[----:B------:R-:W-:Y:S01]  /*1bb0*/  FFMA.FTZ R35, R10, R67, R35 ;  /* 0x000000430a237223 */ /* 0x000fe20000010023 */
[----:B------:R-:W-:Y:S01]  /*1bc0*/  FFMA.FTZ R43, R14, R23, R43 ;  /* 0x000000170e2b7223 */ /* 0x000fe2000001002b */
[----:B------:R-:W-:Y:S01]  /*1bd0*/  HADD2.F32 R27, -RZ, R58.H1_H1 ;  /* 0x3000003aff1b7230 */ /* 0x000fe20000004100 */
[----:B------:R-:W1:Y:S01]  /*1be0*/  LDS.128 R20, [UR4+0x10] ;  /* 0x00001004ff147984 */ /* 0x000e620008000c00 */
[--C-:B------:R-:W-:Y:S02]  /*1bf0*/  HADD2.F32 R44, -RZ, R56.reuse.H0_H0 ;  /* 0x20000038ff2c7230 */ /* 0x100fe40000004100 */
[----:B------:R-:W-:Y:S02]  /*1c00*/  HADD2.F32 R65, -RZ, R56.H1_H1 ;  /* 0x30000038ff417230 */ /* 0x000fe40000004100 */
[----:B------:R-:W-:Y:S01]  /*1c10*/  FADD.FTZ R24, R24, R27 ;  /* 0x0000001b18187221 */ /* 0x000fe20000010000 */
[--C-:B------:R-:W-:Y:S02]  /*1c20*/  HADD2.F32 R42, -RZ, R60.reuse.H0_H0 ;  /* 0x2000003cff2a7230 */ /* 0x100fe40000004100 */
[----:B------:R-:W-:-:S02]  /*1c30*/  HADD2.F32 R59, -RZ, R60.H1_H1 ;  /* 0x3000003cff3b7230 */ /* 0x000fc40000004100 */
[----:B------:R-:W-:Y:S01]  /*1c40*/  FADD.FTZ R44, R44, R65 ;  /* 0x000000412c2c7221 */ /* 0x000fe20000010000 */
[--C-:B------:R-:W-:Y:S02]  /*1c50*/  HADD2.F32 R26, -RZ, R61.reuse.H0_H0 ;  /* 0x2000003dff1a7230 */ /* 0x100fe40000004100 */
[----:B------:R-:W-:Y:S01]  /*1c60*/  FFMA.FTZ R45, R12, R24, R45 ;  /* 0x000000180c2d7223 */ /* 0x000fe2000001002d */
[--C-:B------:R-:W-:Y:S02]  /*1c70*/  HADD2.F32 R25, -RZ, R66.reuse.H0_H0 ;  /* 0x20000042ff197230 */ /* 0x100fe40000004100 */
[----:B------:R-:W-:Y:S01]  /*1c80*/  FADD.FTZ R42, R42, R59 ;  /* 0x0000003b2a2a7221 */ /* 0x000fe20000010000 */
[----:B------:R-:W-:Y:S02]  /*1c90*/  HADD2.F32 R61, -RZ, R61.H1_H1 ;  /* 0x3000003dff3d7230 */ /* 0x000fe40000004100 */
[----:B------:R-:W-:Y:S01]  /*1ca0*/  FFMA.FTZ R69, R10, R44, R41 ;  /* 0x0000002c0a457223 */ /* 0x000fe20000010029 */
[----:B------:R-:W-:-:S02]  /*1cb0*/  HADD2.F32 R66, -RZ, R66.H1_H1 ;  /* 0x30000042ff427230 */ /* 0x000fc40000004100 */
[----:B------:R-:W-:Y:S01]  /*1cc0*/  FFMA.FTZ R67, R14, R42, R39 ;  /* 0x0000002a0e437223 */ /* 0x000fe20000010027 */
[----:B0-----:R-:W-:-:S04]  /*1cd0*/  IMAD.WIDE R62, R32, 0x4, R62 ;  /* 0x00000004203e7825 */ /* 0x001fc800078e023e */
[----:B------:R-:W-:Y:S01]  /*1ce0*/  FADD.FTZ R26, R26, R61 ;  /* 0x0000003d1a1a7221 */ /* 0x000fe20000010000 */
[----:B------:R-:W-:-:S03]  /*1cf0*/  FADD.FTZ R25, R25, R66 ;  /* 0x0000004219197221 */ /* 0x000fc60000010000 */
[----:B------:R-:W-:Y:S01]  /*1d00*/  FFMA.FTZ R34, R13, R26, R34 ;  /* 0x0000001a0d227223 */ /* 0x000fe20000010022 */
[----:B------:R-:W-:Y:S01]  /*1d10*/  FFMA.FTZ R37, R10, R25, R37 ;  /* 0x000000190a257223 */ /* 0x000fe20000010025 */
[----:B--2---:R-:W-:Y:S02]  /*1d20*/  LOP3.LUT R27, R17, 0xf000f, RZ, 0xc0, !PT ;  /* 0x000f000f111b7812 */ /* 0x004fe400078ec0ff */
[----:B------:R-:W-:Y:S02]  /*1d30*/  LOP3.LUT R24, R16, 0xf000f, RZ, 0xc0, !PT ;  /* 0x000f000f10187812 */ /* 0x000fe400078ec0ff */
[----:B------:R-:W-:Y:S02]  /*1d40*/  LOP3.LUT R41, R18, 0xf000f, RZ, 0xc0, !PT ;  /* 0x000f000f12297812 */ /* 0x000fe400078ec0ff */
[----:B------:R-:W-:Y:S02]  /*1d50*/  LOP3.LUT R44, R19, 0xf000f, RZ, 0xc0, !PT ;  /* 0x000f000f132c7812 */ /* 0x000fe400078ec0ff */
[----:B------:R-:W-:-:S02]  /*1d60*/  LOP3.LUT R39, R17, 0xf000f0, RZ, 0xc0, !PT ;  /* 0x00f000f011277812 */ /* 0x000fc400078ec0ff */
[----:B------:R-:W-:Y:S02]  /*1d70*/  LOP3.LUT R46, R19, 0xf000f0, RZ, 0xc0, !PT ;  /* 0x00f000f0132e7812 */ /* 0x000fe400078ec0ff */
[----:B------:R-:W-:Y:S02]  /*1d80*/  SHF.R.U32.HI R17, RZ, 0x8, R17 ;  /* 0x00000008ff117819 */ /* 0x000fe40000011611 */
[----:B------:R-:W-:Y:S02]  /*1d90*/  LOP3.LUT R27, R27, 0x64006400, RZ, 0xfc, !PT ;  /* 0x640064001b1b7812 */ /* 0x000fe400078efcff */
[----:B------:R-:W-:Y:S02]  /*1da0*/  LOP3.LUT R26, R16, 0xf000f0, RZ, 0xc0, !PT ;  /* 0x00f000f0101a7812 */ /* 0x000fe400078ec0ff */
[----:B------:R-:W-:Y:S01]  /*1db0*/  LOP3.LUT R42, R18, 0xf000f0, RZ, 0xc0, !PT ;  /* 0x00f000f0122a7812 */ /* 0x000fe200078ec0ff */
[----:B------:R-:W-:Y:S01]  /*1dc0*/  HADD2 R61, R27, R4 ;  /* 0x000000041b3d7230 */ /* 0x000fe20000000000 */
[----:B------:R-:W-:-:S02]  /*1dd0*/  LOP3.LUT R25, R24, 0x64006400, RZ, 0xfc, !PT ;  /* 0x6400640018197812 */ /* 0x000fc400078efcff */
[----:B------:R-:W-:Y:S02]  /*1de0*/  LOP3.LUT R59, R41, 0x64006400, RZ, 0xfc, !PT ;  /* 0x64006400293b7812 */ /* 0x000fe400078efcff */
[----:B------:R-:W-:Y:S01]  /*1df0*/  LOP3.LUT R65, R44, 0x64006400, RZ, 0xfc, !PT ;  /* 0x640064002c417812 */ /* 0x000fe200078efcff */
[----:B------:R-:W-:Y:S01]  /*1e00*/  HFMA2 R60, R25, 1, 1, R2 ;  /* 0x3c003c00193c7831 */ /* 0x000fe20000000002 */
[----:B------:R-:W-:Y:S01]  /*1e10*/  LOP3.LUT R24, R39, 0x64006400, RZ, 0xfc, !PT ;  /* 0x6400640027187812 */ /* 0x000fe200078efcff */
[----:B------:R-:W-:Y:S01]  /*1e20*/  HFMA2 R64, R59, 1, 1, R6 ;  /* 0x3c003c003b407831 */ /* 0x000fe20000000006 */
[----:B------:R-:W-:Y:S01]  /*1e30*/  LOP3.LUT R44, R46, 0x64006400, RZ, 0xfc, !PT ;  /* 0x640064002e2c7812 */ /* 0x000fe200078efcff */
[----:B------:R-:W-:Y:S01]  /*1e40*/  HADD2 R65, R65, R8 ;  /* 0x0000000841417230 */ /* 0x000fe20000000000 */
[----:B------:R-:W-:Y:S01]  /*1e50*/  SHF.R.U32.HI R18, RZ, 0x8, R18 ;  /* 0x00000008ff127819 */ /* 0x000fe20000011612 */
[----:B------:R-:W-:Y:S01]  /*1e60*/  HFMA2 R41, R24, 0.0625, 0.0625, R5 ;  /* 0x2c002c0018297831 */ /* 0x000fe20000000005 */
[----:B------:R-:W-:Y:S01]  /*1e70*/  LOP3.LUT R46, R17, 0xf000f, RZ, 0xc0, !PT ;  /* 0x000f000f112e7812 */ /* 0x000fe200078ec0ff */
[-C--:B-1----:R-:W-:Y:S01]  /*1e80*/  HFMA2 R24, R61, R20.reuse, RZ.H0_H0 ;  /* 0x000000143d187231 */ /* 0x082fe200000400ff */
[----:B------:R-:W-:Y:S01]  /*1e90*/  LOP3.LUT R26, R26, 0x64006400, RZ, 0xfc, !PT ;  /* 0x640064001a1a7812 */ /* 0x000fe200078efcff */
[----:B------:R-:W-:Y:S01]  /*1ea0*/  HFMA2 R44, R44, 0.0625, 0.0625, R9 ;  /* 0x2c002c002c2c7831 */ /* 0x000fe20000000009 */
[----:B------:R-:W-:Y:S01]  /*1eb0*/  LOP3.LUT R42, R42, 0x64006400, RZ, 0xfc, !PT ;  /* 0x640064002a2a7812 */ /* 0x000fe200078efcff */
[-C--:B------:R-:W-:Y:S01]  /*1ec0*/  HFMA2 R27, R60, R20.reuse, RZ ;  /* 0x000000143c1b7231 */ /* 0x080fe200000000ff */
[----:B------:R-:W-:Y:S01]  /*1ed0*/  SHF.R.U32.HI R16, RZ, 0x8, R16 ;  /* 0x00000008ff107819 */ /* 0x000fe20000011610 */
[----:B------:R-:W-:Y:S01]  /*1ee0*/  HFMA2 R39, R26, 0.0625, 0.0625, R3 ;  /* 0x2c002c001a277831 */ /* 0x000fe20000000003 */
[----:B------:R-:W-:Y:S01]  /*1ef0*/  LOP3.LUT R48, R18, 0xf000f, RZ, 0xc0, !PT ;  /* 0x000f000f12307812 */ /* 0x000fe200078ec0ff */
[----:B------:R-:W-:Y:S01]  /*1f00*/  HFMA2 R42, R42, 0.0625, 0.0625, R7 ;  /* 0x2c002c002a2a7831 */ /* 0x000fe20000000007 */
[----:B------:R-:W-:Y:S01]  /*1f10*/  LOP3.LUT R59, R46, 0x64006400, RZ, 0xfc, !PT ;  /* 0x640064002e3b7812 */ /* 0x000fe200078efcff */
[----:B------:R-:W-:-:S02]  /*1f20*/  HFMA2 R25, R64, R20, RZ ;  /* 0x0000001440197231 */ /* 0x000fc400000000ff */
[----:B------:R-:W-:Y:S01]  /*1f30*/  HFMA2 R26, R65, R20, RZ.H0_H0 ;  /* 0x00000014411a7231 */ /* 0x000fe200000400ff */
[----:B------:R-:W-:Y:S01]  /*1f40*/  LOP3.LUT R20, R16, 0xf000f, RZ, 0xc0, !PT ;  /* 0x000f000f10147812 */ /* 0x000fe200078ec0ff */
[-C--:B------:R-:W-:Y:S01]  /*1f50*/  HFMA2 R24, R41, R21.reuse, R24 ;  /* 0x0000001529187231 */ /* 0x080fe20000000018 */
[----:B------:R-:W-:Y:S01]  /*1f60*/  LOP3.LUT R50, R48, 0x64006400, RZ, 0xfc, !PT ;  /* 0x6400640030327812 */ /* 0x000fe200078efcff */
[----:B------:R-:W-:Y:S01]  /*1f70*/  HFMA2 R48, R59, 1, 1, R4 ;  /* 0x3c003c003b307831 */ /* 0x000fe20000000004 */
[----:B------:R-:W-:Y:S01]  /*1f80*/  SHF.R.U32.HI R19, RZ, 0x8, R19 ;  /* 0x00000008ff137819 */ /* 0x000fe20000011613 */
        /* <DEDUP_REMOVED lines=8> */
[----:B------:R-:W-:Y:S01]  /*2010*/  HFMA2 R20, R48, R22, R24 ;  /* 0x0000001630147231 */ /* 0x000fe20000000018 */
[----:B------:R-:W-:-:S02]  /*2020*/  LOP3.LUT R52, R19, 0xf000f, RZ, 0xc0, !PT ;  /* 0x000f000f13347812 */ /* 0x000fc400078ec0ff */
[----:B------:R-:W-:Y:S01]  /*2030*/  LOP3.LUT R24, R19, 0xf000f0, RZ, 0xc0, !PT ;  /* 0x00f000f013187812 */ /* 0x000fe200078ec0ff */
[----:B------:R-:W-:Y:S01]  /*2040*/  HADD2 R46, R21, R2 ;  /* 0x00000002152e7230 */ /* 0x000fe20000000000 */
[----:B------:R-:W-:Y:S01]  /*2050*/  LOP3.LUT R54, R16, 0x64006400, RZ, 0xfc, !PT ;  /* 0x6400640010367812 */ /* 0x000fe200078efcff */
[-C--:B------:R-:W-:Y:S01]  /*2060*/  HFMA2 R21, R50, R22.reuse, R25 ;  /* 0x0000001632157231 */ /* 0x080fe20000000019 */
[----:B------:R-:W-:Y:S01]  /*2070*/  LOP3.LUT R56, R17, 0x64006400, RZ, 0xfc, !PT ;  /* 0x6400640011387812 */ /* 0x000fe200078efcff */
[----:B------:R-:W-:Y:S01]  /*2080*/  HFMA2 R27, R46, R22, R27 ;  /* 0x000000162e1b7231 */ /* 0x000fe2000000001b */
[----:B------:R-:W-:Y:S01]  /*2090*/  LOP3.LUT R58, R18, 0x64006400, RZ, 0xfc, !PT ;  /* 0x64006400123a7812 */ /* 0x000fe200078efcff */
[----:B------:R-:W-:Y:S01]  /*20a0*/  HFMA2 R54, R54, 0.0625, 0.0625, R3 ;  /* 0x2c002c0036367831 */ /* 0x000fe20000000003 */
[----:B------:R-:W0:Y:S01]  /*20b0*/  LDS.128 R16, [UR4+0x110] ;  /* 0x00011004ff107984 */ /* 0x000e220008000c00 */
[----:B------:R-:W-:Y:S01]  /*20c0*/  LOP3.LUT R52, R52, 0x64006400, RZ, 0xfc, !PT ;  /* 0x6400640034347812 */ /* 0x000fe200078efcff */
[----:B------:R-:W-:Y:S01]  /*20d0*/  HFMA2 R56, R56, 0.0625, 0.0625, R5 ;  /* 0x2c002c0038387831 */ /* 0x000fe20000000005 */
[----:B------:R-:W-:Y:S01]  /*20e0*/  LOP3.LUT R24, R24, 0x64006400, RZ, 0xfc, !PT ;  /* 0x6400640018187812 */ /* 0x000fe200078efcff */
[----:B------:R-:W-:-:S02]  /*20f0*/  HFMA2 R58, R58, 0.0625, 0.0625, R7 ;  /* 0x2c002c003a3a7831 */ /* 0x000fc40000000007 */
[----:B------:R-:W-:Y:S02]  /*2100*/  HFMA2 R52, R52, 1, 1, R8 ;  /* 0x3c003c0034347831 */ /* 0x000fe40000000008 */
[----:B------:R-:W-:Y:S02]  /*2110*/  HFMA2 R59, R24, 0.0625, 0.0625, R9 ;  /* 0x2c002c00183b7831 */ /* 0x000fe40000000009 */
[-C--:B------:R-:W-:Y:S02]  /*2120*/  HFMA2 R27, R54, R23.reuse, R27 ;  /* 0x00000017361b7231 */ /* 0x080fe4000000001b */
[----:B------:R-:W-:Y:S02]  /*2130*/  HFMA2 R22, R52, R22, R26 ;  /* 0x0000001634167231 */ /* 0x000fe4000000001a */
[-C--:B------:R-:W-:Y:S02]  /*2140*/  HFMA2 R21, R58, R23.reuse, R21 ;  /* 0x000000173a157231 */ /* 0x080fe40000000015 */
[----:B------:R-:W-:-:S02]  /*2150*/  HFMA2 R24, R56, R23, R20 ;  /* 0x0000001738187231 */ /* 0x000fc40000000014 */
[----:B------:R-:W-:Y:S02]  /*2160*/  HFMA2 R22, R59, R23, R22 ;  /* 0x000000173b167231 */ /* 0x000fe40000000016 */
[--C-:B------:R-:W-:Y:S02]  /*2170*/  HADD2.F32 R20, -RZ, R27.reuse.H0_H0 ;  /* 0x2000001bff147230 */ /* 0x100fe40000004100 */
[--C-:B------:R-:W-:Y:S02]  /*2180*/  HADD2.F32 R23, -RZ, R24.reuse.H0_H0 ;  /* 0x20000018ff177230 */ /* 0x100fe40000004100 */
[----:B------:R-:W-:Y:S02]  /*2190*/  HADD2.F32 R24, -RZ, R24.H1_H1 ;  /* 0x30000018ff187230 */ /* 0x000fe40000004100 */
[----:B------:R-:W-:Y:S02]  /*21a0*/  HADD2.F32 R25, -RZ, R22.H0_H0 ;  /* 0x20000016ff197230 */ /* 0x000fe40000004100 */
[----:B------:R-:W-:-:S02]  /*21b0*/  HADD2.F32 R27, -RZ, R27.H1_H1 ;  /* 0x3000001bff1b7230 */ /* 0x000fc40000004100 */
[----:B------:R-:W-:Y:S01]  /*21c0*/  FADD.FTZ R23, R23, R24 ;  /* 0x0000001817177221 */ /* 0x000fe20000010000 */
[--C-:B------:R-:W-:Y:S02]  /*21d0*/  HADD2.F32 R24, -RZ, R21.reuse.H0_H0 ;  /* 0x20000015ff187230 */ /* 0x100fe40000004100 */
[----:B------:R-:W-:Y:S02]  /*21e0*/  HADD2.F32 R21, -RZ, R21.H1_H1 ;  /* 0x30000015ff157230 */ /* 0x000fe40000004100 */
[----:B------:R-:W-:Y:S01]  /*21f0*/  FADD.FTZ R20, R20, R27 ;  /* 0x0000001b14147221 */ /* 0x000fe20000010000 */
[----:B------:R-:W-:Y:S02]  /*2200*/  HADD2.F32 R22, -RZ, R22.H1_H1 ;  /* 0x30000016ff167230 */ /* 0x000fe40000004100 */
[----:B------:R-:W-:Y:S01]  /*2210*/  FFMA.FTZ R38, R13, R23, R38 ;  /* 0x000000170d267223 */ /* 0x000fe20000010026 */
[----:B------:R-:W-:Y:S01]  /*2220*/  FADD.FTZ R21, R24, R21 ;  /* 0x0000001518157221 */ /* 0x000fe20000010000 */
[----:B------:R-:W-:Y:S01]  /*2230*/  FFMA.FTZ R49, R12, R20, R49 ;  /* 0x000000140c317223 */ /* 0x000fe20000010031 */
        /* <DEDUP_REMOVED lines=34> */
[----:B------:R-:W-:Y:S02]  /*2460*/  FFMA.FTZ R55, R14, R24, R55 ;  /* 0x000000180e377223 */ /* 0x000fe40000010037 */
[----:B------:R-:W1:Y:S01]  /*2470*/  LDS.128 R24, [UR4+0x310] ;  /* 0x00031004ff187984 */ /* 0x000e620008000c00 */
        /* <DEDUP_REMOVED lines=9> */
[----:B------:R0:W2:Y:S01]  /*2510*/  LDG.E.128.CONSTANT R16, desc[UR8][R62.64] ;  /* 0x000000083e107981 */ /* 0x0000a2000c1e9d00 */
[-C--:B------:R-:W-:Y:S02]  /*2520*/  HFMA2 R68, R48, R22.reuse, R68 ;  /* 0x0000001630447231 */ /* 0x080fe40000000044 */
[----:B------:R-:W-:-:S02]  /*2530*/  HFMA2 R66, R46, R22, R66 ;  /* 0x000000162e427231 */ /* 0x000fc40000000042 */
[-C--:B------:R-:W-:Y:S02]  /*2540*/  HFMA2 R68, R56, R23.reuse, R68 ;  /* 0x0000001738447231 */ /* 0x080fe40000000044 */
[-C--:B------:R-:W-:Y:S02]  /*2550*/  HFMA2 R20, R50, R22.reuse, R20 ;  /* 0x0000001632147231 */ /* 0x080fe40000000014 */
[----:B------:R-:W-:Y:S02]  /*2560*/  HFMA2 R21, R52, R22, R21 ;  /* 0x0000001634157231 */ /* 0x000fe40000000015 */
[-C--:B------:R-:W-:Y:S02]  /*2570*/  HFMA2 R66, R54, R23.reuse, R66 ;  /* 0x0000001736427231 */ /* 0x080fe40000000042 */
[----:B------:R-:W-:Y:S02]  /*2580*/  HADD2.F32 R22, -RZ, R68.H0_H0 ;  /* 0x20000044ff167230 */ /* 0x000fe40000004100 */
[----:B------:R-:W-:-:S02]  /*2590*/  HFMA2 R20, R58, R23, R20 ;  /* 0x000000173a147231 */ /* 0x000fc40000000014 */
[----:B------:R-:W-:Y:S02]  /*25a0*/  HFMA2 R23, R59, R23, R21 ;  /* 0x000000173b177231 */ /* 0x000fe40000000015 */
[----:B------:R-:W-:Y:S02]  /*25b0*/  HADD2.F32 R21, -RZ, R66.H0_H0 ;  /* 0x20000042ff157230 */ /* 0x000fe40000004100 */
        /* <DEDUP_REMOVED lines=8> */
[----:B------:R-:W-:Y:S02]  /*2640*/  HADD2.F32 R25, -RZ, R68.H1_H1 ;  /* 0x30000044ff197230 */ /* 0x000fe40000004100 */
[----:B------:R-:W-:-:S03]  /*2650*/  HADD2.F32 R66, -RZ, R66.H1_H1 ;  /* 0x30000042ff427230 */ /* 0x000fc60000004100 */
[----:B------:R-:W-:Y:S01]  /*2660*/  FADD.FTZ R22, R22, R25 ;  /* 0x0000001916167221 */ /* 0x000fe20000010000 */
        /* <DEDUP_REMOVED lines=8> */
[----:B------:R-:W-:Y:S02]  /*26f0*/  FFMA.FTZ R43, R14, R20, R43 ;  /* 0x000000140e2b7223 */ /* 0x000fe4000001002b */
        /* <DEDUP_REMOVED lines=12> */
[--C-:B------:R-:W-:Y:S02]  /*27c0*/  HADD2.F32 R26, -RZ, R61.reuse.H0_H0 ;  /* 0x2000003dff1a7230 */ /* 0x100fe40000004100 */
[----:B------:R-:W-:Y:S02]  /*27d0*/  HADD2.F32 R61, -RZ, R61.H1_H1 ;  /* 0x3000003dff3d7230 */ /* 0x000fe40000004100 */
[----:B------:R-:W-:-:S02]  /*27e0*/  HADD2.F32 R41, -RZ, R59.H0_H0 ;  /* 0x2000003bff297230 */ /* 0x000fc40000004100 */
[----:B------:R-:W-:Y:S02]  /*27f0*/  HADD2.F32 R42, -RZ, R59.H1_H1 ;  /* 0x3000003bff2a7230 */ /* 0x000fe40000004100 */
[--C-:B------:R-:W-:Y:S02]  /*2800*/  HADD2.F32 R39, -RZ, R64.reuse.H0_H0 ;  /* 0x20000040ff277230 */ /* 0x100fe40000004100 */
[----:B------:R-:W-:Y:S01]  /*2810*/  FADD.FTZ R24, R24, R27 ;  /* 0x0000001b18187221 */ /* 0x000fe20000010000 */
[----:B------:R-:W-:Y:S02]  /*2820*/  HADD2.F32 R64, -RZ, R64.H1_H1 ;  /* 0x30000040ff407230 */ /* 0x000fe40000004100 */
[----:B------:R-:W-:Y:S01]  /*2830*/  FADD.FTZ R26, R26, R61 ;  /* 0x0000003d1a1a7221 */ /* 0x000fe20000010000 */
[----:B------:R-:W-:Y:S01]  /*2840*/  FADD.FTZ R41, R41, R42 ;  /* 0x0000002a29297221 */ /* 0x000fe20000010000 */
[----:B------:R-:W-:Y:S01]  /*2850*/  FFMA.FTZ R45, R12, R24, R45 ;  /* 0x000000180c2d7223 */ /* 0x000fe2000001002d */
[----:B------:R-:W-:Y:S01]  /*2860*/  FADD.FTZ R39, R39, R64 ;  /* 0x0000004027277221 */ /* 0x000fe20000010000 */
[----:B------:R-:W-:Y:S01]  /*2870*/  FFMA.FTZ R34, R13, R26, R34 ;  /* 0x0000001a0d227223 */ /* 0x000fe20000010022 */
[C---:B------:R-:W-:Y:S01]  /*2880*/  FFMA.FTZ R69, R10.reuse, R41, R69 ;  /* 0x000000290a457223 */ /* 0x040fe20000010045 */
[----:B------:R-:W-:Y:S01]  /*2890*/  FFMA.FTZ R37, R10, R25, R37 ;  /* 0x000000190a257223 */ /* 0x000fe20000010025 */
[----:B------:R-:W-:Y:S01]  /*28a0*/  FFMA.FTZ R67, R14, R39, R67 ;  /* 0x000000270e437223 */ /* 0x000fe20000010043 */
[----:B0-----:R-:W-:Y:S01]  /*28b0*/  IMAD.WIDE R62, R32, 0x4, R62 ;  /* 0x00000004203e7825 */ /* 0x001fe200078e023e */
[----:B--2---:R-:W-:-:S02]  /*28c0*/  LOP3.LUT R24, R16, 0xf000f, RZ, 0xc0, !PT ;  /* 0x000f000f10187812 */ /* 0x004fc400078ec0ff */
        /* <DEDUP_REMOVED lines=12> */
[----:B------:R-:W-:Y:S01]  /*2990*/  HFMA2 R24, R25, 1, 1, R2 ;  /* 0x3c003c0019187831 */ /* 0x000fe20000000002 */
[----:B------:R-:W-:Y:S01]  /*29a0*/  LOP3.LUT R42, R39, 0x64006400, RZ, 0xfc, !PT ;  /* 0x64006400272a7812 */ /* 0x000fe200078efcff */
[----:B------:R-:W-:Y:S01]  /*29b0*/  HFMA2 R39, R26, 0.0625, 0.0625, R3 ;  /* 0x2c002c001a277831 */ /* 0x000fe20000000003 */
[----:B------:R-:W-:Y:S01]  /*29c0*/  LOP3.LUT R44, R44, 0x64006400, RZ, 0xfc, !PT ;  /* 0x640064002c2c7812 */ /* 0x000fe200078efcff */
[----:B------:R-:W-:Y:S01]  /*29d0*/  HADD2 R25, R27, R4 ;  /* 0x000000041b197230 */ /* 0x000fe20000000000 */
[----:B------:R-:W-:Y:S01]  /*29e0*/  LOP3.LUT R48, R48, 0x64006400, RZ, 0xfc, !PT ;  /* 0x6400640030307812 */ /* 0x000fe200078efcff */
[----:B------:R-:W-:-:S02]  /*29f0*/  HFMA2 R26, R59, 1, 1, R6 ;  /* 0x3c003c003b1a7831 */ /* 0x000fc40000000006 */
[----:B------:R-:W-:Y:S02]  /*2a00*/  HADD2 R27, R61, R8 ;  /* 0x000000083d1b7230 */ /* 0x000fe40000000000 */
[----:B------:R-:W-:Y:S02]  /*2a10*/  HFMA2 R41, R42, 0.0625, 0.0625, R5 ;  /* 0x2c002c002a297831 */ /* 0x000fe40000000005 */
[----:B------:R-:W-:Y:S02]  /*2a20*/  HFMA2 R42, R44, 0.0625, 0.0625, R7 ;  /* 0x2c002c002c2a7831 */ /* 0x000fe40000000007 */
[----:B------:R-:W-:Y:S02]  /*2a30*/  HFMA2 R44, R48, 0.0625, 0.0625, R9 ;  /* 0x2c002c00302c7831 */ /* 0x000fe40000000009 */
[-C--:B-1----:R-:W-:Y:S02]  /*2a40*/  HFMA2 R46, R24, R20.reuse, RZ ;  /* 0x00000014182e7231 */ /* 0x082fe400000000ff */
[----:B------:R-:W-:-:S02]  /*2a50*/  HFMA2 R56, R25, R20, RZ.H0_H0 ;  /* 0x0000001419387231 */ /* 0x000fc400000400ff */
[-C--:B------:R-:W-:Y:S02]  /*2a60*/  HFMA2 R60, R26, R20.reuse, RZ ;  /* 0x000000141a3c7231 */ /* 0x080fe400000000ff */
[----:B------:R-:W-:Y:S01]  /*2a70*/  HFMA2 R54, R27, R20, RZ.H0_H0 ;  /* 0x000000141b367231 */ /* 0x000fe200000400ff */
[----:B------:R-:W-:Y:S02]  /*2a80*/  SHF.R.U32.HI R16, RZ, 0x8, R16 ;  /* 0x00000008ff107819 */ /* 0x000fe40000011610 */
[----:B------:R-:W-:Y:S02]  /*2a90*/  SHF.R.U32.HI R17, RZ, 0x8, R17 ;  /* 0x00000008ff117819 */ /* 0x000fe40000011611 */
[----:B------:R-:W-:Y:S02]  /*2aa0*/  SHF.R.U32.HI R18, RZ, 0x8, R18 ;  /* 0x00000008ff127819 */ /* 0x000fe40000011612 */
[----:B------:R-:W-:Y:S01]  /*2ab0*/  SHF.R.U32.HI R19, RZ, 0x8, R19 ;  /* 0x00000008ff137819 */ /* 0x000fe20000011613 */
        /* <DEDUP_REMOVED lines=28> */
[----:B------:R-:W-:Y:S01]  /*2c80*/  HFMA2 R54, R54, 0.0625, 0.0625, R3 ;  /* 0x2c002c0036367831 */ /* 0x000fe20000000003 */
[----:B------:R-:W-:Y:S01]  /*2c90*/  LOP3.LUT R64, R59, 0x64006400, RZ, 0xfc, !PT ;  /* 0x640064003b407812 */ /* 0x000fe200078efcff */
[----:B------:R-:W-:Y:S02]  /*2ca0*/  HFMA2 R56, R56, 0.0625, 0.0625, R5 ;  /* 0x2c002c0038387831 */ /* 0x000fe40000000005 */
[----:B------:R-:W-:Y:S02]  /*2cb0*/  HFMA2 R20, R54, R23, R20 ;  /* 0x0000001736147231 */ /* 0x000fe40000000014 */
[----:B------:R-:W-:-:S02]  /*2cc0*/  HFMA2 R58, R58, 0.0625, 0.0625, R7 ;  /* 0x2c002c003a3a7831 */ /* 0x000fc40000000007 */
[----:B------:R-:W-:Y:S02]  /*2cd0*/  HFMA2 R59, R64, 0.0625, 0.0625, R9 ;  /* 0x2c002c00403b7831 */ /* 0x000fe40000000009 */
[-C--:B------:R-:W-:Y:S02]  /*2ce0*/  HFMA2 R61, R56, R23.reuse, R21 ;  /* 0x00000017383d7231 */ /* 0x080fe40000000015 */
[----:B------:R-:W-:Y:S02]  /*2cf0*/  HADD2.F32 R21, -RZ, R20.H0_H0 ;  /* 0x20000014ff157230 */ /* 0x000fe40000004100 */
[-C--:B------:R-:W-:Y:S02]  /*2d00*/  HFMA2 R60, R58, R23.reuse, R60 ;  /* 0x000000173a3c7231 */ /* 0x080fe4000000003c */
[----:B------:R-:W-:Y:S02]  /*2d10*/  HFMA2 R22, R59, R23, R22 ;  /* 0x000000173b167231 */ /* 0x000fe40000000016 */
[----:B------:R-:W-:-:S02]  /*2d20*/  HADD2.F32 R20, -RZ, R20.H1_H1 ;  /* 0x30000014ff147230 */ /* 0x000fc40000004100 */
[--C-:B------:R-:W-:Y:S02]  /*2d30*/  HADD2.F32 R23, -RZ, R61.reuse.H0_H0 ;  /* 0x2000003dff177230 */ /* 0x100fe40000004100 */
[----:B------:R-:W-:Y:S02]  /*2d40*/  HADD2.F32 R64, -RZ, R61.H1_H1 ;  /* 0x3000003dff407230 */ /* 0x000fe40000004100 */
[----:B------:R-:W-:Y:S01]  /*2d50*/  FADD.FTZ R20, R21, R20 ;  /* 0x0000001415147221 */ /* 0x000fe20000010000 */
[----:B------:R-:W-:Y:S02]  /*2d60*/  HADD2.F32 R61, -RZ, R22.H0_H0 ;  /* 0x20000016ff3d7230 */ /* 0x000fe40000004100 */
[----:B------:R-:W-:Y:S01]  /*2d70*/  FADD.FTZ R21, R23, R64 ;  /* 0x0000004017157221 */ /* 0x000fe20000010000 */
[--C-:B------:R-:W-:Y:S02]  /*2d80*/  HADD2.F32 R23, -RZ, R60.reuse.H0_H0 ;  /* 0x2000003cff177230 */ /* 0x100fe40000004100 */
[----:B------:R-:W-:-:S02]  /*2d90*/  HADD2.F32 R60, -RZ, R60.H1_H1 ;  /* 0x3000003cff3c7230 */ /* 0x000fc40000004100 */
[----:B------:R-:W-:-:S03]  /*2da0*/  HADD2.F32 R22, -RZ, R22.H1_H1 ;  /* 0x30000016ff167230 */ /* 0x000fc60000004100 */
[----:B------:R-:W-:Y:S02]  /*2db0*/  FADD.FTZ R23, R23, R60 ;  /* 0x0000003c17177221 */ /* 0x000fe40000010000 */
[----:B------:R-:W-:Y:S01]  /*2dc0*/  FADD.FTZ R22, R61, R22 ;  /* 0x000000163d167221 */ /* 0x000fe20000010000 */
[----:B------:R-:W-:Y:S01]  /*2dd0*/  FFMA.FTZ R49, R12, R20, R49 ;  /* 0x000000140c317223 */ /* 0x000fe20000010031 */
[----:B------:R-:W-:Y:S01]  /*2de0*/  FFMA.FTZ R38, R13, R21, R38 ;  /* 0x000000150d267223 */ /* 0x000fe20000010026 */
[----:B------:R-:W-:Y:S01]  /*2df0*/  FFMA.FTZ R51, R14, R23, R51 ;  /* 0x000000170e337223 */ /* 0x000fe20000010033 */
[----:B------:R-:W-:Y:S01]  /*2e00*/  FFMA.FTZ R57, R10, R22, R57 ;  /* 0x000000160a397223 */ /* 0x000fe20000010039 */
[-C--:B0-----:R-:W-:Y:S02]  /*2e10*/  HFMA2 R20, R24, R16.reuse, RZ ;  /* 0x0000001018147231 */ /* 0x081fe400000000ff */
[-C--:B------:R-:W-:Y:S02]  /*2e20*/  HFMA2 R21, R25, R16.reuse, RZ.H0_H0 ;  /* 0x0000001019157231 */ /* 0x080fe400000400ff */
[----:B------:R-:W-:-:S02]  /*2e30*/  HFMA2 R22, R26, R16, RZ ;  /* 0x000000101a167231 */ /* 0x000fc400000000ff */
[----:B------:R-:W-:Y:S02]  /*2e40*/  HFMA2 R23, R27, R16, RZ.H0_H0 ;  /* 0x000000101b177231 */ /* 0x000fe400000400ff */
        /* <DEDUP_REMOVED lines=37> */
[----:B------:R-:W0:Y:S02]  /*30a0*/  LDS.128 R16, [UR4+0x320] ;  /* 0x00032004ff107984 */ /* 0x000e240008000c00 */
[----:B0-----:R-:W-:-:S02]  /*30b0*/  HFMA2 R64, R24, R16, RZ ;  /* 0x0000001018407231 */ /* 0x001fc400000000ff */
[-C--:B------:R-:W-:Y:S02]  /*30c0*/  HFMA2 R65, R25, R16.reuse, RZ.H0_H0 ;  /* 0x0000001019417231 */ /* 0x080fe400000400ff */
[-C--:B------:R-:W-:Y:S02]  /*30d0*/  HFMA2 R66, R26, R16.reuse, RZ ;  /* 0x000000101a427231 */ /* 0x080fe400000000ff */
[----:B------:R-:W-:Y:S02]  /*30e0*/  HFMA2 R16, R27, R16, RZ.H0_H0 ;  /* 0x000000101b107231 */ /* 0x000fe400000400ff */
[----:B------:R0:W2:Y:S01]  /*30f0*/  LDG.E.128.CONSTANT R24, desc[UR8][R62.64] ;  /* 0x000000083e187981 */ /* 0x0000a2000c1e9d00 */
        /* <DEDUP_REMOVED lines=11> */
[----:B------:R-:W-:Y:S02]  /*31b0*/  HFMA2 R23, R59, R23, R21 ;  /* 0x000000173b177231 */ /* 0x000fe40000000015 */
[----:B------:R-:W-:Y:S02]  /*31c0*/  HADD2.F32 R20, -RZ, R60.H0_H0 ;  /* 0x2000003cff147230 */ /* 0x000fe40000004100 */
[----:B------:R-:W-:Y:S02]  /*31d0*/  HFMA2 R16, R52, R18, R16 ;  /* 0x0000001234107231 */ /* 0x000fe40000000010 */
[----:B------:R-:W-:-:S02]  /*31e0*/  HADD2.F32 R21, -RZ, R60.H1_H1 ;  /* 0x3000003cff157230 */ /* 0x000fc40000004100 */
[-C--:B------:R-:W-:Y:S02]  /*31f0*/  HFMA2 R64, R46, R18.reuse, R64 ;  /* 0x000000122e407231 */ /* 0x080fe40000000040 */
[-C--:B------:R-:W-:Y:S02]  /*3200*/  HFMA2 R65, R48, R18.reuse, R65 ;  /* 0x0000001230417231 */ /* 0x080fe40000000041 */
[----:B------:R-:W-:Y:S02]  /*3210*/  HFMA2 R66, R50, R18, R66 ;  /* 0x0000001232427231 */ /* 0x000fe40000000042 */
[--C-:B------:R-:W-:Y:S02]  /*3220*/  HADD2.F32 R42, -RZ, R17.reuse.H1_H1 ;  /* 0x30000011ff2a7230 */ /* 0x100fe40000004100 */
[----:B------:R-:W-:Y:S01]  /*3230*/  FADD.FTZ R20, R20, R21 ;  /* 0x0000001514147221 */ /* 0x000fe20000010000 */
[----:B------:R-:W-:Y:S02]  /*3240*/  HADD2.F32 R21, -RZ, R17.H0_H0 ;  /* 0x20000011ff157230 */ /* 0x000fe40000004100 */
[----:B------:R-:W-:-:S02]  /*3250*/  HFMA2 R64, R54, R19, R64 ;  /* 0x0000001336407231 */ /* 0x000fc40000000040 */
[-C--:B------:R-:W-:Y:S02]  /*3260*/  HFMA2 R65, R56, R19.reuse, R65 ;  /* 0x0000001338417231 */ /* 0x080fe40000000041 */
[-C--:B------:R-:W-:Y:S02]  /*3270*/  HFMA2 R66, R58, R19.reuse, R66 ;  /* 0x000000133a427231 */ /* 0x080fe40000000042 */
[----:B------:R-:W-:Y:S02]  /*3280*/  HFMA2 R59, R59, R19, R16 ;  /* 0x000000133b3b7231 */ /* 0x000fe40000000010 */
[----:B------:R-:W1:Y:S01]  /*3290*/  LDS.128 R16, [UR4+0x30] ;  /* 0x00003004ff107984 */ /* 0x000e620008000c00 */
[--C-:B------:R-:W-:Y:S02]  /*32a0*/  HADD2.F32 R22, -RZ, R61.reuse.H0_H0 ;  /* 0x2000003dff167230 */ /* 0x100fe40000004100 */
[----:B------:R-:W-:Y:S02]  /*32b0*/  HADD2.F32 R61, -RZ, R61.H1_H1 ;  /* 0x3000003dff3d7230 */ /* 0x000fe40000004100 */
[----:B------:R-:W-:-:S03]  /*32c0*/  FADD.FTZ R21, R21, R42 ;  /* 0x0000002a15157221 */ /* 0x000fc60000010000 */
[----:B------:R-:W-:Y:S01]  /*32d0*/  FADD.FTZ R22, R22, R61 ;  /* 0x0000003d16167221 */ /* 0x000fe20000010000 */
[----:B------:R-:W-:Y:S02]  /*32e0*/  HADD2.F32 R61, -RZ, R23.H0_H0 ;  /* 0x20000017ff3d7230 */ /* 0x000fe40000004100 */
[----:B------:R-:W-:Y:S01]  /*32f0*/  FFMA.FTZ R47, R12, R20, R47 ;  /* 0x000000140c2f7223 */ /* 0x000fe2000001002f */
[----:B------:R-:W-:Y:S01]  /*3300*/  FFMA.FTZ R36, R13, R22, R36 ;  /* 0x000000160d247223 */ /* 0x000fe20000010024 */
[----:B------:R-:W-:Y:S02]  /*3310*/  HADD2.F32 R22, -RZ, R65.H0_H0 ;  /* 0x20000041ff167230 */ /* 0x000fe40000004100 */
[----:B------:R-:W-:Y:S01]  /*3320*/  FFMA.FTZ R43, R14, R21, R43 ;  /* 0x000000150e2b7223 */ /* 0x000fe2000001002b */
[----:B------:R-:W-:Y:S02]  /*3330*/  HADD2.F32 R44, -RZ, R23.H1_H1 ;  /* 0x30000017ff2c7230 */ /* 0x000fe40000004100 */
[----:B------:R-:W-:-:S02]  /*3340*/  HADD2.F32 R65, -RZ, R65.H1_H1 ;  /* 0x30000041ff417230 */ /* 0x000fc40000004100 */
[--C-:B------:R-:W-:Y:S02]  /*3350*/  HADD2.F32 R20, -RZ, R64.reuse.H0_H0 ;  /* 0x20000040ff147230 */ /* 0x100fe40000004100 */
[----:B------:R-:W-:Y:S02]  /*3360*/  HADD2.F32 R21, -RZ, R64.H1_H1 ;  /* 0x30000040ff157230 */ /* 0x000fe40000004100 */
[--C-:B------:R-:W-:Y:S02]  /*3370*/  HADD2.F32 R39, -RZ, R59.reuse.H0_H0 ;  /* 0x2000003bff277230 */ /* 0x100fe40000004100 */
[----:B------:R-:W-:Y:S02]  /*3380*/  HADD2.F32 R42, -RZ, R59.H1_H1 ;  /* 0x3000003bff2a7230 */ /* 0x000fe40000004100 */
[--C-:B------:R-:W-:Y:S02]  /*3390*/  HADD2.F32 R23, -RZ, R66.reuse.H0_H0 ;  /* 0x20000042ff177230 */ /* 0x100fe40000004100 */
[----:B------:R-:W-:-:S02]  /*33a0*/  HADD2.F32 R66, -RZ, R66.H1_H1 ;  /* 0x30000042ff427230 */ /* 0x000fc40000004100 */
[----:B------:R-:W-:Y:S01]  /*33b0*/  FADD.FTZ R61, R61, R44 ;  /* 0x0000002c3d3d7221 */ /* 0x000fe20000010000 */
        /* <DEDUP_REMOVED lines=8> */
[----:B------:R-:W-:Y:S01]  /*3440*/  FFMA.FTZ R67, R14, R23, R67 ;  /* 0x000000170e437223 */ /* 0x000fe20000010043 */
[----:B------:R-:W-:-:S04]  /*3450*/  IADD3 R30, PT, PT, R30, 0x20, RZ ;  /* 0x000000201e1e7810 */ /* 0x000fc80007ffe0ff */
[----:B------:R-:W-:Y:S01]  /*3460*/  ISETP.GE.U32.AND P0, PT, R30, R33, PT ;  /* 0x000000211e00720c */ /* 0x000fe20003f06070 */
[----:B0-----:R-:W-:Y:S01]  /*3470*/  IMAD.WIDE R62, R32, 0x4, R62 ;  /* 0x00000004203e7825 */ /* 0x001fe200078e023e */
[----:B------:R-:W-:Y:S02]  /*3480*/  IADD3 R0, PT, PT, R0, 0x20, RZ ;  /* 0x0000002000007810 */ /* 0x000fe40007ffe0ff */
[----:B------:R-:W-:Y:S02]  /*3490*/  MOV R68, R62 ;  /* 0x0000003e00447202 */ /* 0x000fe40000000f00 */
[C---:B--2---:R-:W-:Y:S02]  /*34a0*/  LOP3.LUT R34, R24.reuse, 0xf000f, RZ, 0xc0, !PT ;  /* 0x000f000f18227812 */ /* 0x044fe400078ec0ff */
[----:B------:R-:W-:Y:S02]  /*34b0*/  LOP3.LUT R37, R24, 0xf000f0, RZ, 0xc0, !PT ;  /* 0x00f000f018257812 */ /* 0x000fe400078ec0ff */
[----:B------:R-:W-:-:S02]  /*34c0*/  LOP3.LUT R41, R25, 0xf000f0, RZ, 0xc0, !PT ;  /* 0x00f000f019297812 */ /* 0x000fc400078ec0ff */
[----:B------:R-:W-:Y:S02]  /*34d0*/  LOP3.LUT R39, R25, 0xf000f, RZ, 0xc0, !PT ;  /* 0x000f000f19277812 */ /* 0x000fe400078ec0ff */
[C---:B------:R-:W-:Y:S02]  /*34e0*/  LOP3.LUT R42, R26.reuse, 0xf000f, RZ, 0xc0, !PT ;  /* 0x000f000f1a2a7812 */ /* 0x040fe400078ec0ff */
[----:B------:R-:W-:Y:S02]  /*34f0*/  LOP3.LUT R45, R27, 0xf000f, RZ, 0xc0, !PT ;  /* 0x000f000f1b2d7812 */ /* 0x000fe400078ec0ff */
[----:B------:R-:W-:Y:S02]  /*3500*/  SHF.R.U32.HI R20, RZ, 0x8, R24 ;  /* 0x00000008ff147819 */ /* 0x000fe40000011618 */
[----:B------:R-:W-:Y:S02]  /*3510*/  LOP3.LUT R44, R26, 0xf000f0, RZ, 0xc0, !PT ;  /* 0x00f000f01a2c7812 */ /* 0x000fe400078ec0ff */
[----:B------:R-:W-:-:S02]  /*3520*/  SHF.R.U32.HI R22, RZ, 0x8, R26 ;  /* 0x00000008ff167819 */ /* 0x000fc4000001161a */
[----:B------:R-:W-:Y:S02]  /*3530*/  LOP3.LUT R46, R27, 0xf000f0, RZ, 0xc0, !PT ;  /* 0x00f000f01b2e7812 */ /* 0x000fe400078ec0ff */
[----:B------:R-:W-:Y:S02]  /*3540*/  SHF.R.U32.HI R23, RZ, 0x8, R27 ;  /* 0x00000008ff177819 */ /* 0x000fe4000001161b */
[----:B------:R-:W-:Y:S02]  /*3550*/  SHF.R.U32.HI R21, RZ, 0x8, R25 ;  /* 0x00000008ff157819 */ /* 0x000fe40000011619 */
        /* <DEDUP_REMOVED lines=8> */
[----:B------:R-:W-:Y:S01]  /*35e0*/  HFMA2 R39, R24, 0.0625, 0.0625, R3 ;  /* 0x2c002c0018277831 */ /* 0x000fe20000000003 */
[----:B------:R-:W-:Y:S01]  /*35f0*/  LOP3.LUT R46, R46, 0x64006400, RZ, 0xfc, !PT ;  /* 0x640064002e2e7812 */ /* 0x000fe200078efcff */
[----:B------:R-:W-:Y:S02]  /*3600*/  HFMA2 R37, R26, 0.0625, 0.0625, R5 ;  /* 0x2c002c001a257831 */ /* 0x000fe40000000005 */
[----:B------:R-:W-:-:S02]  /*3610*/  HFMA2 R24, R41, 1, 1, R6 ;  /* 0x3c003c0029187831 */ /* 0x000fc40000000006 */
[----:B------:R-:W-:Y:S02]  /*3620*/  HADD2 R25, R25, R4 ;  /* 0x0000000419197230 */ /* 0x000fe40000000000 */
[----:B------:R-:W-:Y:S02]  /*3630*/  HADD2 R26, R45, R8 ;  /* 0x000000082d1a7230 */ /* 0x000fe40000000000 */
[-C--:B-1----:R-:W-:Y:S02]  /*3640*/  HFMA2 R42, R27, R16.reuse, RZ ;  /* 0x000000101b2a7231 */ /* 0x082fe400000000ff */
[----:B------:R-:W-:Y:S02]  /*3650*/  HFMA2 R41, R46, 0.0625, 0.0625, R9 ;  /* 0x2c002c002e297831 */ /* 0x000fe40000000009 */
[----:B------:R-:W-:Y:S02]  /*3660*/  HFMA2 R34, R34, 0.0625, 0.0625, R7 ;  /* 0x2c002c0022227831 */ /* 0x000fe40000000007 */
[----:B------:R-:W-:-:S02]  /*3670*/  HFMA2 R44, R25, R16, RZ.H0_H0 ;  /* 0x00000010192c7231 */ /* 0x000fc400000400ff */
[-C--:B------:R-:W-:Y:S02]  /*3680*/  HFMA2 R58, R24, R16.reuse, RZ ;  /* 0x00000010183a7231 */ /* 0x080fe400000000ff */
[----:B------:R-:W-:Y:S02]  /*3690*/  HFMA2 R45, R26, R16, RZ.H0_H0 ;  /* 0x000000101a2d7231 */ /* 0x000fe400000400ff */
[-C--:B------:R-:W-:Y:S02]  /*36a0*/  HFMA2 R16, R39, R17.reuse, R42 ;  /* 0x0000001127107231 */ /* 0x080fe4000000002a */
[-C--:B------:R-:W-:Y:S02]  /*36b0*/  HFMA2 R44, R37, R17.reuse, R44 ;  /* 0x00000011252c7231 */ /* 0x080fe4000000002c */
[-C--:B------:R-:W-:Y:S02]  /*36c0*/  HFMA2 R58, R34, R17.reuse, R58 ;  /* 0x00000011223a7231 */ /* 0x080fe4000000003a */
        /* <DEDUP_REMOVED lines=8> */
[----:B------:R-:W-:Y:S01]  /*3750*/  LOP3.LUT R52, R48, 0x64006400, RZ, 0xfc, !PT ;  /* 0x6400640030347812 */ /* 0x000fe200078efcff */
[----:B------:R-:W-:Y:S02]  /*3760*/  HADD2 R50, R17, R2 ;  /* 0x0000000211327230 */ /* 0x000fe40000000000 */
[----:B------:R-:W-:Y:S02]  /*3770*/  HFMA2 R48, R45, 1, 1, R4 ;  /* 0x3c003c002d307831 */ /* 0x000fe40000000004 */
[----:B------:R-:W-:Y:S01]  /*3780*/  HADD2 R46, R65, R6 ;  /* 0x00000006412e7230 */ /* 0x000fe20000000000 */
[----:B------:R-:W-:Y:S01]  /*3790*/  LOP3.LUT R20, R20, 0xf000f0, RZ, 0xc0, !PT ;  /* 0x00f000f014147812 */ /* 0x000fe200078ec0ff */
[----:B------:R-:W-:Y:S01]  /*37a0*/  HFMA2 R52, R52, 1, 1, R8 ;  /* 0x3c003c0034347831 */ /* 0x000fe20000000008 */
[----:B------:R-:W-:Y:S02]  /*37b0*/  LOP3.LUT R21, R21, 0xf000f0, RZ, 0xc0, !PT ;  /* 0x00f000f015157812 */ /* 0x000fe400078ec0ff */
        /* <DEDUP_REMOVED lines=9> */
[----:B------:R-:W0:Y:S01]  /*3850*/  LDS.128 R20, [UR4+0x130] ;  /* 0x00013004ff147984 */ /* 0x000e220008000c00 */
[----:B------:R-:W-:Y:S01]  /*3860*/  LOP3.LUT R60, R45, 0x64006400, RZ, 0xfc, !PT ;  /* 0x640064002d3c7812 */ /* 0x000fe200078efcff */
[----:B------:R-:W-:Y:S02]  /*3870*/  HFMA2 R45, R42, 0.0625, 0.0625, R3 ;  /* 0x2c002c002a2d7831 */ /* 0x000fe40000000003 */
[----:B------:R-:W-:Y:S02]  /*3880*/  HFMA2 R44, R44, 0.0625, 0.0625, R5 ;  /* 0x2c002c002c2c7831 */ /* 0x000fe40000000005 */
[----:B------:R-:W-:Y:S02]  /*3890*/  HFMA2 R42, R54, 0.0625, 0.0625, R7 ;  /* 0x2c002c00362a7831 */ /* 0x000fe40000000007 */
[----:B------:R-:W-:Y:S02]  /*38a0*/  HFMA2 R54, R60, 0.0625, 0.0625, R9 ;  /* 0x2c002c003c367831 */ /* 0x000fe40000000009 */
[----:B------:R-:W-:-:S02]  /*38b0*/  HFMA2 R16, R45, R19, R16 ;  /* 0x000000132d107231 */ /* 0x000fc40000000010 */
[-C--:B------:R-:W-:Y:S02]  /*38c0*/  HFMA2 R60, R44, R19.reuse, R17 ;  /* 0x000000132c3c7231 */ /* 0x080fe40000000011 */
[-C--:B------:R-:W-:Y:S02]  /*38d0*/  HFMA2 R58, R42, R19.reuse, R58 ;  /* 0x000000132a3a7231 */ /* 0x080fe4000000003a */
[----:B------:R-:W-:Y:S02]  /*38e0*/  HFMA2 R18, R54, R19, R18 ;  /* 0x0000001336127231 */ /* 0x000fe40000000012 */
[--C-:B------:R-:W-:Y:S02]  /*38f0*/  HADD2.F32 R17, -RZ, R16.reuse.H0_H0 ;  /* 0x20000010ff117230 */ /* 0x100fe40000004100 */
[----:B------:R-:W-:Y:S02]  /*3900*/  HADD2.F32 R16, -RZ, R16.H1_H1 ;  /* 0x30000010ff107230 */ /* 0x000fe40000004100 */
[----:B------:R-:W-:-:S02]  /*3910*/  HADD2.F32 R19, -RZ, R60.H0_H0 ;  /* 0x2000003cff137230 */ /* 0x000fc40000004100 */
[----:B------:R-:W-:Y:S02]  /*3920*/  HADD2.F32 R60, -RZ, R60.H1_H1 ;  /* 0x3000003cff3c7230 */ /* 0x000fe40000004100 */
[----:B------:R-:W-:Y:S01]  /*3930*/  FADD.FTZ R16, R17, R16 ;  /* 0x0000001011107221 */ /* 0x000fe20000010000 */
[----:B------:R-:W-:Y:S02]  /*3940*/  HADD2.F32 R65, -RZ, R18.H1_H1 ;  /* 0x30000012ff417230 */ /* 0x000fe40000004100 */
[----:B------:R-:W-:Y:S01]  /*3950*/  FADD.FTZ R17, R19, R60 ;  /* 0x0000003c13117221 */ /* 0x000fe20000010000 */
[--C-:B------:R-:W-:Y:S02]  /*3960*/  HADD2.F32 R19, -RZ, R58.reuse.H0_H0 ;  /* 0x2000003aff137230 */ /* 0x100fe40000004100 */
[----:B------:R-:W-:Y:S02]  /*3970*/  HADD2.F32 R58, -RZ, R58.H1_H1 ;  /* 0x3000003aff3a7230 */ /* 0x000fe40000004100 */
[----:B------:R-:W-:-:S02]  /*3980*/  HADD2.F32 R60, -RZ, R18.H0_H0 ;  /* 0x20000012ff3c7230 */ /* 0x000fc40000004100 */
[----:B------:R-:W-:Y:S01]  /*3990*/  FFMA.FTZ R49, R12, R16, R49 ;  /* 0x000000100c317223 */ /* 0x000fe20000010031 */
[----:B------:R-:W-:Y:S01]  /*39a0*/  FFMA.FTZ R38, R13, R17, R38 ;  /* 0x000000110d267223 */ /* 0x000fe20000010026 */
[----:B------:R-:W-:Y:S01]  /*39b0*/  FADD.FTZ R19, R19, R58 ;  /* 0x0000003a13137221 */ /* 0x000fe20000010000 */
[----:B------:R-:W-:-:S03]  /*39c0*/  FADD.FTZ R60, R60, R65 ;  /* 0x000000413c3c7221 */ /* 0x000fc60000010000 */
        /* <DEDUP_REMOVED lines=10> */
[----:B------:R-:W0:Y:S01]  /*3a70*/  LDS.128 R16, [UR4+0x230] ;  /* 0x00023004ff107984 */ /* 0x000e220008000c00 */
[-C--:B------:R-:W-:Y:S02]  /*3a80*/  HFMA2 R60, R50, R22.reuse, R60 ;  /* 0x00000016323c7231 */ /* 0x080fe4000000003c */
[-C--:B------:R-:W-:Y:S02]  /*3a90*/  HFMA2 R58, R46, R22.reuse, R58 ;  /* 0x000000162e3a7231 */ /* 0x080fe4000000003a */
[----:B------:R-:W-:-:S02]  /*3aa0*/  HFMA2 R20, R48, R22, R20 ;  /* 0x0000001630147231 */ /* 0x000fc40000000014 */
[-C--:B------:R-:W-:Y:S02]  /*3ab0*/  HFMA2 R60, R45, R23.reuse, R60 ;  /* 0x000000172d3c7231 */ /* 0x080fe4000000003c */
[----:B------:R-:W-:Y:S02]  /*3ac0*/  HFMA2 R64, R52, R22, R21 ;  /* 0x0000001634407231 */ /* 0x000fe40000000015 */
[-C--:B------:R-:W-:Y:S02]  /*3ad0*/  HFMA2 R22, R44, R23.reuse, R20 ;  /* 0x000000172c167231 */ /* 0x080fe40000000014 */
[----:B------:R-:W-:Y:S02]  /*3ae0*/  HFMA2 R20, R42, R23, R58 ;  /* 0x000000172a147231 */ /* 0x000fe4000000003a */
[--C-:B------:R-:W-:Y:S02]  /*3af0*/  HADD2.F32 R21, -RZ, R60.reuse.H0_H0 ;  /* 0x2000003cff157230 */ /* 0x100fe40000004100 */
[----:B------:R-:W-:-:S02]  /*3b00*/  HADD2.F32 R60, -RZ, R60.H1_H1 ;  /* 0x3000003cff3c7230 */ /* 0x000fc40000004100 */
[--C-:B------:R-:W-:Y:S02]  /*3b10*/  HADD2.F32 R58, -RZ, R22.reuse.H0_H0 ;  /* 0x20000016ff3a7230 */ /* 0x100fe40000004100 */
[----:B------:R-:W-:Y:S02]  /*3b20*/  HADD2.F32 R65, -RZ, R22.H1_H1 ;  /* 0x30000016ff417230 */ /* 0x000fe40000004100 */
[--C-:B------:R-:W-:Y:S02]  /*3b30*/  HADD2.F32 R22, -RZ, R20.reuse.H0_H0 ;  /* 0x20000014ff167230 */ /* 0x100fe40000004100 */
[----:B------:R-:W-:Y:S02]  /*3b40*/  HADD2.F32 R20, -RZ, R20.H1_H1 ;  /* 0x30000014ff147230 */ /* 0x000fe40000004100 */
[----:B------:R-:W-:Y:S02]  /*3b50*/  HFMA2 R23, R54, R23, R64 ;  /* 0x0000001736177231 */ /* 0x000fe40000000040 */
[----:B------:R-:W-:Y:S01]  /*3b60*/  FADD.FTZ R21, R21, R60 ;  /* 0x0000003c15157221 */ /* 0x000fe20000010000 */
[----:B------:R-:W-:-:S03]  /*3b70*/  FADD.FTZ R20, R22, R20 ;  /* 0x0000001416147221 */ /* 0x000fc60000010000 */
[----:B------:R-:W-:Y:S01]  /*3b80*/  FFMA.FTZ R53, R12, R21, R53 ;  /* 0x000000150c357223 */ /* 0x000fe20000010035 */
[--C-:B------:R-:W-:Y:S02]  /*3b90*/  HADD2.F32 R21, -RZ, R23.reuse.H0_H0 ;  /* 0x20000017ff157230 */ /* 0x100fe40000004100 */
[----:B------:R-:W-:Y:S02]  /*3ba0*/  HADD2.F32 R22, -RZ, R23.H1_H1 ;  /* 0x30000017ff167230 */ /* 0x000fe40000004100 */
[----:B------:R-:W-:-:S03]  /*3bb0*/  FFMA.FTZ R55, R14, R20, R55 ;  /* 0x000000140e377223 */ /* 0x000fc60000010037 */
[----:B------:R-:W-:Y:S01]  /*3bc0*/  FADD.FTZ R21, R21, R22 ;  /* 0x0000001615157221 */ /* 0x000fe20000010000 */
[----:B0-----:R-:W-:-:S03]  /*3bd0*/  HFMA2 R20, R27, R16, RZ ;  /* 0x000000101b147231 */ /* 0x001fc600000000ff */
[----:B------:R-:W-:Y:S01]  /*3be0*/  FFMA.FTZ R35, R10, R21, R35 ;  /* 0x000000150a237223 */ /* 0x000fe20000010023 */
[----:B------:R-:W-:Y:S02]  /*3bf0*/  HFMA2 R20, R39, R17, R20 ;  /* 0x0000001127147231 */ /* 0x000fe40000000014 */
[----:B------:R-:W-:Y:S01]  /*3c00*/  FADD.FTZ R58, R58, R65 ;  /* 0x000000413a3a7221 */ /* 0x000fe20000010000 */
[-C--:B------:R-:W-:Y:S02]  /*3c10*/  HFMA2 R21, R25, R16.reuse, RZ ;  /* 0x0000001019157231 */ /* 0x080fe400000000ff */
[-C--:B------:R-:W-:Y:S02]  /*3c20*/  HFMA2 R22, R24, R16.reuse, RZ.H0_H0 ;  /* 0x0000001018167231 */ /* 0x080fe400000400ff */
[----:B------:R-:W-:Y:S02]  /*3c30*/  HFMA2 R23, R26, R16, RZ ;  /* 0x000000101a177231 */ /* 0x000fe400000000ff */
[----:B------:R-:W-:-:S02]  /*3c40*/  HFMA2 R20, R50, R18, R20 ;  /* 0x0000001232147231 */ /* 0x000fc40000000014 */
[----:B------:R-:W-:Y:S01]  /*3c50*/  FFMA.FTZ R40, R13, R58, R40 ;  /* 0x0000003a0d287223 */ /* 0x000fe20000010028 */
[-C--:B------:R-:W-:Y:S02]  /*3c60*/  HFMA2 R16, R37, R17.reuse, R21 ;  /* 0x0000001125107231 */ /* 0x080fe40000000015 */
[-C--:B------:R-:W-:Y:S02]  /*3c70*/  HFMA2 R60, R34, R17.reuse, R22 ;  /* 0x00000011223c7231 */ /* 0x080fe40000000016 */
[----:B------:R-:W-:Y:S02]  /*3c80*/  HFMA2 R64, R41, R17, R23 ;  /* 0x0000001129407231 */ /* 0x000fe40000000017 */
[----:B------:R-:W-:Y:S02]  /*3c90*/  HFMA2 R58, R45, R19, R20 ;  /* 0x000000132d3a7231 */ /* 0x000fe40000000014 */
[----:B------:R-:W0:Y:S01]  /*3ca0*/  LDS.128 R20, [UR4+0x330] ;  /* 0x00033004ff147984 */ /* 0x000e220008000c00 */
[----:B------:R-:W-:-:S02]  /*3cb0*/  HFMA2 R17, R48, R18, R16 ;  /* 0x0000001230117231 */ /* 0x000fc40000000010 */
[-C--:B------:R-:W-:Y:S02]  /*3cc0*/  HFMA2 R16, R46, R18.reuse, R60 ;  /* 0x000000122e107231 */ /* 0x080fe4000000003c */
[----:B------:R-:W-:Y:S02]  /*3cd0*/  HFMA2 R64, R52, R18, R64 ;  /* 0x0000001234407231 */ /* 0x000fe40000000040 */
[--C-:B------:R-:W-:Y:S02]  /*3ce0*/  HADD2.F32 R18, -RZ, R58.reuse.H0_H0 ;  /* 0x2000003aff127230 */ /* 0x100fe40000004100 */
[----:B------:R-:W-:Y:S02]  /*3cf0*/  HADD2.F32 R65, -RZ, R58.H1_H1 ;  /* 0x3000003aff417230 */ /* 0x000fe40000004100 */
[----:B------:R-:W-:-:S03]  /*3d00*/  HFMA2 R17, R44, R19, R17 ;  /* 0x000000132c117231 */ /* 0x000fc60000000011 */
[----:B------:R-:W-:-:S04]  /*3d10*/  FADD.FTZ R18, R18, R65 ;  /* 0x0000004112127221 */ /* 0x000fc80000010000 */
[----:B------:R-:W-:Y:S01]  /*3d20*/  FFMA.FTZ R47, R12, R18, R47 ;  /* 0x000000120c2f7223 */ /* 0x000fe2000001002f */
[--C-:B------:R-:W-:Y:S02]  /*3d30*/  HADD2.F32 R18, -RZ, R17.reuse.H0_H0 ;  /* 0x20000011ff127230 */ /* 0x100fe40000004100 */
[----:B------:R-:W-:-:S05]  /*3d40*/  HADD2.F32 R17, -RZ, R17.H1_H1 ;  /* 0x30000011ff117230 */ /* 0x000fca0000004100 */
[----:B------:R-:W-:Y:S01]  /*3d50*/  FADD.FTZ R17, R18, R17 ;  /* 0x0000001112117221 */ /* 0x000fe20000010000 */
[----:B------:R-:W-:-:S03]  /*3d60*/  HFMA2 R16, R42, R19, R16 ;  /* 0x000000132a107231 */ /* 0x000fc60000000010 */
[----:B------:R-:W-:Y:S01]  /*3d70*/  FFMA.FTZ R36, R13, R17, R36 ;  /* 0x000000110d247223 */ /* 0x000fe20000010024 */
[----:B------:R-:W-:Y:S02]  /*3d80*/  HFMA2 R19, R54, R19, R64 ;  /* 0x0000001336137231 */ /* 0x000fe40000000040 */
[--C-:B------:R-:W-:Y:S02]  /*3d90*/  HADD2.F32 R58, -RZ, R16.reuse.H0_H0 ;  /* 0x20000010ff3a7230 */ /* 0x100fe40000004100 */
[----:B------:R-:W-:Y:S02]  /*3da0*/  HADD2.F32 R65, -RZ, R16.H1_H1 ;  /* 0x30000010ff417230 */ /* 0x000fe40000004100 */
[----:B------:R-:W-:Y:S02]  /*3db0*/  HADD2.F32 R16, -RZ, R19.H0_H0 ;  /* 0x20000013ff107230 */ /* 0x000fe40000004100 */
        /* <DEDUP_REMOVED lines=8> */
[----:B------:R-:W-:Y:S02]  /*3e40*/  HADD2.F32 R19, -RZ, R19.H1_H1 ;  /* 0x30000013ff137230 */ /* 0x000fe40000004100 */
[-C--:B------:R-:W-:Y:S02]  /*3e50*/  HFMA2 R25, R50, R22.reuse, R25 ;  /* 0x0000001632197231 */ /* 0x080fe40000000019 */
[-C--:B------:R-:W-:Y:S02]  /*3e60*/  HFMA2 R24, R48, R22.reuse, R24 ;  /* 0x0000001630187231 */ /* 0x080fe40000000018 */
[-C--:B------:R-:W-:Y:S02]  /*3e70*/  HFMA2 R21, R46, R22.reuse, R20 ;  /* 0x000000162e157231 */ /* 0x080fe40000000014 */
[----:B------:R-:W-:Y:S02]  /*3e80*/  HFMA2 R27, R52, R22, R26 ;  /* 0x00000016341b7231 */ /* 0x000fe4000000001a */
[----:B------:R-:W-:Y:S01]  /*3e90*/  FADD.FTZ R16, R16, R19 ;  /* 0x0000001310107221 */ /* 0x000fe20000010000 */
[----:B------:R-:W-:-:S02]  /*3ea0*/  HFMA2 R25, R45, R23, R25 ;  /* 0x000000172d197231 */ /* 0x000fc40000000019 */
[-C--:B------:R-:W-:Y:S02]  /*3eb0*/  HFMA2 R24, R44, R23.reuse, R24 ;  /* 0x000000172c187231 */ /* 0x080fe40000000018 */
[-C--:B------:R-:W-:Y:S02]  /*3ec0*/  HFMA2 R21, R42, R23.reuse, R21 ;  /* 0x000000172a157231 */ /* 0x080fe40000000015 */
[----:B------:R-:W-:Y:S02]  /*3ed0*/  HFMA2 R27, R54, R23, R27 ;  /* 0x00000017361b7231 */ /* 0x000fe4000000001b */
[----:B------:R-:W-:Y:S01]  /*3ee0*/  FFMA.FTZ R37, R10, R16, R61 ;  /* 0x000000100a257223 */ /* 0x000fe2000001003d */
[----:B------:R-:W-:Y:S02]  /*3ef0*/  HADD2.F32 R16, -RZ, R25.H0_H0 ;  /* 0x20000019ff107230 */ /* 0x000fe40000004100 */
[----:B------:R-:W-:Y:S02]  /*3f00*/  HADD2.F32 R17, -RZ, R24.H0_H0 ;  /* 0x20000018ff117230 */ /* 0x000fe40000004100 */
[----:B------:R-:W-:-:S02]  /*3f10*/  HADD2.F32 R18, -RZ, R21.H0_H0 ;  /* 0x20000015ff127230 */ /* 0x000fc40000004100 */
[--C-:B------:R-:W-:Y:S02]  /*3f20*/  HADD2.F32 R19, -RZ, R27.reuse.H0_H0 ;  /* 0x2000001bff137230 */ /* 0x100fe40000004100 */
[----:B------:R-:W-:Y:S02]  /*3f30*/  HADD2.F32 R20, -RZ, R27.H1_H1 ;  /* 0x3000001bff147230 */ /* 0x000fe40000004100 */
[----:B------:R-:W-:Y:S02]  /*3f40*/  HADD2.F32 R25, -RZ, R25.H1_H1 ;  /* 0x30000019ff197230 */ /* 0x000fe40000004100 */
[----:B------:R-:W-:Y:S02]  /*3f50*/  HADD2.F32 R24, -RZ, R24.H1_H1 ;  /* 0x30000018ff187230 */ /* 0x000fe40000004100 */
[----:B------:R-:W-:Y:S02]  /*3f60*/  HADD2.F32 R21, -RZ, R21.H1_H1 ;  /* 0x30000015ff157230 */ /* 0x000fe40000004100 */
[----:B------:R-:W-:Y:S01]  /*3f70*/  FADD.FTZ R58, R58, R65 ;  /* 0x000000413a3a7221 */ /* 0x000fe20000010000 */
[----:B------:R-:W-:Y:S01]  /*3f80*/  FADD.FTZ R19, R19, R20 ;  /* 0x0000001413137221 */ /* 0x000fe20000010000 */
[----:B------:R-:W-:Y:S01]  /*3f90*/  FADD.FTZ R16, R16, R25 ;  /* 0x0000001910107221 */ /* 0x000fe20000010000 */
[----:B------:R-:W-:Y:S01]  /*3fa0*/  FADD.FTZ R17, R17, R24 ;  /* 0x0000001811117221 */ /* 0x000fe20000010000 */
[----:B------:R-:W-:Y:S01]  /*3fb0*/  FADD.FTZ R18, R18, R21 ;  /* 0x0000001512127221 */ /* 0x000fe20000010000 */
[----:B------:R-:W-:Y:S01]  /*3fc0*/  UIADD3 UR4, UPT, UPT, UR4, 0x40, URZ ;  /* 0x0000004004047890 */ /* 0x000fe2000fffe0ff */
[----:B------:R-:W-:Y:S01]  /*3fd0*/  FFMA.FTZ R43, R14, R58, R43 ;  /* 0x0000003a0e2b7223 */ /* 0x000fe2000001002b */
[----:B------:R-:W-:Y:S01]  /*3fe0*/  FFMA.FTZ R41, R10, R19, R69 ;  /* 0x000000130a297223 */ /* 0x000fe20000010045 */
[----:B------:R-:W-:Y:S01]  /*3ff0*/  FFMA.FTZ R45, R12, R16, R59 ;  /* 0x000000100c2d7223 */ /* 0x000fe2000001003b */
[----:B------:R-:W-:Y:S01]  /*4000*/  FFMA.FTZ R34, R13, R17, R56 ;  /* 0x000000110d227223 */ /* 0x000fe20000010038 */
[----:B------:R-:W-:Y:S01]  /*4010*/  FFMA.FTZ R39, R14, R18, R67 ;  /* 0x000000120e277223 */ /* 0x000fe20000010043 */
[----:B------:R-:W-:Y:S06]  /*4020*/  @!P0 BRA `(.L_x_1455) ;  /* 0xffffffcc006c8947 */ /* 0x000fec000383ffff */
.L_x_1453:
[----:B------:R-:W0:Y:S01]  /*4030*/  S2UR UR4, SR_CTAID.Y ;  /* 0x00000000000479c3 */ /* 0x000e220000002600 */
[----:B------:R-:W-:-:S07]  /*4040*/  F2FP.F16.F32.PACK_AB R38, R38, R49 ;  /* 0x000000312626723e */ /* 0x000fce00000000ff */
[----:B------:R-:W1:Y:S01]  /*4050*/  LDC.64 R2, c[0x0][0x3a0] ;  /* 0x0000e800ff027b82 */ /* 0x000e620000000a00 */
[----:B0-----:R-:W-:-:S05]  /*4060*/  IMAD R0, R32, UR4, RZ ;  /* 0x0000000420007c24 */ /* 0x001fca000f8e02ff */
        /* <DEDUP_REMOVED lines=10> */
.L_x_1459:
[----:B------:R-:W0:Y:S02]  /*4110*/  LDS R2, [R0] ;  /* 0x0000000000027984 */ /* 0x000e240000000800 */
[----:B0-----:R-:W-:-:S05]  /*4120*/  HFMA2 R3, R2, 1, 1, R38 ;  /* 0x3c003c0002037831 */ /* 0x001fca0000000026 */
[----:B------:R-:W0:Y:S02]  /*4130*/  ATOMS.CAST.SPIN P0, [R0], R2, R3 ;  /* 0x000000020000758d */ /* 0x000e240001800003 */
[----:B0-----:R-:W-:Y:S05]  /*4140*/  @!P0 BRA `(.L_x_1459) ;  /* 0xfffffffc00f08947 */ /* 0x001fea000383ffff */
[----:B------:R-:W-:Y:S05]  /*4150*/  BRA `(.L_x_1457) ;  /* 0x00000000000c7947 */ /* 0x000fea0003800000 */
.L_x_1458:
[----:B------:R-:W2:Y:S02]  /*4160*/  LD.E R0, desc[UR8][R4.64] ;  /* 0x0000000804007980 */ /* 0x000ea4000c101900 */
[----:B--2---:R-:W-:-:S05]  /*4170*/  IADD3 R3, PT, PT, R38, R0, RZ ;  /* 0x0000000026037210 */ /* 0x004fca0007ffe0ff */
[----:B------:R0:W-:Y:S02]  /*4180*/  ST.E desc[UR8][R4.64], R3 ;  /* 0x0000000304007985 */ /* 0x0001e4000c101908 */
.L_x_1457:
[----:B------:R-:W-:Y:S05]  /*4190*/  BSYNC.RECONVERGENT B0 ;  /* 0x0000000000007941 */ /* 0x000fea0003800200 */
.L_x_1456:
[----:B------:R1:W-:Y:S01]  /*41a0*/  ATOM.E.ADD.F16x2.RN.STRONG.GPU P0, RZ, desc[UR8][R4.64+0x4], R51 ;  /* 0x8000043304ff79a2 */ /* 0x0003e2000c10e108 */
[----:B------:R-:W-:Y:S04]  /*41b0*/  BSSY.RECONVERGENT B0, `(.L_x_1460) ;  /* 0x000000e000007945 */ /* 0x000fe80003800200 */
[----:B-1----:R-:W-:Y:S05]  /*41c0*/  @P0 BRA `(.L_x_1461) ;  /* 0x0000000000300947 */ /* 0x002fea0003800000 */
[----:B------:R-:W1:Y:S02]  /*41d0*/  QSPC.E.S P0, RZ, [R4+0x4] ;  /* 0x0000040004ff73aa */ /* 0x000e640000000500 */
[----:B-1----:R-:W-:Y:S05]  /*41e0*/  @!P0 BRA `(.L_x_1462) ;  /* 0x00000000001c8947 */ /* 0x002fea0003800000 */
[----:B------:R-:W-:-:S04]  /*41f0*/  MOV R2, R4 ;  /* 0x0000000400027202 */ /* 0x000fc80000000f00 */
[----:B------:R-:W-:-:S07]  /*4200*/  MOV R0, R2 ;  /* 0x0000000200007202 */ /* 0x000fce0000000f00 */
.L_x_1463:
[----:B------:R-:W0:Y:S02]  /*4210*/  LDS R2, [R0+0x4] ;  /* 0x0000040000027984 */ /* 0x000e240000000800 */
[----:B0-----:R-:W-:-:S05]  /*4220*/  HADD2 R3, R2, R51 ;  /* 0x0000003302037230 */ /* 0x001fca0000000000 */
[----:B------:R-:W0:Y:S02]  /*4230*/  ATOMS.CAST.SPIN P0, [R0+0x4], R2, R3 ;  /* 0x000004020000758d */ /* 0x000e240001800003 */
[----:B0-----:R-:W-:Y:S05]  /*4240*/  @!P0 BRA `(.L_x_1463) ;  /* 0xfffffffc00f08947 */ /* 0x001fea000383ffff */
[----:B------:R-:W-:Y:S05]  /*4250*/  BRA `(.L_x_1461) ;  /* 0x00000000000c7947 */ /* 0x000fea0003800000 */
.L_x_1462:
[----:B------:R-:W0:Y:S02]  /*4260*/  LD.E R0, desc[UR8][R4.64+0x4] ;  /* 0x0000040804007980 */ /* 0x000e24000c101900 */
[----:B0-----:R-:W-:-:S05]  /*4270*/  IADD3 R3, PT, PT, R51, R0, RZ ;  /* 0x0000000033037210 */ /* 0x001fca0007ffe0ff */
[----:B------:R1:W-:Y:S02]  /*4280*/  ST.E desc[UR8][R4.64+0x4], R3 ;  /* 0x0000040304007985 */ /* 0x0003e4000c101908 */
.L_x_1461:
[----:B------:R-:W-:Y:S05]  /*4290*/  BSYNC.RECONVERGENT B0 ;  /* 0x0000000000007941 */ /* 0x000fea0003800200 */
.L_x_1460:
        /* <DEDUP_REMOVED lines=10> */
.L_x_1467:
[----:B------:R-:W0:Y:S02]  /*4340*/  LDS R2, [R0] ;  /* 0x0000000000027984 */ /* 0x000e240000000800 */
[----:B0-----:R-:W-:-:S05]  /*4350*/  HFMA2 R3, R2, 1, 1, R40 ;  /* 0x3c003c0002037831 */ /* 0x001fca0000000028 */
[----:B------:R-:W0:Y:S02]  /*4360*/  ATOMS.CAST.SPIN P0, [R0], R2, R3 ;  /* 0x000000020000758d */ /* 0x000e240001800003 */
[----:B0-----:R-:W-:Y:S05]  /*4370*/  @!P0 BRA `(.L_x_1467) ;  /* 0xfffffffc00f08947 */ /* 0x001fea000383ffff */
[----:B------:R-:W-:Y:S05]  /*4380*/  BRA `(.L_x_1465) ;  /* 0x00000000000c7947 */ /* 0x000fea0003800000 */
.L_x_1466:
[----:B------:R-:W2:Y:S02]  /*4390*/  LD.E R0, desc[UR8][R4.64] ;  /* 0x0000000804007980 */ /* 0x000ea4000c101900 */
[----:B--2---:R-:W-:-:S05]  /*43a0*/  IADD3 R3, PT, PT, R40, R0, RZ ;  /* 0x0000000028037210 */ /* 0x004fca0007ffe0ff */
[----:B------:R0:W-:Y:S02]  /*43b0*/  ST.E desc[UR8][R4.64], R3 ;  /* 0x0000000304007985 */ /* 0x0001e4000c101908 */
.L_x_1465:
[----:B------:R-:W-:Y:S05]  /*43c0*/  BSYNC.RECONVERGENT B0 ;  /* 0x0000000000007941 */ /* 0x000fea0003800200 */
.L_x_1464:
[----:B------:R1:W-:Y:S01]  /*43d0*/  ATOM.E.ADD.F16x2.RN.STRONG.GPU P0, RZ, desc[UR8][R4.64+0x4], R35 ;  /* 0x8000042304ff79a2 */ /* 0x0003e2000c10e108 */
[----:B------:R-:W-:Y:S04]  /*43e0*/  BSSY.RECONVERGENT B0, `(.L_x_1468) ;  /* 0x000000e000007945 */ /* 0x000fe80003800200 */
[----:B-1----:R-:W-:Y:S05]  /*43f0*/  @P0 BRA `(.L_x_1469) ;  /* 0x0000000000300947 */ /* 0x002fea0003800000 */
[----:B------:R-:W1:Y:S02]  /*4400*/  QSPC.E.S P0, RZ, [R4+0x4] ;  /* 0x0000040004ff73aa */ /* 0x000e640000000500 */
[----:B-1----:R-:W-:Y:S05]  /*4410*/  @!P0 BRA `(.L_x_1470) ;  /* 0x00000000001c8947 */ /* 0x002fea0003800000 */
[----:B------:R-:W-:-:S04]  /*4420*/  MOV R2, R4 ;  /* 0x0000000400027202 */ /* 0x000fc80000000f00 */
[----:B------:R-:W-:-:S07]  /*4430*/  MOV R0, R2 ;  /* 0x0000000200007202 */ /* 0x000fce0000000f00 */
.L_x_1471:
[----:B------:R-:W0:Y:S02]  /*4440*/  LDS R2, [R0+0x4] ;  /* 0x0000040000027984 */ /* 0x000e240000000800 */
[----:B0-----:R-:W-:-:S05]  /*4450*/  HADD2 R3, R2, R35 ;  /* 0x0000002302037230 */ /* 0x001fca0000000000 */
[----:B------:R-:W0:Y:S02]  /*4460*/  ATOMS.CAST.SPIN P0, [R0+0x4], R2, R3 ;  /* 0x000004020000758d */ /* 0x000e240001800003 */
[----:B0-----:R-:W-:Y:S05]  /*4470*/  @!P0 BRA `(.L_x_1471) ;  /* 0xfffffffc00f08947 */ /* 0x001fea000383ffff */
[----:B------:R-:W-:Y:S05]  /*4480*/  BRA `(.L_x_1469) ;  /* 0x00000000000c7947 */ /* 0x000fea0003800000 */
.L_x_1470:
[----:B------:R-:W0:Y:S02]  /*4490*/  LD.E R0, desc[UR8][R4.64+0x4] ;  /* 0x0000040804007980 */ /* 0x000e24000c101900 */
[----:B0-----:R-:W-:-:S05]  /*44a0*/  IADD3 R3, PT, PT, R35, R0, RZ ;  /* 0x0000000023037210 */ /* 0x001fca0007ffe0ff */
[----:B------:R1:W-:Y:S02]  /*44b0*/  ST.E desc[UR8][R4.64+0x4], R3 ;  /* 0x0000040304007985 */ /* 0x0003e4000c101908 */
.L_x_1469:
[----:B------:R-:W-:Y:S05]  /*44c0*/  BSYNC.RECONVERGENT B0 ;  /* 0x0000000000007941 */ /* 0x000fea0003800200 */
.L_x_1468:
        /* <DEDUP_REMOVED lines=10> */
.L_x_1475:
[----:B------:R-:W0:Y:S02]  /*4570*/  LDS R2, [R0] ;  /* 0x0000000000027984 */ /* 0x000e240000000800 */
[----:B0-----:R-:W-:-:S05]  /*4580*/  HFMA2 R3, R2, 1, 1, R36 ;  /* 0x3c003c0002037831 */ /* 0x001fca0000000024 */
[----:B------:R-:W0:Y:S02]  /*4590*/  ATOMS.CAST.SPIN P0, [R0], R2, R3 ;  /* 0x000000020000758d */ /* 0x000e240001800003 */
[----:B0-----:R-:W-:Y:S05]  /*45a0*/  @!P0 BRA `(.L_x_1475) ;  /* 0xfffffffc00f08947 */ /* 0x001fea000383ffff */
[----:B------:R-:W-:Y:S05]  /*45b0*/  BRA `(.L_x_1473) ;  /* 0x00000000000c7947 */ /* 0x000fea0003800000 */
.L_x_1474:
[----:B------:R-:W2:Y:S02]  /*45c0*/  LD.E R0, desc[UR8][R4.64] ;  /* 0x0000000804007980 */ /* 0x000ea4000c101900 */
[----:B--2---:R-:W-:-:S05]  /*45d0*/  IADD3 R3, PT, PT, R36, R0, RZ ;  /* 0x0000000024037210 */ /* 0x004fca0007ffe0ff */
[----:B------:R0:W-:Y:S02]  /*45e0*/  ST.E desc[UR8][R4.64], R3 ;  /* 0x0000000304007985 */ /* 0x0001e4000c101908 */
.L_x_1473:
[----:B------:R-:W-:Y:S05]  /*45f0*/  BSYNC.RECONVERGENT B0 ;  /* 0x0000000000007941 */ /* 0x000fea0003800200 */
.L_x_1472:
[----:B------:R1:W-:Y:S01]  /*4600*/  ATOM.E.ADD.F16x2.RN.STRONG.GPU P0, RZ, desc[UR8][R4.64+0x4], R37 ;  /* 0x8000042504ff79a2 */ /* 0x0003e2000c10e108 */
[----:B------:R-:W-:Y:S04]  /*4610*/  BSSY.RECONVERGENT B0, `(.L_x_1476) ;  /* 0x000000e000007945 */ /* 0x000fe80003800200 */
[----:B-1----:R-:W-:Y:S05]  /*4620*/  @P0 BRA `(.L_x_1477) ;  /* 0x0000000000300947 */ /* 0x002fea0003800000 */
[----:B------:R-:W1:Y:S02]  /*4630*/  QSPC.E.S P0, RZ, [R4+0x4] ;  /* 0x0000040004ff73aa */ /* 0x000e640000000500 */
[----:B-1----:R-:W-:Y:S05]  /*4640*/  @!P0 BRA `(.L_x_1478) ;  /* 0x00000000001c8947 */ /* 0x002fea0003800000 */
[----:B------:R-:W-:-:S04]  /*4650*/  MOV R2, R4 ;  /* 0x0000000400027202 */ /* 0x000fc80000000f00 */
[----:B------:R-:W-:-:S07]  /*4660*/  MOV R0, R2 ;  /* 0x0000000200007202 */ /* 0x000fce0000000f00 */
.L_x_1479:
[----:B------:R-:W0:Y:S02]  /*4670*/  LDS R2, [R0+0x4] ;  /* 0x0000040000027984 */ /* 0x000e240000000800 */
[----:B0-----:R-:W-:-:S05]  /*4680*/  HADD2 R3, R2, R37 ;  /* 0x0000002502037230 */ /* 0x001fca0000000000 */
[----:B------:R-:W0:Y:S02]  /*4690*/  ATOMS.CAST.SPIN P0, [R0+0x4], R2, R3 ;  /* 0x000004020000758d */ /* 0x000e240001800003 */
[----:B0-----:R-:W-:Y:S05]  /*46a0*/  @!P0 BRA `(.L_x_1479) ;  /* 0xfffffffc00f08947 */ /* 0x001fea000383ffff */
[----:B------:R-:W-:Y:S05]  /*46b0*/  BRA `(.L_x_1477) ;  /* 0x00000000000c7947 */ /* 0x000fea0003800000 */
.L_x_1478:
[----:B------:R-:W0:Y:S02]  /*46c0*/  LD.E R0, desc[UR8][R4.64+0x4] ;  /* 0x0000040804007980 */ /* 0x000e24000c101900 */
[----:B0-----:R-:W-:-:S05]  /*46d0*/  IADD3 R3, PT, PT, R37, R0, RZ ;  /* 0x0000000025037210 */ /* 0x001fca0007ffe0ff */
[----:B------:R1:W-:Y:S02]  /*46e0*/  ST.E desc[UR8][R4.64+0x4], R3 ;  /* 0x0000040304007985 */ /* 0x0003e4000c101908 */
.L_x_1477:
[----:B------:R-:W-:Y:S05]  /*46f0*/  BSYNC.RECONVERGENT B0 ;  /* 0x0000000000007941 */ /* 0x000fea0003800200 */
.L_x_1476:
        /* <DEDUP_REMOVED lines=10> */
.L_x_1483:
[----:B------:R-:W0:Y:S02]  /*47a0*/  LDS R2, [R0] ;  /* 0x0000000000027984 */ /* 0x000e240000000800 */
[----:B0-----:R-:W-:-:S05]  /*47b0*/  HFMA2 R3, R2, 1, 1, R34 ;  /* 0x3c003c0002037831 */ /* 0x001fca0000000022 */
[----:B------:R-:W0:Y:S02]  /*47c0*/  ATOMS.CAST.SPIN P0, [R0], R2, R3 ;  /* 0x000000020000758d */ /* 0x000e240001800003 */
[----:B0-----:R-:W-:Y:S05]  /*47d0*/  @!P0 BRA `(.L_x_1483) ;  /* 0xfffffffc00f08947 */ /* 0x001fea000383ffff */
[----:B------:R-:W-:Y:S05]  /*47e0*/  BRA `(.L_x_1481) ;  /* 0x00000000000c7947 */ /* 0x000fea0003800000 */
.L_x_1482:
[----:B------:R-:W2:Y:S02]  /*47f0*/  LD.E R0, desc[UR8][R4.64] ;  /* 0x0000000804007980 */ /* 0x000ea4000c101900 */
[----:B--2---:R-:W-:-:S05]  /*4800*/  IADD3 R3, PT, PT, R34, R0, RZ ;  /* 0x0000000022037210 */ /* 0x004fca0007ffe0ff */
[----:B------:R0:W-:Y:S02]  /*4810*/  ST.E desc[UR8][R4.64], R3 ;  /* 0x0000000304007985 */ /* 0x0001e4000c101908 */
.L_x_1481:
[----:B------:R-:W-:Y:S05]  /*4820*/  BSYNC.RECONVERGENT B0 ;  /* 0x0000000000007941 */ /* 0x000fea0003800200 */
.L_x_1480:
[----:B------:R1:W-:Y:S02]  /*4830*/  ATOM.E.ADD.F16x2.RN.STRONG.GPU P0, RZ, desc[UR8][R4.64+0x4], R39 ;  /* 0x8000042704ff79a2 */ /* 0x0003e4000c10e108 */
[----:B-1----:R-:W-:Y:S05]  /*4840*/  @P0 EXIT ;  /* 0x000000000000094d */ /* 0x002fea0003800000 */
[----:B------:R-:W1:Y:S02]  /*4850*/  QSPC.E.S P0, RZ, [R4+0x4] ;  /* 0x0000040004ff73aa */ /* 0x000e640000000500 */
[----:B-1----:R-:W-:Y:S05]  /*4860*/  @!P0 BRA `(.L_x_1484) ;  /* 0x00000000001c8947 */ /* 0x002fea0003800000 */
[----:B------:R-:W-:-:S04]  /*4870*/  MOV R2, R4 ;  /* 0x0000000400027202 */ /* 0x000fc80000000f00 */
[----:B------:R-:W-:-:S07]  /*4880*/  MOV R0, R2 ;  /* 0x0000000200007202 */ /* 0x000fce0000000f00 */
.L_x_1485:
[----:B------:R-:W0:Y:S02]  /*4890*/  LDS R2, [R0+0x4] ;  /* 0x0000040000027984 */ /* 0x000e240000000800 */
[----:B0-----:R-:W-:-:S05]  /*48a0*/  HADD2 R3, R2, R39 ;  /* 0x0000002702037230 */ /* 0x001fca0000000000 */
[----:B------:R-:W0:Y:S02]  /*48b0*/  ATOMS.CAST.SPIN P0, [R0+0x4], R2, R3 ;  /* 0x000004020000758d */ /* 0x000e240001800003 */
[----:B0-----:R-:W-:Y:S05]  /*48c0*/  @!P0 BRA `(.L_x_1485) ;  /* 0xfffffffc00f08947 */ /* 0x001fea000383ffff */
[----:B------:R-:W-:Y:S05]  /*48d0*/  EXIT ;  /* 0x000000000000794d */ /* 0x000fea0003800000 */
.L_x_1484:
[----:B------:R-:W0:Y:S02]  /*48e0*/  LD.E R0, desc[UR8][R4.64+0x4] ;  /* 0x0000040804007980 */ /* 0x000e24000c101900 */
[----:B0-----:R-:W-:-:S05]  /*48f0*/  IADD3 R3, PT, PT, R39, R0, RZ ;  /* 0x0000000027037210 */ /* 0x001fca0007ffe0ff */
[----:B------:R-:W-:Y:S01]  /*4900*/  ST.E desc[UR8][R4.64+0x4], R3 ;  /* 0x0000040304007985 */ /* 0x000fe2000c101908 */
[----:B------:R-:W-:Y:S05]  /*4910*/  EXIT ;  /* 0x000000000000794d */ /* 0x000fea0003800000 */
.L_x_1486:
        /* <DEDUP_REMOVED lines=14> */
.L_x_1874:


//--------------------- .text._ZN4vllm4gptq33gemm_half_q_half_gptq_3bit_kernelILb1ELi4EEEvPK6__halfPKjS6_S4_PS2_iiiibPKi --------------------------
	.section	.text._ZN4vllm4gptq33gemm_half_q_half_gptq_3bit_kernelILb1ELi4EEEvPK6__halfPKjS6_S4_PS2_iiiibPKi,"ax",@progbits
	.align	128
        .global         _ZN4vllm4gptq33gemm_half_q_half_gptq_3bit_kernelILb1ELi4EEEvPK6__halfPKjS6_S4_PS2_iiiibPKi
        .type           _ZN4vllm4gptq33gemm_half_q_half_gptq_3bit_kernelILb1ELi4EEEvPK6__halfPKjS6_S4_PS2_iiiibPKi,@function
        .size           _ZN4vllm4gptq33gemm_half_q_half_gptq_3bit_kernelILb1ELi4EEEvPK6__halfPKjS6_S4_PS2_iiiibPKi,(.L_x_1875 - _ZN4vllm4gptq33gemm_half_q_half_gptq_3bit_kernelILb1ELi4EEEvPK6__halfPKjS6_S4_PS2_iiiibPKi)
        .other          _ZN4vllm4gptq33gemm_half_q_half_gptq_3bit_kernelILb1ELi4EEEvPK6__halfPKjS6_S4_PS2_iiiibPKi,@"STO_CUDA_ENTRY STV_DEFAULT"
_ZN4vllm4gptq33gemm_half_q_half_gptq_3bit_kernelILb1ELi4EEEvPK6__halfPKjS6_S4_PS2_iiiibPKi:
.text._ZN4vllm4gptq33gemm_half_q_half_gptq_3bit_kernelILb1ELi4EEEvPK6__halfPKjS6_S4_PS2_iiiibPKi:
        /* <DEDUP_REMOVED lines=26> */
[-C--:B------:R-:W-:Y:S02]  /*01a0*/  IADD3 R6, PT, PT, R4, R3.reuse, RZ ;  /* 0x0000000304067210 */ /* 0x080fe40007ffe0ff */
[----:B------:R-:W-:Y:S02]  /*01b0*/  IADD3 R5, P0, PT, R8, R4, RZ ;  /* 0x0000000408057210 */ /* 0x000fe40007f1e0ff */
[-C--:B------:R-:W-:Y:S02]  /*01c0*/  IADD3 R7, PT, PT, R6, R3.reuse, RZ ;  /* 0x0000000306077210 */ /* 0x080fe40007ffe0ff */
[----:B------:R-:W-:Y:S02]  /*01d0*/  LEA.HI.X.SX32 R16, R4, RZ, 0x1, P0 ;  /* 0x000000ff04107211 */ /* 0x000fe400000f0eff */
[----:B------:R-:W-:Y:S02]  /*01e0*/  IADD3 R10, P1, PT, R8, R6, RZ ;  /* 0x00000006080a7210 */ /* 0x000fe40007f3e0ff */
[----:B------:R-:W-:-:S02]  /*01f0*/  IADD3 R9, PT, PT, R7, R3, RZ ;  /* 0x0000000307097210 */ /* 0x000fc40007ffe0ff */
[C---:B0-----:R-:W-:Y:S02]  /*0200*/  LEA R4, P0, R5.reuse, UR6, 0x1 ;  /* 0x0000000605047c11 */ /* 0x041fe4000f8008ff */
[----:B------:R-:W-:Y:S02]  /*0210*/  IADD3 R13, P2, PT, R8, R7, RZ ;  /* 0x00000007080d7210 */ /* 0x000fe40007f5e0ff */
[----:B------:R-:W-:Y:S02]  /*0220*/  LEA.HI.X R5, R5, UR7, R16, 0x1, P0 ;  /* 0x0000000705057c11 */ /* 0x000fe400080f0c10 */
[----:B------:R-:W-:Y:S02]  /*0230*/  LEA.HI.X.SX32 R15, R6, RZ, 0x1, P1 ;  /* 0x000000ff060f7211 */ /* 0x000fe400008f0eff */
[----:B------:R-:W-:Y:S02]  /*0240*/  LEA R6, P0, R10, UR6, 0x1 ;  /* 0x000000060a067c11 */ /* 0x000fe4000f8008ff */
[----:B------:R-:W-:Y:S01]  /*0250*/  IADD3 R11, P3, PT, R8, R9, RZ ;  /* 0x00000009080b7210 */ /* 0x000fe20007f7e0ff */
[----:B------:R-:W2:Y:S01]  /*0260*/  LDG.E.U16.CONSTANT R5, desc[UR8][R4.64] ;  /* 0x0000000804057981 */ /* 0x000ea2000c1e9500 */
[----:B------:R-:W-:-:S02]  /*0270*/  LEA.HI.X.SX32 R18, R7, RZ, 0x1, P2 ;  /* 0x000000ff07127211 */ /* 0x000fc400010f0eff */
[----:B------:R-:W-:Y:S02]  /*0280*/  LEA.HI.X R7, R10, UR7, R15, 0x1, P0 ;  /* 0x000000070a077c11 */ /* 0x000fe400080f0c0f */
[----:B------:R-:W-:Y:S02]  /*0290*/  LEA R8, P1, R13, UR6, 0x1 ;  /* 0x000000060d087c11 */ /* 0x000fe4000f8208ff */
[----:B------:R-:W-:Y:S02]  /*02a0*/  LEA.HI.X.SX32 R16, R9, RZ, 0x1, P3 ;  /* 0x000000ff09107211 */ /* 0x000fe400018f0eff */
[----:B------:R-:W-:Y:S01]  /*02b0*/  LEA R10, P0, R11, UR6, 0x1 ;  /* 0x000000060b0a7c11 */ /* 0x000fe2000f8008ff */
[----:B------:R-:W3:Y:S01]  /*02c0*/  LDG.E.U16.CONSTANT R7, desc[UR8][R6.64] ;  /* 0x0000000806077981 */ /* 0x000ee2000c1e9500 */
        /* <DEDUP_REMOVED lines=9> */
.L_x_1489:
        /* <DEDUP_REMOVED lines=33> */
.L_x_1488:
[----:B------:R-:W-:Y:S05]  /*0570*/  BSYNC.RECONVERGENT B0 ;  /* 0x0000000000007941 */ /* 0x000fea0003800200 */
.L_x_1487:
[----:B------:R-:W0:Y:S02]  /*0580*/  LDCU UR4, c[0x0][0x3ac] ;  /* 0x00007580ff0477ac */ /* 0x000e240008000800 */
[----:B01----:R-:W-:-:S04]  /*0590*/  MOV R5, UR4 ;  /* 0x0000000400057c02 */ /* 0x003fc80008000f00 */
[----:B------:R-:W-:-:S13]  /*05a0*/  ISETP.GE.AND P0, PT, R0, R5, PT ;  /* 0x000000050000720c */ /* 0x000fda0003f06270 */
[----:B------:R-:W-:Y:S05]  /*05b0*/  @P0 EXIT ;  /* 0x000000000000094d */ /* 0x000fea0003800000 */
[----:B------:R-:W0:Y:S01]  /*05c0*/  LDC R8, c[0x0][0x3b4] ;  /* 0x0000ed00ff087b82 */ /* 0x000e220000000800 */
        /* <DEDUP_REMOVED lines=31> */
[----:B------:R-:W-:-:S04]  /*07c0*/  LOP3.LUT R4, R2, 0x1c, RZ, 0xc0, !PT ;  /* 0x0000001c02047812 */ /* 0x000fc800078ec0ff */
        /* <DEDUP_REMOVED lines=15> */
[----:B------:R-:W-:-:S03]  /*08c0*/  @!P0 IMAD R8, R0, 0x3, RZ ;  /* 0x0000000300088824 */ /* 0x000fc600078e02ff */
[----:B------:R-:W-:Y:S02]  /*08d0*/  @!P0 IMAD R2, R100, R5, RZ ;  /* 0x0000000564028224 */ /* 0x000fe400078e02ff */
[----:B------:R-:W-:-:S03]  /*08e0*/  @!P0 SHF.R.S32.HI R11, RZ, 0x1f, R8 ;  /* 0x0000001fff0b8819 */ /* 0x000fc60000011408 */
        /* <DEDUP_REMOVED lines=13> */
[----:B------:R-:W-:Y:S01]  /*09c0*/  LEA.HI.X.SX32 R2, R9, R2, 0x1, P1 ;  /* 0x0000000209027211 */ /* 0x000fe200008f0eff */
[----:B------:R-:W-:Y:S01]  /*09d0*/  @!P0 IMAD R9, R4, 0x3, RZ ;  /* 0x0000000304098824 */ /* 0x000fe200078e02ff */
[----:B-1----:R-:W-:-:S04]  /*09e0*/  LEA R104, P1, R101, UR4, 0x2 ;  /* 0x0000000465687c11 */ /* 0x002fc8000f8210ff */
[----:B------:R-:W-:Y:S02]  /*09f0*/  LEA.HI.X R101, R101, UR5, R2, 0x2, P1 ;  /* 0x0000000565657c11 */ /* 0x000fe400088f1402 */
[----:B--2---:R-:W-:Y:S01]  /*0a00*/  @!P0 SHF.R.U32.HI R14, RZ, R9, R6 ;  /* 0x00000009ff0e8219 */ /* 0x004fe20000011606 */
[----:B------:R-:W-:Y:S06]  /*0a10*/  @!P0 BRA `(.L_x_1491) ;  /* 0x0000000000e88947 */ /* 0x000fec0003800000 */
[----:B------:R-:W-:-:S13]  /*0a20*/  ISETP.NE.AND P0, PT, R4, 0x8, PT ;  /* 0x000000080400780c */ /* 0x000fda0003f05270 */
[----:B------:R-:W-:Y:S05]  /*0a30*/  @P0 BRA `(.L_x_1492) ;  /* 0x0000000000400947 */ /* 0x000fea0003800000 */
[----:B------:R-:W0:Y:S01]  /*0a40*/  LDC.64 R6, c[0x0][0x390] ;  /* 0x0000e400ff067b82 */ /* 0x000e220000000a00 */
[----:B------:R-:W-:Y:S02]  /*0a50*/  IMAD R2, R100, R5, RZ ;  /* 0x0000000564027224 */ /* 0x000fe400078e02ff */
        /* <DEDUP_REMOVED lines=14> */
.L_x_1492:
[----:B------:R-:W-:-:S13]  /*0b40*/  ISETP.GT.U32.AND P0, PT, R4, 0x10, PT ;  /* 0x000000100400780c */ /* 0x000fda0003f04070 */
        /* <DEDUP_REMOVED lines=17> */
.L_x_1493:
[----:B------:R-:W0:Y:S01]  /*0c60*/  LDC.64 R6, c[0x0][0x390] ;  /* 0x0000e400ff067b82 */ /* 0x000e220000000a00 */
[----:B------:R-:W-:Y:S01]  /*0c70*/  IMAD R8, R0, 0x3, RZ ;  /* 0x0000000300087824 */ /* 0x000fe200078e02ff */
[----:B------:R-:W-:Y:S01]  /*0c80*/  ISETP.NE.AND P0, PT, R4, 0x14, PT ;  /* 0x000000140400780c */ /* 0x000fe20003f05270 */
[----:B------:R-:W-:-:S03]  /*0c90*/  IMAD R2, R100, R5, RZ ;  /* 0x0000000564027224 */ /* 0x000fc600078e02ff */
        /* <DEDUP_REMOVED lines=18> */
.L_x_1491:
[----:B------:R-:W-:Y:S05]  /*0dc0*/  BSYNC.RECONVERGENT B0 ;  /* 0x0000000000007941 */ /* 0x000fea0003800200 */
.L_x_1490:
        /* <DEDUP_REMOVED lines=10> */
[----:B------:R-:W-:Y:S01]  /*0e70*/  PRMT R6, RZ, 0x5410, RZ ;  /* 0x00005410ff067816 */ /* 0x000fe200000000ff */
[----:B0-----:R-:W-:Y:S01]  /*0e80*/  IMAD.WIDE R12, R7, 0x2, R12 ;  /* 0x00000002070c7825 */ /* 0x001fe200078e020c */
        /* <DEDUP_REMOVED lines=20> */
.L_x_1501:
[----:B------:R-:W-:Y:S02]  /*0fd0*/  ISETP.NE.AND P0, PT, R102, R7, PT ;  /* 0x000000076600720c */ /* 0x000fe40003f05270 */
[----:B------:R-:W-:-:S11]  /*0fe0*/  MOV R105, R101 ;  /* 0x0000006500697202 */ /* 0x000fd60000000f00 */
[----:B------:R-:W-:Y:S05]  /*0ff0*/  @P0 BRA `(.L_x_1495) ;  /* 0x00000004005c0947 */ /* 0x000fea0003800000 */
[----:B------:R-:W1:Y:S01]  /*1000*/  S2R R5, SR_TID.X ;  /* 0x0000000000057919 */ /* 0x000e620000002100 */
[----:B------:R-:W-:Y:S01]  /*1010*/  BSSY.RECONVERGENT B0, `(.L_x_1496) ;  /* 0x0000046000007945 */ /* 0x000fe20003800200 */
[----:B------:R-:W-:Y:S02]  /*1020*/  IADD3 R100, PT, PT, R100, 0x1, RZ ;  /* 0x0000000164647810 */ /* 0x000fe40007ffe0ff */
[----:B-1----:R-:W-:-:S04]  /*1030*/  SHF.L.U32 R16, R5, 0x2, RZ ;  /* 0x0000000205107819 */ /* 0x002fc800000006ff */
[----:B------:R-:W-:-:S04]  /*1040*/  LOP3.LUT R7, R16, 0x1c, RZ, 0xc0, !PT ;  /* 0x0000001c10077812 */ /* 0x000fc800078ec0ff */
[C---:B------:R-:W-:Y:S01]  /*1050*/  ISETP.GT.U32.AND P0, PT, R7.reuse, 0x4, PT ;  /* 0x000000040700780c */ /* 0x040fe20003f04070 */
[----:B------:R-:W-:-:S12]  /*1060*/  IMAD R5, R7, 0x3, RZ ;  /* 0x0000000307057824 */ /* 0x000fd800078e02ff */
        /* <DEDUP_REMOVED lines=12> */
.L_x_1497:
        /* <DEDUP_REMOVED lines=15> */
.L_x_1499:
        /* <DEDUP_REMOVED lines=14> */
.L_x_1500:
[----:B------:R-:W-:Y:S01]  /*1300*/  ISETP.NE.AND P0, PT, R7, 0x14, PT ;  /* 0x000000140700780c */ /* 0x000fe20003f05270 */
[----:B------:R-:W1:-:S12]  /*1310*/  LDC.64 R14, c[0x0][0x390] ;  /* 0x0000e400ff0e7b82 */ /* 0x000e580000000a00 */
[----:B------:R-:W-:-:S05]  /*1320*/  @!P0 MOV R17, UR7 ;  /* 0x0000000700118c02 */ /* 0x000fca0008000f00 */
[----:B------:R-:W-:Y:S01]  /*1330*/  @!P0 IMAD R7, R100, R17, RZ ;  /* 0x0000001164078224 */ /* 0x000fe200078e02ff */
[----:B------:R-:W-:-:S04]  /*1340*/  @P0 MOV R17, UR7 ;  /* 0x0000000700110c02 */ /* 0x000fc80008000f00 */
[----:B------:R-:W-:Y:S01]  /*1350*/  @!P0 SHF.R.S32.HI R8, RZ, 0x1f, R7 ;  /* 0x0000001fff088819 */ /* 0x000fe20000011407 */
[----:B0-----:R-:W-:-:S03]  /*1360*/  @P0 IMAD R12, R100, R17, RZ ;  /* 0x00000011640c0224 */ /* 0x001fc600078e02ff */
        /* <DEDUP_REMOVED lines=16> */
.L_x_1498:
[----:B------:R-:W-:Y:S05]  /*1470*/  BSYNC.RECONVERGENT B0 ;  /* 0x0000000000007941 */ /* 0x000fea0003800200 */
.L_x_1496:
        /* <DEDUP_REMOVED lines=15> */
.L_x_1495:
[----:B------:R-:W1:Y:S01]  /*1570*/  LDC R5, c[0x0][0x3ac] ;  /* 0x0000eb00ff057b82 */ /* 0x000e620000000800 */
[----:B0-----:R0:W2:Y:S01]  /*1580*/  LDG.E.128.CONSTANT R12, desc[UR8][R104.64] ;  /* 0x00000008680c7981 */ /* 0x0010a2000c1e9d00 */
[----:B-1----:R-:W-:-:S05]  /*1590*/  IMAD.WIDE R20, R5, 0x4, R104 ;  /* 0x0000000405147825 */ /* 0x002fca00078e0268 */
[----:B------:R-:W3:Y:S01]  /*15a0*/  LDG.E.128.CONSTANT R16, desc[UR8][R20.64] ;  /* 0x0000000814107981 */ /* 0x000ee2000c1e9d00 */
[----:B0-----:R-:W-:-:S05]  /*15b0*/  IMAD.WIDE R104, R5, 0x4, R20 ;  /* 0x0000000405687825 */ /* 0x001fca00078e0214 */
        /* <DEDUP_REMOVED lines=37> */
[C---:B---3--:R-:W-:Y:S02]  /*1810*/  LOP3.LUT R26, R16.reuse, 0x70007, RZ, 0xc0, !PT ;  /* 0x00070007101a7812 */ /* 0x048fe400078ec0ff */
        /* <DEDUP_REMOVED lines=11> */
[C---:B------:R-:W-:Y:S02]  /*18d0*/  LOP3.LUT R18, R19.reuse, 0x70007, RZ, 0xc0, !PT ;  /* 0x0007000713127812 */ /* 0x040fe400078ec0ff */
[----:B------:R-:W-:Y:S02]  /*18e0*/  LOP3.LUT R24, R19, 0x380038, RZ, 0xc0, !PT ;  /* 0x0038003813187812 */ /* 0x000fe400078ec0ff */
[--C-:B------:R-:W-:Y:S02]  /*18f0*/  SHF.R.U32.HI R48, RZ, 0x6, R19.reuse ;  /* 0x00000006ff307819 */ /* 0x100fe40000011613 */
[----:B------:R-:W-:Y:S02]  /*1900*/  SHF.R.U32.HI R60, RZ, 0xe, R19 ;  /* 0x0000000eff3c7819 */ /* 0x000fe40000011613 */
[----:B------:R-:W-:Y:S02]  /*1910*/  LOP3.LUT R83, R32, 0x64006400, RZ, 0xfc, !PT ;  /* 0x6400640020537812 */ /* 0x000fe400078efcff */
[----:B------:R-:W-:-:S02]  /*1920*/  PRMT R19, R97, 0x5410, R96 ;  /* 0x0000541061137816 */ /* 0x000fc40000000060 */
[----:B------:R-:W-:Y:S01]  /*1930*/  LOP3.LUT R34, R34, 0x10001, RZ, 0xc0, !PT ;  /* 0x0001000122227812 */ /* 0x000fe200078ec0ff */
[----:B------:R-:W-:Y:S01]  /*1940*/  HADD2 R83, R83, R58.H0_H0 ;  /* 0x2000003a53537230 */ /* 0x000fe20000000000 */
[----:B------:R-:W-:Y:S01]  /*1950*/  LOP3.LUT R39, R39, 0x10001, RZ, 0xc0, !PT ;  /* 0x0001000127277812 */ /* 0x000fe200078ec0ff */
[C---:B------:R-:W-:Y:S01]  /*1960*/  HADD2 R68, R19.reuse, -R68.H0_H0 ;  /* 0xa000004413447230 */ /* 0x040fe20000000000 */
[----:B------:R-:W-:Y:S01]  /*1970*/  LOP3.LUT R33, R33, 0x64006400, RZ, 0xfc, !PT ;  /* 0x6400640021217812 */ /* 0x000fe200078efcff */
[----:B------:R-:W-:Y:S01]  /*1980*/  HADD2 R41, R19, -R41.H0_H0 ;  /* 0xa000002913297230 */ /* 0x000fe20000000000 */
[----:B------:R-:W-:Y:S01]  /*1990*/  LOP3.LUT R54, R34, 0x20002, R35, 0xf8, !PT ;  /* 0x0002000222367812 */ /* 0x000fe200078ef823 */
[----:B0-----:R-:W-:Y:S01]  /*19a0*/  HFMA2 R34, R83, R12, RZ ;  /* 0x0000000c53227231 */ /* 0x001fe200000000ff */
[----:B------:R-:W-:Y:S01]  /*19b0*/  LOP3.LUT R49, R49, 0x10001, RZ, 0xc0, !PT ;  /* 0x0001000131317812 */ /* 0x000fe200078ec0ff */
[----:B------:R-:W-:Y:S01]  /*19c0*/  HFMA2 R87, R33, 0.125, 0.125, R68.H0_H0 ;  /* 0x3000300021577831 */ /* 0x000fe20000040044 */
[----:B------:R-:W-:Y:S01]  /*19d0*/  LOP3.LUT R55, R39, 0x20002, R40, 0xf8, !PT ;  /* 0x0002000227377812 */ /* 0x000fe200078ef828 */
[C---:B------:R-:W-:Y:S01]  /*19e0*/  HADD2 R40, R19.reuse, -R50.H0_H0 ;  /* 0xa000003213287230 */ /* 0x040fe20000000000 */
[----:B------:R-:W-:Y:S01]  /*19f0*/  LOP3.LUT R32, R45, 0x64006400, RZ, 0xfc, !PT ;  /* 0x640064002d207812 */ /* 0x000fe200078efcff */
[----:B------:R-:W-:Y:S01]  /*1a00*/  HADD2 R42, R19, -R42.H0_H0 ;  /* 0xa000002a132a7230 */ /* 0x000fe20000000000 */
[----:B------:R-:W-:-:S02]  /*1a10*/  LOP3.LUT R35, R52, 0x64006400, RZ, 0xfc, !PT ;  /* 0x6400640034237812 */ /* 0x000fc400078efcff */
[----:B------:R-:W-:Y:S01]  /*1a20*/  LOP3.LUT R56, R49, 0x20002, R56, 0xf8, !PT ;  /* 0x0002000231387812 */ /* 0x000fe200078ef838 */
[----:B------:R-:W-:Y:S02]  /*1a30*/  HFMA2 R89, R32, 0.125, 0.125, R41.H0_H0 ;  /* 0x3000300020597831 */ /* 0x000fe40000040029 */
[----:B------:R-:W-:Y:S02]  /*1a40*/  HFMA2 R49, R87, R13, R34 ;  /* 0x0000000d57317231 */ /* 0x000fe40000000022 */
[----:B------:R-:W-:Y:S01]  /*1a50*/  HFMA2 R90, R35, 0.125, 0.125, R40.H0_H0 ;  /* 0x30003000235a7831 */ /* 0x000fe20000040028 */
[----:B------:R-:W-:Y:S01]  /*1a60*/  LOP3.LUT R84, R37, 0x64006400, RZ, 0xfc, !PT ;  /* 0x6400640025547812 */ /* 0x000fe200078efcff */
[----:B------:R-:W0:Y:S01]  /*1a70*/  LDS.128 R32, [UR4+0x10] ;  /* 0x00001004ff207984 */ /* 0x000e220008000c00 */
[----:B------:R-:W-:Y:S02]  /*1a80*/  LOP3.LUT R19, R38, 0x64006400, RZ, 0xfc, !PT ;  /* 0x6400640026137812 */ /* 0x000fe400078efcff */
[----:B------:R-:W-:Y:S01]  /*1a90*/  LOP3.LUT R85, R44, 0x64006400, RZ, 0xfc, !PT ;  /* 0x640064002c557812 */ /* 0x000fe200078efcff */
[----:B------:R-:W-:Y:S01]  /*1aa0*/  HADD2 R84, R84, R59.H0_H0 ;  /* 0x2000003b54547230 */ /* 0x000fe20000000000 */
[----:B------:R-:W-:Y:S01]  /*1ab0*/  LOP3.LUT R86, R51, 0x64006400, RZ, 0xfc, !PT ;  /* 0x6400640033567812 */ /* 0x000fe200078efcff */
[----:B------:R-:W-:Y:S01]  /*1ac0*/  HFMA2 R88, R19, 0.125, 0.125, R42.H0_H0 ;  /* 0x3000300013587831 */ /* 0x000fe2000004002a */
[----:B------:R-:W-:Y:S01]  /*1ad0*/  LOP3.LUT R19, R25, 0x70007, RZ, 0xc0, !PT ;  /* 0x0007000719137812 */ /* 0x000fe200078ec0ff */
[----:B------:R-:W-:Y:S01]  /*1ae0*/  HADD2 R85, R85, R62.H0_H0 ;  /* 0x2000003e55557230 */ /* 0x000fe20000000000 */
[----:B------:R-:W-:Y:S01]  /*1af0*/  LOP3.LUT R38, R20, 0x70007, RZ, 0xc0, !PT ;  /* 0x0007000714267812 */ /* 0x000fe200078ec0ff */
[----:B------:R-:W-:Y:S01]  /*1b00*/  HADD2 R86, R86, R65.H0_H0 ;  /* 0x2000004156567230 */ /* 0x000fe20000000000 */
[----:B------:R-:W-:Y:S01]  /*1b10*/  LOP3.LUT R78, R19, 0x64006400, RZ, 0xfc, !PT ;  /* 0x64006400134e7812 */ /* 0x000fe200078efcff */
[----:B------:R-:W-:-:S02]  /*1b20*/  HFMA2 R44, R84, R12, RZ.H0_H0 ;  /* 0x0000000c542c7231 */ /* 0x000fc400000400ff */
[-C--:B------:R-:W-:Y:S02]  /*1b30*/  HFMA2 R37, R85, R12.reuse, RZ ;  /* 0x0000000c55257231 */ /* 0x080fe400000000ff */
[----:B------:R-:W-:Y:S01]  /*1b40*/  HFMA2 R45, R86, R12, RZ.H0_H0 ;  /* 0x0000000c562d7231 */ /* 0x000fe200000400ff */
[C---:B------:R-:W-:Y:S01]  /*1b50*/  LOP3.LUT R12, R27.reuse, 0x70007, RZ, 0xc0, !PT ;  /* 0x000700071b0c7812 */ /* 0x040fe200078ec0ff */
[-C--:B------:R-:W-:Y:S01]  /*1b60*/  HFMA2 R50, R88, R13.reuse, R44 ;  /* 0x0000000d58327231 */ /* 0x080fe2000000002c */
        /* <DEDUP_REMOVED lines=45> */
[-C--:B0-----:R-:W-:Y:S02]  /*1e40*/  HFMA2 R36, R15, R32.reuse, R51 ;  /* 0x000000200f247231 */ /* 0x081fe40000000033 */
[----:B------:R-:W-:Y:S02]  /*1e50*/  HADD2 R17, R19, R58.H0_H0 ;  /* 0x2000003a13117230 */ /* 0x000fe40000000000 */
[-C--:B------:R-:W-:Y:S02]  /*1e60*/  HFMA2 R49, R13, R32.reuse, R49 ;  /* 0x000000200d317231 */ /* 0x080fe40000000031 */
[----:B------:R-:W-:Y:S01]  /*1e70*/  HADD2 R19, R27, R62.H0_H0 ;  /* 0x2000003e1b137230 */ /* 0x000fe20000000000 */
[----:B------:R-:W-:Y:S01]  /*1e80*/  LOP3.LUT R26, R18, 0x64006400, RZ, 0xfc, !PT ;  /* 0x64006400121a7812 */ /* 0x000fe200078efcff */
[-C--:B------:R-:W-:Y:S01]  /*1e90*/  HFMA2 R25, R14, R32.reuse, R50 ;  /* 0x000000200e197231 */ /* 0x080fe20000000032 */
[----:B------:R-:W-:Y:S01]  /*1ea0*/  LOP3.LUT R53, R53, 0x10001, RZ, 0xc0, !PT ;  /* 0x0001000135357812 */ /* 0x000fe200078ec0ff */
[----:B------:R-:W-:-:S02]  /*1eb0*/  HFMA2 R32, R16, R32, R52 ;  /* 0x0000002010207231 */ /* 0x000fc40000000034 */
[-C--:B------:R-:W-:Y:S02]  /*1ec0*/  HFMA2 R52, R19, R33.reuse, R36 ;  /* 0x0000002113347231 */ /* 0x080fe40000000024 */
[----:B------:R-:W-:Y:S01]  /*1ed0*/  HADD2 R18, R20, R59.H0_H0 ;  /* 0x2000003b14127230 */ /* 0x000fe20000000000 */
[----:B------:R-:W0:Y:S01]  /*1ee0*/  LDS.128 R36, [UR4+0x20] ;  /* 0x00002004ff247984 */ /* 0x000e220008000c00 */
[----:B------:R-:W-:Y:S01]  /*1ef0*/  HADD2 R20, R26, R65.H0_H0 ;  /* 0x200000411a147230 */ /* 0x000fe20000000000 */
[----:B------:R-:W-:Y:S01]  /*1f00*/  LOP3.LUT R57, R53, 0x20002, R60, 0xf8, !PT ;  /* 0x0002000235397812 */ /* 0x000fe200078ef83c */
        /* <DEDUP_REMOVED lines=8> */
[----:B------:R-:W-:Y:S01]  /*1f90*/  LOP3.LUT R23, R46, 0x70007, RZ, 0xc0, !PT ;  /* 0x000700072e177812 */ /* 0x000fe200078ec0ff */
[----:B------:R-:W-:Y:S01]  /*1fa0*/  HFMA2 R21, R21, 0.125, 0.125, R68.H0_H0 ;  /* 0x3000300015157831 */ /* 0x000fe20000040044 */
[----:B------:R-:W-:Y:S02]  /*1fb0*/  LOP3.LUT R24, R47, 0x70007, RZ, 0xc0, !PT ;  /* 0x000700072f187812 */ /* 0x000fe400078ec0ff */
[----:B------:R-:W-:Y:S01]  /*1fc0*/  LOP3.LUT R44, R48, 0x70007, RZ, 0xc0, !PT ;  /* 0x00070007302c7812 */ /* 0x000fe200078ec0ff */
[-C--:B------:R-:W-:Y:S01]  /*1fd0*/  HFMA2 R50, R21, R34.reuse, R50 ;  /* 0x0000002215327231 */ /* 0x080fe20000000032 */
        /* <DEDUP_REMOVED lines=17> */
[----:B------:R-:W-:Y:S01]  /*20f0*/  HADD2 R44, R44, R65.H0_H0 ;  /* 0x200000412c2c7230 */ /* 0x000fe20000000000 */
[----:B------:R-:W-:Y:S01]  /*2100*/  LOP3.LUT R50, R48, 0x380038, RZ, 0xc0, !PT ;  /* 0x0038003830327812 */ /* 0x000fe200078ec0ff */
[-C--:B------:R-:W-:Y:S02]  /*2110*/  HFMA2 R61, R26, R35.reuse, R51 ;  /* 0x000000231a3d7231 */ /* 0x080fe40000000033 */
[-C--:B------:R-:W-:Y:S02]  /*2120*/  HFMA2 R63, R27, R35.reuse, R52 ;  /* 0x000000231b3f7231 */ /* 0x080fe40000000034 */
[----:B------:R-:W-:Y:S01]  /*2130*/  HFMA2 R64, R44, R35, R53 ;  /* 0x000000232c407231 */ /* 0x000fe20000000035 */
[----:B------:R-:W-:Y:S02]  /*2140*/  LOP3.LUT R35, R47, 0x380038, RZ, 0xc0, !PT ;  /* 0x003800382f237812 */ /* 0x000fe400078ec0ff */
[----:B------:R-:W-:Y:S02]  /*2150*/  LOP3.LUT R43, R43, 0x1c001c0, RZ, 0xc0, !PT ;  /* 0x01c001c02b2b7812 */ /* 0x000fe400078ec0ff */
[----:B------:R-:W-:-:S02]  /*2160*/  LOP3.LUT R46, R46, 0x1c001c0, RZ, 0xc0, !PT ;  /* 0x01c001c02e2e7812 */ /* 0x000fc400078ec0ff */
        /* <DEDUP_REMOVED lines=9> */
[----:B0-----:R-:W-:Y:S01]  /*2200*/  HFMA2 R61, R47, R36, R61 ;  /* 0x000000242f3d7231 */ /* 0x001fe2000000003d */
[----:B------:R-:W-:Y:S01]  /*2210*/  LOP3.LUT R51, R46, 0x64006400, RZ, 0xfc, !PT ;  /* 0x640064002e337812 */ /* 0x000fe200078efcff */
[----:B------:R-:W-:Y:S01]  /*2220*/  HFMA2 R46, R33, 0.125, 0.125, R68.H0_H0 ;  /* 0x30003000212e7831 */ /* 0x000fe20000040044 */
[----:B------:R-:W-:Y:S01]  /*2230*/  LOP3.LUT R53, R53, 0x64006400, RZ, 0xfc, !PT ;  /* 0x6400640035357812 */ /* 0x000fe200078efcff */
[----:B------:R-:W-:-:S02]  /*2240*/  HFMA2 R49, R49, 0.125, 0.125, R40.H0_H0 ;  /* 0x3000300031317831 */ /* 0x000fc40000040028 */
[-C--:B------:R-:W-:Y:S02]  /*2250*/  HFMA2 R63, R48, R36.reuse, R63 ;  /* 0x00000024303f7231 */ /* 0x080fe4000000003f */
[----:B------:R-:W-:Y:S02]  /*2260*/  HFMA2 R50, R43, 0.015625, 0.015625, R68.H1_H1 ;  /* 0x240024002b327831 */ /* 0x000fe40000060044 */
[----:B------:R-:W-:Y:S02]  /*2270*/  HFMA2 R60, R46, R36, R60 ;  /* 0x000000242e3c7231 */ /* 0x000fe4000000003c */
[----:B------:R-:W-:Y:S01]  /*2280*/  HFMA2 R51, R51, 0.015625, 0.015625, R42.H1_H1 ;  /* 0x2400240033337831 */ /* 0x000fe2000006002a */
[----:B----4-:R-:W-:Y:S01]  /*2290*/  LOP3.LUT R70, R28, 0x380038, RZ, 0xc0, !PT ;  /* 0x003800381c467812 */ /* 0x010fe200078ec0ff */
[----:B------:R-:W-:Y:S02]  /*22a0*/  HFMA2 R52, R52, 0.015625, 0.015625, R41.H1_H1 ;  /* 0x2400240034347831 */ /* 0x000fe40000060029 */
[----:B------:R-:W-:-:S02]  /*22b0*/  HFMA2 R101, R50, R37, R60 ;  /* 0x0000002532657231 */ /* 0x000fc4000000003c */
[----:B------:R-:W-:Y:S01]  /*22c0*/  HFMA2 R64, R49, R36, R64 ;  /* 0x0000002431407231 */ /* 0x000fe20000000040 */
[----:B------:R-:W-:Y:S01]  /*22d0*/  LOP3.LUT R60, R28, 0x70007, RZ, 0xc0, !PT ;  /* 0x000700071c3c7812 */ /* 0x000fe200078ec0ff */
[-C--:B------:R-:W-:Y:S02]  /*22e0*/  HFMA2 R36, R51, R37.reuse, R61 ;  /* 0x0000002533247231 */ /* 0x080fe4000000003d */
[-C--:B------:R-:W-:Y:S02]  /*22f0*/  HFMA2 R43, R52, R37.reuse, R63 ;  /* 0x00000025342b7231 */ /* 0x080fe4000000003f */
[----:B------:R-:W-:Y:S01]  /*2300*/  HFMA2 R53, R53, 0.015625, 0.015625, R40.H1_H1 ;  /* 0x2400240035357831 */ /* 0x000fe20000060028 */
[--C-:B------:R-:W-:Y:S02]  /*2310*/  SHF.R.U32.HI R67, RZ, 0x6, R28.reuse ;  /* 0x00000006ff437819 */ /* 0x100fe4000001161c */
[----:B------:R-:W-:Y:S01]  /*2320*/  SHF.R.U32.HI R61, RZ, 0xd, R28 ;  /* 0x0000000dff3d7819 */ /* 0x000fe2000001161c */
[----:B------:R-:W-:Y:S01]  /*2330*/  HFMA2 R37, R53, R37, R64 ;  /* 0x0000002535257231 */ /* 0x000fe20000000040 */
[----:B------:R-:W-:-:S02]  /*2340*/  LOP3.LUT R63, R29, 0x70007, RZ, 0xc0, !PT ;  /* 0x000700071d3f7812 */ /* 0x000fc400078ec0ff */
[----:B------:R-:W-:Y:S02]  /*2350*/  LOP3.LUT R69, R29, 0x380038, RZ, 0xc0, !PT ;  /* 0x003800381d457812 */ /* 0x000fe400078ec0ff */
[--C-:B------:R-:W-:Y:S02]  /*2360*/  SHF.R.U32.HI R66, RZ, 0x6, R29.reuse ;  /* 0x00000006ff427819 */ /* 0x100fe4000001161d */
[----:B------:R-:W-:Y:S02]  /*2370*/  SHF.R.U32.HI R28, RZ, 0xd, R29 ;  /* 0x0000000dff1c7819 */ /* 0x000fe4000001161d */
[----:B------:R-:W-:Y:S02]  /*2380*/  SHF.R.U32.HI R29, RZ, 0xd, R30 ;  /* 0x0000000dff1d7819 */ /* 0x000fe4000001161e */
[----:B------:R-:W-:Y:S02]  /*2390*/  LOP3.LUT R54, R54, 0x40004, R61, 0xf8, !PT ;  /* 0x0004000436367812 */ /* 0x000fe400078ef83d */
[----:B------:R-:W-:-:S02]  /*23a0*/  LOP3.LUT R64, R30, 0x70007, RZ, 0xc0, !PT ;  /* 0x000700071e407812 */ /* 0x000fc400078ec0ff */
[----:B------:R-:W-:Y:S02]  /*23b0*/  LOP3.LUT R32, R30, 0x380038, RZ, 0xc0, !PT ;  /* 0x003800381e207812 */ /* 0x000fe400078ec0ff */
[----:B------:R-:W-:Y:S02]  /*23c0*/  SHF.R.U32.HI R33, RZ, 0x6, R30 ;  /* 0x00000006ff217819 */ /* 0x000fe4000001161e */
[----:B------:R-:W-:Y:S02]  /*23d0*/  LOP3.LUT R61, R55, 0x40004, R28, 0xf8, !PT ;  /* 0x00040004373d7812 */ /* 0x000fe400078ef81c */
[----:B------:R-:W-:Y:S02]  /*23e0*/  SHF.R.U32.HI R30, RZ, 0xd, R31 ;  /* 0x0000000dff1e7819 */ /* 0x000fe4000001161f */
[----:B------:R-:W-:Y:S02]  /*23f0*/  LOP3.LUT R71, R56, 0x40004, R29, 0xf8, !PT ;  /* 0x0004000438477812 */ /* 0x000fe400078ef81d */
[----:B------:R-:W-:-:S02]  /*2400*/  LOP3.LUT R28, R67, 0x70007, RZ, 0xc0, !PT ;  /* 0x00070007431c7812 */ /* 0x000fc400078ec0ff */
[----:B------:R-:W-:Y:S02]  /*2410*/  LOP3.LUT R56, R66, 0x70007, RZ, 0xc0, !PT ;  /* 0x0007000742387812 */ /* 0x000fe400078ec0ff */
[C---:B------:R-:W-:Y:S02]  /*2420*/  LOP3.LUT R72, R31.reuse, 0x70007, RZ, 0xc0, !PT ;  /* 0x000700071f487812 */ /* 0x040fe400078ec0ff */
[----:B------:R-:W-:Y:S02]  /*2430*/  LOP3.LUT R34, R31, 0x380038, RZ, 0xc0, !PT ;  /* 0x003800381f227812 */ /* 0x000fe400078ec0ff */
[----:B------:R-:W-:Y:S02]  /*2440*/  SHF.R.U32.HI R35, RZ, 0x6, R31 ;  /* 0x00000006ff237819 */ /* 0x000fe4000001161f */
[----:B------:R-:W-:Y:S02]  /*2450*/  LOP3.LUT R73, R57, 0x40004, R30, 0xf8, !PT ;  /* 0x0004000439497812 */ /* 0x000fe400078ef81e */
[----:B------:R-:W-:-:S02]  /*2460*/  LOP3.LUT R29, R60, 0x64006400, RZ, 0xfc, !PT ;  /* 0x640064003c1d7812 */ /* 0x000fc400078efcff */
[----:B------:R-:W-:Y:S02]  /*2470*/  LOP3.LUT R55, R28, 0x64006400, RZ, 0xfc, !PT ;  /* 0x640064001c377812 */ /* 0x000fe400078efcff */
        /* <DEDUP_REMOVED lines=13> */
[-C--:B------:R-:W-:Y:S01]  /*2550*/  HFMA2 R101, R54, R38.reuse, R101 ;  /* 0x0000002636657231 */ /* 0x080fe20000000065 */
[----:B------:R-:W-:Y:S01]  /*2560*/  LOP3.LUT R61, R28, 0x64006400, RZ, 0xfc, !PT ;  /* 0x640064001c3d7812 */ /* 0x000fe200078efcff */
[-C--:B------:R-:W-:Y:S01]  /*2570*/  HFMA2 R36, R57, R38.reuse, R36 ;  /* 0x0000002639247231 */ /* 0x080fe20000000024 */
        /* <DEDUP_REMOVED lines=8> */
[C---:B------:R-:W-:Y:S01]  /*2600*/  LOP3.LUT R72, R67.reuse, 0x1c001c0, RZ, 0xc0, !PT ;  /* 0x01c001c043487812 */ /* 0x040fe200078ec0ff */
[----:B------:R-:W-:Y:S01]  /*2610*/  HADD2 R65, R28, R65.H0_H0 ;  /* 0x200000411c417230 */ /* 0x000fe20000000000 */
[----:B------:R-:W-:Y:S01]  /*2620*/  LOP3.LUT R74, R66, 0x380038, RZ, 0xc0, !PT ;  /* 0x00380038424a7812 */ /* 0x000fe200078ec0ff */
[----:B------:R-:W0:Y:S01]  /*2630*/  LDS.128 R28, [UR4+0x30] ;  /* 0x00003004ff1c7984 */ /* 0x000e220008000c00 */
[----:B------:R-:W-:Y:S01]  /*2640*/  HADD2 R62, R71, R62.H0_H0 ;  /* 0x2000003e473e7230 */ /* 0x000fe20000000000 */
        /* <DEDUP_REMOVED lines=8> */
[----:B------:R-:W-:Y:S01]  /*26d0*/  LOP3.LUT R75, R74, 0x64006400, RZ, 0xfc, !PT ;  /* 0x640064004a4b7812 */ /* 0x000fe200078efcff */
[--C-:B------:R-:W-:Y:S01]  /*26e0*/  HFMA2 R67, R67, 0.125, 0.125, R68.reuse.H0_H0 ;  /* 0x3000300043437831 */ /* 0x100fe20000040044 */
[----:B------:R-:W-:Y:S01]  /*26f0*/  LOP3.LUT R77, R66, 0x64006400, RZ, 0xfc, !PT ;  /* 0x64006400424d7812 */ /* 0x000fe200078efcff */
[--C-:B------:R-:W-:Y:S01]  /*2700*/  HFMA2 R66, R71, 0.125, 0.125, R68.reuse.H0_H0 ;  /* 0x3000300047427831 */ /* 0x100fe20000040044 */
[----:B------:R-:W-:Y:S01]  /*2710*/  LOP3.LUT R32, R32, 0x64006400, RZ, 0xfc, !PT ;  /* 0x6400640020207812 */ /* 0x000fe200078efcff */
[----:B------:R-:W-:-:S02]  /*2720*/  HFMA2 R68, R69, 0.015625, 0.015625, R68.H1_H1 ;  /* 0x2400240045447831 */ /* 0x000fc40000060044 */
[--C-:B------:R-:W-:Y:S02]  /*2730*/  HFMA2 R69, R73, 0.125, 0.125, R42.reuse.H0_H0 ;  /* 0x3000300049457831 */ /* 0x100fe4000004002a */
[-C--:B------:R-:W-:Y:S02]  /*2740*/  HFMA2 R101, R66, R39.reuse, R101 ;  /* 0x0000002742657231 */ /* 0x080fe40000000065 */
[--C-:B------:R-:W-:Y:S01]  /*2750*/  HFMA2 R70, R75, 0.125, 0.125, R42.reuse.H0_H0 ;  /* 0x300030004b467831 */ /* 0x100fe2000004002a */
[----:B------:R-:W-:Y:S01]  /*2760*/  LOP3.LUT R75, R34, 0x64006400, RZ, 0xfc, !PT ;  /* 0x64006400224b7812 */ /* 0x000fe200078efcff */
[----:B------:R-:W-:Y:S01]  /*2770*/  HFMA2 R71, R77, 0.015625, 0.015625, R42.H1_H1 ;  /* 0x240024004d477831 */ /* 0x000fe2000006002a */
[C---:B------:R-:W-:Y:S01]  /*2780*/  LOP3.LUT R42, R33.reuse, 0x380038, RZ, 0xc0, !PT ;  /* 0x00380038212a7812 */ /* 0x040fe200078ec0ff */
        /* <DEDUP_REMOVED lines=9> */
[----:B------:R-:W-:Y:S01]  /*2820*/  LOP3.LUT R33, R34, 0x64006400, RZ, 0xfc, !PT ;  /* 0x6400640022217812 */ /* 0x000fe200078efcff */
[----:B------:R-:W-:Y:S01]  /*2830*/  HFMA2 R74, R74, 0.015625, 0.015625, R41.H1_H1 ;  /* 0x240024004a4a7831 */ /* 0x000fe20000060029 */
[----:B------:R-:W-:-:S02]  /*2840*/  LOP3.LUT R77, R35, 0x64006400, RZ, 0xfc, !PT ;  /* 0x64006400234d7812 */ /* 0x000fc400078efcff */
[----:B------:R-:W-:Y:S01]  /*2850*/  LOP3.LUT R42, R42, 0x64006400, RZ, 0xfc, !PT ;  /* 0x640064002a2a7812 */ /* 0x000fe200078efcff */
[----:B------:R-:W-:Y:S02]  /*2860*/  HFMA2 R76, R33, 0.125, 0.125, R40.H0_H0 ;  /* 0x30003000214c7831 */ /* 0x000fe40000040028 */
[-C--:B0-----:R-:W-:Y:S01]  /*2870*/  HFMA2 R101, R55, R28.reuse, R101 ;  /* 0x0000001c37657231 */ /* 0x081fe20000000065 */
[----:B------:R-:W0:Y:S01]  /*2880*/  LDS.128 R32, [UR4+0x100] ;  /* 0x00010004ff207984 */ /* 0x000e220008000c00 */
[-C--:B------:R-:W-:Y:S02]  /*2890*/  HFMA2 R36, R58, R28.reuse, R36 ;  /* 0x0000001c3a247231 */ /* 0x080fe40000000024 */
[----:B------:R-:W-:Y:S02]  /*28a0*/  HFMA2 R37, R61, R28, R43 ;  /* 0x0000001c3d257231 */ /* 0x000fe4000000002b */
[----:B------:R-:W-:Y:S02]  /*28b0*/  HFMA2 R73, R42, 0.125, 0.125, R41.H0_H0 ;  /* 0x300030002a497831 */ /* 0x000fe40000040029 */
[----:B------:R-:W-:-:S02]  /*28c0*/  HFMA2 R101, R67, R29, R101 ;  /* 0x0000001d43657231 */ /* 0x000fc40000000065 */
[----:B------:R-:W-:Y:S02]  /*28d0*/  HFMA2 R77, R77, 0.015625, 0.015625, R40.H1_H1 ;  /* 0x240024004d4d7831 */ /* 0x000fe40000060028 */
[----:B------:R-:W1:Y:S01]  /*28e0*/  LDS.128 R40, [UR4+0x110] ;  /* 0x00011004ff287984 */ /* 0x000e620008000c00 */
[-C--:B------:R-:W-:Y:S02]  /*28f0*/  HFMA2 R36, R70, R29.reuse, R36 ;  /* 0x0000001d46247231 */ /* 0x080fe40000000024 */
[----:B------:R-:W-:Y:S02]  /*2900*/  HFMA2 R37, R73, R29, R37 ;  /* 0x0000001d49257231 */ /* 0x000fe40000000025 */
        /* <DEDUP_REMOVED lines=8> */
[----:B------:R-:W-:Y:S02]  /*2990*/  HFMA2 R38, R77, R30, R38 ;  /* 0x0000001e4d267231 */ /* 0x000fe40000000026 */
[-C--:B------:R-:W-:Y:S01]  /*29a0*/  HFMA2 R37, R62, R31.reuse, R37 ;  /* 0x0000001f3e257231 */ /* 0x080fe20000000025 */
[----:B------:R-:W-:Y:S01]  /*29b0*/  MOV R101, R105 ;  /* 0x0000006900657202 */ /* 0x000fe20000000f00 */
[----:B------:R-:W-:Y:S01]  /*29c0*/  HFMA2 R38, R65, R31, R38 ;  /* 0x0000001f41267231 */ /* 0x000fe20000000026 */
[----:B------:R-:W-:-:S02]  /*29d0*/  PRMT R4, R28, 0x5410, R36 ;  /* 0x000054101c047816 */ /* 0x000fc40000000024 */
[----:B------:R-:W-:Y:S02]  /*29e0*/  PRMT R36, R28, 0x7632, R36 ;  /* 0x000076321c247816 */ /* 0x000fe40000000024 */
[----:B------:R-:W2:Y:S01]  /*29f0*/  LDS.128 R28, [UR4+0x120] ;  /* 0x00012004ff1c7984 */ /* 0x000ea20008000c00 */
[C-C-:B------:R-:W-:Y:S02]  /*2a00*/  PRMT R105, R37.reuse, 0x5410, R38.reuse ;  /* 0x0000541025697816 */ /* 0x140fe40000000026 */
[----:B------:R-:W-:Y:S01]  /*2a10*/  PRMT R38, R37, 0x7632, R38 ;  /* 0x0000763225267816 */ /* 0x000fe20000000026 */
[----:B------:R-:W-:-:S04]  /*2a20*/  HADD2 R4, R4, R36 ;  /* 0x0000002404047230 */ /* 0x000fc80000000000 */
[----:B------:R-:W-:Y:S02]  /*2a30*/  HFMA2 R105, R105, 1, 1, R38 ;  /* 0x3c003c0069697831 */ /* 0x000fe40000000026 */
[----:B-----5:R-:W-:Y:S02]  /*2a40*/  HFMA2 R4, R4, R103, R39 ;  /* 0x0000006704047231 */ /* 0x020fe40000000027 */
[----:B------:R-:W-:Y:S02]  /*2a50*/  HFMA2 R3, R105, R106, R3 ;  /* 0x0000006a69037231 */ /* 0x000fe40000000003 */
        /* <DEDUP_REMOVED lines=43> */
[-C--:B------:R-:W-:Y:S01]  /*2d10*/  HFMA2 R108, R60, R30.reuse, R108 ;  /* 0x0000001e3c6c7231 */ /* 0x080fe2000000006c */
[----:B------:R-:W1:Y:S01]  /*2d20*/  LDS.128 R32, [UR4+0x200] ;  /* 0x00020004ff207984 */ /* 0x000e620008000c00 */
        /* <DEDUP_REMOVED lines=21> */
[----:B------:R-:W0:Y:S01]  /*2e80*/  LDS.128 R28, [UR4+0x300] ;  /* 0x00030004ff1c7984 */ /* 0x000e220008000c00 */
[----:B------:R-:W-:-:S02]  /*2e90*/  PRMT R38, R36, 0x5410, R40 ;  /* 0x0000541024267816 */ /* 0x000fc40000000028 */
[----:B------:R-:W-:-:S05]  /*2ea0*/  PRMT R40, R36, 0x7632, R40 ;  /* 0x0000763224287816 */ /* 0x000fca0000000028 */
[----:B------:R-:W-:Y:S01]  /*2eb0*/  HADD2 R36, R38, R40 ;  /* 0x0000002826247230 */ /* 0x000fe20000000000 */
[C-C-:B------:R-:W-:Y:S01]  /*2ec0*/  PRMT R38, R108.reuse, 0x5410, R37.reuse ;  /* 0x000054106c267816 */ /* 0x140fe20000000025 */
[----:B------:R-:W2:Y:S01]  /*2ed0*/  LDS.128 R40, [UR4+0x210] ;  /* 0x00021004ff287984 */ /* 0x000ea20008000c00 */
[----:B------:R-:W-:Y:S01]  /*2ee0*/  PRMT R37, R108, 0x7632, R37 ;  /* 0x000076326c257816 */ /* 0x000fe20000000025 */
[----:B------:R-:W-:-:S04]  /*2ef0*/  HFMA2 R2, R36, R103, R2 ;  /* 0x0000006724027231 */ /* 0x000fc80000000002 */
[----:B------:R-:W-:Y:S02]  /*2f00*/  HFMA2 R37, R38, 1, 1, R37 ;  /* 0x3c003c0026257831 */ /* 0x000fe40000000025 */
[-C--:B-1----:R-:W-:Y:S02]  /*2f10*/  HFMA2 R39, R86, R32.reuse, RZ.H0_H0 ;  /* 0x0000002056277231 */ /* 0x082fe400000400ff */
[----:B------:R-:W-:Y:S02]  /*2f20*/  HFMA2 R36, R83, R32, RZ ;  /* 0x0000002053247231 */ /* 0x000fe400000000ff */
[----:B------:R-:W-:Y:S02]  /*2f30*/  HFMA2 R0, R37, R106, R0 ;  /* 0x0000006a25007231 */ /* 0x000fe40000000000 */
[-C--:B------:R-:W-:Y:S02]  /*2f40*/  HFMA2 R38, R85, R32.reuse, RZ ;  /* 0x0000002055267231 */ /* 0x080fe400000000ff */
[----:B------:R-:W-:-:S02]  /*2f50*/  HFMA2 R37, R84, R32, RZ.H0_H0 ;  /* 0x0000002054257231 */ /* 0x000fc400000400ff */
[-C--:B------:R-:W-:Y:S02]  /*2f60*/  HFMA2 R32, R87, R33.reuse, R36 ;  /* 0x0000002157207231 */ /* 0x080fe40000000024 */
        /* <DEDUP_REMOVED lines=11> */
[----:B------:R-:W-:Y:S02]  /*3020*/  HFMA2 R109, R12, R35, R33 ;  /* 0x000000230c6d7231 */ /* 0x000fe40000000021 */
[----:B------:R-:W3:Y:S01]  /*3030*/  LDS.128 R32, [UR4+0x230] ;  /* 0x00023004ff207984 */ /* 0x000ee20008000c00 */
[----:B0-----:R-:W-:-:S02]  /*3040*/  HFMA2 R83, R83, R28, RZ ;  /* 0x0000001c53537231 */ /* 0x001fc400000000ff */
        /* <DEDUP_REMOVED lines=27> */
[----:B------:R-:W-:Y:S02]  /*3200*/  HFMA2 R30, R80, R30, R28 ;  /* 0x0000001e501e7231 */ /* 0x000fe4000000001c */
[----:B------:R-:W-:Y:S02]  /*3210*/  HFMA2 R81, R81, R31, R83 ;  /* 0x0000001f51517231 */ /* 0x000fe40000000053 */
        /* <DEDUP_REMOVED lines=16> */
[-C--:B---3--:R-:W-:Y:S01]  /*3320*/  HFMA2 R29, R58, R32.reuse, R29 ;  /* 0x000000203a1d7231 */ /* 0x088fe2000000001d */
        /* <DEDUP_REMOVED lines=17> */
[----:B------:R-:W2:Y:S01]  /*3440*/  LDS.128 R32, [UR4+0x330] ;  /* 0x00033004ff207984 */ /* 0x000ea20008000c00 */
        /* <DEDUP_REMOVED lines=18> */
[C-C-:B------:R-:W-:Y:S01]  /*3570*/  PRMT R12, R28.reuse, 0x5410, R29.reuse ;  /* 0x000054101c0c7816 */ /* 0x140fe2000000001d */
[----:B------:R-:W-:Y:S01]  /*3580*/  UIADD3 UR4, UPT, UPT, UR4, 0x40, URZ ;  /* 0x0000004004047890 */ /* 0x000fe2000fffe0ff */
[----:B------:R-:W-:Y:S01]  /*3590*/  PRMT R29, R28, 0x7632, R29 ;  /* 0x000076321c1d7816 */ /* 0x000fe2000000001d */
        /* <DEDUP_REMOVED lines=13> */
[----:B------:R-:W-:Y:S02]  /*3670*/  HADD2 R28, R12, R29 ;  /* 0x0000001d0c1c7230 */ /* 0x000fe40000000000 */
[-C--:B------:R-:W-:Y:S02]  /*3680*/  HFMA2 R36, R72, R39.reuse, R36 ;  /* 0x0000002748247231 */ /* 0x080fe40000000024 */
[-C--:B------:R-:W-:Y:S01]  /*3690*/  HFMA2 R29, R69, R39.reuse, R19 ;  /* 0x00000027451d7231 */ /* 0x080fe20000000013 */
[----:B------:R-:W-:Y:S01]  /*36a0*/  PRMT R31, R78, 0x5410, R109 ;  /* 0x000054104e1f7816 */ /* 0x000fe2000000006d */
[----:B------:R-:W-:-:S02]  /*36b0*/  HFMA2 R22, R75, R39, R22 ;  /* 0x000000274b167231 */ /* 0x000fc40000000016 */
[-C--:B--2---:R-:W-:Y:S02]  /*36c0*/  HFMA2 R16, R55, R32.reuse, R16 ;  /* 0x0000002037107231 */ /* 0x084fe40000000010 */
[-C--:B------:R-:W-:Y:S02]  /*36d0*/  HFMA2 R29, R58, R32.reuse, R29 ;  /* 0x000000203a1d7231 */ /* 0x080fe4000000001d */
[-C--:B------:R-:W-:Y:S02]  /*36e0*/  HFMA2 R36, R61, R32.reuse, R36 ;  /* 0x000000203d247231 */ /* 0x080fe40000000024 */
[----:B------:R-:W-:Y:S01]  /*36f0*/  HFMA2 R38, R64, R32, R22 ;  /* 0x0000002040267231 */ /* 0x000fe20000000016 */
[----:B------:R-:W-:Y:S01]  /*3700*/  PRMT R109, R78, 0x7632, R109 ;  /* 0x000076324e6d7816 */ /* 0x000fe2000000006d */
[-C--:B------:R-:W-:Y:S02]  /*3710*/  HFMA2 R17, R67, R33.reuse, R16 ;  /* 0x0000002143117231 */ /* 0x080fe40000000010 */
[----:B------:R-:W-:-:S02]  /*3720*/  HFMA2 R29, R70, R33, R29 ;  /* 0x00000021461d7231 */ /* 0x000fc4000000001d */
[-C--:B------:R-:W-:Y:S02]  /*3730*/  HFMA2 R37, R73, R33.reuse, R36 ;  /* 0x0000002149257231 */ /* 0x080fe40000000024 */
[----:B------:R-:W-:Y:S02]  /*3740*/  HFMA2 R38, R76, R33, R38 ;  /* 0x000000214c267231 */ /* 0x000fe40000000026 */
[-C--:B------:R-:W-:Y:S02]  /*3750*/  HFMA2 R17, R68, R34.reuse, R17 ;  /* 0x0000002244117231 */ /* 0x080fe40000000011 */
[-C--:B------:R-:W-:Y:S02]  /*3760*/  HFMA2 R29, R71, R34.reuse, R29 ;  /* 0x00000022471d7231 */ /* 0x080fe4000000001d */
[----:B------:R-:W-:Y:S02]  /*3770*/  HFMA2 R12, R31, 1, 1, R109 ;  /* 0x3c003c001f0c7831 */ /* 0x000fe4000000006d */
[----:B------:R-:W-:-:S02]  /*3780*/  HFMA2 R38, R77, R34, R38 ;  /* 0x000000224d267231 */ /* 0x000fc40000000026 */
[----:B------:R-:W-:Y:S02]  /*3790*/  HFMA2 R31, R74, R34, R37 ;  /* 0x000000224a1f7231 */ /* 0x000fe40000000025 */
[-C--:B------:R-:W-:Y:S02]  /*37a0*/  HFMA2 R29, R59, R35.reuse, R29 ;  /* 0x000000233b1d7231 */ /* 0x080fe4000000001d */
[-C--:B------:R-:W-:Y:S02]  /*37b0*/  HFMA2 R17, R56, R35.reuse, R17 ;  /* 0x0000002338117231 */ /* 0x080fe40000000011 */
[----:B------:R-:W-:Y:S02]  /*37c0*/  HFMA2 R10, R12, R106, R10 ;  /* 0x0000006a0c0a7231 */ /* 0x000fe4000000000a */
[-C--:B------:R-:W-:Y:S02]  /*37d0*/  HFMA2 R38, R65, R35.reuse, R38 ;  /* 0x0000002341267231 */ /* 0x080fe40000000026 */
[----:B------:R-:W-:-:S02]  /*37e0*/  HFMA2 R31, R62, R35, R31 ;  /* 0x000000233e1f7231 */ /* 0x000fc4000000001f */
[----:B------:R-:W-:Y:S01]  /*37f0*/  HFMA2 R11, R28, R103, R11 ;  /* 0x000000671c0b7231 */ /* 0x000fe2000000000b */
[C-C-:B------:R-:W-:Y:S02]  /*3800*/  PRMT R12, R17.reuse, 0x5410, R29.reuse ;  /* 0x00005410110c7816 */ /* 0x140fe4000000001d */
        /* <DEDUP_REMOVED lines=8> */
.L_x_1494:
[----:B------:R-:W0:Y:S01]  /*3890*/  S2R R8, SR_CTAID.X ;  /* 0x0000000000087919 */ /* 0x000e220000002500 */
[----:B------:R-:W1:Y:S01]  /*38a0*/  S2UR UR4, SR_CTAID.Y ;  /* 0x00000000000479c3 */ /* 0x000e620000002600 */
[----:B------:R-:W0:Y:S07]  /*38b0*/  S2R R7, SR_TID.X ;  /* 0x0000000000077919 */ /* 0x000e2e0000002100 */
[----:B------:R-:W2:Y:S01]  /*38c0*/  LDC.64 R12, c[0x0][0x3a0] ;  /* 0x0000e800ff0c7b82 */ /* 0x000ea20000000a00 */
[----:B0-----:R-:W-:-:S02]  /*38d0*/  LEA R8, R8, R7, 0x7 ;  /* 0x0000000708087211 */ /* 0x001fc400078e38ff */
[----:B------:R-:W-:-:S03]  /*38e0*/  MOV R7, R4 ;  /* 0x0000000400077202 */ /* 0x000fc60000000f00 */
[----:B-1----:R-:W-:-:S05]  /*38f0*/  IMAD R8, R5, UR4, R8 ;  /* 0x0000000405087c24 */ /* 0x002fca000f8e0208 */
[----:B------:R-:W-:-:S05]  /*3900*/  SHF.L.U32 R15, R8, 0x2, RZ ;  /* 0x00000002080f7819 */ /* 0x000fca00000006ff */
        /* <DEDUP_REMOVED lines=9> */
.L_x_1505:
[----:B------:R-:W0:Y:S02]  /*39a0*/  LDS R12, [R7] ;  /* 0x00000000070c7984 */ /* 0x000e240000000800 */
[----:B0-----:R-:W-:-:S05]  /*39b0*/  HADD2 R13, R12, R4 ;  /* 0x000000040c0d7230 */ /* 0x001fca0000000000 */
[----:B------:R-:W0:Y:S02]  /*39c0*/  ATOMS.CAST.SPIN P0, [R7], R12, R13 ;  /* 0x0000000c0700758d */ /* 0x000e24000180000d */
[----:B0-----:R-:W-:Y:S05]  /*39d0*/  @!P0 BRA `(.L_x_1505) ;  /* 0xfffffffc00f08947 */ /* 0x001fea000383ffff */
[----:B------:R-:W-:Y:S05]  /*39e0*/  BRA `(.L_x_1503) ;  /* 0x00000000000c7947 */ /* 0x000fea0003800000 */
.L_x_1504:
[----:B------:R-:W2:Y:S02]  /*39f0*/  LD.E R4, desc[UR8][R14.64] ;  /* 0x000000080e047980 */ /* 0x000ea4000c101900 */
[----:B--2---:R-:W-:-:S05]  /*3a00*/  IADD3 R7, PT, PT, R7, R4, RZ ;  /* 0x0000000407077210 */ /* 0x004fca0007ffe0ff */
[----:B------:R0:W-:Y:S02]  /*3a10*/  ST.E desc[UR8][R14.64], R7 ;  /* 0x000000070e007985 */ /* 0x0001e4000c101908 */
.L_x_1503:
[----:B------:R-:W-:Y:S05]  /*3a20*/  BSYNC.RECONVERGENT B0 ;  /* 0x0000000000007941 */ /* 0x000fea0003800200 */
.L_x_1502:
[----:B------:R1:W-:Y:S01]  /*3a30*/  ATOM.E.ADD.F16x2.RN.STRONG.GPU P0, RZ, desc[UR8][R14.64+0x4], R8 ;  /* 0x800004080eff79a2 */ /* 0x0003e2000c10e108 */
[----:B------:R-:W-:Y:S04]  /*3a40*/  BSSY.RECONVERGENT B0, `(.L_x_1506) ;  /* 0x000000e000007945 */ /* 0x000fe80003800200 */
[----:B-1----:R-:W-:Y:S05]  /*3a50*/  @P0 BRA `(.L_x_1507) ;  /* 0x0000000000300947 */ /* 0x002fea0003800000 */
[----:B------:R-:W1:Y:S02]  /*3a60*/  QSPC.E.S P0, RZ, [R14+0x4] ;  /* 0x000004000eff73aa */ /* 0x000e640000000500 */
[----:B-1----:R-:W-:Y:S05]  /*3a70*/  @!P0 BRA `(.L_x_1508) ;  /* 0x00000000001c8947 */ /* 0x002fea0003800000 */
[----:B------:R-:W-:-:S04]  /*3a80*/  MOV R12, R14 ;  /* 0x0000000e000c7202 */ /* 0x000fc80000000f00 */
[----:B------:R-:W-:-:S07]  /*3a90*/  MOV R4, R12 ;  /* 0x0000000c00047202 */ /* 0x000fce0000000f00 */
.L_x_1509:
[----:B------:R-:W1:Y:S02]  /*3aa0*/  LDS R12, [R4+0x4] ;  /* 0x00000400040c7984 */ /* 0x000e640000000800 */
[----:B-1----:R-:W-:-:S05]  /*3ab0*/  HFMA2 R13, R12, 1, 1, R3 ;  /* 0x3c003c000c0d7831 */ /* 0x002fca0000000003 */
[----:B------:R-:W1:Y:S02]  /*3ac0*/  ATOMS.CAST.SPIN P0, [R4+0x4], R12, R13 ;  /* 0x0000040c0400758d */ /* 0x000e64000180000d */
[----:B-1----:R-:W-:Y:S05]  /*3ad0*/  @!P0 BRA `(.L_x_1509) ;  /* 0xfffffffc00f08947 */ /* 0x002fea000383ffff */
[----:B------:R-:W-:Y:S05]  /*3ae0*/  BRA `(.L_x_1507) ;  /* 0x00000000000c7947 */ /* 0x000fea0003800000 */
.L_x_1508:
[----:B------:R-:W2:Y:S02]  /*3af0*/  LD.E R3, desc[UR8][R14.64+0x4] ;  /* 0x000004080e037980 */ /* 0x000ea4000c101900 */
[----:B--2---:R-:W-:-:S05]  /*3b00*/  IADD3 R3, PT, PT, R8, R3, RZ ;  /* 0x0000000308037210 */ /* 0x004fca0007ffe0ff */
[----:B------:R1:W-:Y:S02]  /*3b10*/  ST.E desc[UR8][R14.64+0x4], R3 ;  /* 0x000004030e007985 */ /* 0x0003e4000c101908 */
.L_x_1507:
[----:B------:R-:W-:Y:S05]  /*3b20*/  BSYNC.RECONVERGENT B0 ;  /* 0x0000000000007941 */ /* 0x000fea0003800200 */
.L_x_1506:
        /* <DEDUP_REMOVED lines=11> */
.L_x_1513:
[----:B------:R-:W0:Y:S02]  /*3be0*/  LDS R2, [R12] ;  /* 0x000000000c027984 */ /* 0x000e240000000800 */
[----:B0-----:R-:W-:-:S05]  /*3bf0*/  HADD2 R3, R2, R13 ;  /* 0x0000000d02037230 */ /* 0x001fca0000000000 */
[----:B------:R-:W0:Y:S02]  /*3c00*/  ATOMS.CAST.SPIN P0, [R12], R2, R3 ;  /* 0x000000020c00758d */ /* 0x000e240001800003 */
[----:B0-----:R-:W-:Y:S05]  /*3c10*/  @!P0 BRA `(.L_x_1513) ;  /* 0xfffffffc00f08947 */ /* 0x001fea000383ffff */
[----:B------:R-:W-:Y:S05]  /*3c20*/  BRA `(.L_x_1511) ;  /* 0x00000000000c7947 */ /* 0x000fea0003800000 */
.L_x_1512:
[----:B------:R-:W2:Y:S02]  /*3c30*/  LD.E R2, desc[UR8][R14.64] ;  /* 0x000000080e027980 */ /* 0x000ea4000c101900 */
[----:B--2---:R-:W-:-:S05]  /*3c40*/  IADD3 R3, PT, PT, R3, R2, RZ ;  /* 0x0000000203037210 */ /* 0x004fca0007ffe0ff */
[----:B------:R0:W-:Y:S02]  /*3c50*/  ST.E desc[UR8][R14.64], R3 ;  /* 0x000000030e007985 */ /* 0x0001e4000c101908 */
.L_x_1511:
[----:B------:R-:W-:Y:S05]  /*3c60*/  BSYNC.RECONVERGENT B0 ;  /* 0x0000000000007941 */ /* 0x000fea0003800200 */
.L_x_1510:
[----:B------:R1:W-:Y:S01]  /*3c70*/  ATOM.E.ADD.F16x2.RN.STRONG.GPU P0, RZ, desc[UR8][R14.64+0x4], R7 ;  /* 0x800004070eff79a2 */ /* 0x0003e2000c10e108 */
[----:B------:R-:W-:Y:S04]  /*3c80*/  BSSY.RECONVERGENT B0, `(.L_x_1514) ;  /* 0x000000e000007945 */ /* 0x000fe80003800200 */
[----:B-1----:R-:W-:Y:S05]  /*3c90*/  @P0 BRA `(.L_x_1515) ;  /* 0x0000000000300947 */ /* 0x002fea0003800000 */
[----:B------:R-:W1:Y:S02]  /*3ca0*/  QSPC.E.S P0, RZ, [R14+0x4] ;  /* 0x000004000eff73aa */ /* 0x000e640000000500 */
[----:B-1----:R-:W-:Y:S05]  /*3cb0*/  @!P0 BRA `(.L_x_1516) ;  /* 0x00000000001c8947 */ /* 0x002fea0003800000 */
[----:B------:R-:W-:-:S04]  /*3cc0*/  MOV R2, R14 ;  /* 0x0000000e00027202 */ /* 0x000fc80000000f00 */
[----:B------:R-:W-:-:S07]  /*3cd0*/  MOV R4, R2 ;  /* 0x0000000200047202 */ /* 0x000fce0000000f00 */
.L_x_1517:
[----:B------:R-:W0:Y:S02]  /*3ce0*/  LDS R2, [R4+0x4] ;  /* 0x0000040004027984 */ /* 0x000e240000000800 */
[----:B0-----:R-:W-:-:S05]  /*3cf0*/  HFMA2 R3, R2, 1, 1, R0 ;  /* 0x3c003c0002037831 */ /* 0x001fca0000000000 */
[----:B------:R-:W0:Y:S02]  /*3d00*/  ATOMS.CAST.SPIN P0, [R4+0x4], R2, R3 ;  /* 0x000004020400758d */ /* 0x000e240001800003 */
[----:B0-----:R-:W-:Y:S05]  /*3d10*/  @!P0 BRA `(.L_x_1517) ;  /* 0xfffffffc00f08947 */ /* 0x001fea000383ffff */
[----:B------:R-:W-:Y:S05]  /*3d20*/  BRA `(.L_x_1515) ;  /* 0x00000000000c7947 */ /* 0x000fea0003800000 */
.L_x_1516:
[----:B------:R-:W0:Y:S02]  /*3d30*/  LD.E R0, desc[UR8][R14.64+0x4] ;  /* 0x000004080e007980 */ /* 0x000e24000c101900 */
[----:B0-----:R-:W-:-:S05]  /*3d40*/  IADD3 R3, PT, PT, R7, R0, RZ ;  /* 0x0000000007037210 */ /* 0x001fca0007ffe0ff */
[----:B------:R1:W-:Y:S02]  /*3d50*/  ST.E desc[UR8][R14.64+0x4], R3 ;  /* 0x000004030e007985 */ /* 0x0003e4000c101908 */
.L_x_1515:
[----:B------:R-:W-:Y:S05]  /*3d60*/  BSYNC.RECONVERGENT B0 ;  /* 0x0000000000007941 */ /* 0x000fea0003800200 */
.L_x_1514:
        /* <DEDUP_REMOVED lines=8> */
.L_x_1521:
[----:B------:R-:W0:Y:S02]  /*3df0*/  LDS R2, [R0] ;  /* 0x0000000000027984 */ /* 0x000e240000000800 */
[----:B0-----:R-:W-:-:S05]  /*3e00*/  HADD2 R3, R2, R11 ;  /* 0x0000000b02037230 */ /* 0x001fca0000000000 */
[----:B------:R-:W0:Y:S02]  /*3e10*/  ATOMS.CAST.SPIN P0, [R0], R2, R3 ;  /* 0x000000020000758d */ /* 0x000e240001800003 */
[----:B0-----:R-:W-:Y:S05]  /*3e20*/  @!P0 BRA `(.L_x_1521) ;  /* 0xfffffffc00f08947 */ /* 0x001fea000383ffff */
[----:B------:R-:W-:Y:S05]  /*3e30*/  BRA `(.L_x_1519) ;  /* 0x00000000000c7947 */ /* 0x000fea0003800000 */
.L_x_1520:
[----:B------:R-:W2:Y:S02]  /*3e40*/  LD.E R0, desc[UR8][R14.64] ;  /* 0x000000080e007980 */ /* 0x000ea4000c101900 */
[----:B--2---:R-:W-:-:S05]  /*3e50*/  IADD3 R3, PT, PT, R11, R0, RZ ;  /* 0x000000000b037210 */ /* 0x004fca0007ffe0ff */
[----:B------:R0:W-:Y:S02]  /*3e60*/  ST.E desc[UR8][R14.64], R3 ;  /* 0x000000030e007985 */ /* 0x0001e4000c101908 */
.L_x_1519:
[----:B------:R-:W-:Y:S05]  /*3e70*/  BSYNC.RECONVERGENT B0 ;  /* 0x0000000000007941 */ /* 0x000fea0003800200 */
.L_x_1518:
[----:B------:R1:W-:Y:S01]  /*3e80*/  ATOM.E.ADD.F16x2.RN.STRONG.GPU P0, RZ, desc[UR8][R14.64+0x4], R10 ;  /* 0x8000040a0eff79a2 */ /* 0x0003e2000c10e108 */
[----:B------:R-:W-:Y:S04]  /*3e90*/  BSSY.RECONVERGENT B0, `(.L_x_1522) ;  /* 0x000000e000007945 */ /* 0x000fe80003800200 */
[----:B-1----:R-:W-:Y:S05]  /*3ea0*/  @P0 BRA `(.L_x_1523) ;  /* 0x0000000000300947 */ /* 0x002fea0003800000 */
[----:B------:R-:W1:Y:S02]  /*3eb0*/  QSPC.E.S P0, RZ, [R14+0x4] ;  /* 0x000004000eff73aa */ /* 0x000e640000000500 */
[----:B-1----:R-:W-:Y:S05]  /*3ec0*/  @!P0 BRA `(.L_x_1524) ;  /* 0x00000000001c8947 */ /* 0x002fea0003800000 */
[----:B------:R-:W-:-:S04]  /*3ed0*/  MOV R2, R14 ;  /* 0x0000000e00027202 */ /* 0x000fc80000000f00 */
[----:B------:R-:W-:-:S07]  /*3ee0*/  MOV R0, R2 ;  /* 0x0000000200007202 */ /* 0x000fce0000000f00 */
.L_x_1525:
[----:B------:R-:W0:Y:S02]  /*3ef0*/  LDS R2, [R0+0x4] ;  /* 0x0000040000027984 */ /* 0x000e240000000800 */
[----:B0-----:R-:W-:-:S05]  /*3f00*/  HFMA2 R3, R2, 1, 1, R10 ;  /* 0x3c003c0002037831 */ /* 0x001fca000000000a */
[----:B------:R-:W0:Y:S02]  /*3f10*/  ATOMS.CAST.SPIN P0, [R0+0x4], R2, R3 ;  /* 0x000004020000758d */ /* 0x000e240001800003 */
[----:B0-----:R-:W-:Y:S05]  /*3f20*/  @!P0 BRA `(.L_x_1525) ;  /* 0xfffffffc00f08947 */ /* 0x001fea000383ffff */
[----:B------:R-:W-:Y:S05]  /*3f30*/  BRA `(.L_x_1523) ;  /* 0x00000000000c7947 */ /* 0x000fea0003800000 */
.L_x_1524:
[----:B------:R-:W0:Y:S02]  /*3f40*/  LD.E R0, desc[UR8][R14.64+0x4] ;  /* 0x000004080e007980 */ /* 0x000e24000c101900 */
[----:B0-----:R-:W-:-:S05]  /*3f50*/  IADD3 R3, PT, PT, R10, R0, RZ ;  /* 0x000000000a037210 */ /* 0x001fca0007ffe0ff */
[----:B------:R1:W-:Y:S02]  /*3f60*/  ST.E desc[UR8][R14.64+0x4], R3 ;  /* 0x000004030e007985 */ /* 0x0003e4000c101908 */
.L_x_1523:
[----:B------:R-:W-:Y:S05]  /*3f70*/  BSYNC.RECONVERGENT B0 ;  /* 0x0000000000007941 */ /* 0x000fea0003800200 */
.L_x_1522:
        /* <DEDUP_REMOVED lines=8> */
.L_x_1529:
[----:B------:R-:W0:Y:S02]  /*4000*/  LDS R2, [R0] ;  /* 0x0000000000027984 */ /* 0x000e240000000800 */
[----:B0-----:R-:W-:-:S05]  /*4010*/  HADD2 R3, R2, R9 ;  /* 0x0000000902037230 */ /* 0x001fca0000000000 */
[----:B------:R-:W0:Y:S02]  /*4020*/  ATOMS.CAST.SPIN P0, [R0], R2, R3 ;  /* 0x000000020000758d */ /* 0x000e240001800003 */
[----:B0-----:R-:W-:Y:S05]  /*4030*/  @!P0 BRA `(.L_x_1529) ;  /* 0xfffffffc00f08947 */ /* 0x001fea000383ffff */
[----:B------:R-:W-:Y:S05]  /*4040*/  BRA `(.L_x_1527) ;  /* 0x00000000000c7947 */ /* 0x000fea0003800000 */
.L_x_1528:
[----:B------:R-:W2:Y:S02]  /*4050*/  LD.E R0, desc[UR8][R14.64] ;  /* 0x000000080e007980 */ /* 0x000ea4000c101900 */
[----:B--2---:R-:W-:-:S05]  /*4060*/  IADD3 R3, PT, PT, R9, R0, RZ ;  /* 0x0000000009037210 */ /* 0x004fca0007ffe0ff */
[----:B------:R0:W-:Y:S02]  /*4070*/  ST.E desc[UR8][R14.64], R3 ;  /* 0x000000030e007985 */ /* 0x0001e4000c101908 */
.L_x_1527:
[----:B------:R-:W-:Y:S05]  /*4080*/  BSYNC.RECONVERGENT B0 ;  /* 0x0000000000007941 */ /* 0x000fea0003800200 */
.L_x_1526:
[----:B------:R1:W-:Y:S02]  /*4090*/  ATOM.E.ADD.F16x2.RN.STRONG.GPU P0, RZ, desc[UR8][R14.64+0x4], R6 ;  /* 0x800004060eff79a2 */ /* 0x0003e4000c10e108 */
[----:B-1----:R-:W-:Y:S05]  /*40a0*/  @P0 EXIT ;  /* 0x000000000000094d */ /* 0x002fea0003800000 */
[----:B------:R-:W1:Y:S02]  /*40b0*/  QSPC.E.S P0, RZ, [R14+0x4] ;  /* 0x000004000eff73aa */ /* 0x000e640000000500 */
[----:B-1----:R-:W-:Y:S05]  /*40c0*/  @!P0 BRA `(.L_x_1530) ;  /* 0x00000000001c8947 */ /* 0x002fea0003800000 */
[----:B------:R-:W-:-:S04]  /*40d0*/  MOV R2, R14 ;  /* 0x0000000e00027202 */ /* 0x000fc80000000f00 */
[----:B------:R-:W-:-:S07]  /*40e0*/  MOV R0, R2 ;  /* 0x0000000200007202 */ /* 0x000fce0000000f00 */
.L_x_1531:
[----:B------:R-:W0:Y:S02]  /*40f0*/  LDS R2, [R0+0x4] ;  /* 0x0000040000027984 */ /* 0x000e240000000800 */
[----:B0-----:R-:W-:-:S05]  /*4100*/  HFMA2 R3, R2, 1, 1, R6 ;  /* 0x3c003c0002037831 */ /* 0x001fca0000000006 */
[----:B------:R-:W0:Y:S02]  /*4110*/  ATOMS.CAST.SPIN P0, [R0+0x4], R2, R3 ;  /* 0x000004020000758d */ /* 0x000e240001800003 */
[----:B0-----:R-:W-:Y:S05]  /*4120*/  @!P0 BRA `(.L_x_1531) ;  /* 0xfffffffc00f08947 */ /* 0x001fea000383ffff */
[----:B------:R-:W-:Y:S05]  /*4130*/  EXIT ;  /* 0x000000000000794d */ /* 0x000fea0003800000 */
.L_x_1530:
[----:B------:R-:W0:Y:S02]  /*4140*/  LD.E R0, desc[UR8][R14.64+0x4] ;  /* 0x000004080e007980 */ /* 0x000e24000c101900 */
[----:B0-----:R-:W-:-:S05]  /*4150*/  IADD3 R3, PT, PT, R6, R0, RZ ;  /* 0x0000000006037210 */ /* 0x001fca0007ffe0ff */
[----:B------:R-:W-:Y:S01]  /*4160*/  ST.E desc[UR8][R14.64+0x4], R3 ;  /* 0x000004030e007985 */ /* 0x000fe2000c101908 */
[----:B------:R-:W-:Y:S05]  /*4170*/  EXIT ;  /* 0x000000000000794d */ /* 0x000fea0003800000 */
.L_x_1532:
        /* <DEDUP_REMOVED lines=16> */
.L_x_1875:


//--------------------- .text._ZN4vllm4gptq33gemm_half_q_half_gptq_2bit_kernelILb1ELi4EEEvPK6__halfPKjS6_S4_PS2_iiiibPKi --------------------------
	.section	.text._ZN4vllm4gptq33gemm_half_q_half_gptq_2bit_kernelILb1ELi4EEEvPK6__halfPKjS6_S4_PS2_iiiibPKi,"ax",@progbits
	.align	128
        .global         _ZN4vllm4gptq33gemm_half_q_half_gptq_2bit_kernelILb1ELi4EEEvPK6__halfPKjS6_S4_PS2_iiiibPKi
        .type           _ZN4vllm4gptq33gemm_half_q_half_gptq_2bit_kernelILb1ELi4EEEvPK6__halfPKjS6_S4_PS2_iiiibPKi,@function
        .size           _ZN4vllm4gptq33gemm_half_q_half_gptq_2bit_kernelILb1ELi4EEEvPK6__halfPKjS6_S4_PS2_iiiibPKi,(.L_x_1876 - _ZN4vllm4gptq33gemm_half_q_half_gptq_2bit_kernelILb1ELi4EEEvPK6__halfPKjS6_S4_PS2_iiiibPKi)
        .other          _ZN4vllm4gptq33gemm_half_q_half_gptq_2bit_kernelILb1ELi4EEEvPK6__halfPKjS6_S4_PS2_iiiibPKi,@"STO_CUDA_ENTRY STV_DEFAULT"
_ZN4vllm4gptq33gemm_half_q_half_gptq_2bit_kernelILb1ELi4EEEvPK6__halfPKjS6_S4_PS2_iiiibPKi:
.text._ZN4vllm4gptq33gemm_half_q_half_gptq_2bit_kernelILb1ELi4EEEvPK6__halfPKjS6_S4_PS2_iiiibPKi:
        /* <DEDUP_REMOVED lines=8> */
[C---:B-1----:R-:W-:Y:S01]  /*0080*/  VIADDMNMX.U32 R65, R64.reuse, 0x80, R3, PT ;  /* 0x0000008040417846 */ /* 0x042fe20003800003 */
[----:B---3--:R-:W-:Y:S01]  /*0090*/  IMAD.IADD R8, R64, 0x1, R9 ;  /* 0x0000000140087824 */ /* 0x008fe200078e0209 */
[----:B----4-:R-:W-:-:S04]  /*00a0*/  LEA R0, R0, R9, 0x7 ;  /* 0x0000000900007211 */ /* 0x010fc800078e38ff */
[----:B------:R-:W-:Y:S01]  /*00b0*/  ISETP.GE.U32.AND P0, PT, R8, R65, PT ;  /* 0x000000410800720c */ /* 0x000fe20003f06070 */
[----:B------:R-:W-:-:S12]  /*00c0*/  IMAD.SHL.U32 R0, R0, 0x4, RZ ;  /* 0x0000000400007824 */ /* 0x000fd800078e00ff */
        /* <DEDUP_REMOVED lines=14> */
[C---:B------:R-:W-:Y:S02]  /*01b0*/  IADD3 R5, P0, PT, R8.reuse, R4, RZ ;  /* 0x0000000408057210 */ /* 0x040fe40007f1e0ff */
[----:B------:R-:W-:Y:S01]  /*01c0*/  IADD3 R12, P1, PT, R8, R6, RZ ;  /* 0x00000006080c7210 */ /* 0x000fe20007f3e0ff */
[----:B------:R-:W-:Y:S01]  /*01d0*/  IMAD.IADD R7, R6, 0x1, R3 ;  /* 0x0000000106077824 */ /* 0x000fe200078e0203 */
[----:B------:R-:W-:Y:S02]  /*01e0*/  LEA.HI.X.SX32 R10, R4, RZ, 0x1, P0 ;  /* 0x000000ff040a7211 */ /* 0x000fe400000f0eff */
[----:B------:R-:W-:Y:S02]  /*01f0*/  LEA.HI.X.SX32 R13, R6, RZ, 0x1, P1 ;  /* 0x000000ff060d7211 */ /* 0x000fe400008f0eff */
[----:B------:R-:W-:-:S02]  /*0200*/  IADD3 R11, PT, PT, R7, R3, RZ ;  /* 0x00000003070b7210 */ /* 0x000fc40007ffe0ff */
[C---:B0-----:R-:W-:Y:S02]  /*0210*/  LEA R4, P0, R5.reuse, UR6, 0x1 ;  /* 0x0000000605047c11 */ /* 0x041fe4000f8008ff */
[----:B------:R-:W-:Y:S02]  /*0220*/  IADD3 R15, P2, PT, R8, R7, RZ ;  /* 0x00000007080f7210 */ /* 0x000fe40007f5e0ff */
[----:B------:R-:W-:Y:S02]  /*0230*/  LEA.HI.X R5, R5, UR7, R10, 0x1, P0 ;  /* 0x0000000705057c11 */ /* 0x000fe400080f0c0a */
[----:B------:R-:W-:Y:S02]  /*0240*/  LEA R6, P0, R12, UR6, 0x1 ;  /* 0x000000060c067c11 */ /* 0x000fe4000f8008ff */
[----:B------:R-:W-:Y:S02]  /*0250*/  IADD3 R8, P3, PT, R8, R11, RZ ;  /* 0x0000000b08087210 */ /* 0x000fe40007f7e0ff */
[----:B------:R-:W-:Y:S01]  /*0260*/  LEA.HI.X.SX32 R16, R7, RZ, 0x1, P2 ;  /* 0x000000ff07107211 */ /* 0x000fe200010f0eff */
[----:B------:R-:W2:Y:S01]  /*0270*/  LDG.E.U16.CONSTANT R5, desc[UR8][R4.64] ;  /* 0x0000000804057981 */ /* 0x000ea2000c1e9500 */
[----:B------:R-:W-:-:S02]  /*0280*/  LEA.HI.X R7, R12, UR7, R13, 0x1, P0 ;  /* 0x000000070c077c11 */ /* 0x000fc400080f0c0d */
[----:B------:R-:W-:Y:S02]  /*0290*/  LEA R10, P1, R15, UR6, 0x1 ;  /* 0x000000060f0a7c11 */ /* 0x000fe4000f8208ff */
[----:B------:R-:W-:Y:S02]  /*02a0*/  LEA.HI.X.SX32 R13, R11, RZ, 0x1, P3 ;  /* 0x000000ff0b0d7211 */ /* 0x000fe400018f0eff */
[C---:B------:R-:W-:Y:S01]  /*02b0*/  LEA R12, P0, R8.reuse, UR6, 0x1 ;  /* 0x00000006080c7c11 */ /* 0x040fe2000f8008ff */
        /* <DEDUP_REMOVED lines=10> */
.L_x_1535:
[----:B------:R-:W-:-:S04]  /*0360*/  LEA R4, P0, R8, UR10, 0x2 ;  /* 0x0000000a08047c11 */ /* 0x000fc8000f8010ff */
[----:B------:R-:W-:-:S05]  /*0370*/  LEA.HI.X R5, R8, UR11, RZ, 0x2, P0 ;  /* 0x0000000b08057c11 */ /* 0x000fca00080f14ff */
[----:B------:R-:W2:Y:S01]  /*0380*/  LDG.E.CONSTANT R4, desc[UR8][R4.64] ;  /* 0x0000000804047981 */ /* 0x000ea2000c1e9900 */
[----:B------:R-:W-:Y:S01]  /*0390*/  IMAD R13, R3, UR4, RZ ;  /* 0x00000004030d7c24 */ /* 0x000fe2000f8e02ff */
[----:B------:R-:W0:Y:S03]  /*03a0*/  LDCU.64 UR4, c[0x0][0x380] ;  /* 0x00007000ff0477ac */ /* 0x000e260008000a00 */
[----:B------:R-:W-:-:S05]  /*03b0*/  IMAD.IADD R15, R13, 0x1, R3 ;  /* 0x000000010d0f7824 */ /* 0x000fca00078e0203 */
        /* <DEDUP_REMOVED lines=15> */
[C---:B------:R-:W-:Y:S01]  /*04b0*/  LEA R12, P2, R8.reuse, UR4, 0x1 ;  /* 0x00000004080c7c11 */ /* 0x040fe2000f8408ff */
        /* <DEDUP_REMOVED lines=11> */
.L_x_1534:
[----:B------:R-:W-:Y:S05]  /*0570*/  BSYNC.RECONVERGENT B0 ;  /* 0x0000000000007941 */ /* 0x000fea0003800200 */
.L_x_1533:
[----:B------:R-:W2:Y:S02]  /*0580*/  LDCU UR4, c[0x0][0x3ac] ;  /* 0x00007580ff0477ac */ /* 0x000ea40008000800 */
[----:B--2---:R-:W-:-:S05]  /*0590*/  IMAD.U32 R15, RZ, RZ, UR4 ;  /* 0x00000004ff0f7e24 */ /* 0x004fca000f8e00ff */
[----:B------:R-:W-:-:S13]  /*05a0*/  ISETP.GE.AND P0, PT, R0, R15, PT ;  /* 0x0000000f0000720c */ /* 0x000fda0003f06270 */
[----:B------:R-:W-:Y:S05]  /*05b0*/  @P0 EXIT ;  /* 0x000000000000094d */ /* 0x000fea0003800000 */
[----:B------:R-:W2:Y:S01]  /*05c0*/  LDC R8, c[0x0][0x3b4] ;  /* 0x0000ed00ff087b82 */ /* 0x000ea20000000800 */
[----:B------:R-:W-:Y:S01]  /*05d0*/  IMAD R2, R2, R15, RZ ;  /* 0x0000000f02027224 */ /* 0x000fe200078e02ff */
[----:B------:R-:W3:Y:S01]  /*05e0*/  LDCU.64 UR4, c[0x0][0x388] ;  /* 0x00007100ff0477ac */ /* 0x000ee20008000a00 */
[----:B------:R-:W-:-:S04]  /*05f0*/  SHF.R.S32.HI R17, RZ, 0x1f, R0 ;  /* 0x0000001fff117819 */ /* 0x000fc80000011400 */
[----:B------:R-:W-:Y:S01]  /*0600*/  LEA.HI R17, R17, R0, RZ, 0x4 ;  /* 0x0000000011117211 */ /* 0x000fe200078f20ff */
[----:B01----:R-:W0:Y:S03]  /*0610*/  LDC.64 R12, c[0x0][0x398] ;  /* 0x0000e600ff0c7b82 */ /* 0x003e260000000a00 */
[----:B------:R-:W-:Y:S02]  /*0620*/  SHF.R.S32.HI R63, RZ, 0x4, R17 ;  /* 0x00000004ff3f7819 */ /* 0x000fe40000011411 */
[----:B--2---:R-:W-:-:S04]  /*0630*/  IABS R7, R8 ;  /* 0x0000000800077213 */ /* 0x004fc80000000000 */
[----:B------:R-:W1:Y:S08]  /*0640*/  I2F.RP R6, R7 ;  /* 0x0000000700067306 */ /* 0x000e700000209400 */
[----:B-1----:R-:W1:Y:S02]  /*0650*/  MUFU.RCP R6, R6 ;  /* 0x0000000600067308 */ /* 0x002e640000001000 */
[----:B-1----:R-:W-:-:S06]  /*0660*/  IADD3 R4, PT, PT, R6, 0xffffffe, RZ ;  /* 0x0ffffffe06047810 */ /* 0x002fcc0007ffe0ff */
[----:B------:R1:W2:Y:S02]  /*0670*/  F2I.FTZ.U32.TRUNC.NTZ R5, R4 ;  /* 0x0000000400057305 */ /* 0x0002a4000021f000 */
[----:B-1----:R-:W-:Y:S01]  /*0680*/  IMAD.MOV.U32 R4, RZ, RZ, RZ ;  /* 0x000000ffff047224 */ /* 0x002fe200078e00ff */
        /* <DEDUP_REMOVED lines=9> */
[C---:B------:R-:W-:Y:S02]  /*0720*/  IMAD R6, R7.reuse, R6, R10 ;  /* 0x0000000607067224 */ /* 0x040fe400078e020a */
[----:B------:R-:W1:Y:S03]  /*0730*/  LDC.64 R10, c[0x0][0x390] ;  /* 0x0000e400ff0a7b82 */ /* 0x000e660000000a00 */
[----:B------:R-:W-:-:S13]  /*0740*/  ISETP.GT.U32.AND P1, PT, R7, R6, PT ;  /* 0x000000060700720c */ /* 0x000fda0003f24070 */
[-C--:B------:R-:W-:Y:S01]  /*0750*/  @!P1 IADD3 R6, PT, PT, R6, -R7.reuse, RZ ;  /* 0x8000000706069210 */ /* 0x080fe20007ffe0ff */
[----:B------:R-:W-:Y:S01]  /*0760*/  @!P1 VIADD R5, R5, 0x1 ;  /* 0x0000000105059836 */ /* 0x000fe20000000000 */
[----:B------:R-:W-:Y:S02]  /*0770*/  ISETP.NE.AND P1, PT, R8, RZ, PT ;  /* 0x000000ff0800720c */ /* 0x000fe40003f25270 */
[----:B------:R-:W-:-:S13]  /*0780*/  ISETP.GE.U32.AND P0, PT, R6, R7, PT ;  /* 0x000000070600720c */ /* 0x000fda0003f06070 */
[----:B------:R-:W-:-:S04]  /*0790*/  @P0 IADD3 R5, PT, PT, R5, 0x1, RZ ;  /* 0x0000000105050810 */ /* 0x000fc80007ffe0ff */
[----:B------:R-:W-:-:S05]  /*07a0*/  MOV R58, R5 ;  /* 0x00000005003a7202 */ /* 0x000fca0000000f00 */
[----:B------:R-:W-:Y:S01]  /*07b0*/  @!P2 IMAD.MOV R58, RZ, RZ, -R58 ;  /* 0x000000ffff3aa224 */ /* 0x000fe200078e0a3a */
[----:B------:R-:W-:Y:S02]  /*07c0*/  @!P1 LOP3.LUT R58, RZ, R8, RZ, 0x33, !PT ;  /* 0x00000008ff3a9212 */ /* 0x000fe400078e33ff */
[----:B------:R-:W-:Y:S02]  /*07d0*/  PRMT R8, RZ, 0x5410, RZ ;  /* 0x00005410ff087816 */ /* 0x000fe400000000ff */
[----:B------:R-:W2:Y:S01]  /*07e0*/  I2F.U32.RP R6, R58 ;  /* 0x0000003a00067306 */ /* 0x000ea20000209000 */
[----:B------:R-:W-:Y:S02]  /*07f0*/  IADD3 R7, PT, PT, RZ, -R58, RZ ;  /* 0x8000003aff077210 */ /* 0x000fe40007ffe0ff */
[----:B------:R-:W-:-:S05]  /*0800*/  ISETP.NE.U32.AND P2, PT, R58, RZ, PT ;  /* 0x000000ff3a00720c */ /* 0x000fca0003f45070 */
[----:B--2---:R-:W2:Y:S02]  /*0810*/  MUFU.RCP R6, R6 ;  /* 0x0000000600067308 */ /* 0x004ea40000001000 */
[----:B--2---:R-:W-:Y:S02]  /*0820*/  IADD3 R4, PT, PT, R6, 0xffffffe, RZ ;  /* 0x0ffffffe06047810 */ /* 0x004fe40007ffe0ff */
[----:B------:R-:W-:-:S04]  /*0830*/  PRMT R6, RZ, 0x5410, RZ ;  /* 0x00005410ff067816 */ /* 0x000fc800000000ff */
[----:B------:R2:W4:Y:S02]  /*0840*/  F2I.FTZ.U32.TRUNC.NTZ R5, R4 ;  /* 0x0000000400057305 */ /* 0x000524000021f000 */
[----:B--2---:R-:W-:Y:S02]  /*0850*/  IMAD.MOV.U32 R4, RZ, RZ, RZ ;  /* 0x000000ffff047224 */ /* 0x004fe400078e00ff */
[----:B----4-:R-:W-:-:S04]  /*0860*/  IMAD R7, R7, R5, RZ ;  /* 0x0000000507077224 */ /* 0x010fc800078e02ff */
[----:B------:R-:W-:Y:S01]  /*0870*/  IMAD.HI.U32 R5, R5, R7, R4 ;  /* 0x0000000705057227 */ /* 0x000fe200078e0004 */
[----:B------:R-:W-:-:S05]  /*0880*/  SHF.R.S32.HI R4, RZ, 0x1f, R0 ;  /* 0x0000001fff047819 */ /* 0x000fca0000011400 */
[----:B------:R-:W-:-:S05]  /*0890*/  IMAD.HI.U32 R62, R5, R64, RZ ;  /* 0x00000040053e7227 */ /* 0x000fca00078e00ff */
[----:B------:R-:W-:-:S05]  /*08a0*/  IADD3 R5, PT, PT, RZ, -R62, RZ ;  /* 0x8000003eff057210 */ /* 0x000fca0007ffe0ff */
[----:B------:R-:W-:-:S05]  /*08b0*/  IMAD R5, R58, R5, R64 ;  /* 0x000000053a057224 */ /* 0x000fca00078e0240 */
[----:B------:R-:W-:-:S13]  /*08c0*/  ISETP.GE.U32.AND P0, PT, R5, R58, PT ;  /* 0x0000003a0500720c */ /* 0x000fda0003f06070 */
[----:B------:R-:W-:Y:S01]  /*08d0*/  @P0 IADD3 R5, PT, PT, -R58, R5, RZ ;  /* 0x000000053a050210 */ /* 0x000fe20007ffe1ff */
[----:B------:R-:W-:-:S03]  /*08e0*/  @P0 VIADD R62, R62, 0x1 ;  /* 0x000000013e3e0836 */ /* 0x000fc60000000000 */
[----:B------:R-:W-:Y:S02]  /*08f0*/  ISETP.GE.U32.AND P1, PT, R5, R58, PT ;  /* 0x0000003a0500720c */ /* 0x000fe40003f26070 */
[----:B------:R-:W-:-:S04]  /*0900*/  SHF.L.U32 R5, R2, 0x3, RZ ;  /* 0x0000000302057819 */ /* 0x000fc800000006ff */
[----:B------:R-:W-:-:S04]  /*0910*/  IADD3 R67, P0, PT, R0, R5, RZ ;  /* 0x0000000500437210 */ /* 0x000fc80007f1e0ff */
[----:B------:R-:W-:Y:S02]  /*0920*/  LEA.HI.X.SX32 R4, R5, R4, 0x1, P0 ;  /* 0x0000000405047211 */ /* 0x000fe400000f0eff */
[----:B------:R-:W-:Y:S02]  /*0930*/  ISETP.GE.U32.AND P0, PT, R64, R3, PT ;  /* 0x000000034000720c */ /* 0x000fe40003f06070 */
[----:B------:R-:W-:Y:S02]  /*0940*/  @P1 IADD3 R62, PT, PT, R62, 0x1, RZ ;  /* 0x000000013e3e1810 */ /* 0x000fe40007ffe0ff */
[----:B------:R-:W-:Y:S02]  /*0950*/  @!P2 LOP3.LUT R62, RZ, R58, RZ, 0x33, !PT ;  /* 0x0000003aff3ea212 */ /* 0x000fe400078e33ff */
[----:B---3--:R-:W-:Y:S02]  /*0960*/  LEA R66, P1, R67, UR4, 0x2 ;  /* 0x0000000443427c11 */ /* 0x008fe4000f8210ff */
[----:B------:R-:W-:Y:S01]  /*0970*/  PRMT R3, RZ, 0x5410, RZ ;  /* 0x00005410ff037816 */ /* 0x000fe200000000ff */
[----:B------:R-:W-:Y:S01]  /*0980*/  IMAD R7, R15, R62, RZ ;  /* 0x0000003e0f077224 */ /* 0x000fe200078e02ff */
[----:B------:R-:W-:-:S02]  /*0990*/  LEA.HI.X R67, R67, UR5, R4, 0x2, P1 ;  /* 0x0000000543437c11 */ /* 0x000fc400088f1404 */
[----:B------:R-:W-:Y:S02]  /*09a0*/  PRMT R4, RZ, 0x5410, RZ ;  /* 0x00005410ff047816 */ /* 0x000fe400000000ff */
[----:B------:R-:W-:-:S04]  /*09b0*/  SHF.R.S32.HI R2, RZ, 0x1f, R7 ;  /* 0x0000001fff027819 */ /* 0x000fc80000011407 */
[----:B------:R-:W-:Y:S01]  /*09c0*/  LEA.HI R2, R2, R7, RZ, 0x4 ;  /* 0x0000000702027211 */ /* 0x000fe200078f20ff */
[----:B------:R-:W-:Y:S01]  /*09d0*/  IMAD.IADD R7, R0, 0x1, R7 ;  /* 0x0000000100077824 */ /* 0x000fe200078e0207 */
[----:B------:R-:W-:Y:S02]  /*09e0*/  PRMT R0, RZ, 0x5410, RZ ;  /* 0x00005410ff007816 */ /* 0x000fe400000000ff */
[----:B------:R-:W-:Y:S01]  /*09f0*/  LEA.HI.SX32 R5, R2, R63, 0x1c ;  /* 0x0000003f02057211 */ /* 0x000fe200078fe2ff */
[----:B0-----:R-:W-:Y:S01]  /*0a00*/  IMAD.WIDE R12, R7, 0x2, R12 ;  /* 0x00000002070c7825 */ /* 0x001fe200078e020c */
[----:B------:R-:W-:Y:S02]  /*0a10*/  PRMT R7, RZ, 0x5410, RZ ;  /* 0x00005410ff077816 */ /* 0x000fe400000000ff */
[----:B------:R-:W-:Y:S01]  /*0a20*/  PRMT R2, RZ, 0x5410, RZ ;  /* 0x00005410ff027816 */ /* 0x000fe200000000ff */
[----:B-1----:R-:W-:Y:S01]  /*0a30*/  IMAD.WIDE R10, R5, 0x4, R10 ;  /* 0x00000004050a7825 */ /* 0x002fe200078e020a */
[----:B------:R-:W-:Y:S01]  /*0a40*/  PRMT R5, RZ, 0x5410, RZ ;  /* 0x00005410ff057816 */ /* 0x000fe200000000ff */
[----:B------:R-:W-:Y:S06]  /*0a50*/  @P0 BRA `(.L_x_1536) ;  /* 0x0000001400840947 */ /* 0x000fec0003800000 */
[----:B------:R-:W2:Y:S01]  /*0a60*/  LDG.E.CONSTANT R10, desc[UR8][R10.64] ;  /* 0x000000080a0a7981 */ /* 0x000ea2000c1e9900 */
[----:B------:R-:W0:Y:S01]  /*0a70*/  S2UR UR5, SR_CgaCtaId ;  /* 0x00000000000579c3 */ /* 0x000e220000008800 */
[----:B------:R-:W-:Y:S01]  /*0a80*/  SHF.L.U32 R9, R9, 0x3, RZ ;  /* 0x0000000309097819 */ /* 0x000fe200000006ff */
[----:B------:R-:W1:Y:S01]  /*0a90*/  I2F.F16 R61, -0x100 ;  /* 0xffffff00003d7906 */ /* 0x000e620000200c00 */
[----:B------:R-:W5:Y:S04]  /*0aa0*/  LDG.E.CONSTANT R68, desc[UR8][R12.64] ;  /* 0x000000080c447981 */ /* 0x000f68000c1e9900 */
[----:B------:R3:W5:Y:S01]  /*0ab0*/  LDG.E.CONSTANT R72, desc[UR8][R12.64+0x4] ;  /* 0x000004080c487981 */ /* 0x000762000c1e9900 */
[----:B------:R-:W-:Y:S01]  /*0ac0*/  LOP3.LUT R9, R9, 0x18, RZ, 0xc0, !PT ;  /* 0x0000001809097812 */ /* 0x000fe200078ec0ff */
[----:B------:R-:W-:Y:S01]  /*0ad0*/  UMOV UR4, 0x400 ;  /* 0x0000040000047882 */ /* 0x000fe20000000000 */
[----:B------:R-:W4:Y:S01]  /*0ae0*/  I2F.F16 R60, -0x40 ;  /* 0xffffffc0003c7906 */ /* 0x000f220000200c00 */
[----:B------:R-:W-:Y:S01]  /*0af0*/  IADD3 R58, PT, PT, R64, R58, RZ ;  /* 0x0000003a403a7210 */ /* 0x000fe20007ffe0ff */
[----:B------:R-:W1:Y:S01]  /*0b00*/  LDCU.U8 UR6, c[0x0][0x3b8] ;  /* 0x00007700ff0677ac */ /* 0x000e620008000000 */
[----:B------:R-:W-:-:S05]  /*0b10*/  PRMT R8, RZ, 0x7610, R8 ;  /* 0x00007610ff087816 */ /* 0x000fca0000000008 */
[----:B------:R-:W1:Y:S01]  /*0b20*/  I2F.F16 R59, -0x10 ;  /* 0xfffffff0003b7906 */ /* 0x000e620000200c00 */
[----:B0-----:R-:W-:Y:S01]  /*0b30*/  ULEA UR4, UR5, UR4, 0x18 ;  /* 0x0000000405047291 */ /* 0x001fe2000f8ec0ff */
[----:B--2---:R-:W-:Y:S01]  /*0b40*/  SHF.R.U32.HI R14, RZ, R9, R10 ;  /* 0x00000009ff0e7219 */ /* 0x004fe2000001160a */
[----:B------:R-:W-:-:S03]  /*0b50*/  IMAD.MOV.U32 R9, RZ, RZ, R58 ;  /* 0x000000ffff097224 */ /* 0x000fc600078e003a */
[--C-:B------:R-:W-:Y:S02]  /*0b60*/  SHF.R.U32.HI R11, RZ, 0x6, R14.reuse ;  /* 0x00000006ff0b7819 */ /* 0x100fe4000001160e */
[--C-:B---3--:R-:W-:Y:S02]  /*0b70*/  SHF.R.U32.HI R12, RZ, 0x4, R14.reuse ;  /* 0x00000004ff0c7819 */ /* 0x108fe4000001160e */
[----:B------:R-:W-:Y:S02]  /*0b80*/  SHF.R.U32.HI R13, RZ, 0x2, R14 ;  /* 0x00000002ff0d7819 */ /* 0x000fe4000001160e */
[----:B------:R-:W-:Y:S02]  /*0b90*/  LOP3.LUT R10, R14, 0x3, RZ, 0xc0, !PT ;  /* 0x000000030e0a7812 */ /* 0x000fe400078ec0ff */
[----:B------:R-:W-:Y:S02]  /*0ba0*/  LOP3.LUT R11, R11, 0x3, RZ, 0xc0, !PT ;  /* 0x000000030b0b7812 */ /* 0x000fe400078ec0ff */
[----:B------:R-:W-:-:S02]  /*0bb0*/  LOP3.LUT R12, R12, 0x3, RZ, 0xc0, !PT ;  /* 0x000000030c0c7812 */ /* 0x000fc400078ec0ff */
[----:B-1--4-:R-:W-:-:S07]  /*0bc0*/  LOP3.LUT R13, R13, 0x3, RZ, 0xc0, !PT ;  /* 0x000000030d0d7812 */ /* 0x012fce00078ec0ff */
.L_x_1538:
        /* <DEDUP_REMOVED lines=13> */
[----:B------:R-:W-:Y:S02]  /*0ca0*/  LEA.HI R14, R14, R9, RZ, 0x4 ;  /* 0x000000090e0e7211 */ /* 0x000fe400078f20ff */
[----:B-1----:R-:W-:-:S04]  /*0cb0*/  LEA R22, R15, R20, 0x7 ;  /* 0x000000140f167211 */ /* 0x002fc800078e38ff */
[----:B------:R-:W-:Y:S02]  /*0cc0*/  LEA R15, R22, R9, 0x2 ;  /* 0x00000009160f7211 */ /* 0x000fe400078e10ff */
[----:B------:R-:W-:Y:S01]  /*0cd0*/  LEA.HI.SX32 R9, R14, R63, 0x1c ;  /* 0x0000003f0e097211 */ /* 0x000fe200078fe2ff */
[----:B------:R-:W-:Y:S02]  /*0ce0*/  IMAD.SHL.U32 R20, R20, 0x8, RZ ;  /* 0x0000000814147824 */ /* 0x000fe400078e00ff */
[----:B---3--:R-:W-:-:S04]  /*0cf0*/  IMAD.WIDE R12, R15, 0x2, R12 ;  /* 0x000000020f0c7825 */ /* 0x008fc800078e020c */
[----:B--2---:R-:W-:Y:S01]  /*0d00*/  IMAD.WIDE R10, R9, 0x4, R10 ;  /* 0x00000004090a7825 */ /* 0x004fe200078e020a */
[----:B------:R-:W5:Y:S04]  /*0d10*/  LDG.E.CONSTANT R68, desc[UR8][R12.64] ;  /* 0x000000080c447981 */ /* 0x000f68000c1e9900 */
[----:B------:R0:W5:Y:S04]  /*0d20*/  LDG.E.CONSTANT R72, desc[UR8][R12.64+0x4] ;  /* 0x000004080c487981 */ /* 0x000168000c1e9900 */
[----:B------:R-:W2:Y:S01]  /*0d30*/  LDG.E.CONSTANT R10, desc[UR8][R10.64] ;  /* 0x000000080a0a7981 */ /* 0x000ea2000c1e9900 */
[----:B------:R-:W-:-:S02]  /*0d40*/  LOP3.LUT R9, R20, 0x18, RZ, 0xc0, !PT ;  /* 0x0000001814097812 */ /* 0x000fc400078ec0ff */
[----:B------:R-:W-:Y:S02]  /*0d50*/  IADD3 R62, PT, PT, R62, 0x1, RZ ;  /* 0x000000013e3e7810 */ /* 0x000fe40007ffe0ff */
[----:B--2---:R-:W-:-:S04]  /*0d60*/  SHF.R.U32.HI R14, RZ, R9, R10 ;  /* 0x00000009ff0e7219 */ /* 0x004fc8000001160a */
[--C-:B0-----:R-:W-:Y:S02]  /*0d70*/  SHF.R.U32.HI R13, RZ, 0x2, R14.reuse ;  /* 0x00000002ff0d7819 */ /* 0x101fe4000001160e */
[--C-:B------:R-:W-:Y:S02]  /*0d80*/  SHF.R.U32.HI R12, RZ, 0x4, R14.reuse ;  /* 0x00000004ff0c7819 */ /* 0x100fe4000001160e */
[----:B------:R-:W-:Y:S02]  /*0d90*/  SHF.R.U32.HI R11, RZ, 0x6, R14 ;  /* 0x00000006ff0b7819 */ /* 0x000fe4000001160e */
[----:B------:R-:W-:Y:S02]  /*0da0*/  MOV R9, R58 ;  /* 0x0000003a00097202 */ /* 0x000fe40000000f00 */
[----:B------:R-:W-:Y:S02]  /*0db0*/  LOP3.LUT R10, R14, 0x3, RZ, 0xc0, !PT ;  /* 0x000000030e0a7812 */ /* 0x000fe400078ec0ff */
[----:B------:R-:W-:-:S02]  /*0dc0*/  LOP3.LUT R13, R13, 0x3, RZ, 0xc0, !PT ;  /* 0x000000030d0d7812 */ /* 0x000fc400078ec0ff */
[----:B------:R-:W-:Y:S02]  /*0dd0*/  LOP3.LUT R12, R12, 0x3, RZ, 0xc0, !PT ;  /* 0x000000030c0c7812 */ /* 0x000fe400078ec0ff */
[----:B------:R-:W-:-:S07]  /*0de0*/  LOP3.LUT R11, R11, 0x3, RZ, 0xc0, !PT ;  /* 0x000000030b0b7812 */ /* 0x000fce00078ec0ff */
.L_x_1537:
[----:B------:R-:W-:Y:S01]  /*0df0*/  VIADD R14, R10, UR5 ;  /* 0x000000050a0e7c36 */ /* 0x000fe20008000000 */
[----:B------:R-:W-:Y:S01]  /*0e00*/  IADD3 R30, PT, PT, R12, UR5, RZ ;  /* 0x000000050c1e7c10 */ /* 0x000fe2000fffe0ff */
[----:B------:R-:W-:Y:S01]  /*0e10*/  VIADD R32, R11, UR5 ;  /* 0x000000050b207c36 */ /* 0x000fe20008000000 */
[----:B-----5:R-:W-:Y:S01]  /*0e20*/  SHF.R.U32.HI R44, RZ, 0x8, R17 ;  /* 0x00000008ff2c7819 */ /* 0x020fe20000011611 */
[----:B------:R-:W0:Y:S01]  /*0e30*/  I2F.F16 R28, R14 ;  /* 0x0000000e001c7306 */ /* 0x000e220000200c00 */
[----:B------:R-:W-:Y:S02]  /*0e40*/  IADD3 R29, PT, PT, R13, UR5, RZ ;  /* 0x000000050d1d7c10 */ /* 0x000fe4000fffe0ff */
[----:B------:R-:W-:Y:S02]  /*0e50*/  SHF.R.U32.HI R25, RZ, 0x8, R16 ;  /* 0x00000008ff197819 */ /* 0x000fe40000011610 */
[----:B------:R-:W-:Y:S02]  /*0e60*/  LOP3.LUT R35, R17, 0x30003, RZ, 0xc0, !PT ;  /* 0x0003000311237812 */ /* 0x000fe400078ec0ff */
[----:B------:R-:W-:Y:S01]  /*0e70*/  LOP3.LUT R15, R16, 0x30003, RZ, 0xc0, !PT ;  /* 0x00030003100f7812 */ /* 0x000fe200078ec0ff */
[----:B------:R-:W1:Y:S01]  /*0e80*/  I2F.F16 R50, R30 ;  /* 0x0000001e00327306 */ /* 0x000e620000200c00 */
[----:B------:R-:W-:-:S02]  /*0e90*/  LOP3.LUT R37, R44, 0x30003, RZ, 0xc0, !PT ;  /* 0x000300032c257812 */ /* 0x000fc400078ec0ff */
[C---:B------:R-:W-:Y:S02]  /*0ea0*/  LOP3.LUT R31, R16.reuse, 0xc000c, RZ, 0xc0, !PT ;  /* 0x000c000c101f7812 */ /* 0x040fe400078ec0ff */
[C---:B------:R-:W-:Y:S02]  /*0eb0*/  LOP3.LUT R27, R16.reuse, 0x300030, RZ, 0xc0, !PT ;  /* 0x00300030101b7812 */ /* 0x040fe400078ec0ff */
[----:B------:R-:W-:Y:S01]  /*0ec0*/  LOP3.LUT R24, R16, 0xc000c0, RZ, 0xc0, !PT ;  /* 0x00c000c010187812 */ /* 0x000fe200078ec0ff */
[----:B------:R2:W3:Y:S01]  /*0ed0*/  I2F.F16 R46, R29 ;  /* 0x0000001d002e7306 */ /* 0x0004e20000200c00 */
[----:B------:R-:W-:Y:S01]  /*0ee0*/  PRMT R41, R61, 0x5410, R60 ;  /* 0x000054103d297816 */ /* 0x000fe2000000003c */
[----:B0-----:R-:W-:Y:S01]  /*0ef0*/  HADD2 R39, R59.H0_H0, -R28.H0_H0 ;  /* 0xa000001c3b277230 */ /* 0x001fe20000000800 */
[----:B------:R-:W-:Y:S02]  /*0f00*/  LOP3.LUT R16, R25, 0x30003, RZ, 0xc0, !PT ;  /* 0x0003000319107812 */ /* 0x000fe400078ec0ff */
[----:B------:R-:W-:-:S02]  /*0f10*/  LOP3.LUT R40, R35, 0x64006400, RZ, 0xfc, !PT ;  /* 0x6400640023287812 */ /* 0x000fc400078efcff */
[----:B------:R-:W-:Y:S01]  /*0f20*/  LOP3.LUT R36, R15, 0x64006400, RZ, 0xfc, !PT ;  /* 0x640064000f247812 */ /* 0x000fe200078efcff */
[----:B------:R-:W0:Y:S01]  /*0f30*/  I2F.F16 R54, R32 ;  /* 0x0000002000367306 */ /* 0x000e220000200c00 */
[----:B--2---:R-:W-:Y:S01]  /*0f40*/  LOP3.LUT R29, R29, 0xe400, RZ, 0xfc, !PT ;  /* 0x0000e4001d1d7812 */ /* 0x004fe200078efcff */
[----:B-1----:R-:W-:Y:S01]  /*0f50*/  HADD2 R51, R59.H0_H0, -R50.H0_H0 ;  /* 0xa00000323b337230 */ /* 0x002fe20000000800 */
[----:B------:R-:W-:Y:S01]  /*0f60*/  LOP3.LUT R48, R37, 0x64006400, RZ, 0xfc, !PT ;  /* 0x6400640025307812 */ /* 0x000fe200078efcff */
[C---:B------:R-:W-:Y:S01]  /*0f70*/  HADD2 R37, R41.reuse, -R28.H0_H0 ;  /* 0xa000001c29257230 */ /* 0x040fe20000000000 */
[----:B------:R-:W-:Y:S01]  /*0f80*/  LOP3.LUT R15, R14, 0xe400, RZ, 0xfc, !PT ;  /* 0x0000e4000e0f7812 */ /* 0x000fe200078efcff */
[--C-:B------:R-:W-:Y:S01]  /*0f90*/  HADD2 R28, R40, R29.reuse.H0_H0 ;  /* 0x2000001d281c7230 */ /* 0x100fe20000000000 */
[C---:B------:R-:W-:Y:S01]  /*0fa0*/  LOP3.LUT R26, R17.reuse, 0xc000c, RZ, 0xc0, !PT ;  /* 0x000c000c111a7812 */ /* 0x040fe200078ec0ff */
[----:B------:R-:W-:Y:S01]  /*0fb0*/  HADD2 R29, R48, R29.H0_H0 ;  /* 0x2000001d301d7230 */ /* 0x000fe20000000000 */
[C---:B------:R-:W-:Y:S01]  /*0fc0*/  LOP3.LUT R42, R17.reuse, 0x300030, RZ, 0xc0, !PT ;  /* 0x00300030112a7812 */ /* 0x040fe200078ec0ff */
[----:B------:R-:W-:Y:S01]  /*0fd0*/  HADD2 R14, R36, R15.H0_H0 ;  /* 0x2000000f240e7230 */ /* 0x000fe20000000000 */
[----:B------:R-:W-:Y:S01]  /*0fe0*/  LOP3.LUT R43, R17, 0xc000c0, RZ, 0xc0, !PT ;  /* 0x00c000c0112b7812 */ /* 0x000fe200078ec0ff */
[----:B------:R-:W-:Y:S01]  /*0ff0*/  HADD2 R49, R41, -R50.H0_H0 ;  /* 0xa000003229317230 */ /* 0x000fe20000000000 */
[C---:B------:R-:W-:Y:S01]  /*1000*/  LOP3.LUT R34, R18.reuse, 0x30003, RZ, 0xc0, !PT ;  /* 0x0003000312227812 */ /* 0x040fe200078ec0ff */
[--C-:B---3--:R-:W-:Y:S01]  /*1010*/  HADD2 R45, R59.H0_H0, -R46.reuse.H0_H0 ;  /* 0xa000002e3b2d7230 */ /* 0x108fe20000000800 */
[C---:B------:R-:W-:Y:S01]  /*1020*/  LOP3.LUT R23, R18.reuse, 0xc000c, RZ, 0xc0, !PT ;  /* 0x000c000c12177812 */ /* 0x040fe200078ec0ff */
[----:B------:R-:W-:Y:S01]  /*1030*/  HADD2 R46, R41, -R46.H0_H0 ;  /* 0xa000002e292e7230 */ /* 0x000fe20000000000 */
[C---:B------:R-:W-:Y:S01]  /*1040*/  LOP3.LUT R20, R18.reuse, 0x300030, RZ, 0xc0, !PT ;  /* 0x0030003012147812 */ /* 0x040fe200078ec0ff */
[----:B0-----:R-:W-:Y:S01]  /*1050*/  HADD2 R57, R59.H0_H0, -R54.H0_H0 ;  /* 0xa00000363b397230 */ /* 0x001fe20000000800 */
[----:B------:R-:W-:-:S02]  /*1060*/  LOP3.LUT R21, R18, 0xc000c0, RZ, 0xc0, !PT ;  /* 0x00c000c012157812 */ /* 0x000fc400078ec0ff */
[----:B------:R-:W-:Y:S02]  /*1070*/  SHF.R.U32.HI R22, RZ, 0x8, R18 ;  /* 0x00000008ff167819 */ /* 0x000fe40000011612 */
[C---:B------:R-:W-:Y:S02]  /*1080*/  LOP3.LUT R33, R19.reuse, 0x30003, RZ, 0xc0, !PT ;  /* 0x0003000313217812 */ /* 0x040fe400078ec0ff */
[----:B------:R-:W-:Y:S01]  /*1090*/  LOP3.LUT R38, R16, 0x64006400, RZ, 0xfc, !PT ;  /* 0x6400640010267812 */ /* 0x000fe200078efcff */
[----:B------:R-:W-:Y:S01]  /*10a0*/  HADD2 R16, R41, -R54.H0_H0 ;  /* 0xa000003629107230 */ /* 0x000fe20000000000 */
[C---:B------:R-:W-:Y:S02]  /*10b0*/  LOP3.LUT R17, R19.reuse, 0xc000c, RZ, 0xc0, !PT ;  /* 0x000c000c13117812 */ /* 0x040fe400078ec0ff */
[C---:B------:R-:W-:Y:S01]  /*10c0*/  LOP3.LUT R18, R19.reuse, 0x300030, RZ, 0xc0, !PT ;  /* 0x0030003013127812 */ /* 0x040fe200078ec0ff */
[----:B------:R-:W-:Y:S01]  /*10d0*/  HADD2 R15, R38, R15.H0_H0 ;  /* 0x2000000f260f7230 */ /* 0x000fe20000000000 */
[----:B------:R-:W-:-:S02]  /*10e0*/  LOP3.LUT R52, R19, 0xc000c0, RZ, 0xc0, !PT ;  /* 0x00c000c013347812 */ /* 0x000fc400078ec0ff */
[----:B------:R-:W-:Y:S02]  /*10f0*/  SHF.R.U32.HI R19, RZ, 0x8, R19 ;  /* 0x00000008ff137819 */ /* 0x000fe40000011613 */
[----:B------:R-:W-:Y:S02]  /*1100*/  LOP3.LUT R48, R33, 0x64006400, RZ, 0xfc, !PT ;  /* 0x6400640021307812 */ /* 0x000fe400078efcff */
[----:B------:R-:W-:Y:S02]  /*1110*/  LOP3.LUT R34, R34, 0x64006400, RZ, 0xfc, !PT ;  /* 0x6400640022227812 */ /* 0x000fe400078efcff */
[----:B------:R-:W-:Y:S02]  /*1120*/  LOP3.LUT R35, R22, 0x30003, RZ, 0xc0, !PT ;  /* 0x0003000316237812 */ /* 0x000fe400078ec0ff */
[----:B------:R-:W-:Y:S02]  /*1130*/  LOP3.LUT R33, R30, 0xe400, RZ, 0xfc, !PT ;  /* 0x0000e4001e217812 */ /* 0x000fe400078efcff */
[----:B------:R-:W-:-:S02]  /*1140*/  LOP3.LUT R36, R31, 0x64006400, RZ, 0xfc, !PT ;  /* 0x640064001f247812 */ /* 0x000fc400078efcff */
[----:B------:R-:W-:Y:S01]  /*1150*/  LOP3.LUT R38, R19, 0x30003, RZ, 0xc0, !PT ;  /* 0x0003000313267812 */ /* 0x000fe200078ec0ff */
[----:B------:R-:W-:Y:S01]  /*1160*/  HADD2 R30, R34, R33.H0_H0 ;  /* 0x20000021221e7230 */ /* 0x000fe20000000000 */
[----:B------:R-:W-:Y:S01]  /*1170*/  LOP3.LUT R31, R25, 0xc000c, RZ, 0xc0, !PT ;  /* 0x000c000c191f7812 */ /* 0x000fe200078ec0ff */
[----:B------:R-:W-:Y:S01]  /*1180*/  HFMA2 R34, R36, 0.25, 0.25, R37.H0_H0 ;  /* 0x3400340024227831 */ /* 0x000fe20000040025 */
[----:B------:R-:W-:Y:S02]  /*1190*/  LOP3.LUT R40, R35, 0x64006400, RZ, 0xfc, !PT ;  /* 0x6400640023287812 */ /* 0x000fe400078efcff */
[----:B------:R-:W-:Y:S02]  /*11a0*/  LOP3.LUT R35, R32, 0xe400, RZ, 0xfc, !PT ;  /* 0x0000e40020237812 */ /* 0x000fe400078efcff */
[----:B------:R-:W-:Y:S02]  /*11b0*/  LOP3.LUT R50, R38, 0x64006400, RZ, 0xfc, !PT ;  /* 0x6400640026327812 */ /* 0x000fe400078efcff */
[----:B------:R-:W-:Y:S01]  /*11c0*/  LOP3.LUT R38, R31, 0x64006400, RZ, 0xfc, !PT ;  /* 0x640064001f267812 */ /* 0x000fe200078efcff */
[----:B------:R-:W-:Y:S01]  /*11d0*/  HADD2 R31, R40, R33.H0_H0 ;  /* 0x20000021281f7230 */ /* 0x000fe20000000000 */
[----:B------:R-:W-:Y:S01]  /*11e0*/  LOP3.LUT R36, R27, 0x64006400, RZ, 0xfc, !PT ;  /* 0x640064001b247812 */ /* 0x000fe200078efcff */
[--C-:B------:R-:W-:Y:S01]  /*11f0*/  HADD2 R32, R48, R35.reuse.H0_H0 ;  /* 0x2000002330207230 */ /* 0x100fe20000000000 */
[C---:B------:R-:W-:Y:S01]  /*1200*/  LOP3.LUT R27, R25.reuse, 0x300030, RZ, 0xc0, !PT ;  /* 0x00300030191b7812 */ /* 0x040fe200078ec0ff */
[----:B------:R-:W-:Y:S01]  /*1210*/  HADD2 R33, R50, R35.H0_H0 ;  /* 0x2000002332217230 */ /* 0x000fe20000000000 */
[----:B------:R-:W-:Y:S01]  /*1220*/  LOP3.LUT R25, R25, 0xc000c0, RZ, 0xc0, !PT ;  /* 0x00c000c019197812 */ /* 0x000fe200078ec0ff */
[--C-:B------:R-:W-:Y:S01]  /*1230*/  HFMA2 R35, R38, 0.25, 0.25, R37.reuse.H0_H0 ;  /* 0x3400340026237831 */ /* 0x100fe20000040025 */
[----:B------:R-:W-:Y:S01]  /*1240*/  LOP3.LUT R38, R27, 0x64006400, RZ, 0xfc, !PT ;  /* 0x640064001b267812 */ /* 0x000fe200078efcff */
[----:B------:R-:W-:Y:S01]  /*1250*/  HFMA2 R36, R36, 0.0625, 0.0625, R37.H1_H1 ;  /* 0x2c002c0024247831 */ /* 0x000fe20000060025 */
[----:B------:R-:W-:-:S02]  /*1260*/  LOP3.LUT R24, R24, 0x64006400, RZ, 0xfc, !PT ;  /* 0x6400640018187812 */ /* 0x000fc400078efcff */
[----:B------:R-:W-:Y:S01]  /*1270*/  LOP3.LUT R27, R26, 0x64006400, RZ, 0xfc, !PT ;  /* 0x640064001a1b7812 */ /* 0x000fe200078efcff */
[----:B------:R-:W-:Y:S01]  /*1280*/  HFMA2 R37, R38, 0.0625, 0.0625, R37.H1_H1 ;  /* 0x2c002c0026257831 */ /* 0x000fe20000060025 */
[----:B------:R-:W-:Y:S01]  /*1290*/  LOP3.LUT R40, R44, 0xc000c, RZ, 0xc0, !PT ;  /* 0x000c000c2c287812 */ /* 0x000fe200078ec0ff */
[--C-:B------:R-:W-:Y:S01]  /*12a0*/  HFMA2 R38, R24, 0.015625, 0.015625, R39.reuse.H0_H0 ;  /* 0x2400240018267831 */ /* 0x100fe20000040027 */
[----:B------:R-:W-:Y:S02]  /*12b0*/  LOP3.LUT R26, R25, 0x64006400, RZ, 0xfc, !PT ;  /* 0x64006400191a7812 */ /* 0x000fe400078efcff */
[----:B------:R-:W-:Y:S01]  /*12c0*/  LOP3.LUT R41, R40, 0x64006400, RZ, 0xfc, !PT ;  /* 0x6400640028297812 */ /* 0x000fe200078efcff */
[--C-:B------:R-:W-:Y:S01]  /*12d0*/  HFMA2 R40, R27, 0.25, 0.25, R46.reuse.H0_H0 ;  /* 0x340034001b287831 */ /* 0x100fe2000004002e */
[----:B------:R-:W-:Y:S01]  /*12e0*/  LOP3.LUT R48, R44, 0x300030, RZ, 0xc0, !PT ;  /* 0x003000302c307812 */ /* 0x000fe200078ec0ff */
[----:B------:R-:W-:Y:S01]  /*12f0*/  HFMA2 R39, R26, 0.015625, 0.015625, R39.H0_H0 ;  /* 0x240024001a277831 */ /* 0x000fe20000040027 */
[----:B------:R-:W-:Y:S01]  /*1300*/  LOP3.LUT R47, R42, 0x64006400, RZ, 0xfc, !PT ;  /* 0x640064002a2f7812 */ /* 0x000fe200078efcff */
[----:B------:R-:W0:Y:S01]  /*1310*/  LDS.128 R24, [UR4] ;  /* 0x00000004ff187984 */ /* 0x000e220008000c00 */
[----:B------:R-:W-:Y:S01]  /*1320*/  LOP3.LUT R42, R44, 0xc000c0, RZ, 0xc0, !PT ;  /* 0x00c000c02c2a7812 */ /* 0x000fe200078ec0ff */
[----:B------:R-:W-:Y:S01]  /*1330*/  HFMA2 R41, R41, 0.25, 0.25, R46.H0_H0 ;  /* 0x3400340029297831 */ /* 0x000fe2000004002e */
[----:B------:R-:W-:-:S02]  /*1340*/  LOP3.LUT R53, R48, 0x64006400, RZ, 0xfc, !PT ;  /* 0x6400640030357812 */ /* 0x000fc400078efcff */
[----:B------:R-:W-:Y:S02]  /*1350*/  LOP3.LUT R50, R22, 0xc000c, RZ, 0xc0, !PT ;  /* 0x000c000c16327812 */ /* 0x000fe400078ec0ff */
[----:B------:R-:W-:Y:S01]  /*1360*/  LOP3.LUT R44, R43, 0x64006400, RZ, 0xfc, !PT ;  /* 0x640064002b2c7812 */ /* 0x000fe200078efcff */
[--C-:B------:R-:W-:Y:S01]  /*1370*/  HFMA2 R43, R53, 0.0625, 0.0625, R46.reuse.H1_H1 ;  /* 0x2c002c00352b7831 */ /* 0x100fe2000006002e */
[----:B------:R-:W-:Y:S01]  /*1380*/  LOP3.LUT R48, R42, 0x64006400, RZ, 0xfc, !PT ;  /* 0x640064002a307812 */ /* 0x000fe200078efcff */
[----:B------:R-:W-:Y:S01]  /*1390*/  HFMA2 R42, R47, 0.0625, 0.0625, R46.H1_H1 ;  /* 0x2c002c002f2a7831 */ /* 0x000fe2000006002e */
[----:B------:R-:W-:Y:S01]  /*13a0*/  LOP3.LUT R46, R23, 0x64006400, RZ, 0xfc, !PT ;  /* 0x64006400172e7812 */ /* 0x000fe200078efcff */
[--C-:B------:R-:W-:Y:S01]  /*13b0*/  HFMA2 R44, R44, 0.015625, 0.015625, R45.reuse.H0_H0 ;  /* 0x240024002c2c7831 */ /* 0x100fe2000004002d */
[----:B------:R-:W-:Y:S01]  /*13c0*/  LOP3.LUT R50, R50, 0x64006400, RZ, 0xfc, !PT ;  /* 0x6400640032327812 */ /* 0x000fe200078efcff */
[----:B------:R-:W-:Y:S01]  /*13d0*/  HFMA2 R45, R48, 0.015625, 0.015625, R45.H0_H0 ;  /* 0x24002400302d7831 */ /* 0x000fe2000004002d */
[C---:B------:R-:W-:Y:S01]  /*13e0*/  LOP3.LUT R23, R22.reuse, 0x300030, RZ, 0xc0, !PT ;  /* 0x0030003016177812 */ /* 0x040fe200078ec0ff */
[--C-:B------:R-:W-:Y:S01]  /*13f0*/  HFMA2 R46, R46, 0.25, 0.25, R49.reuse.H0_H0 ;  /* 0x340034002e2e7831 */ /* 0x100fe20000040031 */
        /* <DEDUP_REMOVED lines=8> */
[----:B------:R-:W1:Y:S01]  /*1480*/  LDS.128 R20, [UR4+0x10] ;  /* 0x00001004ff147984 */ /* 0x000e620008000c00 */
[----:B------:R-:W-:Y:S01]  /*1490*/  LOP3.LUT R55, R18, 0x64006400, RZ, 0xfc, !PT ;  /* 0x6400640012377812 */ /* 0x000fe200078efcff */
[--C-:B------:R-:W-:Y:S01]  /*14a0*/  HFMA2 R50, R50, 0.015625, 0.015625, R51.reuse.H0_H0 ;  /* 0x2400240032327831 */ /* 0x100fe20000040033 */
[C---:B------:R-:W-:Y:S01]  /*14b0*/  LOP3.LUT R53, R19.reuse, 0xc000c, RZ, 0xc0, !PT ;  /* 0x000c000c13357812 */ /* 0x040fe200078ec0ff */
[----:B------:R-:W-:Y:S01]  /*14c0*/  HFMA2 R51, R56, 0.015625, 0.015625, R51.H0_H0 ;  /* 0x2400240038337831 */ /* 0x000fe20000040033 */
[----:B------:R-:W-:-:S02]  /*14d0*/  LOP3.LUT R18, R19, 0x300030, RZ, 0xc0, !PT ;  /* 0x0030003013127812 */ /* 0x000fc400078ec0ff */
[----:B------:R-:W-:Y:S02]  /*14e0*/  LOP3.LUT R54, R19, 0xc000c0, RZ, 0xc0, !PT ;  /* 0x00c000c013367812 */ /* 0x000fe400078ec0ff */
[----:B------:R-:W-:Y:S02]  /*14f0*/  LOP3.LUT R17, R17, 0x64006400, RZ, 0xfc, !PT ;  /* 0x6400640011117812 */ /* 0x000fe400078efcff */
[----:B------:R-:W-:Y:S02]  /*1500*/  LOP3.LUT R53, R53, 0x64006400, RZ, 0xfc, !PT ;  /* 0x6400640035357812 */ /* 0x000fe400078efcff */
[----:B------:R-:W-:Y:S02]  /*1510*/  LOP3.LUT R19, R18, 0x64006400, RZ, 0xfc, !PT ;  /* 0x6400640012137812 */ /* 0x000fe400078efcff */
[----:B------:R-:W-:Y:S01]  /*1520*/  LOP3.LUT R56, R52, 0x64006400, RZ, 0xfc, !PT ;  /* 0x6400640034387812 */ /* 0x000fe200078efcff */
[--C-:B------:R-:W-:Y:S01]  /*1530*/  HFMA2 R52, R17, 0.25, 0.25, R16.reuse.H0_H0 ;  /* 0x3400340011347831 */ /* 0x100fe20000040010 */
[----:B------:R-:W-:Y:S01]  /*1540*/  LOP3.LUT R18, R54, 0x64006400, RZ, 0xfc, !PT ;  /* 0x6400640036127812 */ /* 0x000fe200078efcff */
[----:B------:R-:W-:-:S02]  /*1550*/  HFMA2 R54, R55, 0.0625, 0.0625, R16.H1_H1 ;  /* 0x2c002c0037367831 */ /* 0x000fc40000060010 */
[-C--:B0-----:R-:W-:Y:S02]  /*1560*/  HFMA2 R17, R14, R24.reuse, RZ ;  /* 0x000000180e117231 */ /* 0x081fe400000000ff */
[--C-:B------:R-:W-:Y:S01]  /*1570*/  HFMA2 R53, R53, 0.25, 0.25, R16.reuse.H0_H0 ;  /* 0x3400340035357831 */ /* 0x100fe20000040010 */
[----:B------:R-:W-:Y:S01]  /*1580*/  IADD3 R64, PT, PT, R64, 0x10, RZ ;  /* 0x0000001040407810 */ /* 0x000fe20007ffe0ff */
[----:B------:R-:W-:Y:S02]  /*1590*/  HFMA2 R55, R19, 0.0625, 0.0625, R16.H1_H1 ;  /* 0x2c002c0013377831 */ /* 0x000fe40000060010 */
[-C--:B------:R-:W-:Y:S02]  /*15a0*/  HFMA2 R19, R30, R24.reuse, RZ ;  /* 0x000000181e137231 */ /* 0x080fe400000000ff */
[----:B------:R-:W-:Y:S01]  /*15b0*/  HFMA2 R16, R28, R24, RZ.H0_H0 ;  /* 0x000000181c107231 */ /* 0x000fe200000400ff */
[----:B------:R-:W-:Y:S01]  /*15c0*/  ISETP.GE.U32.AND P0, PT, R64, R65, PT ;  /* 0x000000414000720c */ /* 0x000fe20003f06070 */
[----:B------:R-:W-:-:S02]  /*15d0*/  HFMA2 R56, R56, 0.015625, 0.015625, R57.H0_H0 ;  /* 0x2400240038387831 */ /* 0x000fc40000040039 */
[-C--:B------:R-:W-:Y:S02]  /*15e0*/  HFMA2 R69, R46, R25.reuse, R19 ;  /* 0x000000192e457231 */ /* 0x080fe40000000013 */
[----:B------:R-:W-:Y:S02]  /*15f0*/  HFMA2 R57, R18, 0.015625, 0.015625, R57.H0_H0 ;  /* 0x2400240012397831 */ /* 0x000fe40000040039 */
[-C--:B------:R-:W-:Y:S02]  /*1600*/  HFMA2 R18, R34, R25.reuse, R17 ;  /* 0x0000001922127231 */ /* 0x080fe40000000011 */
[----:B------:R-:W-:Y:S02]  /*1610*/  HFMA2 R24, R32, R24, RZ.H0_H0 ;  /* 0x0000001820187231 */ /* 0x000fe400000400ff */
[----:B------:R-:W-:Y:S02]  /*1620*/  HFMA2 R69, R48, R26, R69 ;  /* 0x0000001a30457231 */ /* 0x000fe40000000045 */
[-C--:B------:R-:W-:Y:S01]  /*1630*/  HFMA2 R16, R40, R25.reuse, R16 ;  /* 0x0000001928107231 */ /* 0x080fe20000000010 */
[----:B------:R-:W-:Y:S01]  /*1640*/  IADD3 R58, PT, PT, R58, 0x10, RZ ;  /* 0x000000103a3a7810 */ /* 0x000fe20007ffe0ff */
[----:B------:R-:W-:-:S02]  /*1650*/  HFMA2 R70, R52, R25, R24 ;  /* 0x0000001934467231 */ /* 0x000fc40000000018 */
[-C--:B------:R-:W-:Y:S02]  /*1660*/  HFMA2 R24, R36, R26.reuse, R18 ;  /* 0x0000001a24187231 */ /* 0x080fe40000000012 */
[-C--:B------:R-:W-:Y:S02]  /*1670*/  HFMA2 R25, R42, R26.reuse, R16 ;  /* 0x0000001a2a197231 */ /* 0x080fe40000000010 */
[----:B------:R-:W0:Y:S01]  /*1680*/  LDS.128 R16, [UR4+0x100] ;  /* 0x00010004ff107984 */ /* 0x000e220008000c00 */
[----:B------:R-:W-:Y:S02]  /*1690*/  HFMA2 R26, R54, R26, R70 ;  /* 0x0000001a361a7231 */ /* 0x000fe40000000046 */
        /* <DEDUP_REMOVED lines=9> */
[-C--:B------:R-:W-:Y:S01]  /*1730*/  HFMA2 R69, R41, R21.reuse, R69 ;  /* 0x0000001529457231 */ /* 0x080fe20000000045 */
[----:B------:R-:W1:Y:S01]  /*1740*/  LDS.128 R24, [UR4+0x110] ;  /* 0x00011004ff187984 */ /* 0x000e620008000c00 */
        /* <DEDUP_REMOVED lines=12> */
[C-C-:B------:R-:W-:Y:S02]  /*1810*/  PRMT R73, R70.reuse, 0x5410, R71.reuse ;  /* 0x0000541046497816 */ /* 0x140fe40000000047 */
[----:B------:R-:W-:Y:S01]  /*1820*/  PRMT R71, R70, 0x7632, R71 ;  /* 0x0000763246477816 */ /* 0x000fe20000000047 */
[----:B------:R-:W-:-:S04]  /*1830*/  HADD2 R69, R21, R69 ;  /* 0x0000004515457230 */ /* 0x000fc80000000000 */
[----:B------:R-:W-:Y:S02]  /*1840*/  HADD2 R70, R73, R71 ;  /* 0x0000004749467230 */ /* 0x000fe40000000000 */
        /* <DEDUP_REMOVED lines=34> */
[----:B------:R-:W-:Y:S01]  /*1a70*/  HFMA2 R7, R70, R72, R7 ;  /* 0x0000004846077231 */ /* 0x000fe20000000007 */
[----:B------:R-:W1:Y:S01]  /*1a80*/  LDS.128 R20, [UR4+0x210] ;  /* 0x00021004ff147984 */ /* 0x000e620008000c00 */
[----:B------:R-:W-:-:S02]  /*1a90*/  PRMT R71, R24, 0x5410, R25 ;  /* 0x0000541018477816 */ /* 0x000fc40000000019 */
[----:B------:R-:W-:-:S05]  /*1aa0*/  PRMT R25, R24, 0x7632, R25 ;  /* 0x0000763218197816 */ /* 0x000fca0000000019 */
[----:B------:R-:W-:Y:S01]  /*1ab0*/  HFMA2 R24, R71, 1, 1, R25 ;  /* 0x3c003c0047187831 */ /* 0x000fe20000000019 */
[C-C-:B------:R-:W-:Y:S02]  /*1ac0*/  PRMT R71, R26.reuse, 0x5410, R27.reuse ;  /* 0x000054101a477816 */ /* 0x140fe4000000001b */
[----:B------:R-:W-:Y:S01]  /*1ad0*/  PRMT R27, R26, 0x7632, R27 ;  /* 0x000076321a1b7816 */ /* 0x000fe2000000001b */
[----:B------:R-:W-:-:S04]  /*1ae0*/  HFMA2 R6, R24, R68, R6 ;  /* 0x0000004418067231 */ /* 0x000fc80000000006 */
[----:B------:R-:W-:-:S04]  /*1af0*/  HADD2 R71, R71, R27 ;  /* 0x0000001b47477230 */ /* 0x000fc80000000000 */
        /* <DEDUP_REMOVED lines=17> */
[-C--:B-1----:R-:W-:Y:S01]  /*1c10*/  HFMA2 R24, R15, R20.reuse, R24 ;  /* 0x000000140f187231 */ /* 0x082fe20000000018 */
        /* <DEDUP_REMOVED lines=17> */
[----:B------:R-:W-:Y:S01]  /*1d30*/  UIADD3 UR4, UPT, UPT, UR4, 0x20, URZ ;  /* 0x0000002004047890 */ /* 0x000fe2000fffe0ff */
[C-C-:B------:R-:W-:Y:S02]  /*1d40*/  PRMT R23, R20.reuse, 0x5410, R21.reuse ;  /* 0x0000541014177816 */ /* 0x140fe40000000015 */
[----:B------:R-:W-:Y:S02]  /*1d50*/  PRMT R21, R20, 0x7632, R21 ;  /* 0x0000763214157816 */ /* 0x000fe40000000015 */
[C-C-:B------:R-:W-:Y:S02]  /*1d60*/  PRMT R20, R69.reuse, 0x5410, R22.reuse ;  /* 0x0000541045147816 */ /* 0x140fe40000000016 */
        /* <DEDUP_REMOVED lines=44> */
[----:B0-----:R-:W-:-:S04]  /*2030*/  IMAD.WIDE R66, R15, 0x4, R66 ;  /* 0x000000040f427825 */ /* 0x001fc800078e0242 */
[----:B------:R-:W-:Y:S02]  /*2040*/  HFMA2 R2, R34, R68, R2 ;  /* 0x0000004422027231 */ /* 0x000fe40000000002 */
[----:B------:R-:W-:Y:S01]  /*2050*/  HFMA2 R0, R36, R72, R0 ;  /* 0x0000004824007231 */ /* 0x000fe20000000000 */
[----:B------:R-:W-:Y:S06]  /*2060*/  @!P0 BRA `(.L_x_1538) ;  /* 0xffffffe800d88947 */ /* 0x000fec000383ffff */
.L_x_1536:
[----:B------:R-:W0:Y:S01]  /*2070*/  S2R R9, SR_CTAID.X ;  /* 0x0000000000097919 */ /* 0x000e220000002500 */
[----:B------:R-:W1:Y:S01]  /*2080*/  S2UR UR4, SR_CTAID.Y ;  /* 0x00000000000479c3 */ /* 0x000e620000002600 */
[----:B------:R-:W0:Y:S07]  /*2090*/  S2R R12, SR_TID.X ;  /* 0x00000000000c7919 */ /* 0x000e2e0000002100 */
[----:B------:R-:W2:Y:S01]  /*20a0*/  LDC.64 R10, c[0x0][0x3a0] ;  /* 0x0000e800ff0a7b82 */ /* 0x000ea20000000a00 */
[----:B0-----:R-:W-:Y:S01]  /*20b0*/  IMAD R12, R9, 0x80, R12 ;  /* 0x00000080090c7824 */ /* 0x001fe200078e020c */
[----:B------:R-:W-:-:S03]  /*20c0*/  MOV R9, R8 ;  /* 0x0000000800097202 */ /* 0x000fc60000000f00 */
[----:B-1----:R-:W-:-:S05]  /*20d0*/  IMAD R13, R15, UR4, R12 ;  /* 0x000000040f0d7c24 */ /* 0x002fca000f8e020c */
[----:B------:R-:W-:-:S05]  /*20e0*/  SHF.L.U32 R13, R13, 0x2, RZ ;  /* 0x000000020d0d7819 */ /* 0x000fca00000006ff */
[----:B--2---:R-:W-:-:S05]  /*20f0*/  IMAD.WIDE R12, R13, 0x2, R10 ;  /* 0x000000020d0c7825 */ /* 0x004fca00078e020a */
[----:B------:R0:W-:Y:S01]  /*2100*/  ATOM.E.ADD.F16x2.RN.STRONG.GPU P0, RZ, desc[UR8][R12.64], R9 ;  /* 0x800000090cff79a2 */ /* 0x0001e2000c10e108 */
[----:B------:R-:W-:Y:S01]  /*2110*/  BSSY.RECONVERGENT B0, `(.L_x_1539) ;  /* 0x0000010000007945 */ /* 0x000fe20003800200 */
[----:B------:R-:W-:-:S03]  /*2120*/  IMAD.MOV.U32 R14, RZ, RZ, R7 ;  /* 0x000000ffff0e7224 */ /* 0x000fc600078e0007 */
[----:B0-----:R-:W-:Y:S05]  /*2130*/  @P0 BRA `(.L_x_1540) ;  /* 0x0000000000340947 */ /* 0x001fea0003800000 */
[----:B------:R-:W0:Y:S02]  /*2140*/  QSPC.E.S P0, RZ, [R12] ;  /* 0x000000000cff73aa */ /* 0x000e240000000500 */
[----:B0-----:R-:W-:Y:S05]  /*2150*/  @!P0 BRA `(.L_x_1541) ;  /* 0x0000000000208947 */ /* 0x001fea0003800000 */
[----:B------:R-:W-:-:S04]  /*2160*/  MOV R10, R12 ;  /* 0x0000000c000a7202 */ /* 0x000fc80000000f00 */
[----:B------:R-:W-:Y:S02]  /*2170*/  MOV R10, R10 ;  /* 0x0000000a000a7202 */ /* 0x000fe40000000f00 */
[----:B------:R-:W-:-:S07]  /*2180*/  MOV R11, R8 ;  /* 0x00000008000b7202 */ /* 0x000fce0000000f00 */
.L_x_1542:
[----:B------:R-:W0:Y:S02]  /*2190*/  LDS R8, [R10] ;  /* 0x000000000a087984 */ /* 0x000e240000000800 */
[----:B0-----:R-:W-:-:S05]  /*21a0*/  HADD2 R9, R8, R11 ;  /* 0x0000000b08097230 */ /* 0x001fca0000000000 */
[----:B------:R-:W0:Y:S02]  /*21b0*/  ATOMS.CAST.SPIN P0, [R10], R8, R9 ;  /* 0x000000080a00758d */ /* 0x000e240001800009 */
[----:B0-----:R-:W-:Y:S05]  /*21c0*/  @!P0 BRA `(.L_x_1542) ;  /* 0xfffffffc00f08947 */ /* 0x001fea000383ffff */
[----:B------:R-:W-:Y:S05]  /*21d0*/  BRA `(.L_x_1540) ;  /* 0x00000000000c7947 */ /* 0x000fea0003800000 */
.L_x_1541:
[----:B------:R-:W2:Y:S02]  /*21e0*/  LD.E R8, desc[UR8][R12.64] ;  /* 0x000000080c087980 */ /* 0x000ea4000c101900 */
[----:B--2---:R-:W-:-:S05]  /*21f0*/  IMAD.IADD R9, R9, 0x1, R8 ;  /* 0x0000000109097824 */ /* 0x004fca00078e0208 */
[----:B------:R0:W-:Y:S02]  /*2200*/  ST.E desc[UR8][R12.64], R9 ;  /* 0x000000090c007985 */ /* 0x0001e4000c101908 */
.L_x_1540:
[----:B------:R-:W-:Y:S05]  /*2210*/  BSYNC.RECONVERGENT B0 ;  /* 0x0000000000007941 */ /* 0x000fea0003800200 */
.L_x_1539:
[----:B------:R1:W-:Y:S01]  /*2220*/  ATOM.E.ADD.F16x2.RN.STRONG.GPU P0, RZ, desc[UR8][R12.64+0x4], R14 ;  /* 0x8000040e0cff79a2 */ /* 0x0003e2000c10e108 */
[----:B------:R-:W-:Y:S04]  /*2230*/  BSSY.RECONVERGENT B0, `(.L_x_1543) ;  /* 0x000000e000007945 */ /* 0x000fe80003800200 */
[----:B-1----:R-:W-:Y:S05]  /*2240*/  @P0 BRA `(.L_x_1544) ;  /* 0x0000000000300947 */ /* 0x002fea0003800000 */
[----:B------:R-:W1:Y:S02]  /*2250*/  QSPC.E.S P0, RZ, [R12+0x4] ;  /* 0x000004000cff73aa */ /* 0x000e640000000500 */
[----:B-1----:R-:W-:Y:S05]  /*2260*/  @!P0 BRA `(.L_x_1545) ;  /* 0x00000000001c8947 */ /* 0x002fea0003800000 */
[----:B------:R-:W-:-:S04]  /*2270*/  MOV R8, R12 ;  /* 0x0000000c00087202 */ /* 0x000fc80000000f00 */
[----:B------:R-:W-:-:S07]  /*2280*/  MOV R10, R8 ;  /* 0x00000008000a7202 */ /* 0x000fce0000000f00 */
.L_x_1546:
[----:B------:R-:W0:Y:S02]  /*2290*/  LDS R8, [R10+0x4] ;  /* 0x000004000a087984 */ /* 0x000e240000000800 */
[----:B0-----:R-:W-:-:S05]  /*22a0*/  HFMA2 R9, R8, 1, 1, R7 ;  /* 0x3c003c0008097831 */ /* 0x001fca0000000007 */
[----:B------:R-:W0:Y:S02]  /*22b0*/  ATOMS.CAST.SPIN P0, [R10+0x4], R8, R9 ;  /* 0x000004080a00758d */ /* 0x000e240001800009 */
[----:B0-----:R-:W-:Y:S05]  /*22c0*/  @!P0 BRA `(.L_x_1546) ;  /* 0xfffffffc00f08947 */ /* 0x001fea000383ffff */
[----:B------:R-:W-:Y:S05]  /*22d0*/  BRA `(.L_x_1544) ;  /* 0x00000000000c7947 */ /* 0x000fea0003800000 */
.L_x_1545:
[----:B------:R-:W2:Y:S02]  /*22e0*/  LD.E R7, desc[UR8][R12.64+0x4] ;  /* 0x000004080c077980 */ /* 0x000ea4000c101900 */
[----:B--2---:R-:W-:-:S05]  /*22f0*/  IADD3 R7, PT, PT, R14, R7, RZ ;  /* 0x000000070e077210 */ /* 0x004fca0007ffe0ff */
[----:B------:R1:W-:Y:S02]  /*2300*/  ST.E desc[UR8][R12.64+0x4], R7 ;  /* 0x000004070c007985 */ /* 0x0003e4000c101908 */
.L_x_1544:
[----:B------:R-:W-:Y:S05]  /*2310*/  BSYNC.RECONVERGENT B0 ;  /* 0x0000000000007941 */ /* 0x000fea0003800200 */
.L_x_1543:
[----:B01----:R-:W-:-:S04]  /*2320*/  IMAD.WIDE R12, R15, 0x2, R12 ;  /* 0x000000020f0c7825 */ /* 0x003fc800078e020c */
[----:B------:R-:W-:-:S05]  /*2330*/  IMAD.MOV.U32 R7, RZ, RZ, R6 ;  /* 0x000000ffff077224 */ /* 0x000fca00078e0006 */
[----:B------:R0:W-:Y:S01]  /*2340*/  ATOM.E.ADD.F16x2.RN.STRONG.GPU P0, RZ, desc[UR8][R12.64], R7 ;  /* 0x800000070cff79a2 */ /* 0x0001e2000c10e108 */
[----:B------:R-:W-:Y:S01]  /*2350*/  BSSY.RECONVERGENT B0, `(.L_x_1547) ;  /* 0x0000010000007945 */ /* 0x000fe20003800200 */
[----:B------:R-:W-:-:S03]  /*2360*/  MOV R10, R5 ;  /* 0x00000005000a7202 */ /* 0x000fc60000000f00 */
[----:B0-----:R-:W-:Y:S05]  /*2370*/  @P0 BRA `(.L_x_1548) ;  /* 0x0000000000340947 */ /* 0x001fea0003800000 */
[----:B------:R-:W0:Y:S02]  /*2380*/  QSPC.E.S P0, RZ, [R12] ;  /* 0x000000000cff73aa */ /* 0x000e240000000500 */
[----:B0-----:R-:W-:Y:S05]  /*2390*/  @!P0 BRA `(.L_x_1549) ;  /* 0x0000000000208947 */ /* 0x001fea0003800000 */
[----:B------:R-:W-:-:S04]  /*23a0*/  MOV R8, R12 ;  /* 0x0000000c00087202 */ /* 0x000fc80000000f00 */
[----:B------:R-:W-:Y:S01]  /*23b0*/  MOV R8, R8 ;  /* 0x0000000800087202 */ /* 0x000fe20000000f00 */
[----:B------:R-:W-:-:S07]  /*23c0*/  IMAD.MOV.U32 R9, RZ, RZ, R6 ;  /* 0x000000ffff097224 */ /* 0x000fce00078e0006 */
.L_x_1550:
[----:B------:R-:W0:Y:S02]  /*23d0*/  LDS R6, [R8] ;  /* 0x0000000008067984 */ /* 0x000e240000000800 */
[----:B0-----:R-:W-:-:S05]  /*23e0*/  HADD2 R7, R6, R9 ;  /* 0x0000000906077230 */ /* 0x001fca0000000000 */
[----:B------:R-:W0:Y:S02]  /*23f0*/  ATOMS.CAST.SPIN P0, [R8], R6, R7 ;  /* 0x000000060800758d */ /* 0x000e240001800007 */
[----:B0-----:R-:W-:Y:S05]  /*2400*/  @!P0 BRA `(.L_x_1550) ;  /* 0xfffffffc00f08947 */ /* 0x001fea000383ffff */
[----:B------:R-:W-:Y:S05]  /*2410*/  BRA `(.L_x_1548) ;  /* 0x00000000000c7947 */ /* 0x000fea0003800000 */
.L_x_1549:
[----:B------:R-:W2:Y:S02]  /*2420*/  LD.E R6, desc[UR8][R12.64] ;  /* 0x000000080c067980 */ /* 0x000ea4000c101900 */
[----:B--2---:R-:W-:-:S05]  /*2430*/  IADD3 R7, PT, PT, R7, R6, RZ ;  /* 0x0000000607077210 */ /* 0x004fca0007ffe0ff */
[----:B------:R0:W-:Y:S02]  /*2440*/  ST.E desc[UR8][R12.64], R7 ;  /* 0x000000070c007985 */ /* 0x0001e4000c101908 */
.L_x_1548:
[----:B------:R-:W-:Y:S05]  /*2450*/  BSYNC.RECONVERGENT B0 ;  /* 0x0000000000007941 */ /* 0x000fea0003800200 */
.L_x_1547:
[----:B------:R1:W-:Y:S01]  /*2460*/  ATOM.E.ADD.F16x2.RN.STRONG.GPU P0, RZ, desc[UR8][R12.64+0x4], R10 ;  /* 0x8000040a0cff79a2 */ /* 0x0003e2000c10e108 */
[----:B------:R-:W-:Y:S04]  /*2470*/  BSSY.RECONVERGENT B0, `(.L_x_1551) ;  /* 0x000000e000007945 */ /* 0x000fe80003800200 */
[----:B-1----:R-:W-:Y:S05]  /*2480*/  @P0 BRA `(.L_x_1552) ;  /* 0x0000000000300947 */ /* 0x002fea0003800000 */
[----:B------:R-:W1:Y:S02]  /*2490*/  QSPC.E.S P0, RZ, [R12+0x4] ;  /* 0x000004000cff73aa */ /* 0x000e640000000500 */
[----:B-1----:R-:W-:Y:S05]  /*24a0*/  @!P0 BRA `(.L_x_1553) ;  /* 0x00000000001c8947 */ /* 0x002fea0003800000 */
[----:B------:R-:W-:-:S04]  /*24b0*/  MOV R6, R12 ;  /* 0x0000000c00067202 */ /* 0x000fc80000000f00 */
[----:B------:R-:W-:-:S07]  /*24c0*/  MOV R8, R6 ;  /* 0x0000000600087202 */ /* 0x000fce0000000f00 */
.L_x_1554:
[----:B------:R-:W0:Y:S02]  /*24d0*/  LDS R6, [R8+0x4] ;  /* 0x0000040008067984 */ /* 0x000e240000000800 */
[----:B0-----:R-:W-:-:S05]  /*24e0*/  HFMA2 R7, R6, 1, 1, R5 ;  /* 0x3c003c0006077831 */ /* 0x001fca0000000005 */
[----:B------:R-:W0:Y:S02]  /*24f0*/  ATOMS.CAST.SPIN P0, [R8+0x4], R6, R7 ;  /* 0x000004060800758d */ /* 0x000e240001800007 */
[----:B0-----:R-:W-:Y:S05]  /*2500*/  @!P0 BRA `(.L_x_1554) ;  /* 0xfffffffc00f08947 */ /* 0x001fea000383ffff */
[----:B------:R-:W-:Y:S05]  /*2510*/  BRA `(.L_x_1552) ;  /* 0x00000000000c7947 */ /* 0x000fea0003800000 */
.L_x_1553:
[----:B------:R-:W2:Y:S02]  /*2520*/  LD.E R5, desc[UR8][R12.64+0x4] ;  /* 0x000004080c057980 */ /* 0x000ea4000c101900 */
[----:B--2---:R-:W-:-:S05]  /*2530*/  IMAD.IADD R5, R10, 0x1, R5 ;  /* 0x000000010a057824 */ /* 0x004fca00078e0205 */
[----:B------:R1:W-:Y:S02]  /*2540*/  ST.E desc[UR8][R12.64+0x4], R5 ;  /* 0x000004050c007985 */ /* 0x0003e4000c101908 */
.L_x_1552:
[----:B------:R-:W-:Y:S05]  /*2550*/  BSYNC.RECONVERGENT B0 ;  /* 0x0000000000007941 */ /* 0x000fea0003800200 */
.L_x_1551:
        /* <DEDUP_REMOVED lines=8> */
[----:B------:R-:W-:-:S05]  /*25e0*/  IMAD.MOV.U32 R6, RZ, RZ, R12 ;  /* 0x000000ffff067224 */ /* 0x000fca00078e000c */
[----:B------:R-:W-:Y:S02]  /*25f0*/  MOV R6, R6 ;  /* 0x0000000600067202 */ /* 0x000fe40000000f00 */
[----:B------:R-:W-:-:S07]  /*2600*/  MOV R7, R4 ;  /* 0x0000000400077202 */ /* 0x000fce0000000f00 */
.L_x_1558:
[----:B------:R-:W0:Y:S02]  /*2610*/  LDS R4, [R6] ;  /* 0x0000000006047984 */ /* 0x000e240000000800 */
[----:B0-----:R-:W-:-:S05]  /*2620*/  HADD2 R5, R4, R7 ;  /* 0x0000000704057230 */ /* 0x001fca0000000000 */
[----:B------:R-:W0:Y:S02]  /*2630*/  ATOMS.CAST.SPIN P0, [R6], R4, R5 ;  /* 0x000000040600758d */ /* 0x000e240001800005 */
[----:B0-----:R-:W-:Y:S05]  /*2640*/  @!P0 BRA `(.L_x_1558) ;  /* 0xfffffffc00f08947 */ /* 0x001fea000383ffff */
[----:B------:R-:W-:Y:S05]  /*2650*/  BRA `(.L_x_1556) ;  /* 0x00000000000c7947 */ /* 0x000fea0003800000 */
.L_x_1557:
[----:B------:R-:W2:Y:S02]  /*2660*/  LD.E R4, desc[UR8][R12.64] ;  /* 0x000000080c047980 */ /* 0x000ea4000c101900 */
[----:B--2---:R-:W-:-:S05]  /*2670*/  IADD3 R5, PT, PT, R5, R4, RZ ;  /* 0x0000000405057210 */ /* 0x004fca0007ffe0ff */
[----:B------:R0:W-:Y:S02]  /*2680*/  ST.E desc[UR8][R12.64], R5 ;  /* 0x000000050c007985 */ /* 0x0001e4000c101908 */
.L_x_1556:
[----:B------:R-:W-:Y:S05]  /*2690*/  BSYNC.RECONVERGENT B0 ;  /* 0x0000000000007941 */ /* 0x000fea0003800200 */
.L_x_1555:
[----:B------:R1:W-:Y:S01]  /*26a0*/  ATOM.E.ADD.F16x2.RN.STRONG.GPU P0, RZ, desc[UR8][R12.64+0x4], R8 ;  /* 0x800004080cff79a2 */ /* 0x0003e2000c10e108 */
[----:B------:R-:W-:Y:S04]  /*26b0*/  BSSY.RECONVERGENT B0, `(.L_x_1559) ;  /* 0x000000e000007945 */ /* 0x000fe80003800200 */
[----:B-1----:R-:W-:Y:S05]  /*26c0*/  @P0 BRA `(.L_x_1560) ;  /* 0x0000000000300947 */ /* 0x002fea0003800000 */
[----:B------:R-:W1:Y:S02]  /*26d0*/  QSPC.E.S P0, RZ, [R12+0x4] ;  /* 0x000004000cff73aa */ /* 0x000e640000000500 */
[----:B-1----:R-:W-:Y:S05]  /*26e0*/  @!P0 BRA `(.L_x_1561) ;  /* 0x00000000001c8947 */ /* 0x002fea0003800000 */
[----:B------:R-:W-:-:S05]  /*26f0*/  IMAD.MOV.U32 R4, RZ, RZ, R12 ;  /* 0x000000ffff047224 */ /* 0x000fca00078e000c */
[----:B------:R-:W-:-:S07]  /*2700*/  MOV R6, R4 ;  /* 0x0000000400067202 */ /* 0x000fce0000000f00 */
.L_x_1562:
[----:B------:R-:W0:Y:S02]  /*2710*/  LDS R4, [R6+0x4] ;  /* 0x0000040006047984 */ /* 0x000e240000000800 */
[----:B0-----:R-:W-:-:S05]  /*2720*/  HFMA2 R5, R4, 1, 1, R3 ;  /* 0x3c003c0004057831 */ /* 0x001fca0000000003 */
[----:B------:R-:W0:Y:S02]  /*2730*/  ATOMS.CAST.SPIN P0, [R6+0x4], R4, R5 ;  /* 0x000004040600758d */ /* 0x000e240001800005 */
[----:B0-----:R-:W-:Y:S05]  /*2740*/  @!P0 BRA `(.L_x_1562) ;  /* 0xfffffffc00f08947 */ /* 0x001fea000383ffff */
[----:B------:R-:W-:Y:S05]  /*2750*/  BRA `(.L_x_1560) ;  /* 0x00000000000c7947 */ /* 0x000fea0003800000 */
.L_x_1561:
[----:B------:R-:W2:Y:S02]  /*2760*/  LD.E R3, desc[UR8][R12.64+0x4] ;  /* 0x000004080c037980 */ /* 0x000ea4000c101900 */
[----:B--2---:R-:W-:-:S05]  /*2770*/  IADD3 R3, PT, PT, R8, R3, RZ ;  /* 0x0000000308037210 */ /* 0x004fca0007ffe0ff */
[----:B------:R1:W-:Y:S02]  /*2780*/  ST.E desc[UR8][R12.64+0x4], R3 ;  /* 0x000004030c007985 */ /* 0x0003e4000c101908 */
.L_x_1560:
[----:B------:R-:W-:Y:S05]  /*2790*/  BSYNC.RECONVERGENT B0 ;  /* 0x0000000000007941 */ /* 0x000fea0003800200 */
.L_x_1559:
        /* <DEDUP_REMOVED lines=11> */
.L_x_1566:
[----:B------:R-:W0:Y:S02]  /*2850*/  LDS R2, [R4] ;  /* 0x0000000004027984 */ /* 0x000e240000000800 */
[----:B0-----:R-:W-:-:S05]  /*2860*/  HADD2 R3, R2, R5 ;  /* 0x0000000502037230 */ /* 0x001fca0000000000 */
[----:B------:R-:W0:Y:S02]  /*2870*/  ATOMS.CAST.SPIN P0, [R4], R2, R3 ;  /* 0x000000020400758d */ /* 0x000e240001800003 */
[----:B0-----:R-:W-:Y:S05]  /*2880*/  @!P0 BRA `(.L_x_1566) ;  /* 0xfffffffc00f08947 */ /* 0x001fea000383ffff */
[----:B------:R-:W-:Y:S05]  /*2890*/  BRA `(.L_x_1564) ;  /* 0x00000000000c7947 */ /* 0x000fea0003800000 */
.L_x_1565:
[----:B------:R-:W2:Y:S02]  /*28a0*/  LD.E R2, desc[UR8][R12.64] ;  /* 0x000000080c027980 */ /* 0x000ea4000c101900 */
[----:B--2---:R-:W-:-:S05]  /*28b0*/  IMAD.IADD R3, R3, 0x1, R2 ;  /* 0x0000000103037824 */ /* 0x004fca00078e0202 */
[----:B------:R0:W-:Y:S02]  /*28c0*/  ST.E desc[UR8][R12.64], R3 ;  /* 0x000000030c007985 */ /* 0x0001e4000c101908 */
.L_x_1564:
[----:B------:R-:W-:Y:S05]  /*28d0*/  BSYNC.RECONVERGENT B0 ;  /* 0x0000000000007941 */ /* 0x000fea0003800200 */
.L_x_1563:
[----:B------:R1:W-:Y:S02]  /*28e0*/  ATOM.E.ADD.F16x2.RN.STRONG.GPU P0, RZ, desc[UR8][R12.64+0x4], R7 ;  /* 0x800004070cff79a2 */ /* 0x0003e4000c10e108 */
[----:B-1----:R-:W-:Y:S05]  /*28f0*/  @P0 EXIT ;  /* 0x000000000000094d */ /* 0x002fea0003800000 */
[----:B------:R-:W1:Y:S02]  /*2900*/  QSPC.E.S P0, RZ, [R12+0x4] ;  /* 0x000004000cff73aa */ /* 0x000e640000000500 */
[----:B-1----:R-:W-:Y:S05]  /*2910*/  @!P0 BRA `(.L_x_1567) ;  /* 0x00000000001c8947 */ /* 0x002fea0003800000 */
[----:B------:R-:W-:-:S04]  /*2920*/  MOV R2, R12 ;  /* 0x0000000c00027202 */ /* 0x000fc80000000f00 */
[----:B------:R-:W-:-:S07]  /*2930*/  MOV R4, R2 ;  /* 0x0000000200047202 */ /* 0x000fce0000000f00 */
.L_x_1568:
[----:B------:R-:W0:Y:S02]  /*2940*/  LDS R2, [R4+0x4] ;  /* 0x0000040004027984 */ /* 0x000e240000000800 */
[----:B0-----:R-:W-:-:S05]  /*2950*/  HFMA2 R3, R2, 1, 1, R0 ;  /* 0x3c003c0002037831 */ /* 0x001fca0000000000 */
[----:B------:R-:W0:Y:S02]  /*2960*/  ATOMS.CAST.SPIN P0, [R4+0x4], R2, R3 ;  /* 0x000004020400758d */ /* 0x000e240001800003 */
[----:B0-----:R-:W-:Y:S05]  /*2970*/  @!P0 BRA `(.L_x_1568) ;  /* 0xfffffffc00f08947 */ /* 0x001fea000383ffff */
[----:B------:R-:W-:Y:S05]  /*2980*/  EXIT ;  /* 0x000000000000794d */ /* 0x000fea0003800000 */
.L_x_1567:
[----:B------:R-:W0:Y:S02]  /*2990*/  LD.E R0, desc[UR8][R12.64+0x4] ;  /* 0x000004080c007980 */ /* 0x000e24000c101900 */
[----:B0-----:R-:W-:-:S05]  /*29a0*/  IADD3 R3, PT, PT, R7, R0, RZ ;  /* 0x0000000007037210 */ /* 0x001fca0007ffe0ff */
[----:B------:R-:W-:Y:S01]  /*29b0*/  ST.E desc[UR8][R12.64+0x4], R3 ;  /* 0x000004030c007985 */ /* 0x000fe2000c101908 */
[----:B------:R-:W-:Y:S05]  /*29c0*/  EXIT ;  /* 0x000000000000794d */ /* 0x000fea0003800000 */
.L_x_1569:
        /* <DEDUP_REMOVED lines=11> */
.L_x_1876:


//--------------------- .text._ZN4vllm4gptq33gemm_half_q_half_gptq_8bit_kernelILb1ELi3EEEvPK6__halfPKjS6_S4_PS2_iiiibPKi --------------------------
	.section	.text._ZN4vllm4gptq33gemm_half_q_half_gptq_8bit_kernelILb1ELi3EEEvPK6__halfPKjS6_S4_PS2_iiiibPKi,"ax",@progbits
	.align	128
        .global         _ZN4vllm4gptq33gemm_half_q_half_gptq_8bit_kernelILb1ELi3EEEvPK6__halfPKjS6_S4_PS2_iiiibPKi
        .type           _ZN4vllm4gptq33gemm_half_q_half_gptq_8bit_kernelILb1ELi3EEEvPK6__halfPKjS6_S4_PS2_iiiibPKi,@function
        .size           _ZN4vllm4gptq33gemm_half_q_half_gptq_8bit_kernelILb1ELi3EEEvPK6__halfPKjS6_S4_PS2_iiiibPKi,(.L_x_1877 - _ZN4vllm4gptq33gemm_half_q_half_gptq_8bit_kernelILb1ELi3EEEvPK6__halfPKjS6_S4_PS2_iiiibPKi)
        .other          _ZN4vllm4gptq33gemm_half_q_half_gptq_8bit_kernelILb1ELi3EEEvPK6__halfPKjS6_S4_PS2_iiiibPKi,@"STO_CUDA_ENTRY STV_DEFAULT"
_ZN4vllm4gptq33gemm_half_q_half_gptq_8bit_kernelILb1ELi3EEEvPK6__halfPKjS6_S4_PS2_iiiibPKi:
.text._ZN4vllm4gptq33gemm_half_q_half_gptq_8bit_kernelILb1ELi3EEEvPK6__halfPKjS6_S4_PS2_iiiibPKi:
[----:B------:R-:W-:Y:S01]  /*0000*/  LDC R1, c[0x0][0x37c] ;  /* 0x0000df00ff017b82 */ /* 0x000fe20000000800 */
[----:B------:R-:W0:Y:S07]  /*0010*/  S2R R0, SR_CTAID.Z ;  /* 0x0000000000007919 */ /* 0x000e2e0000002700 */
[----:B------:R-:W1:Y:S01]  /*0020*/  LDC R5, c[0x0][0x3b0] ;  /* 0x0000ec00ff057b82 */ /* 0x000e620000000800 */
[----:B------:R-:W2:Y:S01]  /*0030*/  LDCU.64 UR8, c[0x0][0x358] ;  /* 0x00006b00ff0877ac */ /* 0x000ea20008000a00 */
[----:B------:R-:W-:Y:S01]  /*0040*/  BSSY.RECONVERGENT B0, `(.L_x_1570) ;  /* 0x0000045000007945 */ /* 0x000fe20003800200 */
[----:B------:R-:W3:Y:S01]  /*0050*/  S2R R7, SR_TID.X ;  /* 0x0000000000077919 */ /* 0x000ee20000002100 */
[----:B------:R-:W4:Y:S04]  /*0060*/  S2R R4, SR_CTAID.X ;  /* 0x0000000000047919 */ /* 0x000f280000002500 */
[----:B------:R-:W1:Y:S01]  /*0070*/  S2UR UR7, SR_CTAID.Y ;  /* 0x00000000000779c3 */ /* 0x000e620000002600 */
        /* <DEDUP_REMOVED lines=10> */
[----:B------:R-:W-:Y:S02]  /*0120*/  UIMAD UR6, UR7, 0x3, URZ ;  /* 0x00000003070678a4 */ /* 0x000fe4000f8e02ff */
        /* <DEDUP_REMOVED lines=8> */
[----:B------:R-:W-:Y:S02]  /*01b0*/  IADD3 R7, P0, PT, R2, R6, RZ ;  /* 0x0000000602077210 */ /* 0x000fe40007f1e0ff */
[----:B------:R-:W-:Y:S02]  /*01c0*/  IADD3 R9, PT, PT, R8, R5, RZ ;  /* 0x0000000508097210 */ /* 0x000fe40007ffe0ff */
[----:B------:R-:W-:Y:S02]  /*01d0*/  LEA.HI.X.SX32 R10, R6, RZ, 0x1, P0 ;  /* 0x000000ff060a7211 */ /* 0x000fe400000f0eff */
[C---:B------:R-:W-:Y:S02]  /*01e0*/  IADD3 R12, P2, PT, R2.reuse, R8, RZ ;  /* 0x00000008020c7210 */ /* 0x040fe40007f5e0ff */
[----:B------:R-:W-:-:S02]  /*01f0*/  IADD3 R2, P0, PT, R2, R9, RZ ;  /* 0x0000000902027210 */ /* 0x000fc40007f1e0ff */
[C---:B0-----:R-:W-:Y:S02]  /*0200*/  LEA R6, P1, R7.reuse, UR4, 0x1 ;  /* 0x0000000407067c11 */ /* 0x041fe4000f8208ff */
[----:B------:R-:W-:Y:S02]  /*0210*/  LEA.HI.X.SX32 R13, R8, RZ, 0x1, P2 ;  /* 0x000000ff080d7211 */ /* 0x000fe400010f0eff */
[----:B------:R-:W-:Y:S02]  /*0220*/  LEA.HI.X R7, R7, UR5, R10, 0x1, P1 ;  /* 0x0000000507077c11 */ /* 0x000fe400088f0c0a */
[----:B------:R-:W-:Y:S02]  /*0230*/  LEA.HI.X.SX32 R11, R9, RZ, 0x1, P0 ;  /* 0x000000ff090b7211 */ /* 0x000fe400000f0eff */
[----:B------:R-:W-:Y:S02]  /*0240*/  LEA R8, P1, R12, UR4, 0x1 ;  /* 0x000000040c087c11 */ /* 0x000fe4000f8208ff */
[----:B------:R-:W-:Y:S01]  /*0250*/  LEA R10, P0, R2, UR4, 0x1 ;  /* 0x00000004020a7c11 */ /* 0x000fe2000f8008ff */
[----:B------:R-:W2:Y:S01]  /*0260*/  LDG.E.U16.CONSTANT R7, desc[UR8][R6.64] ;  /* 0x0000000806077981 */ /* 0x000ea2000c1e9500 */
[----:B------:R-:W-:-:S02]  /*0270*/  LEA.HI.X R9, R12, UR5, R13, 0x1, P1 ;  /* 0x000000050c097c11 */ /* 0x000fc400088f0c0d */
[----:B------:R-:W-:-:S04]  /*0280*/  LEA.HI.X R11, R2, UR5, R11, 0x1, P0 ;  /* 0x00000005020b7c11 */ /* 0x000fc800080f0c0b */
[----:B------:R-:W3:Y:S04]  /*0290*/  LDG.E.U16.CONSTANT R9, desc[UR8][R8.64] ;  /* 0x0000000808097981 */ /* 0x000ee8000c1e9500 */
[----:B------:R-:W4:Y:S04]  /*02a0*/  LDG.E.U16.CONSTANT R11, desc[UR8][R10.64] ;  /* 0x000000080a0b7981 */ /* 0x000f28000c1e9500 */
[----:B--2---:R0:W-:Y:S04]  /*02b0*/  STS.U16 [R4], R7 ;  /* 0x0000000704007388 */ /* 0x0041e80000000400 */
[----:B---3--:R0:W-:Y:S04]  /*02c0*/  STS.U16 [R4+0x100], R9 ;  /* 0x0001000904007388 */ /* 0x0081e80000000400 */
[----:B----4-:R0:W-:Y:S01]  /*02d0*/  STS.U16 [R4+0x200], R11 ;  /* 0x0002000b04007388 */ /* 0x0101e20000000400 */
[----:B------:R-:W-:Y:S05]  /*02e0*/  BRA `(.L_x_1571) ;  /* 0x0000000000687947 */ /* 0x000fea0003800000 */
.L_x_1572:
[C---:B------:R-:W-:Y:S01]  /*02f0*/  LEA R6, P0, R2.reuse, UR10, 0x2 ;  /* 0x0000000a02067c11 */ /* 0x040fe2000f8010ff */
[----:B------:R-:W-:Y:S01]  /*0300*/  IMAD R15, R5, UR6, RZ ;  /* 0x00000006050f7c24 */ /* 0x000fe2000f8e02ff */
[----:B------:R-:W0:Y:S02]  /*0310*/  LDCU.64 UR4, c[0x0][0x380] ;  /* 0x00007000ff0477ac */ /* 0x000e240008000a00 */
[----:B------:R-:W-:-:S05]  /*0320*/  LEA.HI.X R7, R2, UR11, RZ, 0x2, P0 ;  /* 0x0000000b02077c11 */ /* 0x000fca00080f14ff */
[----:B------:R-:W2:Y:S01]  /*0330*/  LDG.E.CONSTANT R6, desc[UR8][R6.64] ;  /* 0x0000000806067981 */ /* 0x000ea2000c1e9900 */
[----:B------:R-:W-:-:S04]  /*0340*/  IADD3 R17, PT, PT, R15, R5, RZ ;  /* 0x000000050f117210 */ /* 0x000fc80007ffe0ff */
[----:B------:R-:W-:Y:S02]  /*0350*/  IADD3 R19, PT, PT, R17, R5, RZ ;  /* 0x0000000511137210 */ /* 0x000fe40007ffe0ff */
[----:B--2---:R-:W-:Y:S02]  /*0360*/  SHF.R.S32.HI R2, RZ, 0x1f, R6 ;  /* 0x0000001fff027819 */ /* 0x004fe40000011406 */
[-C--:B------:R-:W-:Y:S02]  /*0370*/  IADD3 R13, P0, PT, R15, R6.reuse, RZ ;  /* 0x000000060f0d7210 */ /* 0x080fe40007f1e0ff */
[-C--:B------:R-:W-:Y:S02]  /*0380*/  IADD3 R9, P1, PT, R17, R6.reuse, RZ ;  /* 0x0000000611097210 */ /* 0x080fe40007f3e0ff */
[----:B------:R-:W-:Y:S02]  /*0390*/  IADD3 R11, P2, PT, R19, R6, RZ ;  /* 0x00000006130b7210 */ /* 0x000fe40007f5e0ff */
[----:B------:R-:W-:-:S02]  /*03a0*/  LEA.HI.X.SX32 R14, R15, R2, 0x1, P0 ;  /* 0x000000020f0e7211 */ /* 0x000fc400000f0eff */
[-C--:B------:R-:W-:Y:S02]  /*03b0*/  LEA.HI.X.SX32 R12, R17, R2.reuse, 0x1, P1 ;  /* 0x00000002110c7211 */ /* 0x080fe400008f0eff */
[----:B------:R-:W-:Y:S02]  /*03c0*/  LEA.HI.X.SX32 R2, R19, R2, 0x1, P2 ;  /* 0x0000000213027211 */ /* 0x000fe400010f0eff */
[----:B0-----:R-:W-:Y:S02]  /*03d0*/  LEA R6, P0, R13, UR4, 0x1 ;  /* 0x000000040d067c11 */ /* 0x001fe4000f8008ff */
[----:B------:R-:W-:Y:S02]  /*03e0*/  LEA R8, P1, R9, UR4, 0x1 ;  /* 0x0000000409087c11 */ /* 0x000fe4000f8208ff */
[----:B------:R-:W-:Y:S02]  /*03f0*/  LEA R10, P2, R11, UR4, 0x1 ;  /* 0x000000040b0a7c11 */ /* 0x000fe4000f8408ff */
[----:B------:R-:W-:-:S02]  /*0400*/  LEA.HI.X R7, R13, UR5, R14, 0x1, P0 ;  /* 0x000000050d077c11 */ /* 0x000fc400080f0c0e */
[----:B------:R-:W-:Y:S02]  /*0410*/  LEA.HI.X R9, R9, UR5, R12, 0x1, P1 ;  /* 0x0000000509097c11 */ /* 0x000fe400088f0c0c */
[----:B------:R-:W-:Y:S02]  /*0420*/  LEA.HI.X R11, R11, UR5, R2, 0x1, P2 ;  /* 0x000000050b0b7c11 */ /* 0x000fe400090f0c02 */
[----:B------:R-:W2:Y:S04]  /*0430*/  LDG.E.U16.CONSTANT R7, desc[UR8][R6.64] ;  /* 0x0000000806077981 */ /* 0x000ea8000c1e9500 */
[----:B------:R-:W3:Y:S04]  /*0440*/  LDG.E.U16.CONSTANT R9, desc[UR8][R8.64] ;  /* 0x0000000808097981 */ /* 0x000ee8000c1e9500 */
[----:B------:R-:W4:Y:S04]  /*0450*/  LDG.E.U16.CONSTANT R11, desc[UR8][R10.64] ;  /* 0x000000080a0b7981 */ /* 0x000f28000c1e9500 */
[----:B--2---:R1:W-:Y:S04]  /*0460*/  STS.U16 [R4], R7 ;  /* 0x0000000704007388 */ /* 0x0043e80000000400 */
[----:B---3--:R1:W-:Y:S04]  /*0470*/  STS.U16 [R4+0x100], R9 ;  /* 0x0001000904007388 */ /* 0x0083e80000000400 */
[----:B----4-:R1:W-:Y:S02]  /*0480*/  STS.U16 [R4+0x200], R11 ;  /* 0x0002000b04007388 */ /* 0x0103e40000000400 */
.L_x_1571:
[----:B------:R-:W-:Y:S05]  /*0490*/  BSYNC.RECONVERGENT B0 ;  /* 0x0000000000007941 */ /* 0x000fea0003800200 */
.L_x_1570:
[----:B------:R-:W2:Y:S02]  /*04a0*/  LDCU UR10, c[0x0][0x3ac] ;  /* 0x00007580ff0a77ac */ /* 0x000ea40008000800 */
[----:B--2---:R-:W-:-:S04]  /*04b0*/  MOV R17, UR10 ;  /* 0x0000000a00117c02 */ /* 0x004fc80008000f00 */
[----:B------:R-:W-:-:S13]  /*04c0*/  ISETP.GE.AND P0, PT, R16, R17, PT ;  /* 0x000000111000720c */ /* 0x000fda0003f06270 */
[----:B------:R-:W-:Y:S05]  /*04d0*/  @P0 EXIT ;  /* 0x000000000000094d */ /* 0x000fea0003800000 */
[----:B01----:R-:W0:Y:S01]  /*04e0*/  LDC R4, c[0x0][0x3b4] ;  /* 0x0000ed00ff047b82 */ /* 0x003e220000000800 */
[----:B------:R-:W-:Y:S01]  /*04f0*/  IMAD R0, R0, R17, RZ ;  /* 0x0000001100007224 */ /* 0x000fe200078e02ff */
[----:B------:R-:W1:Y:S01]  /*0500*/  LDCU.64 UR4, c[0x0][0x388] ;  /* 0x00007100ff0477ac */ /* 0x000e620008000a00 */
[----:B------:R-:W-:Y:S02]  /*0510*/  SHF.R.S32.HI R18, RZ, 0x2, R16 ;  /* 0x00000002ff127819 */ /* 0x000fe40000011410 */
[----:B------:R-:W-:Y:S02]  /*0520*/  PRMT R49, RZ, 0x5410, RZ ;  /* 0x00005410ff317816 */ /* 0x000fe400000000ff */
[----:B------:R-:W-:Y:S02]  /*0530*/  PRMT R37, RZ, 0x5410, RZ ;  /* 0x00005410ff257816 */ /* 0x000fe400000000ff */
[----:B------:R-:W-:Y:S02]  /*0540*/  PRMT R48, RZ, 0x5410, RZ ;  /* 0x00005410ff307816 */ /* 0x000fe400000000ff */
[----:B------:R-:W-:-:S02]  /*0550*/  PRMT R36, RZ, 0x5410, RZ ;  /* 0x00005410ff247816 */ /* 0x000fc400000000ff */
[----:B------:R-:W-:Y:S02]  /*0560*/  PRMT R47, RZ, 0x5410, RZ ;  /* 0x00005410ff2f7816 */ /* 0x000fe400000000ff */
[----:B------:R-:W-:Y:S02]  /*0570*/  PRMT R35, RZ, 0x5410, RZ ;  /* 0x00005410ff237816 */ /* 0x000fe400000000ff */
        /* <DEDUP_REMOVED lines=10> */
[----:B------:R-:W-:-:S05]  /*0620*/  SHF.L.U32 R11, R0, 0x5, RZ ;  /* 0x00000005000b7819 */ /* 0x000fca00000006ff */
        /* <DEDUP_REMOVED lines=21> */
[----:B------:R0:W2:Y:S02]  /*0780*/  F2I.FTZ.U32.TRUNC.NTZ R7, R6 ;  /* 0x0000000600077305 */ /* 0x0000a4000021f000 */
[----:B0-----:R-:W-:Y:S02]  /*0790*/  HFMA2 R6, -RZ, RZ, 0, 0 ;  /* 0x00000000ff067431 */ /* 0x001fe400000001ff */
[----:B--2---:R-:W-:-:S04]  /*07a0*/  IMAD R9, R9, R7, RZ ;  /* 0x0000000709097224 */ /* 0x004fc800078e02ff */
[----:B------:R-:W-:Y:S02]  /*07b0*/  IMAD.HI.U32 R7, R7, R9, R6 ;  /* 0x0000000907077227 */ /* 0x000fe400078e0006 */
[----:B------:R-:W0:Y:S04]  /*07c0*/  LDC.64 R8, c[0x0][0x398] ;  /* 0x0000e600ff087b82 */ /* 0x000e280000000a00 */
[----:B------:R-:W-:-:S05]  /*07d0*/  IMAD.HI.U32 R21, R7, R26, RZ ;  /* 0x0000001a07157227 */ /* 0x000fca00078e00ff */
[----:B------:R-:W-:-:S05]  /*07e0*/  IADD3 R7, PT, PT, RZ, -R21, RZ ;  /* 0x80000015ff077210 */ /* 0x000fca0007ffe0ff */
[----:B------:R-:W-:Y:S02]  /*07f0*/  IMAD R4, R19, R7, R26 ;  /* 0x0000000713047224 */ /* 0x000fe400078e021a */
[----:B------:R-:W2:Y:S03]  /*0800*/  LDC.64 R6, c[0x0][0x390] ;  /* 0x0000e400ff067b82 */ /* 0x000ea60000000a00 */
[----:B------:R-:W-:-:S13]  /*0810*/  ISETP.GE.U32.AND P0, PT, R4, R19, PT ;  /* 0x000000130400720c */ /* 0x000fda0003f06070 */
[----:B------:R-:W-:Y:S02]  /*0820*/  @P0 IADD3 R4, PT, PT, -R19, R4, RZ ;  /* 0x0000000413040210 */ /* 0x000fe40007ffe1ff */
[----:B------:R-:W-:Y:S02]  /*0830*/  @P0 IADD3 R21, PT, PT, R21, 0x1, RZ ;  /* 0x0000000115150810 */ /* 0x000fe40007ffe0ff */
[----:B------:R-:W-:Y:S02]  /*0840*/  ISETP.GE.U32.AND P1, PT, R4, R19, PT ;  /* 0x000000130400720c */ /* 0x000fe40003f26070 */
[----:B------:R-:W-:-:S04]  /*0850*/  IADD3 R59, P0, PT, R16, R11, RZ ;  /* 0x0000000b103b7210 */ /* 0x000fc80007f1e0ff */
[----:B------:R-:W-:Y:S02]  /*0860*/  LEA.HI.X.SX32 R2, R11, R2, 0x1, P0 ;  /* 0x000000020b027211 */ /* 0x000fe400000f0eff */
[----:B------:R-:W-:-:S05]  /*0870*/  ISETP.GE.U32.AND P0, PT, R26, R5, PT ;  /* 0x000000051a00720c */ /* 0x000fca0003f06070 */
[----:B------:R-:W-:Y:S02]  /*0880*/  @P1 IADD3 R21, PT, PT, R21, 0x1, RZ ;  /* 0x0000000115151810 */ /* 0x000fe40007ffe0ff */
[----:B------:R-:W-:Y:S02]  /*0890*/  @!P2 LOP3.LUT R21, RZ, R19, RZ, 0x33, !PT ;  /* 0x00000013ff15a212 */ /* 0x000fe400078e33ff */
[----:B-1----:R-:W-:-:S03]  /*08a0*/  LEA R58, P1, R59, UR4, 0x2 ;  /* 0x000000043b3a7c11 */ /* 0x002fc6000f8210ff */
[----:B------:R-:W-:Y:S01]  /*08b0*/  IMAD R13, R17, R21, RZ ;  /* 0x00000015110d7224 */ /* 0x000fe200078e02ff */
        /* <DEDUP_REMOVED lines=12> */
[----:B------:R-:W-:Y:S01]  /*0980*/  IADD3 R19, PT, PT, R26, R19, RZ ;  /* 0x000000131a137210 */ /* 0x000fe20007ffe0ff */
[----:B------:R-:W-:Y:S01]  /*0990*/  UMOV UR4, 0x400 ;  /* 0x0000040000047882 */ /* 0x000fe20000000000 */
[----:B------:R-:W-:Y:S01]  /*09a0*/  PRMT R49, RZ, 0x7610, R49 ;  /* 0x00007610ff317816 */ /* 0x000fe20000000031 */
[----:B------:R-:W3:Y:S01]  /*09b0*/  LDCU.U8 UR6, c[0x0][0x3b8] ;  /* 0x00007700ff0677ac */ /* 0x000ee20008000000 */
[----:B------:R-:W-:Y:S01]  /*09c0*/  MOV R23, R19 ;  /* 0x0000001300177202 */ /* 0x000fe20000000f00 */
[----:B-1----:R-:W-:Y:S01]  /*09d0*/  ULEA UR4, UR5, UR4, 0x18 ;  /* 0x0000000405047291 */ /* 0x002fe2000f8ec0ff */
[----:B--2---:R-:W-:-:S02]  /*09e0*/  SHF.R.U32.HI R20, RZ, 0x10, R4 ;  /* 0x00000010ff147819 */ /* 0x004fc40000011604 */
[--C-:B------:R-:W-:Y:S02]  /*09f0*/  SHF.R.U32.HI R22, RZ, 0x8, R4.reuse ;  /* 0x00000008ff167819 */ /* 0x100fe40000011604 */
[----:B------:R-:W-:Y:S02]  /*0a00*/  SHF.R.U32.HI R24, RZ, 0x18, R4 ;  /* 0x00000018ff187819 */ /* 0x000fe40000011604 */
[----:B------:R-:W-:Y:S02]  /*0a10*/  LOP3.LUT R25, R4, 0xff, RZ, 0xc0, !PT ;  /* 0x000000ff04197812 */ /* 0x000fe400078ec0ff */
[----:B------:R-:W-:Y:S02]  /*0a20*/  LOP3.LUT R20, R20, 0xff, RZ, 0xc0, !PT ;  /* 0x000000ff14147812 */ /* 0x000fe400078ec0ff */
[----:B0--3--:R-:W-:-:S07]  /*0a30*/  LOP3.LUT R22, R22, 0xff, RZ, 0xc0, !PT ;  /* 0x000000ff16167812 */ /* 0x009fce00078ec0ff */
.L_x_1574:
[----:B------:R-:W-:Y:S01]  /*0a40*/  ISETP.NE.AND P0, PT, R26, R23, PT ;  /* 0x000000171a00720c */ /* 0x000fe20003f05270 */
[----:B------:R-:W0:Y:S08]  /*0a50*/  LDC.64 R12, c[0x0][0x390] ;  /* 0x0000e400ff0c7b82 */ /* 0x000e300000000a00 */
[----:B------:R-:W1:Y:S08]  /*0a60*/  LDC.64 R14, c[0x0][0x398] ;  /* 0x0000e600ff0e7b82 */ /* 0x000e700000000a00 */
[----:B------:R-:W2:Y:S02]  /*0a70*/  @!P0 LDC R4, c[0x0][0x3ac] ;  /* 0x0000eb00ff048b82 */ /* 0x000ea40000000800 */
[----:B--2---:R-:W-:-:S05]  /*0a80*/  @!P0 IMAD R9, R21, R4, R4 ;  /* 0x0000000415098224 */ /* 0x004fca00078e0204 */
[----:B------:R-:W-:-:S04]  /*0a90*/  @!P0 SHF.R.S32.HI R4, RZ, 0x1f, R9 ;  /* 0x0000001fff048819 */ /* 0x000fc80000011409 */
[----:B------:R-:W-:-:S04]  /*0aa0*/  @!P0 LEA.HI R5, R4, R9, RZ, 0x2 ;  /* 0x0000000904058211 */ /* 0x000fc800078f10ff */
[----:B------:R-:W-:-:S05]  /*0ab0*/  @!P0 LEA.HI.SX32 R5, R5, R18, 0x1e ;  /* 0x0000001205058211 */ /* 0x000fca00078ff2ff */
[----:B0-----:R-:W-:Y:S02]  /*0ac0*/  @!P0 IMAD.WIDE R12, R5, 0x4, R12 ;  /* 0x00000004050c8825 */ /* 0x001fe400078e020c */
[----:B------:R0:W2:Y:S04]  /*0ad0*/  LDG.E.128.CONSTANT R4, desc[UR8][R58.64] ;  /* 0x000000083a047981 */ /* 0x0000a8000c1e9d00 */
[----:B------:R-:W3:Y:S01]  /*0ae0*/  @!P0 LDG.E.CONSTANT R12, desc[UR8][R12.64] ;  /* 0x000000080c0c8981 */ /* 0x000ee2000c1e9900 */
[----:B------:R-:W-:-:S05]  /*0af0*/  @!P0 IADD3 R9, PT, PT, R16, R9, RZ ;  /* 0x0000000910098210 */ /* 0x000fca0007ffe0ff */
[----:B-1----:R-:W-:-:S05]  /*0b00*/  @!P0 IMAD.WIDE R14, R9, 0x2, R14 ;  /* 0x00000002090e8825 */ /* 0x002fca00078e020e */
[----:B------:R-:W4:Y:S04]  /*0b10*/  @!P0 LDG.E.CONSTANT R31, desc[UR8][R14.64] ;  /* 0x000000080e1f8981 */ /* 0x000f28000c1e9900 */
[----:B------:R-:W4:Y:S01]  /*0b20*/  @!P0 LDG.E.CONSTANT R34, desc[UR8][R14.64+0x4] ;  /* 0x000004080e228981 */ /* 0x000f22000c1e9900 */
[----:B------:R-:W-:-:S05]  /*0b30*/  MOV R17, UR10 ;  /* 0x0000000a00117c02 */ /* 0x000fca0008000f00 */
[----:B0-----:R-:W-:-:S05]  /*0b40*/  IMAD.WIDE R58, R17, 0x4, R58 ;  /* 0x00000004113a7825 */ /* 0x001fca00078e023a */
[----:B------:R0:W4:Y:S01]  /*0b50*/  LDG.E.128.CONSTANT R8, desc[UR8][R58.64] ;  /* 0x000000083a087981 */ /* 0x000122000c1e9d00 */
[----:B------:R-:W-:-:S04]  /*0b60*/  UPRMT UR5, UR6, 0x8880, URZ ;  /* 0x0000888006057896 */ /* 0x000fc800080000ff */
[----:B------:R-:W-:-:S04]  /*0b70*/  UISETP.NE.AND UP0, UPT, UR5, URZ, UPT ;  /* 0x000000ff0500728c */ /* 0x000fc8000bf05270 */
[----:B------:R-:W-:Y:S01]  /*0b80*/  USEL UR5, URZ, 0x1, UP0 ;  /* 0x00000001ff057887 */ /* 0x000fe20008000000 */
[----:B0-----:R-:W-:Y:S01]  /*0b90*/  IMAD.WIDE R58, R17, 0x4, R58 ;  /* 0x00000004113a7825 */ /* 0x001fe200078e023a */
[----:B--2---:R-:W-:Y:S02]  /*0ba0*/  LOP3.LUT R13, R7, 0xff, RZ, 0xc0, !PT ;  /* 0x000000ff070d7812 */ /* 0x004fe400078ec0ff */
[----:B---3--:R-:W-:-:S04]  /*0bb0*/  @!P0 SHF.R.U32.HI R24, RZ, 0x18, R12 ;  /* 0x00000018ff188819 */ /* 0x008fc8000001160c */
[----:B------:R-:W-:Y:S02]  /*0bc0*/  IADD3 R28, PT, PT, R24, UR5, RZ ;  /* 0x00000005181c7c10 */ /* 0x000fe4000fffe0ff */
[----:B------:R-:W-:Y:S02]  /*0bd0*/  @!P0 LOP3.LUT R25, R12, 0xff, RZ, 0xc0, !PT ;  /* 0x000000ff0c198812 */ /* 0x000fe400078ec0ff */
[----:B------:R-:W-:Y:S02]  /*0be0*/  IADD3 R38, PT, PT, -R28, R13, RZ ;  /* 0x0000000d1c267210 */ /* 0x000fe40007ffe1ff */
[----:B------:R-:W-:Y:S02]  /*0bf0*/  SHF.R.U32.HI R13, RZ, 0x8, R4 ;  /* 0x00000008ff0d7819 */ /* 0x000fe40000011604 */
[----:B------:R-:W-:Y:S02]  /*0c00*/  IADD3 R27, PT, PT, R25, UR5, RZ ;  /* 0x00000005191b7c10 */ /* 0x000fe4000fffe0ff */
[----:B------:R-:W-:-:S02]  /*0c10*/  LOP3.LUT R30, R13, 0xff, RZ, 0xc0, !PT ;  /* 0x000000ff0d1e7812 */ /* 0x000fc400078ec0ff */
[----:B------:R-:W-:Y:S02]  /*0c20*/  SHF.R.U32.HI R13, RZ, 0x10, R4 ;  /* 0x00000010ff0d7819 */ /* 0x000fe40000011604 */
[C---:B------:R-:W-:Y:S02]  /*0c30*/  LOP3.LUT R14, R4.reuse, 0xff, RZ, 0xc0, !PT ;  /* 0x000000ff040e7812 */ /* 0x040fe400078ec0ff */
[----:B------:R-:W-:Y:S02]  /*0c40*/  LEA.HI R33, R4, -R27, RZ, 0x8 ;  /* 0x8000001b04217211 */ /* 0x000fe400078f40ff */
[----:B------:R-:W-:Y:S02]  /*0c50*/  LOP3.LUT R32, R13, 0xff, RZ, 0xc0, !PT ;  /* 0x000000ff0d207812 */ /* 0x000fe400078ec0ff */
[--C-:B------:R-:W-:Y:S02]  /*0c60*/  SHF.R.U32.HI R4, RZ, 0x10, R7.reuse ;  /* 0x00000010ff047819 */ /* 0x100fe40000011607 */
[----:B------:R-:W-:-:S02]  /*0c70*/  SHF.R.U32.HI R13, RZ, 0x8, R7 ;  /* 0x00000008ff0d7819 */ /* 0x000fc40000011607 */
[----:B------:R-:W-:Y:S02]  /*0c80*/  LOP3.LUT R15, R4, 0xff, RZ, 0xc0, !PT ;  /* 0x000000ff040f7812 */ /* 0x000fe400078ec0ff */
[----:B------:R-:W-:Y:S02]  /*0c90*/  LOP3.LUT R13, R13, 0xff, RZ, 0xc0, !PT ;  /* 0x000000ff0d0d7812 */ /* 0x000fe400078ec0ff */
[----:B------:R-:W-:Y:S02]  /*0ca0*/  @!P0 SHF.R.U32.HI R4, RZ, 0x8, R12 ;  /* 0x00000008ff048819 */ /* 0x000fe4000001160c */
[C---:B------:R-:W-:Y:S02]  /*0cb0*/  IADD3 R14, PT, PT, -R27.reuse, R14, RZ ;  /* 0x0000000e1b0e7210 */ /* 0x040fe40007ffe1ff */
[----:B------:R-:W-:Y:S02]  /*0cc0*/  IADD3 R30, PT, PT, -R27, R30, RZ ;  /* 0x0000001e1b1e7210 */ /* 0x000fe40007ffe1ff */
[----:B------:R-:W-:-:S02]  /*0cd0*/  IADD3 R13, PT, PT, -R28, R13, RZ ;  /* 0x0000000d1c0d7210 */ /* 0x000fc40007ffe1ff */
[----:B------:R-:W-:Y:S02]  /*0ce0*/  @!P0 LOP3.LUT R22, R4, 0xff, RZ, 0xc0, !PT ;  /* 0x000000ff04168812 */ /* 0x000fe400078ec0ff */
[----:B------:R-:W-:Y:S01]  /*0cf0*/  SHF.R.U32.HI R4, RZ, 0x8, R5 ;  /* 0x00000008ff047819 */ /* 0x000fe20000011605 */
[----:B------:R0:W-:Y:S01]  /*0d00*/  I2F.F16 R39, R14 ;  /* 0x0000000e00277306 */ /* 0x0001e20000200c00 */
[----:B------:R-:W-:Y:S02]  /*0d10*/  IADD3 R32, PT, PT, -R27, R32, RZ ;  /* 0x000000201b207210 */ /* 0x000fe40007ffe1ff */
[----:B------:R-:W-:Y:S02]  /*0d20*/  IADD3 R45, PT, PT, -R28, R15, RZ ;  /* 0x0000000f1c2d7210 */ /* 0x000fe40007ffe1ff */
[----:B------:R-:W-:-:S03]  /*0d30*/  @!P0 SHF.R.U32.HI R12, RZ, 0x10, R12 ;  /* 0x00000010ff0c8819 */ /* 0x000fc6000001160c */
[----:B------:R1:W-:Y:S01]  /*0d40*/  I2F.F16 R63, R30 ;  /* 0x0000001e003f7306 */ /* 0x0003e20000200c00 */
[----:B0-----:R-:W0:Y:S07]  /*0d50*/  LDS.64 R14, [UR4] ;  /* 0x00000004ff0e7984 */ /* 0x001e2e0008000a00 */
[----:B------:R2:W-:Y:S01]  /*0d60*/  I2F.F16 R66, R13 ;  /* 0x0000000d00427306 */ /* 0x0005e20000200c00 */
[----:B-1----:R-:W-:Y:S02]  /*0d70*/  IADD3 R30, PT, PT, R22, UR5, RZ ;  /* 0x00000005161e7c10 */ /* 0x002fe4000fffe0ff */
[----:B------:R-:W-:-:S02]  /*0d80*/  @!P0 LOP3.LUT R20, R12, 0xff, RZ, 0xc0, !PT ;  /* 0x000000ff0c148812 */ /* 0x000fc400078ec0ff */
[----:B------:R-:W-:Y:S02]  /*0d90*/  LEA.HI R55, R5, -R30, RZ, 0x8 ;  /* 0x8000001e05377211 */ /* 0x000fe400078f40ff */
[----:B--2---:R-:W-:Y:S01]  /*0da0*/  LOP3.LUT R13, R4, 0xff, RZ, 0xc0, !PT ;  /* 0x000000ff040d7812 */ /* 0x004fe200078ec0ff */
[----:B------:R1:W-:Y:S01]  /*0db0*/  I2F.F16 R50, R32 ;  /* 0x0000002000327306 */ /* 0x0003e20000200c00 */
[----:B------:R-:W-:-:S04]  /*0dc0*/  SHF.R.U32.HI R4, RZ, 0x10, R5 ;  /* 0x00000010ff047819 */ /* 0x000fc80000011605 */
[----:B------:R-:W-:Y:S02]  /*0dd0*/  LOP3.LUT R29, R4, 0xff, RZ, 0xc0, !PT ;  /* 0x000000ff041d7812 */ /* 0x000fe400078ec0ff */
[----:B-1----:R-:W-:Y:S02]  /*0de0*/  LEA.HI R32, R7, -R28, RZ, 0x8 ;  /* 0x8000001c07207211 */ /* 0x002fe400078f40ff */
[----:B------:R-:W-:Y:S02]  /*0df0*/  LOP3.LUT R7, R5, 0xff, RZ, 0xc0, !PT ;  /* 0x000000ff05077812 */ /* 0x000fe400078ec0ff */
[----:B------:R-:W-:Y:S02]  /*0e00*/  SHF.R.U32.HI R5, RZ, 0x8, R6 ;  /* 0x00000008ff057819 */ /* 0x000fe40000011606 */
[C---:B------:R-:W-:Y:S02]  /*0e10*/  IADD3 R13, PT, PT, -R30.reuse, R13, RZ ;  /* 0x0000000d1e0d7210 */ /* 0x040fe40007ffe1ff */
[----:B------:R-:W-:-:S02]  /*0e20*/  IADD3 R44, PT, PT, -R30, R29, RZ ;  /* 0x0000001d1e2c7210 */ /* 0x000fc40007ffe1ff */
[----:B------:R-:W-:Y:S02]  /*0e30*/  LOP3.LUT R12, R5, 0xff, RZ, 0xc0, !PT ;  /* 0x000000ff050c7812 */ /* 0x000fe400078ec0ff */
[----:B------:R-:W-:Y:S01]  /*0e40*/  IADD3 R29, PT, PT, R20, UR5, RZ ;  /* 0x00000005141d7c10 */ /* 0x000fe2000fffe0ff */
[----:B------:R1:W-:Y:S03]  /*0e50*/  I2F.F16 R53, R13 ;  /* 0x0000000d00357306 */ /* 0x0003e60000200c00 */
[----:B------:R-:W-:Y:S02]  /*0e60*/  IADD3 R42, PT, PT, -R29, R12, RZ ;  /* 0x0000000c1d2a7210 */ /* 0x000fe40007ffe1ff */
[----:B------:R-:W-:Y:S01]  /*0e70*/  LOP3.LUT R4, R6, 0xff, RZ, 0xc0, !PT ;  /* 0x000000ff06047812 */ /* 0x000fe200078ec0ff */
[----:B-1----:R-:W1:Y:S01]  /*0e80*/  LDS.64 R12, [UR4+0x100] ;  /* 0x00010004ff0c7984 */ /* 0x002e620008000a00 */
[----:B------:R-:W-:-:S02]  /*0e90*/  SHF.R.U32.HI R5, RZ, 0x10, R6 ;  /* 0x00000010ff057819 */ /* 0x000fc40000011606 */
[----:B------:R-:W-:Y:S01]  /*0ea0*/  IADD3 R7, PT, PT, -R30, R7, RZ ;  /* 0x000000071e077210 */ /* 0x000fe20007ffe1ff */
[----:B------:R-:W2:Y:S01]  /*0eb0*/  I2F.F16 R38, R38 ;  /* 0x0000002600267306 */ /* 0x000ea20000200c00 */
[----:B------:R-:W-:Y:S02]  /*0ec0*/  IADD3 R4, PT, PT, -R29, R4, RZ ;  /* 0x000000041d047210 */ /* 0x000fe40007ffe1ff */
[----:B------:R-:W-:Y:S02]  /*0ed0*/  LOP3.LUT R46, R5, 0xff, RZ, 0xc0, !PT ;  /* 0x000000ff052e7812 */ /* 0x000fe400078ec0ff */
[----:B------:R-:W-:-:S03]  /*0ee0*/  LEA.HI R52, R6, -R29, RZ, 0x8 ;  /* 0x8000001d06347211 */ /* 0x000fc600078f40ff */
[----:B------:R3:W1:Y:S01]  /*0ef0*/  I2F.F16 R40, R7 ;  /* 0x0000000700287306 */ /* 0x0006620000200c00 */
[----:B------:R-:W-:-:S07]  /*0f00*/  IADD3 R5, PT, PT, -R29, R46, RZ ;  /* 0x0000002e1d057210 */ /* 0x000fce0007ffe1ff */
[----:B------:R2:W1:Y:S01]  /*0f10*/  I2F.F16 R41, R4 ;  /* 0x0000000400297306 */ /* 0x0004620000200c00 */
[----:B---3--:R-:W3:Y:S01]  /*0f20*/  LDS.64 R6, [UR4+0x200] ;  /* 0x00020004ff067984 */ /* 0x008ee20008000a00 */
[----:B----45:R-:W-:-:S06]  /*0f30*/  @!P0 PRMT R0, R31, 0x7610, R0 ;  /* 0x000076101f008816 */ /* 0x030fcc0000000000 */
[----:B------:R-:W4:Y:S01]  /*0f40*/  I2F.F16 R42, R42 ;  /* 0x0000002a002a7306 */ /* 0x000f220000200c00 */
[----:B------:R-:W-:-:S07]  /*0f50*/  @!P0 PRMT R2, R34, 0x7610, R2 ;  /* 0x0000761022028816 */ /* 0x000fce0000000002 */
[----:B------:R1:W4:Y:S01]  /*0f60*/  I2F.F16 R51, R5 ;  /* 0x0000000500337306 */ /* 0x0003220000200c00 */
[----:B------:R-:W-:Y:S01]  /*0f70*/  @!P0 PRMT R0, R0, 0x7610, R31 ;  /* 0x0000761000008816 */ /* 0x000fe2000000001f */
[----:B--2---:R-:W-:-:S06]  /*0f80*/  HADD2.F32 R4, -RZ, R38.H0_H0 ;  /* 0x20000026ff047230 */ /* 0x004fcc0000004100 */
[----:B------:R-:W2:Y:S01]  /*0f90*/  I2F.F16 R45, R45 ;  /* 0x0000002d002d7306 */ /* 0x000ea20000200c00 */
[--C-:B0-----:R-:W-:Y:S01]  /*0fa0*/  HADD2.F32 R31, -RZ, R14.reuse.H0_H0 ;  /* 0x2000000eff1f7230 */ /* 0x101fe20000004100 */
[----:B------:R-:W-:Y:S01]  /*0fb0*/  @!P0 PRMT R2, R2, 0x7610, R34 ;  /* 0x0000761002028816 */ /* 0x000fe20000000022 */
[----:B------:R-:W-:-:S05]  /*0fc0*/  HADD2.F32 R43, -RZ, R14.H1_H1 ;  /* 0x3000000eff2b7230 */ /* 0x000fca0000004100 */
[----:B------:R-:W0:Y:S01]  /*0fd0*/  I2F.F16 R44, R44 ;  /* 0x0000002c002c7306 */ /* 0x000e220000200c00 */
[----:B------:R-:W-:Y:S02]  /*0fe0*/  HADD2.F32 R14, -RZ, R39.H0_H0 ;  /* 0x20000027ff0e7230 */ /* 0x000fe40000004100 */
[--C-:B------:R-:W-:Y:S02]  /*0ff0*/  HADD2.F32 R46, -RZ, R15.reuse.H0_H0 ;  /* 0x2000000fff2e7230 */ /* 0x100fe40000004100 */
[----:B------:R-:W-:-:S03]  /*1000*/  HADD2.F32 R34, -RZ, R15.H1_H1 ;  /* 0x3000000fff227230 */ /* 0x000fc60000004100 */
[----:B------:R-:W3:Y:S01]  /*1010*/  I2F.F16 R33, R33 ;  /* 0x0000002100217306 */ /* 0x000ee20000200c00 */
[----:B-1----:R-:W-:Y:S02]  /*1020*/  HADD2.F32 R5, -RZ, R40.H0_H0 ;  /* 0x20000028ff057230 */ /* 0x002fe40000004100 */
[----:B------:R-:W-:-:S05]  /*1030*/  HADD2.F32 R15, -RZ, R41.H0_H0 ;  /* 0x20000029ff0f7230 */ /* 0x000fca0000004100 */
[----:B------:R-:W1:Y:S01]  /*1040*/  I2F.F16 R32, R32 ;  /* 0x0000002000207306 */ /* 0x000e620000200c00 */
[----:B------:R-:W-:Y:S02]  /*1050*/  HADD2.F32 R63, -RZ, R63.H0_H0 ;  /* 0x2000003fff3f7230 */ /* 0x000fe40000004100 */
[----:B------:R-:W-:-:S05]  /*1060*/  FFMA.FTZ R40, R14, R31, RZ ;  /* 0x0000001f0e287223 */ /* 0x000fca00000100ff */
[----:B------:R-:W1:Y:S01]  /*1070*/  I2F.F16 R55, R55 ;  /* 0x0000003700377306 */ /* 0x000e620000200c00 */
[----:B------:R-:W-:-:S07]  /*1080*/  HADD2.F32 R66, -RZ, R66.H0_H0 ;  /* 0x20000042ff427230 */ /* 0x000fce0000004100 */
[----:B------:R2:W1:Y:S01]  /*1090*/  I2F.F16 R38, R52 ;  /* 0x0000003400267306 */ /* 0x0004620000200c00 */
[----:B------:R-:W-:Y:S02]  /*10a0*/  HADD2.F32 R53, -RZ, R53.H0_H0 ;  /* 0x20000035ff357230 */ /* 0x000fe40000004100 */
[C---:B------:R-:W-:Y:S01]  /*10b0*/  FFMA.FTZ R54, R31.reuse, R4, RZ ;  /* 0x000000041f367223 */ /* 0x040fe200000100ff */
[----:B----4-:R-:W-:Y:S02]  /*10c0*/  HADD2.F32 R42, -RZ, R42.H0_H0 ;  /* 0x2000002aff2a7230 */ /* 0x010fe40000004100 */
[----:B------:R-:W-:Y:S02]  /*10d0*/  HADD2.F32 R41, -RZ, R51.H0_H0 ;  /* 0x20000033ff297230 */ /* 0x000fe40000004100 */
[C---:B------:R-:W-:Y:S01]  /*10e0*/  FFMA.FTZ R51, R31.reuse, R15, RZ ;  /* 0x0000000f1f337223 */ /* 0x040fe200000100ff */
[----:B------:R-:W-:Y:S02]  /*10f0*/  HADD2.F32 R50, -RZ, R50.H0_H0 ;  /* 0x20000032ff327230 */ /* 0x000fe40000004100 */
[----:B--2---:R-:W-:Y:S01]  /*1100*/  FFMA.FTZ R52, R31, R5, RZ ;  /* 0x000000051f347223 */ /* 0x004fe200000100ff */
[----:B------:R-:W-:-:S02]  /*1110*/  HADD2.F32 R45, -RZ, R45.H0_H0 ;  /* 0x2000002dff2d7230 */ /* 0x000fc40000004100 */
[----:B------:R-:W-:Y:S01]  /*1120*/  FFMA.FTZ R31, R63, R43, R40 ;  /* 0x0000002b3f1f7223 */ /* 0x000fe20000010028 */
[----:B0-----:R-:W-:Y:S02]  /*1130*/  HADD2.F32 R44, -RZ, R44.H0_H0 ;  /* 0x2000002cff2c7230 */ /* 0x001fe40000004100 */
[C---:B------:R-:W-:Y:S01]  /*1140*/  FFMA.FTZ R57, R43.reuse, R66, R54 ;  /* 0x000000422b397223 */ /* 0x040fe20000010036 */
[C---:B------:R-:W-:Y:S01]  /*1150*/  FFMA.FTZ R39, R43.reuse, R53, R52 ;  /* 0x000000352b277223 */ /* 0x040fe20000010034 */
[----:B------:R-:W-:Y:S01]  /*1160*/  FFMA.FTZ R40, R43, R42, R51 ;  /* 0x0000002a2b287223 */ /* 0x000fe20000010033 */
[----:B------:R-:W-:Y:S01]  /*1170*/  FFMA.FTZ R52, R50, R46, R31 ;  /* 0x0000002e32347223 */ /* 0x000fe2000001001f */
[C---:B------:R-:W-:Y:S01]  /*1180*/  FFMA.FTZ R57, R46.reuse, R45, R57 ;  /* 0x0000002d2e397223 */ /* 0x040fe20000010039 */
[C---:B------:R-:W-:Y:S01]  /*1190*/  FFMA.FTZ R54, R46.reuse, R44, R39 ;  /* 0x0000002c2e367223 */ /* 0x040fe20000010027 */
[----:B---3--:R-:W-:Y:S02]  /*11a0*/  HADD2.F32 R33, -RZ, R33.H0_H0 ;  /* 0x20000021ff217230 */ /* 0x008fe40000004100 */
[----:B------:R-:W-:Y:S01]  /*11b0*/  FFMA.FTZ R46, R46, R41, R40 ;  /* 0x000000292e2e7223 */ /* 0x000fe20000010028 */
[----:B-1----:R-:W-:-:S02]  /*11c0*/  HADD2.F32 R31, -RZ, R32.H0_H0 ;  /* 0x20000020ff1f7230 */ /* 0x002fc40000004100 */
[----:B------:R-:W-:Y:S02]  /*11d0*/  HADD2.F32 R55, -RZ, R55.H0_H0 ;  /* 0x20000037ff377230 */ /* 0x000fe40000004100 */
[----:B------:R-:W-:Y:S02]  /*11e0*/  HADD2.F32 R43, -RZ, R38.H0_H0 ;  /* 0x20000026ff2b7230 */ /* 0x000fe40000004100 */
[--C-:B------:R-:W-:Y:S02]  /*11f0*/  HADD2.F32 R39, -RZ, R12.reuse.H0_H0 ;  /* 0x2000000cff277230 */ /* 0x100fe40000004100 */
[----:B------:R-:W-:Y:S01]  /*1200*/  FFMA.FTZ R38, R33, R34, R52 ;  /* 0x0000002221267223 */ /* 0x000fe20000010034 */
[C---:B------:R-:W-:Y:S01]  /*1210*/  FFMA.FTZ R60, R34.reuse, R31, R57 ;  /* 0x0000001f223c7223 */ /* 0x040fe20000010039 */
[C---:B------:R-:W-:Y:S01]  /*1220*/  FFMA.FTZ R32, R34.reuse, R55, R54 ;  /* 0x0000003722207223 */ /* 0x040fe20000010036 */
        /* <DEDUP_REMOVED lines=12> */
[-C--:B------:R-:W-:Y:S01]  /*12f0*/  FFMA.FTZ R54, R14, R12.reuse, RZ ;  /* 0x0000000c0e367223 */ /* 0x080fe200000100ff */
[----:B------:R-:W-:-:S03]  /*1300*/  FFMA.FTZ R69, R4, R12, RZ ;  /* 0x0000000c04457223 */ /* 0x000fc600000100ff */
[----:B------:R-:W-:Y:S01]  /*1310*/  FFMA.FTZ R63, R63, R6, R54 ;  /* 0x000000063f3f7223 */ /* 0x000fe20000010036 */
[-C--:B------:R-:W-:Y:S02]  /*1320*/  FFMA.FTZ R54, R5, R12.reuse, RZ ;  /* 0x0000000c05367223 */ /* 0x080fe400000100ff */
[----:B------:R-:W0:Y:S01]  /*1330*/  LDS.64 R4, [UR4+0x8] ;  /* 0x00000804ff047984 */ /* 0x000e220008000a00 */
[----:B------:R-:W-:Y:S01]  /*1340*/  LOP3.LUT R40, R8, 0xff, RZ, 0xc0, !PT ;  /* 0x000000ff08287812 */ /* 0x000fe200078ec0ff */
[----:B------:R-:W-:-:S03]  /*1350*/  FFMA.FTZ R67, R15, R12, RZ ;  /* 0x0000000c0f437223 */ /* 0x000fc600000100ff */
[----:B------:R-:W-:Y:S01]  /*1360*/  IADD3 R40, PT, PT, -R27, R40, RZ ;  /* 0x000000281b287210 */ /* 0x000fe20007ffe1ff */
[-C--:B------:R-:W-:Y:S01]  /*1370*/  FFMA.FTZ R66, R66, R6.reuse, R69 ;  /* 0x0000000642427223 */ /* 0x080fe20000010045 */
[--C-:B------:R-:W-:Y:S02]  /*1380*/  SHF.R.U32.HI R46, RZ, 0x8, R8.reuse ;  /* 0x00000008ff2e7819 */ /* 0x100fe40000011608 */
[----:B------:R1:W2:Y:S01]  /*1390*/  I2F.F16 R51, R40 ;  /* 0x0000002800337306 */ /* 0x0002a20000200c00 */
[----:B------:R-:W-:Y:S01]  /*13a0*/  SHF.R.U32.HI R39, RZ, 0x10, R8 ;  /* 0x00000010ff277819 */ /* 0x000fe20000011608 */
[-C--:B------:R-:W-:Y:S01]  /*13b0*/  FFMA.FTZ R53, R53, R6.reuse, R54 ;  /* 0x0000000635357223 */ /* 0x080fe20000010036 */
[----:B------:R-:W-:Y:S02]  /*13c0*/  LOP3.LUT R15, R9, 0xff, RZ, 0xc0, !PT ;  /* 0x000000ff090f7812 */ /* 0x000fe400078ec0ff */
[----:B-1----:R-:W-:Y:S01]  /*13d0*/  LEA.HI R40, R8, -R27, RZ, 0x8 ;  /* 0x8000001b08287211 */ /* 0x002fe200078f40ff */
[----:B------:R-:W-:Y:S01]  /*13e0*/  FFMA.FTZ R8, R42, R6, R67 ;  /* 0x000000062a087223 */ /* 0x000fe20000010043 */
[----:B------:R-:W-:-:S02]  /*13f0*/  SHF.R.U32.HI R6, RZ, 0x8, R9 ;  /* 0x00000008ff067819 */ /* 0x000fc40000011609 */
[----:B------:R-:W-:Y:S02]  /*1400*/  LOP3.LUT R46, R46, 0xff, RZ, 0xc0, !PT ;  /* 0x000000ff2e2e7812 */ /* 0x000fe400078ec0ff */
[----:B------:R-:W-:Y:S02]  /*1410*/  LOP3.LUT R67, R6, 0xff, RZ, 0xc0, !PT ;  /* 0x000000ff06437812 */ /* 0x000fe400078ec0ff */
[C---:B------:R-:W-:Y:S02]  /*1420*/  IADD3 R56, PT, PT, -R30.reuse, R15, RZ ;  /* 0x0000000f1e387210 */ /* 0x040fe40007ffe1ff */
[----:B------:R-:W-:Y:S02]  /*1430*/  SHF.R.U32.HI R6, RZ, 0x10, R9 ;  /* 0x00000010ff067819 */ /* 0x000fe40000011609 */
[----:B------:R-:W-:Y:S01]  /*1440*/  LOP3.LUT R14, R39, 0xff, RZ, 0xc0, !PT ;  /* 0x000000ff270e7812 */ /* 0x000fe200078ec0ff */
[--C-:B------:R-:W-:Y:S01]  /*1450*/  HADD2.F32 R12, -RZ, R13.reuse.H0_H0 ;  /* 0x2000000dff0c7230 */ /* 0x100fe20000004100 */
[C---:B------:R-:W-:Y:S01]  /*1460*/  IADD3 R46, PT, PT, -R27.reuse, R46, RZ ;  /* 0x0000002e1b2e7210 */ /* 0x040fe20007ffe1ff */
[----:B------:R-:W-:Y:S01]  /*1470*/  HADD2.F32 R64, -RZ, R13.H1_H1 ;  /* 0x3000000dff407230 */ /* 0x000fe20000004100 */
[----:B------:R-:W-:Y:S01]  /*1480*/  IADD3 R42, PT, PT, -R30, R67, RZ ;  /* 0x000000431e2a7210 */ /* 0x000fe20007ffe1ff */
[--C-:B------:R-:W-:Y:S01]  /*1490*/  HADD2.F32 R15, -RZ, R7.reuse.H0_H0 ;  /* 0x20000007ff0f7230 */ /* 0x100fe20000004100 */
[----:B------:R-:W-:Y:S01]  /*14a0*/  LOP3.LUT R13, R6, 0xff, RZ, 0xc0, !PT ;  /* 0x000000ff060d7812 */ /* 0x000fe200078ec0ff */
[----:B------:R-:W1:Y:S01]  /*14b0*/  I2F.F16 R56, R56 ;  /* 0x0000003800387306 */ /* 0x000e620000200c00 */
[----:B------:R-:W-:Y:S01]  /*14c0*/  IADD3 R14, PT, PT, -R27, R14, RZ ;  /* 0x0000000e1b0e7210 */ /* 0x000fe20007ffe1ff */
[----:B------:R-:W-:Y:S01]  /*14d0*/  HADD2.F32 R6, -RZ, R7.H1_H1 ;  /* 0x30000007ff067230 */ /* 0x000fe20000004100 */
[----:B------:R-:W-:Y:S01]  /*14e0*/  IADD3 R7, PT, PT, -R30, R13, RZ ;  /* 0x0000000d1e077210 */ /* 0x000fe20007ffe1ff */
[-C--:B------:R-:W-:Y:S01]  /*14f0*/  FFMA.FTZ R54, R44, R12.reuse, R57 ;  /* 0x0000000c2c367223 */ /* 0x080fe20000010039 */
[-C--:B------:R-:W-:Y:S01]  /*1500*/  FFMA.FTZ R62, R45, R12.reuse, R62 ;  /* 0x0000000c2d3e7223 */ /* 0x080fe2000001003e */
[----:B------:R-:W-:-:S02]  /*1510*/  FFMA.FTZ R34, R41, R12, R34 ;  /* 0x0000000c29227223 */ /* 0x000fc40000010022 */
[----:B------:R3:W4:Y:S01]  /*1520*/  I2F.F16 R52, R46 ;  /* 0x0000002e00347306 */ /* 0x0007220000200c00 */
[-C--:B------:R-:W-:Y:S01]  /*1530*/  FFMA.FTZ R66, R45, R15.reuse, R66 ;  /* 0x0000000f2d427223 */ /* 0x080fe20000010042 */
[-C--:B------:R-:W-:Y:S01]  /*1540*/  FFMA.FTZ R44, R44, R15.reuse, R53 ;  /* 0x0000000f2c2c7223 */ /* 0x080fe20000010035 */
[----:B------:R-:W-:Y:S01]  /*1550*/  FFMA.FTZ R8, R41, R15, R8 ;  /* 0x0000000f29087223 */ /* 0x000fe20000010008 */
[----:B------:R-:W-:-:S04]  /*1560*/  LEA.HI R41, R9, -R30, RZ, 0x8 ;  /* 0x8000001e09297211 */ /* 0x000fc800078f40ff */
[----:B------:R2:W-:Y:S01]  /*1570*/  I2F.F16 R39, R14 ;  /* 0x0000000e00277306 */ /* 0x0005e20000200c00 */
[C---:B---3--:R-:W-:Y:S01]  /*1580*/  FFMA.FTZ R46, R50.reuse, R12, R65 ;  /* 0x0000000c322e7223 */ /* 0x048fe20000010041 */
[----:B------:R-:W-:-:S06]  /*1590*/  FFMA.FTZ R50, R50, R15, R63 ;  /* 0x0000000f32327223 */ /* 0x000fcc000001003f */
[----:B------:R-:W3:Y:S01]  /*15a0*/  I2F.F16 R42, R42 ;  /* 0x0000002a002a7306 */ /* 0x000ee20000200c00 */
[----:B--2---:R2:W2:Y:S01]  /*15b0*/  LDG.E.128.CONSTANT R12, desc[UR8][R58.64] ;  /* 0x000000083a0c7981 */ /* 0x0044a2000c1e9d00 */
[----:B0-----:R-:W-:-:S06]  /*15c0*/  HADD2.F32 R63, -RZ, R4.H0_H0 ;  /* 0x20000004ff3f7230 */ /* 0x001fcc0000004100 */
[----:B------:R-:W0:Y:S01]  /*15d0*/  I2F.F16 R7, R7 ;  /* 0x0000000700077306 */ /* 0x000e220000200c00 */
[----:B------:R-:W-:Y:S02]  /*15e0*/  HADD2.F32 R51, -RZ, R51.H0_H0 ;  /* 0x20000033ff337230 */ /* 0x000fe40000004100 */
[----:B-1----:R-:W-:-:S05]  /*15f0*/  HADD2.F32 R56, -RZ, R56.H0_H0 ;  /* 0x20000038ff387230 */ /* 0x002fca0000004100 */
[----:B------:R-:W1:Y:S01]  /*1600*/  I2F.F16 R40, R40 ;  /* 0x0000002800287306 */ /* 0x000e620000200c00 */
[-C--:B------:R-:W-:Y:S01]  /*1610*/  FFMA.FTZ R46, R33, R64.reuse, R46 ;  /* 0x00000040212e7223 */ /* 0x080fe2000001002e */
[----:B------:R-:W-:Y:S01]  /*1620*/  FFMA.FTZ R69, R43, R64, R34 ;  /* 0x000000402b457223 */ /* 0x000fe20000010022 */
[----:B------:R-:W-:-:S05]  /*1630*/  FFMA.FTZ R50, R33, R6, R50 ;  /* 0x0000000621327223 */ /* 0x000fca0000010032 */
[----:B------:R-:W1:Y:S01]  /*1640*/  I2F.F16 R41, R41 ;  /* 0x0000002900297306 */ /* 0x000e620000200c00 */
[----:B------:R-:W-:Y:S02]  /*1650*/  HADD2.F32 R57, -RZ, R4.H1_H1 ;  /* 0x30000004ff397230 */ /* 0x000fe40000004100 */
[--C-:B------:R-:W-:Y:S02]  /*1660*/  HADD2.F32 R34, -RZ, R5.reuse.H0_H0 ;  /* 0x20000005ff227230 */ /* 0x100fe40000004100 */
[----:B------:R-:W-:Y:S02]  /*1670*/  HADD2.F32 R33, -RZ, R5.H1_H1 ;  /* 0x30000005ff217230 */ /* 0x000fe40000004100 */
[----:B------:R-:W-:Y:S01]  /*1680*/  FFMA.FTZ R5, R51, R63, R38 ;  /* 0x0000003f33057223 */ /* 0x000fe20000010026 */
[----:B----4-:R-:W-:Y:S02]  /*1690*/  HADD2.F32 R52, -RZ, R52.H0_H0 ;  /* 0x20000034ff347230 */ /* 0x010fe40000004100 */
[----:B------:R-:W-:Y:S01]  /*16a0*/  FFMA.FTZ R32, R63, R56, R32 ;  /* 0x000000383f207223 */ /* 0x000fe20000010020 */
[----:B---3--:R-:W-:-:S02]  /*16b0*/  HADD2.F32 R42, -RZ, R42.H0_H0 ;  /* 0x2000002aff2a7230 */ /* 0x008fc40000004100 */
[----:B------:R-:W-:Y:S02]  /*16c0*/  HADD2.F32 R39, -RZ, R39.H0_H0 ;  /* 0x20000027ff277230 */ /* 0x000fe40000004100 */
[----:B------:R-:W-:Y:S01]  /*16d0*/  FFMA.FTZ R4, R52, R57, R5 ;  /* 0x0000003934047223 */ /* 0x000fe20000010005 */
[----:B0-----:R-:W-:Y:S02]  /*16e0*/  HADD2.F32 R38, -RZ, R7.H0_H0 ;  /* 0x20000007ff267230 */ /* 0x001fe40000004100 */
[----:B------:R-:W-:Y:S01]  /*16f0*/  FFMA.FTZ R7, R57, R42, R32 ;  /* 0x0000002a39077223 */ /* 0x000fe20000010020 */
[----:B-1----:R-:W-:Y:S02]  /*1700*/  HADD2.F32 R40, -RZ, R40.H0_H0 ;  /* 0x20000028ff287230 */ /* 0x002fe40000004100 */
[-C--:B------:R-:W-:Y:S01]  /*1710*/  FFMA.FTZ R62, R31, R64.reuse, R62 ;  /* 0x000000401f3e7223 */ /* 0x080fe2000001003e */
[----:B------:R-:W-:Y:S01]  /*1720*/  FFMA.FTZ R45, R55, R64, R54 ;  /* 0x00000040372d7223 */ /* 0x000fe20000010036 */
[----:B------:R-:W-:Y:S01]  /*1730*/  FFMA.FTZ R5, R39, R34, R4 ;  /* 0x0000002227057223 */ /* 0x000fe20000010004 */
[----:B------:R-:W-:-:S02]  /*1740*/  HADD2.F32 R41, -RZ, R41.H0_H0 ;  /* 0x20000029ff297230 */ /* 0x000fc40000004100 */
[----:B------:R-:W-:Y:S01]  /*1750*/  FFMA.FTZ R64, R34, R38, R7 ;  /* 0x0000002622407223 */ /* 0x000fe20000010007 */
[----:B------:R-:W-:Y:S01]  /*1760*/  FFMA.FTZ R54, R31, R6, R66 ;  /* 0x000000061f367223 */ /* 0x000fe20000010042 */
[--C-:B------:R-:W-:Y:S02]  /*1770*/  HADD2.F32 R31, -RZ, R0.reuse.H0_H0 ;  /* 0x20000000ff1f7230 */ /* 0x100fe40000004100 */
[----:B------:R-:W-:Y:S01]  /*1780*/  FFMA.FTZ R4, R40, R33, R5 ;  /* 0x0000002128047223 */ /* 0x000fe20000010005 */
[----:B------:R-:W-:Y:S02]  /*1790*/  HADD2.F32 R32, -RZ, R0.H1_H1 ;  /* 0x30000000ff207230 */ /* 0x000fe40000004100 */
[----:B------:R-:W-:Y:S01]  /*17a0*/  FFMA.FTZ R5, R33, R41, R64 ;  /* 0x0000002921057223 */ /* 0x000fe20000010040 */
[----:B------:R-:W-:Y:S01]  /*17b0*/  FMUL.FTZ R64, R31, R4 ;  /* 0x000000041f407220 */ /* 0x000fe20000410000 */
[----:B------:R-:W-:Y:S02]  /*17c0*/  LOP3.LUT R4, R10, 0xff, RZ, 0xc0, !PT ;  /* 0x000000ff0a047812 */ /* 0x000fe400078ec0ff */
[----:B------:R-:W-:Y:S01]  /*17d0*/  FMUL.FTZ R65, R32, R5 ;  /* 0x0000000520417220 */ /* 0x000fe20000410000 */
[----:B------:R-:W-:Y:S01]  /*17e0*/  LOP3.LUT R5, R11, 0xff, RZ, 0xc0, !PT ;  /* 0x000000ff0b057812 */ /* 0x000fe200078ec0ff */
[----:B--2---:R-:W-:-:S04]  /*17f0*/  IMAD.WIDE R58, R17, 0x4, R58 ;  /* 0x00000004113a7825 */ /* 0x004fc800078e023a */
[-C--:B------:R-:W-:Y:S01]  /*1800*/  FFMA.FTZ R55, R55, R6.reuse, R44 ;  /* 0x0000000637377223 */ /* 0x080fe2000001002c */
[----:B------:R-:W-:Y:S01]  /*1810*/  FFMA.FTZ R43, R43, R6, R8 ;  /* 0x000000062b2b7223 */ /* 0x000fe20000010008 */
[----:B------:R-:W-:Y:S01]  /*1820*/  IADD3 R67, PT, PT, -R28, R5, RZ ;  /* 0x000000051c437210 */ /* 0x000fe20007ffe1ff */
[----:B------:R-:W0:Y:S01]  /*1830*/  LDS.64 R8, [UR4+0x108] ;  /* 0x00010804ff087984 */ /* 0x000e220008000a00 */
[----:B------:R-:W-:-:S03]  /*1840*/  IADD3 R66, PT, PT, -R29, R4, RZ ;  /* 0x000000041d427210 */ /* 0x000fc60007ffe1ff */
[----:B------:R-:W2:Y:S01]  /*1850*/  LDG.E.128.CONSTANT R4, desc[UR8][R58.64] ;  /* 0x000000083a047981 */ /* 0x000ea2000c1e9d00 */
[----:B------:R-:W1:Y:S08]  /*1860*/  I2F.F16 R53, R67 ;  /* 0x0000004300357306 */ /* 0x000e700000200c00 */
[----:B------:R-:W3:Y:S01]  /*1870*/  I2F.F16 R44, R66 ;  /* 0x00000042002c7306 */ /* 0x000ee20000200c00 */
[----:B------:R-:W-:Y:S01]  /*1880*/  F2FP.F16.F32.PACK_AB R64, RZ, R64 ;  /* 0x00000040ff40723e */ /* 0x000fe200000000ff */
[----:B-1----:R-:W-:Y:S01]  /*1890*/  HADD2.F32 R53, -RZ, R53.H0_H0 ;  /* 0x20000035ff357230 */ /* 0x002fe20000004100 */
[----:B------:R-:W-:Y:S01]  /*18a0*/  F2FP.F16.F32.PACK_AB R65, RZ, R65 ;  /* 0x00000041ff41723e */ /* 0x000fe200000000ff */
[----:B---3--:R-:W-:-:S03]  /*18b0*/  HADD2.F32 R44, -RZ, R44.H0_H0 ;  /* 0x2000002cff2c7230 */ /* 0x008fc60000004100 */
[C---:B------:R-:W-:Y:S02]  /*18c0*/  FFMA.FTZ R60, R63.reuse, R53, R60 ;  /* 0x000000353f3c7223 */ /* 0x040fe4000001003c */
[----:B------:R-:W-:Y:S01]  /*18d0*/  FFMA.FTZ R61, R63, R44, R61 ;  /* 0x0000002c3f3d7223 */ /* 0x000fe2000001003d */
[----:B------:R-:W-:Y:S01]  /*18e0*/  PRMT R64, R64, 0x5410, R65 ;  /* 0x0000541040407816 */ /* 0x000fe20000000041 */
[--C-:B0-----:R-:W-:Y:S02]  /*18f0*/  HADD2.F32 R63, -RZ, R8.reuse.H0_H0 ;  /* 0x20000008ff3f7230 */ /* 0x101fe40000004100 */
[----:B------:R-:W-:-:S03]  /*1900*/  HADD2.F32 R65, -RZ, R8.H1_H1 ;  /* 0x30000008ff417230 */ /* 0x000fc60000004100 */
[-C--:B------:R-:W-:Y:S01]  /*1910*/  FFMA.FTZ R67, R51, R63.reuse, R46 ;  /* 0x0000003f33437223 */ /* 0x080fe2000001002e */
[----:B------:R-:W-:Y:S01]  /*1920*/  FFMA.FTZ R71, R56, R63, R45 ;  /* 0x0000003f38477223 */ /* 0x000fe2000001002d */
[--C-:B------:R-:W-:Y:S02]  /*1930*/  HADD2.F32 R45, -RZ, R9.reuse.H0_H0 ;  /* 0x20000009ff2d7230 */ /* 0x100fe40000004100 */
[-C--:B------:R-:W-:Y:S01]  /*1940*/  FFMA.FTZ R8, R52, R65.reuse, R67 ;  /* 0x0000004134087223 */ /* 0x080fe20000010043 */
[----:B------:R-:W-:Y:S01]  /*1950*/  FFMA.FTZ R71, R42, R65, R71 ;  /* 0x000000412a477223 */ /* 0x000fe20000010047 */
[----:B------:R-:W-:Y:S02]  /*1960*/  HADD2.F32 R46, -RZ, R9.H1_H1 ;  /* 0x30000009ff2e7230 */ /* 0x000fe40000004100 */
[----:B------:R-:W-:Y:S02]  /*1970*/  HFMA2 R49, R64, 1, 1, R49 ;  /* 0x3c003c0040317831 */ /* 0x000fe40000000031 */
[-C--:B------:R-:W-:Y:S01]  /*1980*/  FFMA.FTZ R9, R39, R45.reuse, R8 ;  /* 0x0000002d27097223 */ /* 0x080fe20000010008 */
[----:B------:R-:W-:-:S03]  /*1990*/  FFMA.FTZ R64, R38, R45, R71 ;  /* 0x0000002d26407223 */ /* 0x000fc60000010047 */
[-C--:B------:R-:W-:Y:S01]  /*19a0*/  FFMA.FTZ R8, R40, R46.reuse, R9 ;  /* 0x0000002e28087223 */ /* 0x080fe20000010009 */
[----:B------:R-:W-:-:S03]  /*19b0*/  FFMA.FTZ R67, R41, R46, R64 ;  /* 0x0000002e29437223 */ /* 0x000fc60000010040 */
[----:B------:R-:W-:Y:S01]  /*19c0*/  FMUL.FTZ R9, R31, R8 ;  /* 0x000000081f097220 */ /* 0x000fe20000410000 */
[----:B------:R-:W-:Y:S01]  /*19d0*/  FMUL.FTZ R8, R32, R67 ;  /* 0x0000004320087220 */ /* 0x000fe20000410000 */
[-C--:B------:R-:W-:Y:S01]  /*19e0*/  FFMA.FTZ R67, R53, R63.reuse, R62 ;  /* 0x0000003f35437223 */ /* 0x080fe2000001003e */
[----:B------:R-:W-:Y:S02]  /*19f0*/  FFMA.FTZ R69, R44, R63, R69 ;  /* 0x0000003f2c457223 */ /* 0x000fe40000010045 */
[----:B------:R-:W-:Y:S02]  /*1a00*/  F2FP.F16.F32.PACK_AB R62, RZ, R9 ;  /* 0x00000009ff3e723e */ /* 0x000fe400000000ff */
[----:B------:R-:W-:Y:S02]  /*1a10*/  F2FP.F16.F32.PACK_AB R63, RZ, R8 ;  /* 0x00000008ff3f723e */ /* 0x000fe400000000ff */
[----:B------:R-:W0:Y:S02]  /*1a20*/  LDS.64 R8, [UR4+0x208] ;  /* 0x00020804ff087984 */ /* 0x000e240008000a00 */
[----:B------:R-:W-:-:S05]  /*1a30*/  PRMT R62, R62, 0x5410, R63 ;  /* 0x000054103e3e7816 */ /* 0x000fca000000003f */
[----:B------:R-:W-:Y:S02]  /*1a40*/  HFMA2 R48, R62, 1, 1, R48 ;  /* 0x3c003c003e307831 */ /* 0x000fe40000000030 */
[----:B0-----:R-:W-:-:S05]  /*1a50*/  HADD2.F32 R63, -RZ, R8.H0_H0 ;  /* 0x20000008ff3f7230 */ /* 0x001fca0000004100 */
[----:B------:R-:W-:Y:S01]  /*1a60*/  FFMA.FTZ R71, R51, R63, R50 ;  /* 0x0000003f33477223 */ /* 0x000fe20000010032 */
[----:B------:R-:W-:Y:S01]  /*1a70*/  HADD2.F32 R51, -RZ, R8.H1_H1 ;  /* 0x30000008ff337230 */ /* 0x000fe20000004100 */
[----:B------:R-:W-:-:S04]  /*1a80*/  SHF.R.U32.HI R8, RZ, 0x8, R11 ;  /* 0x00000008ff087819 */ /* 0x000fc8000001160b */
[----:B------:R-:W-:Y:S01]  /*1a90*/  FFMA.FTZ R50, R52, R51, R71 ;  /* 0x0000003334327223 */ /* 0x000fe20000010047 */
[----:B------:R-:W-:Y:S02]  /*1aa0*/  LOP3.LUT R71, R8, 0xff, RZ, 0xc0, !PT ;  /* 0x000000ff08477812 */ /* 0x000fe400078ec0ff */
[----:B------:R-:W-:Y:S02]  /*1ab0*/  SHF.R.U32.HI R8, RZ, 0x8, R10 ;  /* 0x00000008ff087819 */ /* 0x000fe4000001160a */
[----:B------:R-:W-:Y:S02]  /*1ac0*/  IADD3 R66, PT, PT, -R28, R71, RZ ;  /* 0x000000471c427210 */ /* 0x000fe40007ffe1ff */
[----:B------:R-:W-:Y:S02]  /*1ad0*/  LOP3.LUT R8, R8, 0xff, RZ, 0xc0, !PT ;  /* 0x000000ff08087812 */ /* 0x000fe400078ec0ff */
[----:B------:R-:W0:Y:S02]  /*1ae0*/  I2F.F16 R64, R66 ;  /* 0x0000004200407306 */ /* 0x000e240000200c00 */
[----:B------:R-:W-:-:S06]  /*1af0*/  IADD3 R62, PT, PT, -R29, R8, RZ ;  /* 0x000000081d3e7210 */ /* 0x000fcc0007ffe1ff */
[----:B------:R-:W1:Y:S01]  /*1b00*/  I2F.F16 R52, R62 ;  /* 0x0000003e00347306 */ /* 0x000e620000200c00 */
[----:B0-----:R-:W-:Y:S01]  /*1b10*/  HADD2.F32 R64, -RZ, R64.H0_H0 ;  /* 0x20000040ff407230 */ /* 0x001fe20000004100 */
[----:B------:R-:W-:-:S04]  /*1b20*/  SHF.R.U32.HI R8, RZ, 0x10, R11 ;  /* 0x00000010ff087819 */ /* 0x000fc8000001160b */
[----:B------:R-:W-:Y:S01]  /*1b30*/  FFMA.FTZ R71, R57, R64, R60 ;  /* 0x0000004039477223 */ /* 0x000fe2000001003c */
[----:B------:R-:W-:Y:S01]  /*1b40*/  SHF.R.U32.HI R60, RZ, 0x10, R10 ;  /* 0x00000010ff3c7819 */ /* 0x000fe2000001160a */
[----:B-1----:R-:W-:-:S03]  /*1b50*/  HADD2.F32 R52, -RZ, R52.H0_H0 ;  /* 0x20000034ff347230 */ /* 0x002fc60000004100 */
[----:B------:R-:W-:Y:S02]  /*1b60*/  LOP3.LUT R60, R60, 0xff, RZ, 0xc0, !PT ;  /* 0x000000ff3c3c7812 */ /* 0x000fe400078ec0ff */
[----:B------:R-:W-:Y:S01]  /*1b70*/  FFMA.FTZ R61, R57, R52, R61 ;  /* 0x00000034393d7223 */ /* 0x000fe2000001003d */
[----:B------:R-:W-:Y:S02]  /*1b80*/  LOP3.LUT R57, R8, 0xff, RZ, 0xc0, !PT ;  /* 0x000000ff08397812 */ /* 0x000fe400078ec0ff */
[----:B------:R-:W-:Y:S02]  /*1b90*/  IADD3 R66, PT, PT, -R29, R60, RZ ;  /* 0x0000003c1d427210 */ /* 0x000fe40007ffe1ff */
[----:B------:R-:W-:Y:S01]  /*1ba0*/  IADD3 R68, PT, PT, -R28, R57, RZ ;  /* 0x000000391c447210 */ /* 0x000fe20007ffe1ff */
[----:B------:R-:W-:Y:S01]  /*1bb0*/  FFMA.FTZ R8, R64, R65, R67 ;  /* 0x0000004140087223 */ /* 0x000fe20000010043 */
[----:B------:R-:W-:Y:S01]  /*1bc0*/  LEA.HI R11, R11, -R28, RZ, 0x8 ;  /* 0x8000001c0b0b7211 */ /* 0x000fe200078f40ff */
[----:B------:R-:W0:Y:S01]  /*1bd0*/  I2F.F16 R60, R66 ;  /* 0x00000042003c7306 */ /* 0x000e220000200c00 */
[----:B------:R-:W-:-:S07]  /*1be0*/  LEA.HI R67, R10, -R29, RZ, 0x8 ;  /* 0x8000001d0a437211 */ /* 0x000fce00078f40ff */
[----:B------:R-:W1:Y:S08]  /*1bf0*/  I2F.F16 R57, R68 ;  /* 0x0000004400397306 */ /* 0x000e700000200c00 */
[----:B------:R-:W3:Y:S08]  /*1c00*/  I2F.F16 R11, R11 ;  /* 0x0000000b000b7306 */ /* 0x000ef00000200c00 */
[----:B------:R-:W4:Y:S01]  /*1c10*/  I2F.F16 R62, R67 ;  /* 0x00000043003e7306 */ /* 0x000f220000200c00 */
[----:B0-----:R-:W-:-:S02]  /*1c20*/  HADD2.F32 R60, -RZ, R60.H0_H0 ;  /* 0x2000003cff3c7230 */ /* 0x001fc40000004100 */
[----:B-1----:R-:W-:Y:S02]  /*1c30*/  HADD2.F32 R57, -RZ, R57.H0_H0 ;  /* 0x20000039ff397230 */ /* 0x002fe40000004100 */
[----:B------:R-:W-:Y:S01]  /*1c40*/  FFMA.FTZ R69, R52, R65, R69 ;  /* 0x0000004134457223 */ /* 0x000fe20000010045 */
[C---:B------:R-:W-:Y:S01]  /*1c50*/  FFMA.FTZ R65, R34.reuse, R60, R61 ;  /* 0x0000003c22417223 */ /* 0x040fe2000001003d */
[----:B---3--:R-:W-:Y:S02]  /*1c60*/  HADD2.F32 R61, -RZ, R11.H0_H0 ;  /* 0x2000000bff3d7230 */ /* 0x008fe40000004100 */
[----:B------:R-:W-:Y:S01]  /*1c70*/  FFMA.FTZ R10, R34, R57, R71 ;  /* 0x00000039220a7223 */ /* 0x000fe20000010047 */
[-C--:B------:R-:W-:Y:S01]  /*1c80*/  FFMA.FTZ R34, R57, R45.reuse, R8 ;  /* 0x0000002d39227223 */ /* 0x080fe20000010008 */
[----:B------:R-:W-:Y:S01]  /*1c90*/  FFMA.FTZ R69, R60, R45, R69 ;  /* 0x0000002d3c457223 */ /* 0x000fe20000010045 */
[----:B----4-:R-:W-:Y:S02]  /*1ca0*/  HADD2.F32 R62, -RZ, R62.H0_H0 ;  /* 0x2000003eff3e7230 */ /* 0x010fe40000004100 */
[----:B------:R-:W-:Y:S01]  /*1cb0*/  FFMA.FTZ R11, R33, R61, R10 ;  /* 0x0000003d210b7223 */ /* 0x000fe2000001000a */
[----:B------:R-:W-:Y:S01]  /*1cc0*/  FFMA.FTZ R45, R61, R46, R34 ;  /* 0x0000002e3d2d7223 */ /* 0x000fe20000010022 */
[----:B------:R-:W-:-:S02]  /*1cd0*/  HADD2.F32 R34, -RZ, R2.H1_H1 ;  /* 0x30000002ff227230 */ /* 0x000fc40000004100 */
[----:B------:R-:W-:Y:S01]  /*1ce0*/  FFMA.FTZ R8, R33, R62, R65 ;  /* 0x0000003e21087223 */ /* 0x000fe20000010041 */
[----:B------:R-:W-:Y:S02]  /*1cf0*/  HADD2.F32 R33, -RZ, R2.H0_H0 ;  /* 0x20000002ff217230 */ /* 0x000fe40000004100 */
[----:B------:R-:W-:Y:S01]  /*1d00*/  FFMA.FTZ R46, R62, R46, R69 ;  /* 0x0000002e3e2e7223 */ /* 0x000fe20000010045 */
[C---:B------:R-:W-:Y:S02]  /*1d10*/  FMUL.FTZ R11, R34.reuse, R11 ;  /* 0x0000000b220b7220 */ /* 0x040fe40000410000 */
[C---:B------:R-:W-:Y:S01]  /*1d20*/  FMUL.FTZ R8, R33.reuse, R8 ;  /* 0x0000000821087220 */ /* 0x040fe20000410000 */
[----:B------:R-:W-:Y:S01]  /*1d30*/  FMUL.FTZ R45, R34, R45 ;  /* 0x0000002d222d7220 */ /* 0x000fe20000410000 */
[----:B------:R-:W-:Y:S01]  /*1d40*/  FMUL.FTZ R46, R33, R46 ;  /* 0x0000002e212e7220 */ /* 0x000fe20000410000 */
[----:B------:R-:W-:Y:S02]  /*1d50*/  F2FP.F16.F32.PACK_AB R11, RZ, R11 ;  /* 0x0000000bff0b723e */ /* 0x000fe400000000ff */
[----:B------:R-:W-:-:S02]  /*1d60*/  F2FP.F16.F32.PACK_AB R8, RZ, R8 ;  /* 0x00000008ff08723e */ /* 0x000fc400000000ff */
[----:B------:R-:W-:Y:S02]  /*1d70*/  F2FP.F16.F32.PACK_AB R45, RZ, R45 ;  /* 0x0000002dff2d723e */ /* 0x000fe400000000ff */
[----:B------:R-:W-:Y:S02]  /*1d80*/  F2FP.F16.F32.PACK_AB R46, RZ, R46 ;  /* 0x0000002eff2e723e */ /* 0x000fe400000000ff */
[----:B------:R-:W-:Y:S01]  /*1d90*/  PRMT R8, R8, 0x5410, R11 ;  /* 0x0000541008087816 */ /* 0x000fe2000000000b */
[----:B------:R-:W-:Y:S01]  /*1da0*/  FFMA.FTZ R11, R53, R63, R54 ;  /* 0x0000003f350b7223 */ /* 0x000fe20000010036 */
[----:B------:R-:W-:-:S03]  /*1db0*/  PRMT R46, R46, 0x5410, R45 ;  /* 0x000054102e2e7816 */ /* 0x000fc6000000002d */
[----:B------:R-:W-:Y:S02]  /*1dc0*/  HFMA2 R45, R8, 1, 1, R37 ;  /* 0x3c003c00082d7831 */ /* 0x000fe40000000025 */
[-C--:B------:R-:W-:Y:S01]  /*1dd0*/  FFMA.FTZ R37, R56, R63.reuse, R55 ;  /* 0x0000003f38257223 */ /* 0x080fe20000010037 */
[--C-:B------:R-:W-:Y:S02]  /*1de0*/  HADD2.F32 R55, -RZ, R9.reuse.H0_H0 ;  /* 0x20000009ff377230 */ /* 0x100fe40000004100 */
[----:B------:R-:W-:Y:S01]  /*1df0*/  FFMA.FTZ R63, R44, R63, R43 ;  /* 0x0000003f2c3f7223 */ /* 0x000fe2000001002b */
[----:B------:R-:W-:Y:S02]  /*1e00*/  HADD2.F32 R53, -RZ, R9.H1_H1 ;  /* 0x30000009ff357230 */ /* 0x000fe40000004100 */
[----:B------:R-:W-:Y:S01]  /*1e10*/  FFMA.FTZ R64, R64, R51, R11 ;  /* 0x0000003340407223 */ /* 0x000fe2000001000b */
[----:B------:R-:W0:Y:S01]  /*1e20*/  LDS.64 R8, [UR4+0x10] ;  /* 0x00001004ff087984 */ /* 0x000e220008000a00 */
[----:B------:R-:W-:-:S02]  /*1e30*/  HADD2 R46, R46, R36 ;  /* 0x000000242e2e7230 */ /* 0x000fc40000000000 */
[----:B------:R-:W-:Y:S01]  /*1e40*/  FFMA.FTZ R43, R42, R51, R37 ;  /* 0x000000332a2b7223 */ /* 0x000fe20000010025 */
[----:B------:R-:W1:Y:S04]  /*1e50*/  LDS.64 R10, [UR4+0x110] ;  /* 0x00011004ff0a7984 */ /* 0x000e680008000a00 */
[----:B------:R-:W3:Y:S01]  /*1e60*/  LDS.64 R36, [UR4+0x210] ;  /* 0x00021004ff247984 */ /* 0x000ee20008000a00 */
[-C--:B------:R-:W-:Y:S01]  /*1e70*/  FFMA.FTZ R39, R39, R55.reuse, R50 ;  /* 0x0000003727277223 */ /* 0x080fe20000010032 */
[----:B------:R-:W-:-:S03]  /*1e80*/  FFMA.FTZ R38, R38, R55, R43 ;  /* 0x0000003726267223 */ /* 0x000fc6000001002b */
[-C--:B------:R-:W-:Y:S01]  /*1e90*/  FFMA.FTZ R40, R40, R53.reuse, R39 ;  /* 0x0000003528287223 */ /* 0x080fe20000010027 */
[----:B------:R-:W-:Y:S01]  /*1ea0*/  SHF.R.U32.HI R39, RZ, 0x8, R12 ;  /* 0x00000008ff277819 */ /* 0x000fe2000001160c */
[----:B------:R-:W-:Y:S01]  /*1eb0*/  FFMA.FTZ R41, R41, R53, R38 ;  /* 0x0000003529297223 */ /* 0x000fe20000010026 */
[----:B------:R-:W-:Y:S02]  /*1ec0*/  LOP3.LUT R38, R12, 0xff, RZ, 0xc0, !PT ;  /* 0x000000ff0c267812 */ /* 0x000fe400078ec0ff */
[----:B------:R-:W-:Y:S02]  /*1ed0*/  LOP3.LUT R42, R39, 0xff, RZ, 0xc0, !PT ;  /* 0x000000ff272a7812 */ /* 0x000fe400078ec0ff */
[----:B------:R-:W-:Y:S02]  /*1ee0*/  MOV R44, R35 ;  /* 0x00000023002c7202 */ /* 0x000fe40000000f00 */
[----:B------:R-:W-:Y:S02]  /*1ef0*/  IADD3 R38, PT, PT, -R27, R38, RZ ;  /* 0x000000261b267210 */ /* 0x000fe40007ffe1ff */
[----:B------:R-:W-:Y:S01]  /*1f00*/  SHF.R.U32.HI R35, RZ, 0x10, R12 ;  /* 0x00000010ff237819 */ /* 0x000fe2000001160c */
[----:B------:R-:W-:Y:S01]  /*1f10*/  FFMA.FTZ R63, R52, R51, R63 ;  /* 0x00000033343f7223 */ /* 0x000fe2000001003f */
[----:B------:R-:W-:Y:S01]  /*1f20*/  FMUL.FTZ R40, R31, R40 ;  /* 0x000000281f287220 */ /* 0x000fe20000410000 */
[----:B------:R-:W-:Y:S01]  /*1f30*/  FMUL.FTZ R41, R32, R41 ;  /* 0x0000002920297220 */ /* 0x000fe20000410000 */
[----:B------:R-:W-:Y:S01]  /*1f40*/  IADD3 R54, PT, PT, -R27, R42, RZ ;  /* 0x0000002a1b367210 */ /* 0x000fe20007ffe1ff */
[----:B------:R4:W3:Y:S01]  /*1f50*/  I2F.F16 R51, R38 ;  /* 0x0000002600337306 */ /* 0x0008e20000200c00 */
[----:B------:R-:W-:Y:S01]  /*1f60*/  LOP3.LUT R52, R35, 0xff, RZ, 0xc0, !PT ;  /* 0x000000ff23347812 */ /* 0x000fe200078ec0ff */
[-C--:B------:R-:W-:Y:S01]  /*1f70*/  FFMA.FTZ R64, R57, R55.reuse, R64 ;  /* 0x0000003739407223 */ /* 0x080fe20000010040 */
[----:B------:R-:W-:Y:S01]  /*1f80*/  FFMA.FTZ R63, R60, R55, R63 ;  /* 0x000000373c3f7223 */ /* 0x000fe2000001003f */
[----:B------:R-:W-:Y:S01]  /*1f90*/  F2FP.F16.F32.PACK_AB R40, RZ, R40 ;  /* 0x00000028ff28723e */ /* 0x000fe200000000ff */
[----:B------:R-:W-:Y:S01]  /*1fa0*/  LDS.64 R42, [UR4+0x218] ;  /* 0x00021804ff2a7984 */ /* 0x000fe20008000a00 */
[----:B------:R-:W-:-:S02]  /*1fb0*/  F2FP.F16.F32.PACK_AB R41, RZ, R41 ;  /* 0x00000029ff29723e */ /* 0x000fc400000000ff */
[----:B------:R-:W3:Y:S01]  /*1fc0*/  I2F.F16 R54, R54 ;  /* 0x0000003600367306 */ /* 0x000ee20000200c00 */
[----:B------:R-:W-:Y:S01]  /*1fd0*/  IADD3 R52, PT, PT, -R27, R52, RZ ;  /* 0x000000341b347210 */ /* 0x000fe20007ffe1ff */
[-C--:B------:R-:W-:Y:S01]  /*1fe0*/  FFMA.FTZ R61, R61, R53.reuse, R64 ;  /* 0x000000353d3d7223 */ /* 0x080fe20000010040 */
[----:B------:R-:W-:Y:S01]  /*1ff0*/  FFMA.FTZ R62, R62, R53, R63 ;  /* 0x000000353e3e7223 */ /* 0x000fe2000001003f */
[----:B------:R-:W-:Y:S01]  /*2000*/  PRMT R40, R40, 0x5410, R41 ;  /* 0x0000541028287816 */ /* 0x000fe20000000029 */
[----:B----4-:R-:W-:Y:S01]  /*2010*/  LDS.64 R38, [UR4+0x18] ;  /* 0x00001804ff267984 */ /* 0x010fe20008000a00 */
[----:B------:R-:W-:Y:S01]  /*2020*/  FMUL.FTZ R50, R34, R61 ;  /* 0x0000003d22327220 */ /* 0x000fe20000410000 */
[----:B------:R-:W-:Y:S01]  /*2030*/  FMUL.FTZ R53, R33, R62 ;  /* 0x0000003e21357220 */ /* 0x000fe20000410000 */
[----:B------:R-:W4:Y:S01]  /*2040*/  I2F.F16 R52, R52 ;  /* 0x0000003400347306 */ /* 0x000f220000200c00 */
[----:B------:R-:W-:Y:S02]  /*2050*/  HFMA2 R47, R40, 1, 1, R47 ;  /* 0x3c003c00282f7831 */ /* 0x000fe4000000002f */
[--C-:B0-----:R-:W-:Y:S01]  /*2060*/  HADD2.F32 R35, -RZ, R8.reuse.H0_H0 ;  /* 0x20000008ff237230 */ /* 0x101fe20000004100 */
[----:B------:R-:W0:Y:S01]  /*2070*/  LDS.64 R40, [UR4+0x118] ;  /* 0x00011804ff287984 */ /* 0x000e220008000a00 */
[----:B------:R-:W-:Y:S01]  /*2080*/  HADD2.F32 R55, -RZ, R8.H1_H1 ;  /* 0x30000008ff377230 */ /* 0x000fe20000004100 */
[----:B------:R-:W-:Y:S01]  /*2090*/  F2FP.F16.F32.PACK_AB R50, RZ, R50 ;  /* 0x00000032ff32723e */ /* 0x000fe200000000ff */
[--C-:B-1----:R-:W-:Y:S01]  /*20a0*/  HADD2.F32 R8, -RZ, R10.reuse.H0_H0 ;  /* 0x2000000aff087230 */ /* 0x102fe20000004100 */
[----:B------:R-:W-:Y:S01]  /*20b0*/  F2FP.F16.F32.PACK_AB R53, RZ, R53 ;  /* 0x00000035ff35723e */ /* 0x000fe200000000ff */
[----:B------:R-:W-:-:S02]  /*20c0*/  HADD2.F32 R56, -RZ, R10.H1_H1 ;  /* 0x3000000aff387230 */ /* 0x000fc40000004100 */
[--C-:B---3--:R-:W-:Y:S02]  /*20d0*/  HADD2.F32 R10, -RZ, R36.reuse.H0_H0 ;  /* 0x20000024ff0a7230 */ /* 0x108fe40000004100 */
[----:B------:R-:W-:Y:S01]  /*20e0*/  HADD2.F32 R51, -RZ, R51.H0_H0 ;  /* 0x20000033ff337230 */ /* 0x000fe20000004100 */
[----:B------:R-:W-:Y:S01]  /*20f0*/  PRMT R50, R53, 0x5410, R50 ;  /* 0x0000541035327816 */ /* 0x000fe20000000032 */
[----:B------:R-:W-:Y:S02]  /*2100*/  HADD2.F32 R57, -RZ, R36.H1_H1 ;  /* 0x30000024ff397230 */ /* 0x000fe40000004100 */
[----:B------:R-:W-:Y:S02]  /*2110*/  HADD2.F32 R54, -RZ, R54.H0_H0 ;  /* 0x20000036ff367230 */ /* 0x000fe40000004100 */
[C---:B------:R-:W-:Y:S01]  /*2120*/  FFMA.FTZ R53, R51.reuse, R35, RZ ;  /* 0x0000002333357223 */ /* 0x040fe200000100ff */
[C---:B------:R-:W-:Y:S01]  /*2130*/  FFMA.FTZ R61, R51.reuse, R8, RZ ;  /* 0x00000008333d7223 */ /* 0x040fe200000100ff */
[----:B------:R-:W-:Y:S01]  /*2140*/  FFMA.FTZ R36, R51, R10, RZ ;  /* 0x0000000a33247223 */ /* 0x000fe200000100ff */
[----:B------:R-:W-:-:S02]  /*2150*/  HFMA2 R44, R50, 1, 1, R44 ;  /* 0x3c003c00322c7831 */ /* 0x000fc4000000002c */
[C---:B------:R-:W-:Y:S01]  /*2160*/  FFMA.FTZ R53, R54.reuse, R55, R53 ;  /* 0x0000003736357223 */ /* 0x040fe20000010035 */
[C---:B------:R-:W-:Y:S01]  /*2170*/  FFMA.FTZ R61, R54.reuse, R56, R61 ;  /* 0x00000038363d7223 */ /* 0x040fe2000001003d */
[----:B------:R-:W-:Y:S01]  /*2180*/  FFMA.FTZ R51, R54, R57, R36 ;  /* 0x0000003936337223 */ /* 0x000fe20000010024 */
[----:B------:R-:W-:Y:S01]  /*2190*/  LEA.HI R64, R12, -R27, RZ, 0x8 ;  /* 0x8000001b0c407211 */ /* 0x000fe200078f40ff */
[----:B------:R-:W-:Y:S02]  /*21a0*/  HADD2.F32 R54, -RZ, R9.H0_H0 ;  /* 0x20000009ff367230 */ /* 0x000fe40000004100 */
[----:B----4-:R-:W-:Y:S02]  /*21b0*/  HADD2.F32 R50, -RZ, R52.H0_H0 ;  /* 0x20000034ff327230 */ /* 0x010fe40000004100 */
[----:B------:R-:W-:Y:S02]  /*21c0*/  HADD2.F32 R12, -RZ, R11.H0_H0 ;  /* 0x2000000bff0c7230 */ /* 0x000fe40000004100 */
[----:B------:R-:W-:Y:S01]  /*21d0*/  HADD2.F32 R52, -RZ, R37.H0_H0 ;  /* 0x20000025ff347230 */ /* 0x000fe20000004100 */
[----:B--2---:R-:W-:Y:S01]  /*21e0*/  LOP3.LUT R36, R4, 0xff, RZ, 0xc0, !PT ;  /* 0x000000ff04247812 */ /* 0x004fe200078ec0ff */
[C---:B------:R-:W-:Y:S01]  /*21f0*/  FFMA.FTZ R53, R50.reuse, R54, R53 ;  /* 0x0000003632357223 */ /* 0x040fe20000010035 */
[----:B------:R-:W-:-:S02]  /*2200*/  FFMA.FTZ R62, R50, R12, R61 ;  /* 0x0000000c323e7223 */ /* 0x000fc4000001003d */
[----:B------:R-:W-:Y:S01]  /*2210*/  FFMA.FTZ R50, R50, R52, R51 ;  /* 0x0000003432327223 */ /* 0x000fe20000010033 */
[----:B------:R-:W-:Y:S01]  /*2220*/  IADD3 R51, PT, PT, -R27, R36, RZ ;  /* 0x000000241b337210 */ /* 0x000fe20007ffe1ff */
[----:B------:R-:W1:Y:S01]  /*2230*/  I2F.F16 R64, R64 ;  /* 0x0000004000407306 */ /* 0x000e620000200c00 */
[----:B------:R-:W-:Y:S01]  /*2240*/  SHF.R.U32.HI R60, RZ, 0x8, R4 ;  /* 0x00000008ff3c7819 */ /* 0x000fe20000011604 */
[----:B------:R-:W-:-:S06]  /*2250*/  HADD2.F32 R36, -RZ, R9.H1_H1 ;  /* 0x30000009ff247230 */ /* 0x000fcc0000004100 */
[----:B------:R-:W2:Y:S01]  /*2260*/  I2F.F16 R51, R51 ;  /* 0x0000003300337306 */ /* 0x000ea20000200c00 */
[----:B------:R-:W-:Y:S02]  /*2270*/  SHF.R.U32.HI R9, RZ, 0x10, R4 ;  /* 0x00000010ff097819 */ /* 0x000fe40000011604 */
[----:B------:R-:W-:Y:S01]  /*2280*/  LOP3.LUT R60, R60, 0xff, RZ, 0xc0, !PT ;  /* 0x000000ff3c3c7812 */ /* 0x000fe200078ec0ff */
[----:B------:R-:W-:Y:S01]  /*2290*/  HADD2.F32 R11, -RZ, R11.H1_H1 ;  /* 0x3000000bff0b7230 */ /* 0x000fe20000004100 */
[----:B------:R-:W-:Y:S02]  /*22a0*/  LOP3.LUT R68, R9, 0xff, RZ, 0xc0, !PT ;  /* 0x000000ff09447812 */ /* 0x000fe400078ec0ff */
[C---:B------:R-:W-:Y:S01]  /*22b0*/  IADD3 R60, PT, PT, -R27.reuse, R60, RZ ;  /* 0x0000003c1b3c7210 */ /* 0x040fe20007ffe1ff */
[----:B-1----:R-:W-:Y:S01]  /*22c0*/  HADD2.F32 R64, -RZ, R64.H0_H0 ;  /* 0x20000040ff407230 */ /* 0x002fe20000004100 */
[----:B------:R-:W-:Y:S01]  /*22d0*/  IADD3 R61, PT, PT, -R27, R68, RZ ;  /* 0x000000441b3d7210 */ /* 0x000fe20007ffe1ff */
[----:B0-----:R-:W-:-:S03]  /*22e0*/  HADD2.F32 R9, -RZ, R40.H0_H0 ;  /* 0x20000028ff097230 */ /* 0x001fc60000004100 */
[----:B------:R-:W-:Y:S01]  /*22f0*/  FFMA.FTZ R62, R64, R11, R62 ;  /* 0x0000000b403e7223 */ /* 0x000fe2000001003e */
[----:B--2---:R-:W-:Y:S01]  /*2300*/  HADD2.F32 R68, -RZ, R51.H0_H0 ;  /* 0x20000033ff447230 */ /* 0x004fe20000004100 */
[----:B------:R-:W0:Y:S01]  /*2310*/  I2F.F16 R60, R60 ;  /* 0x0000003c003c7306 */ /* 0x000e220000200c00 */
[----:B------:R-:W-:-:S03]  /*2320*/  HADD2.F32 R37, -RZ, R37.H1_H1 ;  /* 0x30000025ff257230 */ /* 0x000fc60000004100 */
[----:B------:R-:W-:Y:S01]  /*2330*/  FFMA.FTZ R65, R68, R9, R62 ;  /* 0x0000000944417223 */ /* 0x000fe2000001003e */
[----:B------:R-:W-:-:S03]  /*2340*/  LEA.HI R62, R4, -R27, RZ, 0x8 ;  /* 0x8000001b043e7211 */ /* 0x000fc600078f40ff */
[----:B------:R-:W1:Y:S01]  /*2350*/  I2F.F16 R61, R61 ;  /* 0x0000003d003d7306 */ /* 0x000e620000200c00 */
[C---:B------:R-:W-:Y:S01]  /*2360*/  FFMA.FTZ R66, R64.reuse, R37, R50 ;  /* 0x0000002540427223 */ /* 0x040fe20000010032 */
[----:B------:R-:W-:Y:S02]  /*2370*/  HADD2.F32 R50, -RZ, R38.H0_H0 ;  /* 0x20000026ff327230 */ /* 0x000fe40000004100 */
[----:B------:R-:W-:Y:S01]  /*2380*/  FFMA.FTZ R53, R64, R36, R53 ;  /* 0x0000002440357223 */ /* 0x000fe20000010035 */
[----:B------:R-:W-:-:S03]  /*2390*/  HADD2.F32 R51, -RZ, R42.H0_H0 ;  /* 0x2000002aff337230 */ /* 0x000fc60000004100 */
[----:B------:R-:W2:Y:S01]  /*23a0*/  I2F.F16 R62, R62 ;  /* 0x0000003e003e7306 */ /* 0x000ea20000200c00 */
[C---:B------:R-:W-:Y:S01]  /*23b0*/  FFMA.FTZ R64, R68.reuse, R50, R53 ;  /* 0x0000003244407223 */ /* 0x040fe20000010035 */
[----:B0-----:R-:W-:Y:S02]  /*23c0*/  HADD2.F32 R69, -RZ, R60.H0_H0 ;  /* 0x2000003cff457230 */ /* 0x001fe40000004100 */
[----:B------:R-:W-:Y:S02]  /*23d0*/  HADD2.F32 R53, -RZ, R38.H1_H1 ;  /* 0x30000026ff357230 */ /* 0x000fe40000004100 */
[----:B------:R-:W-:Y:S02]  /*23e0*/  HADD2.F32 R60, -RZ, R40.H1_H1 ;  /* 0x30000028ff3c7230 */ /* 0x000fe40000004100 */
[----:B------:R-:W-:Y:S01]  /*23f0*/  FFMA.FTZ R63, R68, R51, R66 ;  /* 0x00000033443f7223 */ /* 0x000fe20000010042 */
[----:B------:R-:W-:Y:S02]  /*2400*/  HADD2.F32 R42, -RZ, R42.H1_H1 ;  /* 0x3000002aff2a7230 */ /* 0x000fe40000004100 */
[----:B------:R-:W-:Y:S01]  /*2410*/  FFMA.FTZ R67, R69, R53, R64 ;  /* 0x0000003545437223 */ /* 0x000fe20000010040 */
[----:B-1----:R-:W-:-:S02]  /*2420*/  HADD2.F32 R68, -RZ, R61.H0_H0 ;  /* 0x2000003dff447230 */ /* 0x002fc40000004100 */
[C---:B------:R-:W-:Y:S01]  /*2430*/  FFMA.FTZ R65, R69.reuse, R60, R65 ;  /* 0x0000003c45417223 */ /* 0x040fe20000010041 */
[----:B------:R-:W-:Y:S02]  /*2440*/  HADD2.F32 R4, -RZ, R39.H0_H0 ;  /* 0x20000027ff047230 */ /* 0x000fe40000004100 */
[----:B------:R-:W-:Y:S02]  /*2450*/  HADD2.F32 R40, -RZ, R41.H0_H0 ;  /* 0x20000029ff287230 */ /* 0x000fe40000004100 */
[----:B------:R-:W-:Y:S01]  /*2460*/  FFMA.FTZ R63, R69, R42, R63 ;  /* 0x0000002a453f7223 */ /* 0x000fe2000001003f */
[----:B------:R-:W-:Y:S02]  /*2470*/  HADD2.F32 R38, -RZ, R43.H0_H0 ;  /* 0x2000002bff267230 */ /* 0x000fe40000004100 */
[C---:B------:R-:W-:Y:S01]  /*2480*/  FFMA.FTZ R64, R68.reuse, R4, R67 ;  /* 0x0000000444407223 */ /* 0x040fe20000010043 */
[----:B------:R-:W-:Y:S02]  /*2490*/  HADD2.F32 R39, -RZ, R39.H1_H1 ;  /* 0x30000027ff277230 */ /* 0x000fe40000004100 */
[----:B------:R-:W-:Y:S01]  /*24a0*/  FFMA.FTZ R66, R68, R40, R65 ;  /* 0x0000002844427223 */ /* 0x000fe20000010041 */
[----:B--2---:R-:W-:-:S02]  /*24b0*/  HADD2.F32 R61, -RZ, R62.H0_H0 ;  /* 0x2000003eff3d7230 */ /* 0x004fc40000004100 */
[----:B------:R-:W-:Y:S01]  /*24c0*/  FFMA.FTZ R68, R68, R38, R63 ;  /* 0x0000002644447223 */ /* 0x000fe2000001003f */
[----:B------:R-:W-:Y:S02]  /*24d0*/  HADD2.F32 R41, -RZ, R41.H1_H1 ;  /* 0x30000029ff297230 */ /* 0x000fe40000004100 */
[----:B------:R-:W-:Y:S02]  /*24e0*/  HADD2.F32 R43, -RZ, R43.H1_H1 ;  /* 0x3000002bff2b7230 */ /* 0x000fe40000004100 */
[C---:B------:R-:W-:Y:S01]  /*24f0*/  FFMA.FTZ R64, R61.reuse, R39, R64 ;  /* 0x000000273d407223 */ /* 0x040fe20000010040 */
[C---:B------:R-:W-:Y:S02]  /*2500*/  FFMA.FTZ R66, R61.reuse, R41, R66 ;  /* 0x000000293d427223 */ /* 0x040fe40000010042 */
[----:B------:R-:W-:Y:S01]  /*2510*/  FFMA.FTZ R68, R61, R43, R68 ;  /* 0x0000002b3d447223 */ /* 0x000fe20000010044 */
[----:B------:R-:W-:-:S04]  /*2520*/  LOP3.LUT R61, R13, 0xff, RZ, 0xc0, !PT ;  /* 0x000000ff0d3d7812 */ /* 0x000fc800078ec0ff */
[C---:B------:R-:W-:Y:S02]  /*2530*/  IADD3 R69, PT, PT, -R30.reuse, R61, RZ ;  /* 0x0000003d1e457210 */ /* 0x040fe40007ffe1ff */
[--C-:B------:R-:W-:Y:S01]  /*2540*/  SHF.R.U32.HI R61, RZ, 0x8, R13.reuse ;  /* 0x00000008ff3d7819 */ /* 0x100fe2000001160d */
[----:B------:R-:W-:Y:S01]  /*2550*/  FMUL.FTZ R63, R31, R64 ;  /* 0x000000401f3f7220 */ /* 0x000fe20000410000 */
[----:B------:R-:W-:Y:S02]  /*2560*/  SHF.R.U32.HI R64, RZ, 0x10, R13 ;  /* 0x00000010ff407819 */ /* 0x000fe4000001160d */
[----:B------:R-:W-:Y:S02]  /*2570*/  LOP3.LUT R61, R61, 0xff, RZ, 0xc0, !PT ;  /* 0x000000ff3d3d7812 */ /* 0x000fe400078ec0ff */
[----:B------:R-:W-:Y:S02]  /*2580*/  SHF.R.U32.HI R65, RZ, 0x8, R5 ;  /* 0x00000008ff417819 */ /* 0x000fe40000011605 */
[----:B------:R-:W-:-:S02]  /*2590*/  IADD3 R70, PT, PT, -R30, R61, RZ ;  /* 0x0000003d1e467210 */ /* 0x000fc40007ffe1ff */
[----:B------:R-:W-:Y:S02]  /*25a0*/  LOP3.LUT R61, R64, 0xff, RZ, 0xc0, !PT ;  /* 0x000000ff403d7812 */ /* 0x000fe400078ec0ff */
[----:B------:R-:W-:Y:S01]  /*25b0*/  LOP3.LUT R65, R65, 0xff, RZ, 0xc0, !PT ;  /* 0x000000ff41417812 */ /* 0x000fe200078ec0ff */
[----:B------:R-:W0:Y:S01]  /*25c0*/  I2F.F16 R69, R69 ;  /* 0x0000004500457306 */ /* 0x000e220000200c00 */
[C---:B------:R-:W-:Y:S01]  /*25d0*/  IADD3 R67, PT, PT, -R30.reuse, R61, RZ ;  /* 0x0000003d1e437210 */ /* 0x040fe20007ffe1ff */
[----:B------:R-:W-:Y:S01]  /*25e0*/  FMUL.FTZ R61, R31, R68 ;  /* 0x000000441f3d7220 */ /* 0x000fe20000410000 */
[----:B------:R-:W-:Y:S02]  /*25f0*/  LEA.HI R68, R13, -R30, RZ, 0x8 ;  /* 0x8000001e0d447211 */ /* 0x000fe400078f40ff */
[----:B------:R-:W-:Y:S02]  /*2600*/  LOP3.LUT R13, R5, 0xff, RZ, 0xc0, !PT ;  /* 0x000000ff050d7812 */ /* 0x000fe400078ec0ff */
[C---:B------:R-:W-:Y:S01]  /*2610*/  IADD3 R65, PT, PT, -R30.reuse, R65, RZ ;  /* 0x000000411e417210 */ /* 0x040fe20007ffe1ff */
[----:B------:R-:W1:Y:S01]  /*2620*/  I2F.F16 R70, R70 ;  /* 0x0000004600467306 */ /* 0x000e620000200c00 */
[----:B------:R-:W-:-:S02]  /*2630*/  IADD3 R64, PT, PT, -R30, R13, RZ ;  /* 0x0000000d1e407210 */ /* 0x000fc40007ffe1ff */
[----:B------:R-:W-:-:S05]  /*2640*/  SHF.R.U32.HI R13, RZ, 0x10, R5 ;  /* 0x00000010ff0d7819 */ /* 0x000fca0000011605 */
[----:B------:R-:W2:Y:S01]  /*2650*/  I2F.F16 R67, R67 ;  /* 0x0000004300437306 */ /* 0x000ea20000200c00 */
[----:B------:R-:W-:-:S07]  /*2660*/  LOP3.LUT R13, R13, 0xff, RZ, 0xc0, !PT ;  /* 0x000000ff0d0d7812 */ /* 0x000fce00078ec0ff */
[----:B------:R-:W3:Y:S01]  /*2670*/  I2F.F16 R65, R65 ;  /* 0x0000004100417306 */ /* 0x000ee20000200c00 */
[----:B------:R-:W-:Y:S01]  /*2680*/  IADD3 R72, PT, PT, -R30, R13, RZ ;  /* 0x0000000d1e487210 */ /* 0x000fe20007ffe1ff */
[----:B0-----:R-:W-:-:S06]  /*2690*/  HADD2.F32 R69, -RZ, R69.H0_H0 ;  /* 0x20000045ff457230 */ /* 0x001fcc0000004100 */
[----:B------:R-:W0:Y:S01]  /*26a0*/  I2F.F16 R68, R68 ;  /* 0x0000004400447306 */ /* 0x000e220000200c00 */
[----:B-1----:R-:W-:Y:S01]  /*26b0*/  HADD2.F32 R70, -RZ, R70.H0_H0 ;  /* 0x20000046ff467230 */ /* 0x002fe20000004100 */
[----:B------:R-:W-:-:S06]  /*26c0*/  LEA.HI R71, R5, -R30, RZ, 0x8 ;  /* 0x8000001e05477211 */ /* 0x000fcc00078f40ff */
[----:B------:R-:W1:Y:S01]  /*26d0*/  I2F.F16 R64, R64 ;  /* 0x0000004000407306 */ /* 0x000e620000200c00 */
[----:B--2---:R-:W-:Y:S02]  /*26e0*/  HADD2.F32 R67, -RZ, R67.H0_H0 ;  /* 0x20000043ff437230 */ /* 0x004fe40000004100 */
[----:B---3--:R-:W-:-:S05]  /*26f0*/  HADD2.F32 R5, -RZ, R65.H0_H0 ;  /* 0x20000041ff057230 */ /* 0x008fca0000004100 */
[----:B------:R2:W3:Y:S01]  /*2700*/  I2F.F16 R13, R72 ;  /* 0x00000048000d7306 */ /* 0x0004e20000200c00 */
[----:B------:R-:W-:Y:S01]  /*2710*/  FMUL.FTZ R62, R31, R66 ;  /* 0x000000421f3e7220 */ /* 0x000fe20000410000 */
[----:B0-----:R-:W-:Y:S02]  /*2720*/  HADD2.F32 R68, -RZ, R68.H0_H0 ;  /* 0x20000044ff447230 */ /* 0x001fe40000004100 */
[----:B--2---:R-:W-:-:S04]  /*2730*/  FFMA.FTZ R72, R35, R69, RZ ;  /* 0x0000004523487223 */ /* 0x004fc800000100ff */
[----:B------:R-:W-:Y:S01]  /*2740*/  FFMA.FTZ R65, R55, R70, R72 ;  /* 0x0000004637417223 */ /* 0x000fe20000010048 */
[----:B------:R-:W0:Y:S03]  /*2750*/  I2F.F16 R66, R71 ;  /* 0x0000004700427306 */ /* 0x000e260000200c00 */
[----:B------:R-:W-:Y:S01]  /*2760*/  FFMA.FTZ R65, R54, R67, R65 ;  /* 0x0000004336417223 */ /* 0x000fe20000010041 */
[----:B-1----:R-:W-:-:S03]  /*2770*/  HADD2.F32 R64, -RZ, R64.H0_H0 ;  /* 0x20000040ff407230 */ /* 0x002fc60000004100 */
[----:B------:R-:W-:Y:S01]  /*2780*/  FFMA.FTZ R65, R36, R68, R65 ;  /* 0x0000004424417223 */ /* 0x000fe20000010041 */
[----:B---3--:R-:W-:-:S03]  /*2790*/  HADD2.F32 R13, -RZ, R13.H0_H0 ;  /* 0x2000000dff0d7230 */ /* 0x008fc60000004100 */
[----:B------:R-:W-:-:S04]  /*27a0*/  FFMA.FTZ R72, R50, R64, R65 ;  /* 0x0000004032487223 */ /* 0x000fc80000010041 */
[----:B------:R-:W-:Y:S01]  /*27b0*/  FFMA.FTZ R65, R53, R5, R72 ;  /* 0x0000000535417223 */ /* 0x000fe20000010048 */
[----:B0-----:R-:W-:-:S03]  /*27c0*/  HADD2.F32 R66, -RZ, R66.H0_H0 ;  /* 0x20000042ff427230 */ /* 0x001fc60000004100 */
[----:B------:R-:W-:-:S04]  /*27d0*/  FFMA.FTZ R72, R4, R13, R65 ;  /* 0x0000000d04487223 */ /* 0x000fc80000010041 */
[----:B------:R-:W-:-:S04]  /*27e0*/  FFMA.FTZ R65, R39, R66, R72 ;  /* 0x0000004227417223 */ /* 0x000fc80000010048 */
[----:B------:R-:W-:Y:S01]  /*27f0*/  FMUL.FTZ R65, R32, R65 ;  /* 0x0000004120417220 */ /* 0x000fe20000410000 */
[----:B------:R-:W-:-:S04]  /*2800*/  F2FP.F16.F32.PACK_AB R63, RZ, R63 ;  /* 0x0000003fff3f723e */ /* 0x000fc800000000ff */
[----:B------:R-:W-:-:S04]  /*2810*/  F2FP.F16.F32.PACK_AB R65, RZ, R65 ;  /* 0x00000041ff41723e */ /* 0x000fc800000000ff */
[----:B------:R-:W-:-:S05]  /*2820*/  PRMT R63, R63, 0x5410, R65 ;  /* 0x000054103f3f7816 */ /* 0x000fca0000000041 */
[----:B------:R-:W-:Y:S02]  /*2830*/  HFMA2 R49, R63, 1, 1, R49 ;  /* 0x3c003c003f317831 */ /* 0x000fe40000000031 */
[----:B------:R-:W-:-:S04]  /*2840*/  FFMA.FTZ R63, R69, R8, RZ ;  /* 0x00000008453f7223 */ /* 0x000fc800000100ff */
[----:B------:R-:W-:-:S04]  /*2850*/  FFMA.FTZ R72, R70, R56, R63 ;  /* 0x0000003846487223 */ /* 0x000fc8000001003f */
[----:B------:R-:W-:Y:S01]  /*2860*/  FFMA.FTZ R63, R67, R12, R72 ;  /* 0x0000000c433f7223 */ /* 0x000fe20000010048 */
[----:B------:R-:W-:-:S03]  /*2870*/  FFMA.FTZ R69, R69, R10, RZ ;  /* 0x0000000a45457223 */ /* 0x000fc600000100ff */
        /* <DEDUP_REMOVED lines=10> */
[----:B------:R-:W-:Y:S01]  /*2920*/  FMUL.FTZ R63, R32, R63 ;  /* 0x0000003f203f7220 */ /* 0x000fe20000410000 */
[----:B------:R-:W-:Y:S01]  /*2930*/  F2FP.F16.F32.PACK_AB R62, RZ, R62 ;  /* 0x0000003eff3e723e */ /* 0x000fe200000000ff */
[----:B------:R-:W-:Y:S01]  /*2940*/  FFMA.FTZ R13, R13, R38, R64 ;  /* 0x000000260d0d7223 */ /* 0x000fe20000010040 */
[----:B------:R-:W-:Y:S02]  /*2950*/  LOP3.LUT R5, R15, 0xff, RZ, 0xc0, !PT ;  /* 0x000000ff0f057812 */ /* 0x000fe400078ec0ff */
[----:B------:R-:W-:-:S04]  /*2960*/  F2FP.F16.F32.PACK_AB R63, RZ, R63 ;  /* 0x0000003fff3f723e */ /* 0x000fc800000000ff */
[----:B------:R-:W-:Y:S01]  /*2970*/  PRMT R62, R62, 0x5410, R63 ;  /* 0x000054103e3e7816 */ /* 0x000fe2000000003f */
[----:B------:R-:W-:Y:S01]  /*2980*/  FFMA.FTZ R63, R66, R43, R13 ;  /* 0x0000002b423f7223 */ /* 0x000fe2000001000d */
[----:B------:R-:W-:Y:S02]  /*2990*/  IADD3 R13, PT, PT, -R28, R5, RZ ;  /* 0x000000051c0d7210 */ /* 0x000fe40007ffe1ff */
[----:B------:R-:W-:Y:S01]  /*29a0*/  SHF.R.U32.HI R5, RZ, 0x8, R15 ;  /* 0x00000008ff057819 */ /* 0x000fe2000001160f */
[----:B------:R-:W-:Y:S02]  /*29b0*/  HADD2 R48, R62, R48 ;  /* 0x000000303e307230 */ /* 0x000fe40000000000 */
[----:B------:R-:W-:Y:S01]  /*29c0*/  FMUL.FTZ R62, R32, R63 ;  /* 0x0000003f203e7220 */ /* 0x000fe20000410000 */
[----:B------:R-:W-:-:S04]  /*29d0*/  LOP3.LUT R63, R5, 0xff, RZ, 0xc0, !PT ;  /* 0x000000ff053f7812 */ /* 0x000fc800078ec0ff */
[----:B------:R-:W-:Y:S02]  /*29e0*/  IADD3 R68, PT, PT, -R28, R63, RZ ;  /* 0x0000003f1c447210 */ /* 0x000fe40007ffe1ff */
[----:B------:R-:W-:Y:S02]  /*29f0*/  SHF.R.U32.HI R63, RZ, 0x8, R14 ;  /* 0x00000008ff3f7819 */ /* 0x000fe4000001160e */
[----:B------:R-:W-:Y:S02]  /*2a00*/  F2FP.F16.F32.PACK_AB R5, RZ, R62 ;  /* 0x0000003eff05723e */ /* 0x000fe400000000ff */
[----:B------:R-:W-:Y:S02]  /*2a10*/  LOP3.LUT R62, R14, 0xff, RZ, 0xc0, !PT ;  /* 0x000000ff0e3e7812 */ /* 0x000fe400078ec0ff */
[----:B------:R-:W-:Y:S02]  /*2a20*/  LOP3.LUT R64, R63, 0xff, RZ, 0xc0, !PT ;  /* 0x000000ff3f407812 */ /* 0x000fe400078ec0ff */
[----:B------:R-:W-:-:S02]  /*2a30*/  SHF.R.U32.HI R63, RZ, 0x10, R15 ;  /* 0x00000010ff3f7819 */ /* 0x000fc4000001160f */
[----:B------:R-:W-:Y:S02]  /*2a40*/  IADD3 R62, PT, PT, -R29, R62, RZ ;  /* 0x0000003e1d3e7210 */ /* 0x000fe40007ffe1ff */
[----:B------:R-:W-:Y:S02]  /*2a50*/  LOP3.LUT R63, R63, 0xff, RZ, 0xc0, !PT ;  /* 0x000000ff3f3f7812 */ /* 0x000fe400078ec0ff */
[----:B------:R-:W0:Y:S01]  /*2a60*/  I2F.F16 R71, R62 ;  /* 0x0000003e00477306 */ /* 0x000e220000200c00 */
[----:B------:R-:W-:Y:S02]  /*2a70*/  IADD3 R64, PT, PT, -R29, R64, RZ ;  /* 0x000000401d407210 */ /* 0x000fe40007ffe1ff */
[----:B------:R-:W-:Y:S02]  /*2a80*/  IADD3 R65, PT, PT, -R28, R63, RZ ;  /* 0x0000003f1c417210 */ /* 0x000fe40007ffe1ff */
[----:B------:R-:W-:-:S03]  /*2a90*/  SHF.R.U32.HI R63, RZ, 0x10, R14 ;  /* 0x00000010ff3f7819 */ /* 0x000fc6000001160e */
[----:B------:R-:W1:Y:S01]  /*2aa0*/  I2F.F16 R13, R13 ;  /* 0x0000000d000d7306 */ /* 0x000e620000200c00 */
[----:B------:R-:W-:-:S07]  /*2ab0*/  LOP3.LUT R66, R63, 0xff, RZ, 0xc0, !PT ;  /* 0x000000ff3f427812 */ /* 0x000fce00078ec0ff */
[----:B------:R-:W2:Y:S01]  /*2ac0*/  I2F.F16 R70, R64 ;  /* 0x0000004000467306 */ /* 0x000ea20000200c00 */
[----:B------:R-:W-:-:S07]  /*2ad0*/  IADD3 R66, PT, PT, -R29, R66, RZ ;  /* 0x000000421d427210 */ /* 0x000fce0007ffe1ff */
[----:B------:R-:W3:Y:S01]  /*2ae0*/  I2F.F16 R68, R68 ;  /* 0x0000004400447306 */ /* 0x000ee20000200c00 */
[----:B------:R-:W-:Y:S01]  /*2af0*/  F2FP.F16.F32.PACK_AB R61, RZ, R61 ;  /* 0x0000003dff3d723e */ /* 0x000fe200000000ff */
[----:B0-----:R-:W-:-:S06]  /*2b00*/  HADD2.F32 R71, -RZ, R71.H0_H0 ;  /* 0x20000047ff477230 */ /* 0x001fcc0000004100 */
[----:B------:R-:W0:Y:S01]  /*2b10*/  I2F.F16 R65, R65 ;  /* 0x0000004100417306 */ /* 0x000e220000200c00 */
[----:B-1----:R-:W-:Y:S01]  /*2b20*/  HADD2.F32 R13, -RZ, R13.H0_H0 ;  /* 0x2000000dff0d7230 */ /* 0x002fe20000004100 */
[----:B------:R-:W-:Y:S01]  /*2b30*/  PRMT R61, R61, 0x5410, R5 ;  /* 0x000054103d3d7816 */ /* 0x000fe20000000005 */
[----:B--2---:R-:W-:-:S05]  /*2b40*/  HADD2.F32 R70, -RZ, R70.H0_H0 ;  /* 0x20000046ff467230 */ /* 0x004fca0000004100 */
[----:B------:R-:W1:Y:S01]  /*2b50*/  I2F.F16 R69, R66 ;  /* 0x0000004200457306 */ /* 0x000e620000200c00 */
[-C--:B------:R-:W-:Y:S01]  /*2b60*/  FFMA.FTZ R5, R71, R8.reuse, RZ ;  /* 0x0000000847057223 */ /* 0x080fe200000100ff */
[----:B---3--:R-:W-:Y:S02]  /*2b70*/  HADD2.F32 R68, -RZ, R68.H0_H0 ;  /* 0x20000044ff447230 */ /* 0x008fe40000004100 */
[----:B------:R-:W-:Y:S01]  /*2b80*/  FFMA.FTZ R63, R13, R8, RZ ;  /* 0x000000080d3f7223 */ /* 0x000fe200000100ff */
[-C--:B------:R-:W-:Y:S01]  /*2b90*/  FFMA.FTZ R62, R70, R56.reuse, R5 ;  /* 0x00000038463e7223 */ /* 0x080fe20000010005 */
[----:B------:R-:W-:Y:S01]  /*2ba0*/  LOP3.LUT R5, R7, 0xff, RZ, 0xc0, !PT ;  /* 0x000000ff07057812 */ /* 0x000fe200078ec0ff */
[----:B0-----:R-:W-:Y:S02]  /*2bb0*/  HADD2.F32 R65, -RZ, R65.H0_H0 ;  /* 0x20000041ff417230 */ /* 0x001fe40000004100 */
[----:B------:R-:W-:Y:S02]  /*2bc0*/  HFMA2 R47, R61, 1, 1, R47 ;  /* 0x3c003c003d2f7831 */ /* 0x000fe4000000002f */
[----:B------:R-:W-:Y:S01]  /*2bd0*/  FFMA.FTZ R8, R68, R56, R63 ;  /* 0x0000003844087223 */ /* 0x000fe2000001003f */
[----:B------:R-:W-:-:S02]  /*2be0*/  LEA.HI R61, R15, -R28, RZ, 0x8 ;  /* 0x8000001c0f3d7211 */ /* 0x000fc400078f40ff */
[----:B------:R-:W-:Y:S01]  /*2bf0*/  IADD3 R64, PT, PT, -R28, R5, RZ ;  /* 0x000000051c407210 */ /* 0x000fe20007ffe1ff */
[-C--:B------:R-:W-:Y:S01]  /*2c00*/  FFMA.FTZ R5, R65, R12.reuse, R8 ;  /* 0x0000000c41057223 */ /* 0x080fe20000010008 */
[----:B-1----:R-:W-:Y:S01]  /*2c10*/  HADD2.F32 R69, -RZ, R69.H0_H0 ;  /* 0x20000045ff457230 */ /* 0x002fe20000004100 */
[----:B------:R0:W1:Y:S01]  /*2c20*/  I2F.F16 R56, R61 ;  /* 0x0000003d00387306 */ /* 0x0000620000200c00 */
[----:B------:R-:W-:Y:S02]  /*2c30*/  LEA.HI R14, R14, -R29, RZ, 0x8 ;  /* 0x8000001d0e0e7211 */ /* 0x000fe400078f40ff */
[----:B------:R-:W-:Y:S01]  /*2c40*/  LOP3.LUT R8, R6, 0xff, RZ, 0xc0, !PT ;  /* 0x000000ff06087812 */ /* 0x000fe200078ec0ff */
[----:B------:R-:W-:-:S04]  /*2c50*/  FFMA.FTZ R15, R69, R12, R62 ;  /* 0x0000000c450f7223 */ /* 0x000fc8000001003e */
[----:B------:R-:W2:Y:S01]  /*2c60*/  I2F.F16 R64, R64 ;  /* 0x0000004000407306 */ /* 0x000ea20000200c00 */
[----:B0-----:R-:W-:-:S07]  /*2c70*/  IADD3 R61, PT, PT, -R29, R8, RZ ;  /* 0x000000081d3d7210 */ /* 0x001fce0007ffe1ff */
[----:B------:R-:W0:Y:S01]  /*2c80*/  I2F.F16 R62, R14 ;  /* 0x0000000e003e7306 */ /* 0x000e220000200c00 */
[----:B-1----:R-:W-:-:S07]  /*2c90*/  HADD2.F32 R56, -RZ, R56.H0_H0 ;  /* 0x20000038ff387230 */ /* 0x002fce0000004100 */
[----:B------:R-:W1:Y:S01]  /*2ca0*/  I2F.F16 R66, R61 ;  /* 0x0000003d00427306 */ /* 0x000e620000200c00 */
[----:B--2---:R-:W-:Y:S02]  /*2cb0*/  HADD2.F32 R64, -RZ, R64.H0_H0 ;  /* 0x20000040ff407230 */ /* 0x004fe40000004100 */
[----:B------:R-:W-:Y:S01]  /*2cc0*/  FFMA.FTZ R5, R56, R11, R5 ;  /* 0x0000000b38057223 */ /* 0x000fe20000010005 */
[----:B0-----:R-:W-:-:S03]  /*2cd0*/  HADD2.F32 R62, -RZ, R62.H0_H0 ;  /* 0x2000003eff3e7230 */ /* 0x001fc60000004100 */
[----:B------:R-:W-:Y:S01]  /*2ce0*/  FFMA.FTZ R12, R64, R9, R5 ;  /* 0x00000009400c7223 */ /* 0x000fe20000010005 */
[----:B------:R-:W-:Y:S01]  /*2cf0*/  SHF.R.U32.HI R5, RZ, 0x8, R7 ;  /* 0x00000008ff057819 */ /* 0x000fe20000011607 */
[----:B------:R-:W-:Y:S01]  /*2d00*/  FFMA.FTZ R15, R62, R11, R15 ;  /* 0x0000000b3e0f7223 */ /* 0x000fe2000001000f */
[----:B-1----:R-:W-:-:S05]  /*2d10*/  HADD2.F32 R66, -RZ, R66.H0_H0 ;  /* 0x20000042ff427230 */ /* 0x002fca0000004100 */
[----:B------:R-:W-:Y:S01]  /*2d20*/  FFMA.FTZ R8, R66, R9, R15 ;  /* 0x0000000942087223 */ /* 0x000fe2000001000f */
[----:B------:R-:W-:Y:S02]  /*2d30*/  LOP3.LUT R9, R5, 0xff, RZ, 0xc0, !PT ;  /* 0x000000ff05097812 */ /* 0x000fe400078ec0ff */
[----:B------:R-:W-:-:S04]  /*2d40*/  SHF.R.U32.HI R5, RZ, 0x8, R6 ;  /* 0x00000008ff057819 */ /* 0x000fc80000011606 */
[----:B------:R-:W-:-:S04]  /*2d50*/  LOP3.LUT R14, R5, 0xff, RZ, 0xc0, !PT ;  /* 0x000000ff050e7812 */ /* 0x000fc800078ec0ff */
[----:B------:R-:W-:Y:S02]  /*2d60*/  IADD3 R14, PT, PT, -R29, R14, RZ ;  /* 0x0000000e1d0e7210 */ /* 0x000fe40007ffe1ff */
[----:B------:R-:W-:-:S04]  /*2d70*/  IADD3 R11, PT, PT, -R28, R9, RZ ;  /* 0x000000091c0b7210 */ /* 0x000fc80007ffe1ff */
[----:B------:R-:W0:Y:S08]  /*2d80*/  I2F.F16 R14, R14 ;  /* 0x0000000e000e7306 */ /* 0x000e300000200c00 */
[----:B------:R-:W1:Y:S01]  /*2d90*/  I2F.F16 R5, R11 ;  /* 0x0000000b00057306 */ /* 0x000e620000200c00 */
[----:B0-----:R-:W-:Y:S02]  /*2da0*/  HADD2.F32 R67, -RZ, R14.H0_H0 ;  /* 0x2000000eff437230 */ /* 0x001fe40000004100 */
[----:B------:R-:W-:-:S04]  /*2db0*/  IMAD.WIDE R72, R17, 0x4, R58 ;  /* 0x0000000411487825 */ /* 0x000fc800078e023a */
[----:B------:R-:W-:Y:S01]  /*2dc0*/  FFMA.FTZ R63, R67, R60, R8 ;  /* 0x0000003c433f7223 */ /* 0x000fe20000010008 */
[----:B------:R-:W-:Y:S01]  /*2dd0*/  FFMA.FTZ R8, R35, R13, RZ ;  /* 0x0000000d23087223 */ /* 0x000fe200000100ff */
[----:B------:R-:W-:Y:S01]  /*2de0*/  FFMA.FTZ R13, R13, R10, RZ ;  /* 0x0000000a0d0d7223 */ /* 0x000fe200000100ff */
[----:B-1----:R-:W-:Y:S02]  /*2df0*/  HADD2.F32 R5, -RZ, R5.H0_H0 ;  /* 0x20000005ff057230 */ /* 0x002fe40000004100 */
[----:B------:R-:W-:Y:S01]  /*2e00*/  FFMA.FTZ R9, R55, R68, R8 ;  /* 0x0000004437097223 */ /* 0x000fe20000010008 */
[----:B------:R-:W-:Y:S02]  /*2e10*/  FFMA.FTZ R68, R68, R57, R13 ;  /* 0x0000003944447223 */ /* 0x000fe4000001000d */
[----:B------:R-:W-:Y:S02]  /*2e20*/  FFMA.FTZ R61, R5, R60, R12 ;  /* 0x0000003c053d7223 */ /* 0x000fe4000001000c */
[----:B------:R-:W2:Y:S01]  /*2e30*/  LDG.E.128.CONSTANT R12, desc[UR8][R72.64] ;  /* 0x00000008480c7981 */ /* 0x000ea2000c1e9d00 */
[----:B------:R-:W-:Y:S01]  /*2e40*/  FFMA.FTZ R35, R35, R71, RZ ;  /* 0x0000004723237223 */ /* 0x000fe200000100ff */
[----:B------:R-:W-:-:S04]  /*2e50*/  IMAD.WIDE R58, R17, 0x4, R72 ;  /* 0x00000004113a7825 */ /* 0x000fc800078e0248 */
[----:B------:R-:W-:Y:S01]  /*2e60*/  FFMA.FTZ R8, R55, R70, R35 ;  /* 0x0000004637087223 */ /* 0x000fe20000010023 */
[----:B------:R-:W-:Y:S01]  /*2e70*/  FFMA.FTZ R71, R71, R10, RZ ;  /* 0x0000000a47477223 */ /* 0x000fe200000100ff */
[C---:B------:R-:W-:Y:S02]  /*2e80*/  FFMA.FTZ R35, R54.reuse, R65, R9 ;  /* 0x0000004136237223 */ /* 0x040fe40000010009 */
[----:B------:R-:W-:Y:S02]  /*2e90*/  FFMA.FTZ R55, R54, R69, R8 ;  /* 0x0000004536377223 */ /* 0x000fe40000010008 */
[----:B------:R-:W3:Y:S01]  /*2ea0*/  LDG.E.128.CONSTANT R8, desc[UR8][R58.64] ;  /* 0x000000083a087981 */ /* 0x000ee2000c1e9d00 */
[----:B------:R-:W-:Y:S01]  /*2eb0*/  FFMA.FTZ R70, R70, R57, R71 ;  /* 0x0000003946467223 */ /* 0x000fe20000010047 */
[----:B------:R-:W-:-:S03]  /*2ec0*/  FFMA.FTZ R65, R65, R52, R68 ;  /* 0x0000003441417223 */ /* 0x000fc60000010044 */
[----:B------:R-:W-:Y:S01]  /*2ed0*/  FFMA.FTZ R69, R69, R52, R70 ;  /* 0x0000003445457223 */ /* 0x000fe20000010046 */
[----:B------:R-:W-:-:S04]  /*2ee0*/  SHF.R.U32.HI R52, RZ, 0x10, R7 ;  /* 0x00000010ff347819 */ /* 0x000fc80000011607 */
[----:B------:R-:W-:Y:S02]  /*2ef0*/  LOP3.LUT R57, R52, 0xff, RZ, 0xc0, !PT ;  /* 0x000000ff34397812 */ /* 0x000fe400078ec0ff */
[----:B------:R-:W-:-:S04]  /*2f00*/  SHF.R.U32.HI R52, RZ, 0x10, R6 ;  /* 0x00000010ff347819 */ /* 0x000fc80000011606 */
[----:B------:R-:W-:Y:S02]  /*2f10*/  LOP3.LUT R54, R52, 0xff, RZ, 0xc0, !PT ;  /* 0x000000ff34367812 */ /* 0x000fe400078ec0ff */
[----:B------:R-:W-:Y:S02]  /*2f20*/  LEA.HI R60, R7, -R28, RZ, 0x8 ;  /* 0x8000001c073c7211 */ /* 0x000fe400078f40ff */
[----:B------:R-:W-:Y:S02]  /*2f30*/  IADD3 R7, PT, PT, -R29, R54, RZ ;  /* 0x000000361d077210 */ /* 0x000fe40007ffe1ff */
[----:B------:R-:W-:Y:S02]  /*2f40*/  LEA.HI R6, R6, -R29, RZ, 0x8 ;  /* 0x8000001d06067211 */ /* 0x000fe400078f40ff */
[----:B------:R-:W-:Y:S02]  /*2f50*/  IADD3 R57, PT, PT, -R28, R57, RZ ;  /* 0x000000391c397210 */ /* 0x000fe40007ffe1ff */
[----:B------:R-:W0:Y:S01]  /*2f60*/  I2F.F16 R7, R7 ;  /* 0x0000000700077306 */ /* 0x000e220000200c00 */
[C---:B------:R-:W-:Y:S01]  /*2f70*/  FFMA.FTZ R35, R36.reuse, R56, R35 ;  /* 0x0000003824237223 */ /* 0x040fe20000010023 */
[----:B------:R-:W-:-:S06]  /*2f80*/  FFMA.FTZ R55, R36, R62, R55 ;  /* 0x0000003e24377223 */ /* 0x000fcc0000010037 */
[----:B------:R-:W1:Y:S01]  /*2f90*/  I2F.F16 R6, R6 ;  /* 0x0000000600067306 */ /* 0x000e620000200c00 */
[----:B------:R-:W-:-:S07]  /*2fa0*/  FFMA.FTZ R54, R50, R64, R35 ;  /* 0x0000004032367223 */ /* 0x000fce0000010023 */
[----:B------:R-:W4:Y:S01]  /*2fb0*/  I2F.F16 R36, R57 ;  /* 0x0000003900247306 */ /* 0x000f220000200c00 */
[----:B------:R-:W-:Y:S01]  /*2fc0*/  FFMA.FTZ R50, R50, R66, R55 ;  /* 0x0000004232327223 */ /* 0x000fe20000010037 */
[-C--:B------:R-:W-:Y:S01]  /*2fd0*/  FFMA.FTZ R65, R56, R37.reuse, R65 ;  /* 0x0000002538417223 */ /* 0x080fe20000010041 */
[----:B------:R-:W-:-:S05]  /*2fe0*/  FFMA.FTZ R69, R62, R37, R69 ;  /* 0x000000253e457223 */ /* 0x000fca0000010045 */
[----:B------:R-:W4:Y:S01]  /*2ff0*/  I2F.F16 R52, R60 ;  /* 0x0000003c00347306 */ /* 0x000f220000200c00 */
[C---:B------:R-:W-:Y:S01]  /*3000*/  FFMA.FTZ R37, R53.reuse, R5, R54 ;  /* 0x0000000535257223 */ /* 0x040fe20000010036 */
[----:B0-----:R-:W-:Y:S02]  /*3010*/  HADD2.F32 R35, -RZ, R7.H0_H0 ;  /* 0x20000007ff237230 */ /* 0x001fe40000004100 */
[----:B------:R-:W-:Y:S01]  /*3020*/  FFMA.FTZ R54, R53, R67, R50 ;  /* 0x0000004335367223 */ /* 0x000fe20000010032 */
[----:B-1----:R-:W-:Y:S02]  /*3030*/  HADD2.F32 R50, -RZ, R6.H0_H0 ;  /* 0x20000006ff327230 */ /* 0x002fe40000004100 */
[----:B------:R-:W-:Y:S01]  /*3040*/  FFMA.FTZ R64, R64, R51, R65 ;  /* 0x0000003340407223 */ /* 0x000fe20000010041 */
[----:B----4-:R-:W-:Y:S02]  /*3050*/  HADD2.F32 R36, -RZ, R36.H0_H0 ;  /* 0x20000024ff247230 */ /* 0x010fe40000004100 */
[----:B------:R-:W-:-:S04]  /*3060*/  FFMA.FTZ R7, R4, R35, R54 ;  /* 0x0000002304077223 */ /* 0x000fc80000010036 */
[----:B------:R-:W-:Y:S01]  /*3070*/  FFMA.FTZ R54, R39, R50, R7 ;  /* 0x0000003227367223 */ /* 0x000fe20000010007 */
[----:B------:R-:W-:Y:S01]  /*3080*/  FFMA.FTZ R6, R4, R36, R37 ;  /* 0x0000002404067223 */ /* 0x000fe20000010025 */
[----:B------:R-:W-:Y:S01]  /*3090*/  FFMA.FTZ R7, R5, R42, R64 ;  /* 0x0000002a05077223 */ /* 0x000fe20000010040 */
[----:B------:R-:W-:Y:S02]  /*30a0*/  HADD2.F32 R52, -RZ, R52.H0_H0 ;  /* 0x20000034ff347230 */ /* 0x000fe40000004100 */
[----:B------:R-:W-:Y:S01]  /*30b0*/  FFMA.FTZ R66, R66, R51, R69 ;  /* 0x0000003342427223 */ /* 0x000fe20000010045 */
[CC--:B------:R-:W-:Y:S01]  /*30c0*/  FFMA.FTZ R61, R36.reuse, R40.reuse, R61 ;  /* 0x00000028243d7223 */ /* 0x0c0fe2000001003d */
[----:B------:R-:W-:Y:S01]  /*30d0*/  FFMA.FTZ R63, R35, R40, R63 ;  /* 0x00000028233f7223 */ /* 0x000fe2000001003f */
[----:B------:R-:W0:Y:S01]  /*30e0*/  LDS.64 R4, [UR4+0x20] ;  /* 0x00002004ff047984 */ /* 0x000e220008000a00 */
[----:B------:R-:W-:Y:S01]  /*30f0*/  FFMA.FTZ R51, R39, R52, R6 ;  /* 0x0000003427337223 */ /* 0x000fe20000010006 */
[----:B------:R-:W-:-:S02]  /*3100*/  FFMA.FTZ R40, R36, R38, R7 ;  /* 0x0000002624287223 */ /* 0x000fc40000010007 */
[----:B------:R-:W1:Y:S04]  /*3110*/  LDS.64 R6, [UR4+0x120] ;  /* 0x00012004ff067984 */ /* 0x000e680008000a00 */
[----:B------:R-:W4:Y:S01]  /*3120*/  LDS.64 R36, [UR4+0x220] ;  /* 0x00022004ff247984 */ /* 0x000f220008000a00 */
[----:B------:R-:W-:Y:S01]  /*3130*/  FFMA.FTZ R66, R67, R42, R66 ;  /* 0x0000002a43427223 */ /* 0x000fe20000010042 */
[----:B------:R-:W-:Y:S01]  /*3140*/  FMUL.FTZ R51, R34, R51 ;  /* 0x0000003322337220 */ /* 0x000fe20000410000 */
[----:B------:R-:W-:Y:S02]  /*3150*/  FMUL.FTZ R54, R33, R54 ;  /* 0x0000003621367220 */ /* 0x000fe40000410000 */
[----:B------:R-:W-:Y:S01]  /*3160*/  FFMA.FTZ R66, R35, R38, R66 ;  /* 0x0000002623427223 */ /* 0x000fe20000010042 */
[C---:B------:R-:W-:Y:S01]  /*3170*/  FFMA.FTZ R35, R52.reuse, R43, R40 ;  /* 0x0000002b34237223 */ /* 0x040fe20000010028 */
[-C--:B------:R-:W-:Y:S01]  /*3180*/  FFMA.FTZ R61, R52, R41.reuse, R61 ;  /* 0x00000029343d7223 */ /* 0x080fe2000001003d */
[C---:B------:R-:W-:Y:S01]  /*3190*/  FFMA.FTZ R38, R50.reuse, R41, R63 ;  /* 0x0000002932267223 */ /* 0x040fe2000001003f */
[----:B------:R-:W-:Y:S01]  /*31a0*/  FFMA.FTZ R66, R50, R43, R66 ;  /* 0x0000002b32427223 */ /* 0x000fe20000010042 */
[----:B------:R-:W-:Y:S01]  /*31b0*/  F2FP.F16.F32.PACK_AB R51, RZ, R51 ;  /* 0x00000033ff33723e */ /* 0x000fe200000000ff */
[----:B------:R-:W-:Y:S01]  /*31c0*/  FMUL.FTZ R50, R34, R35 ;  /* 0x0000002322327220 */ /* 0x000fe20000410000 */
[----:B------:R-:W-:-:S04]  /*31d0*/  F2FP.F16.F32.PACK_AB R54, RZ, R54 ;  /* 0x00000036ff36723e */ /* 0x000fc800000000ff */
[----:B------:R-:W-:Y:S01]  /*31e0*/  PRMT R54, R54, 0x5410, R51 ;  /* 0x0000541036367816 */ /* 0x000fe20000000033 */
[----:B------:R-:W-:Y:S01]  /*31f0*/  FMUL.FTZ R61, R34, R61 ;  /* 0x0000003d223d7220 */ /* 0x000fe20000410000 */
[C---:B------:R-:W-:Y:S01]  /*3200*/  FMUL.FTZ R38, R33.reuse, R38 ;  /* 0x0000002621267220 */ /* 0x040fe20000410000 */
[----:B------:R-:W-:-:S03]  /*3210*/  FMUL.FTZ R66, R33, R66 ;  /* 0x0000004221427220 */ /* 0x000fc60000410000 */
[----:B------:R-:W-:Y:S02]  /*3220*/  F2FP.F16.F32.PACK_AB R61, RZ, R61 ;  /* 0x0000003dff3d723e */ /* 0x000fe400000000ff */
[----:B------:R-:W-:Y:S01]  /*3230*/  F2FP.F16.F32.PACK_AB R38, RZ, R38 ;  /* 0x00000026ff26723e */ /* 0x000fe200000000ff */
[----:B------:R-:W-:-:S03]  /*3240*/  HFMA2 R45, R54, 1, 1, R45 ;  /* 0x3c003c00362d7831 */ /* 0x000fc6000000002d */
[----:B------:R-:W-:Y:S01]  /*3250*/  PRMT R38, R38, 0x5410, R61 ;  /* 0x0000541026267816 */ /* 0x000fe2000000003d */
[----:B0-----:R-:W-:Y:S02]  /*3260*/  HADD2.F32 R53, -RZ, R4.H1_H1 ;  /* 0x30000004ff357230 */ /* 0x001fe40000004100 */
[----:B-1----:R-:W-:Y:S01]  /*3270*/  HADD2.F32 R54, -RZ, R6.H1_H1 ;  /* 0x30000006ff367230 */ /* 0x002fe20000004100 */
[----:B------:R-:W-:Y:S01]  /*3280*/  F2FP.F16.F32.PACK_AB R50, RZ, R50 ;  /* 0x00000032ff32723e */ /* 0x000fe200000000ff */
[----:B------:R-:W-:Y:S01]  /*3290*/  HADD2 R46, R38, R46 ;  /* 0x0000002e262e7230 */ /* 0x000fe20000000000 */
[----:B------:R-:W-:-:S04]  /*32a0*/  F2FP.F16.F32.PACK_AB R66, RZ, R66 ;  /* 0x00000042ff42723e */ /* 0x000fc800000000ff */
[----:B------:R-:W-:Y:S01]  /*32b0*/  PRMT R66, R66, 0x5410, R50 ;  /* 0x0000541042427816 */ /* 0x000fe20000000032 */
[----:B------:R-:W-:-:S04]  /*32c0*/  HADD2.F32 R50, -RZ, R5.H0_H0 ;  /* 0x20000005ff327230 */ /* 0x000fc80000004100 */
[----:B------:R-:W-:Y:S01]  /*32d0*/  HFMA2 R44, R66, 1, 1, R44 ;  /* 0x3c003c00422c7831 */ /* 0x000fe2000000002c */
[--C-:B--2---:R-:W-:Y:S02]  /*32e0*/  SHF.R.U32.HI R39, RZ, 0x8, R12.reuse ;  /* 0x00000008ff277819 */ /* 0x104fe4000001160c */
[----:B------:R-:W-:Y:S02]  /*32f0*/  LOP3.LUT R40, R12, 0xff, RZ, 0xc0, !PT ;  /* 0x000000ff0c287812 */ /* 0x000fe400078ec0ff */
[----:B------:R-:W-:Y:S02]  /*3300*/  LOP3.LUT R52, R39, 0xff, RZ, 0xc0, !PT ;  /* 0x000000ff27347812 */ /* 0x000fe400078ec0ff */
[C---:B------:R-:W-:Y:S01]  /*3310*/  IADD3 R42, PT, PT, -R27.reuse, R40, RZ ;  /* 0x000000281b2a7210 */ /* 0x040fe20007ffe1ff */
[----:B------:R-:W-:Y:S01]  /*3320*/  LDS.64 R38, [UR4+0x28] ;  /* 0x00002804ff267984 */ /* 0x000fe20008000a00 */
[----:B------:R-:W-:Y:S02]  /*3330*/  SHF.R.U32.HI R35, RZ, 0x10, R12 ;  /* 0x00000010ff237819 */ /* 0x000fe4000001160c */
[----:B------:R-:W-:Y:S01]  /*3340*/  IADD3 R55, PT, PT, -R27, R52, RZ ;  /* 0x000000341b377210 */ /* 0x000fe20007ffe1ff */
[----:B------:R0:W1:Y:S01]  /*3350*/  I2F.F16 R51, R42 ;  /* 0x0000002a00337306 */ /* 0x0000620000200c00 */
[----:B------:R-:W-:Y:S01]  /*3360*/  LOP3.LUT R52, R35, 0xff, RZ, 0xc0, !PT ;  /* 0x000000ff23347812 */ /* 0x000fe200078ec0ff */
[----:B------:R-:W2:Y:S03]  /*3370*/  LDS.64 R40, [UR4+0x128] ;  /* 0x00012804ff287984 */ /* 0x000ea60008000a00 */
[----:B------:R-:W-:-:S03]  /*3380*/  IADD3 R52, PT, PT, -R27, R52, RZ ;  /* 0x000000341b347210 */ /* 0x000fc60007ffe1ff */
[----:B------:R-:W3:Y:S01]  /*3390*/  I2F.F16 R56, R55 ;  /* 0x0000003700387306 */ /* 0x000ee20000200c00 */
[----:B------:R-:W-:Y:S01]  /*33a0*/  HADD2.F32 R35, -RZ, R4.H0_H0 ;  /* 0x20000004ff237230 */ /* 0x000fe20000004100 */
[----:B0-----:R-:W0:Y:S06]  /*33b0*/  LDS.64 R42, [UR4+0x228] ;  /* 0x00022804ff2a7984 */ /* 0x001e2c0008000a00 */
[----:B------:R-:W2:Y:S01]  /*33c0*/  I2F.F16 R52, R52 ;  /* 0x0000003400347306 */ /* 0x000ea20000200c00 */
[----:B-1----:R-:W-:Y:S02]  /*33d0*/  HADD2.F32 R51, -RZ, R51.H0_H0 ;  /* 0x20000033ff337230 */ /* 0x002fe40000004100 */
[----:B------:R-:W-:-:S02]  /*33e0*/  HADD2.F32 R4, -RZ, R6.H0_H0 ;  /* 0x20000006ff047230 */ /* 0x000fc40000004100 */
[----:B----4-:R-:W-:Y:S02]  /*33f0*/  HADD2.F32 R6, -RZ, R36.H0_H0 ;  /* 0x20000024ff067230 */ /* 0x010fe40000004100 */
[C---:B------:R-:W-:Y:S01]  /*3400*/  FFMA.FTZ R57, R51.reuse, R35, RZ ;  /* 0x0000002333397223 */ /* 0x040fe200000100ff */
[----:B---3--:R-:W-:Y:S02]  /*3410*/  HADD2.F32 R56, -RZ, R56.H0_H0 ;  /* 0x20000038ff387230 */ /* 0x008fe40000004100 */
[C---:B------:R-:W-:Y:S01]  /*3420*/  FFMA.FTZ R61, R51.reuse, R4, RZ ;  /* 0x00000004333d7223 */ /* 0x040fe200000100ff */
[----:B------:R-:W-:Y:S02]  /*3430*/  HADD2.F32 R55, -RZ, R36.H1_H1 ;  /* 0x30000024ff377230 */ /* 0x000fe40000004100 */
[----:B------:R-:W-:Y:S01]  /*3440*/  FFMA.FTZ R36, R51, R6, RZ ;  /* 0x0000000633247223 */ /* 0x000fe200000100ff */
[----:B------:R-:W-:Y:S01]  /*3450*/  LEA.HI R64, R12, -R27, RZ, 0x8 ;  /* 0x8000001b0c407211 */ /* 0x000fe200078f40ff */
[C---:B------:R-:W-:Y:S01]  /*3460*/  FFMA.FTZ R51, R56.reuse, R53, R57 ;  /* 0x0000003538337223 */ /* 0x040fe20000010039 */
[----:B------:R-:W-:Y:S01]  /*3470*/  FFMA.FTZ R62, R56, R54, R61 ;  /* 0x00000036383e7223 */ /* 0x000fe2000001003d */
[----:B------:R-:W-:-:S02]  /*3480*/  HADD2.F32 R57, -RZ, R7.H0_H0 ;  /* 0x20000007ff397230 */ /* 0x000fc40000004100 */
[----:B------:R-:W-:Y:S01]  /*3490*/  FFMA.FTZ R61, R56, R55, R36 ;  /* 0x00000037383d7223 */ /* 0x000fe20000010024 */
[----:B--2---:R-:W-:Y:S02]  /*34a0*/  HADD2.F32 R52, -RZ, R52.H0_H0 ;  /* 0x20000034ff347230 */ /* 0x004fe40000004100 */
[----:B------:R-:W-:Y:S01]  /*34b0*/  HADD2.F32 R12, -RZ, R37.H0_H0 ;  /* 0x20000025ff0c7230 */ /* 0x000fe20000004100 */
[----:B------:R-:W-:Y:S01]  /*34c0*/  LOP3.LUT R36, R8, 0xff, RZ, 0xc0, !PT ;  /* 0x000000ff08247812 */ /* 0x000fe200078ec0ff */
[----:B------:R-:W1:Y:S01]  /*34d0*/  I2F.F16 R64, R64 ;  /* 0x0000004000407306 */ /* 0x000e620000200c00 */
[C---:B------:R-:W-:Y:S01]  /*34e0*/  FFMA.FTZ R51, R52.reuse, R50, R51 ;  /* 0x0000003234337223 */ /* 0x040fe20000010033 */
[C---:B------:R-:W-:Y:S01]  /*34f0*/  FFMA.FTZ R62, R52.reuse, R57, R62 ;  /* 0x00000039343e7223 */ /* 0x040fe2000001003e */
[----:B------:R-:W-:Y:S01]  /*3500*/  FFMA.FTZ R56, R52, R12, R61 ;  /* 0x0000000c34387223 */ /* 0x000fe2000001003d */
[----:B------:R-:W-:Y:S02]  /*3510*/  IADD3 R52, PT, PT, -R27, R36, RZ ;  /* 0x000000241b347210 */ /* 0x000fe40007ffe1ff */
[----:B------:R-:W-:-:S04]  /*3520*/  SHF.R.U32.HI R60, RZ, 0x8, R8 ;  /* 0x00000008ff3c7819 */ /* 0x000fc80000011608 */
[----:B------:R-:W2:Y:S01]  /*3530*/  I2F.F16 R52, R52 ;  /* 0x0000003400347306 */ /* 0x000ea20000200c00 */
[----:B------:R-:W-:Y:S01]  /*3540*/  LOP3.LUT R60, R60, 0xff, RZ, 0xc0, !PT ;  /* 0x000000ff3c3c7812 */ /* 0x000fe200078ec0ff */
[----:B------:R-:W-:Y:S01]  /*3550*/  HADD2.F32 R36, -RZ, R5.H1_H1 ;  /* 0x30000005ff247230 */ /* 0x000fe20000004100 */
[----:B------:R-:W-:Y:S01]  /*3560*/  SHF.R.U32.HI R5, RZ, 0x10, R8 ;  /* 0x00000010ff057819 */ /* 0x000fe20000011608 */
[----:B------:R-:W-:Y:S01]  /*3570*/  HADD2.F32 R37, -RZ, R37.H1_H1 ;  /* 0x30000025ff257230 */ /* 0x000fe20000004100 */
[----:B------:R-:W-:Y:S01]  /*3580*/  IADD3 R60, PT, PT, -R27, R60, RZ ;  /* 0x0000003c1b3c7210 */ /* 0x000fe20007ffe1ff */
[----:B-1----:R-:W-:Y:S01]  /*3590*/  HADD2.F32 R64, -RZ, R64.H0_H0 ;  /* 0x20000040ff407230 */ /* 0x002fe20000004100 */
[----:B------:R-:W-:Y:S01]  /*35a0*/  LOP3.LUT R68, R5, 0xff, RZ, 0xc0, !PT ;  /* 0x000000ff05447812 */ /* 0x000fe200078ec0ff */
[----:B------:R-:W-:-:S03]  /*35b0*/  HADD2.F32 R7, -RZ, R7.H1_H1 ;  /* 0x30000007ff077230 */ /* 0x000fc60000004100 */
[C---:B------:R-:W-:Y:S01]  /*35c0*/  FFMA.FTZ R61, R64.reuse, R37, R56 ;  /* 0x00000025403d7223 */ /* 0x040fe20000010038 */
[----:B------:R-:W1:Y:S01]  /*35d0*/  I2F.F16 R60, R60 ;  /* 0x0000003c003c7306 */ /* 0x000e620000200c00 */
[----:B------:R-:W-:Y:S01]  /*35e0*/  IADD3 R56, PT, PT, -R27, R68, RZ ;  /* 0x000000441b387210 */ /* 0x000fe20007ffe1ff */
[----:B------:R-:W-:Y:S02]  /*35f0*/  HADD2.F32 R5, -RZ, R40.H0_H0 ;  /* 0x20000028ff057230 */ /* 0x000fe40000004100 */
[----:B------:R-:W-:Y:S01]  /*3600*/  FFMA.FTZ R62, R64, R7, R62 ;  /* 0x00000007403e7223 */ /* 0x000fe2000001003e */
[----:B--2---:R-:W-:-:S03]  /*3610*/  HADD2.F32 R67, -RZ, R52.H0_H0 ;  /* 0x20000034ff437230 */ /* 0x004fc60000004100 */
[----:B------:R-:W2:Y:S02]  /*3620*/  I2F.F16 R56, R56 ;  /* 0x0000003800387306 */ /* 0x000ea40000200c00 */
[----:B------:R-:W-:Y:S01]  /*3630*/  FFMA.FTZ R63, R67, R5, R62 ;  /* 0x00000005433f7223 */ /* 0x000fe2000001003e */
[----:B------:R-:W-:Y:S01]  /*3640*/  LEA.HI R62, R8, -R27, RZ, 0x8 ;  /* 0x8000001b083e7211 */ /* 0x000fe200078f40ff */
[----:B------:R-:W-:Y:S01]  /*3650*/  FFMA.FTZ R66, R64, R36, R51 ;  /* 0x0000002440427223 */ /* 0x000fe20000010033 */
[----:B------:R-:W-:Y:S02]  /*3660*/  HADD2.F32 R51, -RZ, R38.H0_H0 ;  /* 0x20000026ff337230 */ /* 0x000fe40000004100 */
[----:B0-----:R-:W-:Y:S02]  /*3670*/  HADD2.F32 R52, -RZ, R42.H0_H0 ;  /* 0x2000002aff347230 */ /* 0x001fe40000004100 */
[----:B------:R-:W0:Y:S01]  /*3680*/  I2F.F16 R62, R62 ;  /* 0x0000003e003e7306 */ /* 0x000e220000200c00 */
[----:B-1----:R-:W-:-:S02]  /*3690*/  HADD2.F32 R8, -RZ, R60.H0_H0 ;  /* 0x2000003cff087230 */ /* 0x002fc40000004100 */
[C---:B------:R-:W-:Y:S01]  /*36a0*/  FFMA.FTZ R65, R67.reuse, R51, R66 ;  /* 0x0000003343417223 */ /* 0x040fe20000010042 */
[----:B------:R-:W-:Y:S02]  /*36b0*/  HADD2.F32 R38, -RZ, R38.H1_H1 ;  /* 0x30000026ff267230 */ /* 0x000fe40000004100 */
[----:B------:R-:W-:Y:S01]  /*36c0*/  FFMA.FTZ R61, R67, R52, R61 ;  /* 0x00000034433d7223 */ /* 0x000fe2000001003d */
[----:B------:R-:W-:Y:S02]  /*36d0*/  HADD2.F32 R60, -RZ, R40.H1_H1 ;  /* 0x30000028ff3c7230 */ /* 0x000fe40000004100 */
[----:B------:R-:W-:Y:S02]  /*36e0*/  HADD2.F32 R42, -RZ, R42.H1_H1 ;  /* 0x3000002aff2a7230 */ /* 0x000fe40000004100 */
[C---:B------:R-:W-:Y:S01]  /*36f0*/  FFMA.FTZ R65, R8.reuse, R38, R65 ;  /* 0x0000002608417223 */ /* 0x040fe20000010041 */
[----:B--2---:R-:W-:Y:S02]  /*3700*/  HADD2.F32 R68, -RZ, R56.H0_H0 ;  /* 0x20000038ff447230 */ /* 0x004fe40000004100 */
[----:B------:R-:W-:Y:S01]  /*3710*/  FFMA.FTZ R63, R8, R60, R63 ;  /* 0x0000003c083f7223 */ /* 0x000fe2000001003f */
[----:B------:R-:W-:-:S02]  /*3720*/  HADD2.F32 R56, -RZ, R41.H0_H0 ;  /* 0x20000029ff387230 */ /* 0x000fc40000004100 */
[----:B------:R-:W-:Y:S01]  /*3730*/  FFMA.FTZ R61, R8, R42, R61 ;  /* 0x0000002a083d7223 */ /* 0x000fe2000001003d */
[----:B------:R-:W-:Y:S02]  /*3740*/  HADD2.F32 R8, -RZ, R39.H0_H0 ;  /* 0x20000027ff087230 */ /* 0x000fe40000004100 */
[----:B------:R-:W-:Y:S02]  /*3750*/  HADD2.F32 R40, -RZ, R43.H0_H0 ;  /* 0x2000002bff287230 */ /* 0x000fe40000004100 */
[C---:B------:R-:W-:Y:S01]  /*3760*/  FFMA.FTZ R66, R68.reuse, R56, R63 ;  /* 0x0000003844427223 */ /* 0x040fe2000001003f */
[C---:B------:R-:W-:Y:S01]  /*3770*/  FFMA.FTZ R64, R68.reuse, R8, R65 ;  /* 0x0000000844407223 */ /* 0x040fe20000010041 */
[----:B------:R-:W-:Y:S02]  /*3780*/  HADD2.F32 R39, -RZ, R39.H1_H1 ;  /* 0x30000027ff277230 */ /* 0x000fe40000004100 */
[----:B------:R-:W-:Y:S01]  /*3790*/  FFMA.FTZ R68, R68, R40, R61 ;  /* 0x0000002844447223 */ /* 0x000fe2000001003d */
[----:B0-----:R-:W-:-:S02]  /*37a0*/  HADD2.F32 R61, -RZ, R62.H0_H0 ;  /* 0x2000003eff3d7230 */ /* 0x001fc40000004100 */
        /* <DEDUP_REMOVED lines=51> */
[----:B------:R-:W-:Y:S01]  /*3ae0*/  F2FP.F16.F32.PACK_AB R63, RZ, R63 ;  /* 0x0000003fff3f723e */ /* 0x000fe200000000ff */
[----:B------:R-:W-:-:S03]  /*3af0*/  FFMA.FTZ R72, R70, R4, RZ ;  /* 0x0000000446487223 */ /* 0x000fc600000100ff */
[----:B------:R-:W-:Y:S01]  /*3b00*/  F2FP.F16.F32.PACK_AB R65, RZ, R65 ;  /* 0x00000041ff41723e */ /* 0x000fe200000000ff */
[----:B------:R-:W-:-:S03]  /*3b10*/  FFMA.FTZ R72, R69, R54, R72 ;  /* 0x0000003645487223 */ /* 0x000fc60000010048 */
[----:B------:R-:W-:-:S05]  /*3b20*/  PRMT R63, R63, 0x5410, R65 ;  /* 0x000054103f3f7816 */ /* 0x000fca0000000041 */
[----:B------:R-:W-:Y:S02]  /*3b30*/  HFMA2 R49, R63, 1, 1, R49 ;  /* 0x3c003c003f317831 */ /* 0x000fe40000000031 */
        /* <DEDUP_REMOVED lines=14> */
[----:B------:R-:W-:-:S03]  /*3c20*/  FFMA.FTZ R13, R13, R40, R64 ;  /* 0x000000280d0d7223 */ /* 0x000fc60000010040 */
[----:B------:R-:W-:Y:S02]  /*3c30*/  F2FP.F16.F32.PACK_AB R63, RZ, R63 ;  /* 0x0000003fff3f723e */ /* 0x000fe400000000ff */
[----:B------:R-:W-:Y:S02]  /*3c40*/  LOP3.LUT R9, R15, 0xff, RZ, 0xc0, !PT ;  /* 0x000000ff0f097812 */ /* 0x000fe400078ec0ff */
[----:B------:R-:W-:Y:S01]  /*3c50*/  PRMT R62, R62, 0x5410, R63 ;  /* 0x000054103e3e7816 */ /* 0x000fe2000000003f */
[----:B------:R-:W-:Y:S01]  /*3c60*/  FFMA.FTZ R13, R66, R43, R13 ;  /* 0x0000002b420d7223 */ /* 0x000fe2000001000d */
[----:B------:R-:W-:Y:S02]  /*3c70*/  IADD3 R67, PT, PT, -R28, R9, RZ ;  /* 0x000000091c437210 */ /* 0x000fe40007ffe1ff */
[----:B------:R-:W-:Y:S01]  /*3c80*/  SHF.R.U32.HI R9, RZ, 0x8, R15 ;  /* 0x00000008ff097819 */ /* 0x000fe2000001160f */
[----:B------:R-:W-:Y:S02]  /*3c90*/  HADD2 R48, R62, R48 ;  /* 0x000000303e307230 */ /* 0x000fe40000000000 */
[----:B------:R-:W-:Y:S01]  /*3ca0*/  FMUL.FTZ R62, R32, R13 ;  /* 0x0000000d203e7220 */ /* 0x000fe20000410000 */
[----:B------:R-:W-:-:S04]  /*3cb0*/  LOP3.LUT R13, R9, 0xff, RZ, 0xc0, !PT ;  /* 0x000000ff090d7812 */ /* 0x000fc800078ec0ff */
[----:B------:R-:W-:Y:S02]  /*3cc0*/  F2FP.F16.F32.PACK_AB R9, RZ, R62 ;  /* 0x0000003eff09723e */ /* 0x000fe400000000ff */
[----:B------:R-:W-:Y:S02]  /*3cd0*/  IADD3 R68, PT, PT, -R28, R13, RZ ;  /* 0x0000000d1c447210 */ /* 0x000fe40007ffe1ff */
[----:B------:R-:W-:Y:S02]  /*3ce0*/  LOP3.LUT R62, R14, 0xff, RZ, 0xc0, !PT ;  /* 0x000000ff0e3e7812 */ /* 0x000fe400078ec0ff */
[----:B------:R-:W-:Y:S02]  /*3cf0*/  SHF.R.U32.HI R13, RZ, 0x8, R14 ;  /* 0x00000008ff0d7819 */ /* 0x000fe4000001160e */
[----:B------:R-:W-:Y:S02]  /*3d00*/  IADD3 R69, PT, PT, -R29, R62, RZ ;  /* 0x0000003e1d457210 */ /* 0x000fe40007ffe1ff */
[----:B------:R-:W-:-:S02]  /*3d10*/  LOP3.LUT R62, R13, 0xff, RZ, 0xc0, !PT ;  /* 0x000000ff0d3e7812 */ /* 0x000fc400078ec0ff */
[----:B------:R-:W-:-:S04]  /*3d20*/  SHF.R.U32.HI R13, RZ, 0x10, R15 ;  /* 0x00000010ff0d7819 */ /* 0x000fc8000001160f */
[----:B------:R-:W-:Y:S02]  /*3d30*/  LOP3.LUT R13, R13, 0xff, RZ, 0xc0, !PT ;  /* 0x000000ff0d0d7812 */ /* 0x000fe400078ec0ff */
[----:B------:R-:W-:Y:S02]  /*3d40*/  IADD3 R70, PT, PT, -R29, R62, RZ ;  /* 0x0000003e1d467210 */ /* 0x000fe40007ffe1ff */
[----:B------:R-:W-:Y:S02]  /*3d50*/  IADD3 R62, PT, PT, -R28, R13, RZ ;  /* 0x0000000d1c3e7210 */ /* 0x000fe40007ffe1ff */
[----:B------:R-:W-:Y:S01]  /*3d60*/  SHF.R.U32.HI R13, RZ, 0x10, R14 ;  /* 0x00000010ff0d7819 */ /* 0x000fe2000001160e */
[----:B------:R-:W0:Y:S01]  /*3d70*/  I2F.F16 R67, R67 ;  /* 0x0000004300437306 */ /* 0x000e220000200c00 */
[----:B------:R-:W-:Y:S02]  /*3d80*/  F2FP.F16.F32.PACK_AB R61, RZ, R61 ;  /* 0x0000003dff3d723e */ /* 0x000fe400000000ff */
[----:B------:R-:W-:-:S05]  /*3d90*/  LOP3.LUT R64, R13, 0xff, RZ, 0xc0, !PT ;  /* 0x000000ff0d407812 */ /* 0x000fca00078ec0ff */
[----:B------:R-:W1:Y:S01]  /*3da0*/  I2F.F16 R69, R69 ;  /* 0x0000004500457306 */ /* 0x000e620000200c00 */
[----:B------:R-:W-:Y:S02]  /*3db0*/  IADD3 R13, PT, PT, -R29, R64, RZ ;  /* 0x000000401d0d7210 */ /* 0x000fe40007ffe1ff */
[----:B------:R-:W-:-:S05]  /*3dc0*/  PRMT R61, R61, 0x5410, R9 ;  /* 0x000054103d3d7816 */ /* 0x000fca0000000009 */
[----:B------:R-:W2:Y:S08]  /*3dd0*/  I2F.F16 R68, R68 ;  /* 0x0000004400447306 */ /* 0x000eb00000200c00 */
[----:B------:R-:W3:Y:S01]  /*3de0*/  I2F.F16 R70, R70 ;  /* 0x0000004600467306 */ /* 0x000ee20000200c00 */
[----:B0-----:R-:W-:-:S07]  /*3df0*/  HADD2.F32 R67, -RZ, R67.H0_H0 ;  /* 0x20000043ff437230 */ /* 0x001fce0000004100 */
[----:B------:R-:W0:Y:S01]  /*3e00*/  I2F.F16 R9, R62 ;  /* 0x0000003e00097306 */ /* 0x000e220000200c00 */
[----:B-1----:R-:W-:-:S07]  /*3e10*/  HADD2.F32 R69, -RZ, R69.H0_H0 ;  /* 0x20000045ff457230 */ /* 0x002fce0000004100 */
[----:B------:R-:W1:Y:S01]  /*3e20*/  I2F.F16 R13, R13 ;  /* 0x0000000d000d7306 */ /* 0x000e620000200c00 */
[----:B--2---:R-:W-:Y:S02]  /*3e30*/  HADD2.F32 R68, -RZ, R68.H0_H0 ;  /* 0x20000044ff447230 */ /* 0x004fe40000004100 */
[----:B------:R-:W-:Y:S01]  /*3e40*/  FFMA.FTZ R65, R67, R4, RZ ;  /* 0x0000000443417223 */ /* 0x000fe200000100ff */
[----:B------:R-:W-:Y:S02]  /*3e50*/  HFMA2 R47, R61, 1, 1, R47 ;  /* 0x3c003c003d2f7831 */ /* 0x000fe4000000002f */
[----:B---3--:R-:W-:Y:S01]  /*3e60*/  HADD2.F32 R70, -RZ, R70.H0_H0 ;  /* 0x20000046ff467230 */ /* 0x008fe20000004100 */
[----:B------:R-:W-:Y:S01]  /*3e70*/  LEA.HI R63, R15, -R28, RZ, 0x8 ;  /* 0x8000001c0f3f7211 */ /* 0x000fe200078f40ff */
[----:B------:R-:W-:Y:S01]  /*3e80*/  FFMA.FTZ R61, R69, R4, RZ ;  /* 0x00000004453d7223 */ /* 0x000fe200000100ff */
[----:B------:R-:W-:Y:S01]  /*3e90*/  LOP3.LUT R15, R11, 0xff, RZ, 0xc0, !PT ;  /* 0x000000ff0b0f7812 */ /* 0x000fe200078ec0ff */
[----:B0-----:R-:W-:-:S02]  /*3ea0*/  HADD2.F32 R9, -RZ, R9.H0_H0 ;  /* 0x20000009ff097230 */ /* 0x001fc40000004100 */
[-C--:B------:R-:W-:Y:S01]  /*3eb0*/  FFMA.FTZ R4, R68, R54.reuse, R65 ;  /* 0x0000003644047223 */ /* 0x080fe20000010041 */
[----:B------:R-:W-:Y:S01]  /*3ec0*/  FFMA.FTZ R62, R70, R54, R61 ;  /* 0x00000036463e7223 */ /* 0x000fe2000001003d */
[----:B------:R-:W-:Y:S02]  /*3ed0*/  IADD3 R66, PT, PT, -R28, R15, RZ ;  /* 0x0000000f1c427210 */ /* 0x000fe40007ffe1ff */
[----:B------:R-:W-:Y:S01]  /*3ee0*/  FFMA.FTZ R15, R9, R57, R4 ;  /* 0x00000039090f7223 */ /* 0x000fe20000010004 */
[----:B-1----:R-:W-:Y:S01]  /*3ef0*/  HADD2.F32 R13, -RZ, R13.H0_H0 ;  /* 0x2000000dff0d7230 */ /* 0x002fe20000004100 */
[----:B------:R-:W-:Y:S02]  /*3f00*/  LEA.HI R61, R14, -R29, RZ, 0x8 ;  /* 0x8000001d0e3d7211 */ /* 0x000fe400078f40ff */
[----:B------:R-:W-:Y:S01]  /*3f10*/  LOP3.LUT R4, R10, 0xff, RZ, 0xc0, !PT ;  /* 0x000000ff0a047812 */ /* 0x000fe200078ec0ff */
[----:B------:R0:W1:Y:S01]  /*3f20*/  I2F.F16 R54, R63 ;  /* 0x0000003f00367306 */ /* 0x0000620000200c00 */
[----:B------:R-:W-:-:S07]  /*3f30*/  FFMA.FTZ R57, R13, R57, R62 ;  /* 0x000000390d397223 */ /* 0x000fce000001003e */
[----:B------:R-:W2:Y:S01]  /*3f40*/  I2F.F16 R62, R61 ;  /* 0x0000003d003e7306 */ /* 0x000ea20000200c00 */
[----:B0-----:R-:W-:-:S07]  /*3f50*/  IADD3 R63, PT, PT, -R29, R4, RZ ;  /* 0x000000041d3f7210 */ /* 0x001fce0007ffe1ff */
[----:B------:R-:W0:Y:S08]  /*3f60*/  I2F.F16 R66, R66 ;  /* 0x0000004200427306 */ /* 0x000e300000200c00 */
[----:B------:R-:W3:Y:S01]  /*3f70*/  I2F.F16 R64, R63 ;  /* 0x0000003f00407306 */ /* 0x000ee20000200c00 */
[----:B-1----:R-:W-:Y:S02]  /*3f80*/  HADD2.F32 R54, -RZ, R54.H0_H0 ;  /* 0x20000036ff367230 */ /* 0x002fe40000004100 */
[----:B--2---:R-:W-:-:S03]  /*3f90*/  HADD2.F32 R62, -RZ, R62.H0_H0 ;  /* 0x2000003eff3e7230 */ /* 0x004fc60000004100 */
[-C--:B------:R-:W-:Y:S01]  /*3fa0*/  FFMA.FTZ R15, R54, R7.reuse, R15 ;  /* 0x00000007360f7223 */ /* 0x080fe2000001000f */
[----:B0-----:R-:W-:Y:S02]  /*3fb0*/  HADD2.F32 R66, -RZ, R66.H0_H0 ;  /* 0x20000042ff427230 */ /* 0x001fe40000004100 */
[----:B------:R-:W-:Y:S01]  /*3fc0*/  FFMA.FTZ R57, R62, R7, R57 ;  /* 0x000000073e397223 */ /* 0x000fe20000010039 */
[----:B---3--:R-:W-:Y:S02]  /*3fd0*/  HADD2.F32 R64, -RZ, R64.H0_H0 ;  /* 0x20000040ff407230 */ /* 0x008fe40000004100 */
[----:B------:R-:W-:-:S03]  /*3fe0*/  FFMA.FTZ R14, R66, R5, R15 ;  /* 0x00000005420e7223 */ /* 0x000fc6000001000f */
[----:B------:R-:W-:Y:S01]  /*3ff0*/  FFMA.FTZ R4, R64, R5, R57 ;  /* 0x0000000540047223 */ /* 0x000fe20000010039 */
[----:B------:R-:W-:-:S04]  /*4000*/  SHF.R.U32.HI R5, RZ, 0x8, R11 ;  /* 0x00000008ff057819 */ /* 0x000fc8000001160b */
[----:B------:R-:W-:Y:S02]  /*4010*/  LOP3.LUT R7, R5, 0xff, RZ, 0xc0, !PT ;  /* 0x000000ff05077812 */ /* 0x000fe400078ec0ff */
[----:B------:R-:W-:-:S04]  /*4020*/  SHF.R.U32.HI R5, RZ, 0x8, R10 ;  /* 0x00000008ff057819 */ /* 0x000fc8000001160a */
[----:B------:R-:W-:-:S04]  /*4030*/  LOP3.LUT R72, R5, 0xff, RZ, 0xc0, !PT ;  /* 0x000000ff05487812 */ /* 0x000fc800078ec0ff */
[----:B------:R-:W-:-:S04]  /*4040*/  IADD3 R72, PT, PT, -R29, R72, RZ ;  /* 0x000000481d487210 */ /* 0x000fc80007ffe1ff */
[----:B------:R-:W0:Y:S01]  /*4050*/  I2F.F16 R57, R72 ;  /* 0x0000004800397306 */ /* 0x000e220000200c00 */
[----:B------:R-:W-:-:S07]  /*4060*/  IADD3 R7, PT, PT, -R28, R7, RZ ;  /* 0x000000071c077210 */ /* 0x000fce0007ffe1ff */
[----:B------:R-:W1:Y:S01]  /*4070*/  I2F.F16 R7, R7 ;  /* 0x0000000700077306 */ /* 0x000e620000200c00 */
[----:B0-----:R-:W-:Y:S02]  /*4080*/  HADD2.F32 R57, -RZ, R57.H0_H0 ;  /* 0x20000039ff397230 */ /* 0x001fe40000004100 */
[----:B------:R-:W-:-:S04]  /*4090*/  IMAD.WIDE R72, R17, 0x4, R58 ;  /* 0x0000000411487825 */ /* 0x000fc800078e023a */
[----:B------:R-:W-:Y:S01]  /*40a0*/  FFMA.FTZ R65, R57, R60, R4 ;  /* 0x0000003c39417223 */ /* 0x000fe20000010004 */
[C---:B------:R-:W-:Y:S01]  /*40b0*/  FFMA.FTZ R4, R35.reuse, R67, RZ ;  /* 0x0000004323047223 */ /* 0x040fe200000100ff */
[----:B------:R-:W-:Y:S01]  /*40c0*/  FFMA.FTZ R35, R35, R69, RZ ;  /* 0x0000004523237223 */ /* 0x000fe200000100ff */
[----:B-1----:R-:W-:Y:S02]  /*40d0*/  HADD2.F32 R61, -RZ, R7.H0_H0 ;  /* 0x20000007ff3d7230 */ /* 0x002fe40000004100 */
[----:B------:R-:W-:Y:S01]  /*40e0*/  FFMA.FTZ R67, R67, R6, RZ ;  /* 0x0000000643437223 */ /* 0x000fe200000100ff */
[----:B------:R-:W-:Y:S01]  /*40f0*/  FFMA.FTZ R15, R53, R68, R4 ;  /* 0x00000044350f7223 */ /* 0x000fe20000010004 */
[----:B------:R-:W-:Y:S02]  /*4100*/  FFMA.FTZ R69, R69, R6, RZ ;  /* 0x0000000645457223 */ /* 0x000fe400000100ff */
[----:B------:R-:W2:Y:S01]  /*4110*/  LDG.E.128.CONSTANT R4, desc[UR8][R72.64] ;  /* 0x0000000848047981 */ /* 0x000ea2000c1e9d00 */
[----:B------:R-:W-:Y:S01]  /*4120*/  FFMA.FTZ R63, R61, R60, R14 ;  /* 0x0000003c3d3f7223 */ /* 0x000fe2000001000e */
[----:B------:R-:W-:Y:S01]  /*4130*/  FFMA.FTZ R14, R53, R70, R35 ;  /* 0x00000046350e7223 */ /* 0x000fe20000010023 */
[-C--:B------:R-:W-:Y:S01]  /*4140*/  FFMA.FTZ R68, R68, R55.reuse, R67 ;  /* 0x0000003744447223 */ /* 0x080fe20000010043 */
[----:B------:R-:W-:Y:S01]  /*4150*/  FFMA.FTZ R70, R70, R55, R69 ;  /* 0x0000003746467223 */ /* 0x000fe20000010045 */
[----:B------:R-:W-:-:S04]  /*4160*/  IMAD.WIDE R58, R17, 0x4, R72 ;  /* 0x00000004113a7825 */ /* 0x000fc800078e0248 */
[C---:B------:R-:W-:Y:S01]  /*4170*/  FFMA.FTZ R35, R50.reuse, R9, R15 ;  /* 0x0000000932237223 */ /* 0x040fe2000001000f */
[----:B------:R-:W-:Y:S01]  /*4180*/  FFMA.FTZ R53, R50, R13, R14 ;  /* 0x0000000d32357223 */ /* 0x000fe2000001000e */
[-C--:B------:R-:W-:Y:S01]  /*4190*/  FFMA.FTZ R9, R9, R12.reuse, R68 ;  /* 0x0000000c09097223 */ /* 0x080fe20000010044 */
[----:B------:R-:W-:Y:S02]  /*41a0*/  FFMA.FTZ R55, R13, R12, R70 ;  /* 0x0000000c0d377223 */ /* 0x000fe40000010046 */
[----:B------:R-:W3:Y:S01]  /*41b0*/  LDG.E.128.CONSTANT R12, desc[UR8][R58.64] ;  /* 0x000000083a0c7981 */ /* 0x000ee2000c1e9d00 */
[----:B------:R-:W-:Y:S01]  /*41c0*/  SHF.R.U32.HI R50, RZ, 0x10, R11 ;  /* 0x00000010ff327819 */ /* 0x000fe2000001160b */
[----:B------:R-:W-:-:S03]  /*41d0*/  FFMA.FTZ R53, R36, R62, R53 ;  /* 0x0000003e24357223 */ /* 0x000fc60000010035 */
[----:B------:R-:W-:Y:S01]  /*41e0*/  LOP3.LUT R67, R50, 0xff, RZ, 0xc0, !PT ;  /* 0x000000ff32437812 */ /* 0x000fe200078ec0ff */
[----:B------:R-:W-:Y:S01]  /*41f0*/  FFMA.FTZ R50, R36, R54, R35 ;  /* 0x0000003624327223 */ /* 0x000fe20000010023 */
[----:B------:R-:W-:-:S04]  /*4200*/  SHF.R.U32.HI R36, RZ, 0x10, R10 ;  /* 0x00000010ff247819 */ /* 0x000fc8000001160a */
[----:B------:R-:W-:Y:S02]  /*4210*/  LOP3.LUT R60, R36, 0xff, RZ, 0xc0, !PT ;  /* 0x000000ff243c7812 */ /* 0x000fe400078ec0ff */
[----:B------:R-:W-:Y:S02]  /*4220*/  IADD3 R68, PT, PT, -R28, R67, RZ ;  /* 0x000000431c447210 */ /* 0x000fe40007ffe1ff */
[----:B------:R-:W-:Y:S02]  /*4230*/  IADD3 R60, PT, PT, -R29, R60, RZ ;  /* 0x0000003c1d3c7210 */ /* 0x000fe40007ffe1ff */
[----:B------:R-:W-:Y:S01]  /*4240*/  LEA.HI R10, R10, -R29, RZ, 0x8 ;  /* 0x8000001d0a0a7211 */ /* 0x000fe200078f40ff */
[----:B------:R-:W0:Y:S01]  /*4250*/  I2F.F16 R35, R68 ;  /* 0x0000004400237306 */ /* 0x000e220000200c00 */
[----:B------:R-:W-:-:S07]  /*4260*/  LEA.HI R69, R11, -R28, RZ, 0x8 ;  /* 0x8000001c0b457211 */ /* 0x000fce00078f40ff */
[----:B------:R-:W1:Y:S08]  /*4270*/  I2F.F16 R11, R60 ;  /* 0x0000003c000b7306 */ /* 0x000e700000200c00 */
[----:B------:R-:W4:Y:S01]  /*4280*/  I2F.F16 R36, R69 ;  /* 0x0000004500247306 */ /* 0x000f220000200c00 */
[----:B------:R-:W-:-:S07]  /*4290*/  FFMA.FTZ R67, R51, R66, R50 ;  /* 0x0000004233437223 */ /* 0x000fce0000010032 */
[----:B------:R-:W4:Y:S01]  /*42a0*/  I2F.F16 R10, R10 ;  /* 0x0000000a000a7306 */ /* 0x000f220000200c00 */
[----:B------:R-:W-:Y:S01]  /*42b0*/  FFMA.FTZ R50, R51, R64, R53 ;  /* 0x0000004033327223 */ /* 0x000fe20000010035 */
[-C--:B------:R-:W-:Y:S01]  /*42c0*/  FFMA.FTZ R9, R54, R37.reuse, R9 ;  /* 0x0000002536097223 */ /* 0x080fe20000010009 */
[----:B------:R-:W-:Y:S01]  /*42d0*/  FFMA.FTZ R55, R62, R37, R55 ;  /* 0x000000253e377223 */ /* 0x000fe20000010037 */
[----:B0-----:R-:W-:Y:S02]  /*42e0*/  HADD2.F32 R35, -RZ, R35.H0_H0 ;  /* 0x20000023ff237230 */ /* 0x001fe40000004100 */
[C---:B------:R-:W-:Y:S01]  /*42f0*/  FFMA.FTZ R67, R38.reuse, R61, R67 ;  /* 0x0000003d26437223 */ /* 0x040fe20000010043 */
[----:B-1----:R-:W-:Y:S02]  /*4300*/  HADD2.F32 R11, -RZ, R11.H0_H0 ;  /* 0x2000000bff0b7230 */ /* 0x002fe40000004100 */
[----:B------:R-:W-:Y:S01]  /*4310*/  FFMA.FTZ R50, R38, R57, R50 ;  /* 0x0000003926327223 */ /* 0x000fe20000010032 */
[-C--:B------:R-:W-:Y:S01]  /*4320*/  FFMA.FTZ R66, R66, R52.reuse, R9 ;  /* 0x0000003442427223 */ /* 0x080fe20000010009 */
[----:B------:R-:W-:Y:S01]  /*4330*/  FFMA.FTZ R52, R64, R52, R55 ;  /* 0x0000003440347223 */ /* 0x000fe20000010037 */
[----:B----4-:R-:W-:-:S02]  /*4340*/  HADD2.F32 R38, -RZ, R36.H0_H0 ;  /* 0x20000024ff267230 */ /* 0x010fc40000004100 */
[C---:B------:R-:W-:Y:S01]  /*4350*/  FFMA.FTZ R51, R8.reuse, R11, R50 ;  /* 0x0000000b08337223 */ /* 0x040fe20000010032 */
[-C--:B------:R-:W-:Y:S01]  /*4360*/  FFMA.FTZ R66, R61, R42.reuse, R66 ;  /* 0x0000002a3d427223 */ /* 0x080fe20000010042 */
[----:B------:R-:W-:Y:S01]  /*4370*/  FFMA.FTZ R52, R57, R42, R52 ;  /* 0x0000002a39347223 */ /* 0x000fe20000010034 */
[----:B------:R-:W-:Y:S02]  /*4380*/  HADD2.F32 R36, -RZ, R10.H0_H0 ;  /* 0x2000000aff247230 */ /* 0x000fe40000004100 */
[----:B------:R-:W-:Y:S01]  /*4390*/  FFMA.FTZ R10, R8, R35, R67 ;  /* 0x00000023080a7223 */ /* 0x000fe20000010043 */
[-C--:B------:R-:W-:Y:S01]  /*43a0*/  FFMA.FTZ R63, R35, R56.reuse, R63 ;  /* 0x00000038233f7223 */ /* 0x080fe2000001003f */
[----:B------:R-:W-:Y:S01]  /*43b0*/  FFMA.FTZ R65, R11, R56, R65 ;  /* 0x000000380b417223 */ /* 0x000fe20000010041 */
[----:B------:R-:W-:Y:S01]  /*43c0*/  FFMA.FTZ R66, R35, R40, R66 ;  /* 0x0000002823427223 */ /* 0x000fe20000010042 */
[C---:B------:R-:W-:Y:S01]  /*43d0*/  FFMA.FTZ R37, R39.reuse, R38, R10 ;  /* 0x0000002627257223 */ /* 0x040fe2000001000a */
[----:B------:R-:W-:Y:S01]  /*43e0*/  FFMA.FTZ R50, R39, R36, R51 ;  /* 0x0000002427327223 */ /* 0x000fe20000010033 */
[----:B------:R-:W-:Y:S01]  /*43f0*/  FFMA.FTZ R39, R11, R40, R52 ;  /* 0x000000280b277223 */ /* 0x000fe20000010034 */
[----:B------:R-:W0:Y:S01]  /*4400*/  LDS.64 R8, [UR4+0x30] ;  /* 0x00003004ff087984 */ /* 0x000e220008000a00 */
[-C--:B------:R-:W-:Y:S01]  /*4410*/  FFMA.FTZ R63, R38, R41.reuse, R63 ;  /* 0x00000029263f7223 */ /* 0x080fe2000001003f */
[----:B------:R-:W-:Y:S01]  /*4420*/  FFMA.FTZ R42, R36, R41, R65 ;  /* 0x00000029242a7223 */ /* 0x000fe20000010041 */
[----:B------:R-:W-:Y:S01]  /*4430*/  FFMA.FTZ R41, R38, R43, R66 ;  /* 0x0000002b26297223 */ /* 0x000fe20000010042 */
[----:B------:R-:W1:Y:S01]  /*4440*/  LDS.64 R10, [UR4+0x130] ;  /* 0x00013004ff0a7984 */ /* 0x000e620008000a00 */
[----:B------:R-:W-:Y:S01]  /*4450*/  FMUL.FTZ R35, R34, R37 ;  /* 0x0000002522237220 */ /* 0x000fe20000410000 */
[----:B------:R-:W-:-:S02]  /*4460*/  FFMA.FTZ R38, R36, R43, R39 ;  /* 0x0000002b24267223 */ /* 0x000fc40000010027 */
[----:B------:R-:W4:Y:S01]  /*4470*/  LDS.64 R36, [UR4+0x230] ;  /* 0x00023004ff247984 */ /* 0x000f220008000a00 */
[----:B------:R-:W-:Y:S01]  /*4480*/  FMUL.FTZ R41, R34, R41 ;  /* 0x0000002922297220 */ /* 0x000fe20000410000 */
[C---:B------:R-:W-:Y:S01]  /*4490*/  FMUL.FTZ R38, R33.reuse, R38 ;  /* 0x0000002621267220 */ /* 0x040fe20000410000 */
[----:B------:R-:W-:Y:S01]  /*44a0*/  FMUL.FTZ R50, R33, R50 ;  /* 0x0000003221327220 */ /* 0x000fe20000410000 */
[----:B------:R-:W-:Y:S02]  /*44b0*/  F2FP.F16.F32.PACK_AB R35, RZ, R35 ;  /* 0x00000023ff23723e */ /* 0x000fe400000000ff */
[----:B------:R-:W-:Y:S02]  /*44c0*/  F2FP.F16.F32.PACK_AB R41, RZ, R41 ;  /* 0x00000029ff29723e */ /* 0x000fe400000000ff */
[----:B------:R-:W-:Y:S02]  /*44d0*/  F2FP.F16.F32.PACK_AB R38, RZ, R38 ;  /* 0x00000026ff26723e */ /* 0x000fe400000000ff */
[----:B------:R-:W-:-:S02]  /*44e0*/  F2FP.F16.F32.PACK_AB R50, RZ, R50 ;  /* 0x00000032ff32723e */ /* 0x000fc400000000ff */
[----:B------:R-:W-:Y:S02]  /*44f0*/  PRMT R38, R38, 0x5410, R41 ;  /* 0x0000541026267816 */ /* 0x000fe40000000029 */
[----:B------:R-:W-:-:S03]  /*4500*/  PRMT R50, R50, 0x5410, R35 ;  /* 0x0000541032327816 */ /* 0x000fc60000000023 */
[----:B------:R-:W-:Y:S02]  /*4510*/  HFMA2 R44, R38, 1, 1, R44 ;  /* 0x3c003c00262c7831 */ /* 0x000fe4000000002c */
[----:B------:R-:W-:Y:S01]  /*4520*/  FMUL.FTZ R63, R34, R63 ;  /* 0x0000003f223f7220 */ /* 0x000fe20000410000 */
[----:B------:R-:W-:-:S04]  /*4530*/  FMUL.FTZ R42, R33, R42 ;  /* 0x0000002a212a7220 */ /* 0x000fc80000410000 */
[----:B------:R-:W-:Y:S02]  /*4540*/  F2FP.F16.F32.PACK_AB R63, RZ, R63 ;  /* 0x0000003fff3f723e */ /* 0x000fe400000000ff */
[----:B------:R-:W-:Y:S01]  /*4550*/  F2FP.F16.F32.PACK_AB R42, RZ, R42 ;  /* 0x0000002aff2a723e */ /* 0x000fe200000000ff */
[----:B------:R-:W-:-:S03]  /*4560*/  HFMA2 R45, R50, 1, 1, R45 ;  /* 0x3c003c00322d7831 */ /* 0x000fc6000000002d */
[----:B------:R-:W-:Y:S01]  /*4570*/  PRMT R42, R42, 0x5410, R63 ;  /* 0x000054102a2a7816 */ /* 0x000fe2000000003f */
[----:B0-----:R-:W-:Y:S02]  /*4580*/  HADD2.F32 R50, -RZ, R8.H1_H1 ;  /* 0x30000008ff327230 */ /* 0x001fe40000004100 */
[--C-:B------:R-:W-:Y:S02]  /*4590*/  HADD2.F32 R43, -RZ, R9.reuse.H0_H0 ;  /* 0x20000009ff2b7230 */ /* 0x100fe40000004100 */
[----:B------:R-:W-:Y:S02]  /*45a0*/  HADD2.F32 R51, -RZ, R9.H1_H1 ;  /* 0x30000009ff337230 */ /* 0x000fe40000004100 */
[----:B------:R-:W-:Y:S02]  /*45b0*/  HADD2 R46, R42, R46 ;  /* 0x0000002e2a2e7230 */ /* 0x000fe40000000000 */
[----:B-1----:R-:W-:Y:S02]  /*45c0*/  HADD2.F32 R42, -RZ, R10.H0_H0 ;  /* 0x2000000aff2a7230 */ /* 0x002fe40000004100 */
[----:B------:R-:W-:-:S02]  /*45d0*/  HADD2.F32 R53, -RZ, R11.H0_H0 ;  /* 0x2000000bff357230 */ /* 0x000fc40000004100 */
[----:B------:R-:W-:Y:S01]  /*45e0*/  HADD2.F32 R11, -RZ, R11.H1_H1 ;  /* 0x3000000bff0b7230 */ /* 0x000fe20000004100 */
[----:B--2---:R-:W-:Y:S02]  /*45f0*/  LOP3.LUT R40, R4, 0xff, RZ, 0xc0, !PT ;  /* 0x000000ff04287812 */ /* 0x004fe400078ec0ff */
[--C-:B------:R-:W-:Y:S02]  /*4600*/  SHF.R.U32.HI R39, RZ, 0x8, R4.reuse ;  /* 0x00000008ff277819 */ /* 0x100fe40000011604 */
[----:B------:R-:W-:Y:S02]  /*4610*/  SHF.R.U32.HI R35, RZ, 0x10, R4 ;  /* 0x00000010ff237819 */ /* 0x000fe40000011604 */
[----:B------:R-:W-:Y:S02]  /*4620*/  IADD3 R40, PT, PT, -R27, R40, RZ ;  /* 0x000000281b287210 */ /* 0x000fe40007ffe1ff */
[----:B------:R-:W-:Y:S02]  /*4630*/  LOP3.LUT R52, R39, 0xff, RZ, 0xc0, !PT ;  /* 0x000000ff27347812 */ /* 0x000fe400078ec0ff */
[----:B------:R-:W-:Y:S01]  /*4640*/  LOP3.LUT R38, R35, 0xff, RZ, 0xc0, !PT ;  /* 0x000000ff23267812 */ /* 0x000fe200078ec0ff */
[----:B------:R0:W1:Y:S01]  /*4650*/  I2F.F16 R55, R40 ;  /* 0x0000002800377306 */ /* 0x0000620000200c00 */
[----:B------:R-:W-:-:S02]  /*4660*/  IADD3 R52, PT, PT, -R27, R52, RZ ;  /* 0x000000341b347210 */ /* 0x000fc40007ffe1ff */
[----:B------:R-:W-:Y:S02]  /*4670*/  IADD3 R57, PT, PT, -R27, R38, RZ ;  /* 0x000000261b397210 */ /* 0x000fe40007ffe1ff */
[----:B------:R-:W-:Y:S01]  /*4680*/  LEA.HI R56, R4, -R27, RZ, 0x8 ;  /* 0x8000001b04387211 */ /* 0x000fe200078f40ff */
[----:B------:R-:W-:Y:S01]  /*4690*/  HADD2.F32 R35, -RZ, R8.H0_H0 ;  /* 0x20000008ff237230 */ /* 0x000fe20000004100 */
[----:B------:R-:W2:Y:S01]  /*46a0*/  LDS.64 R38, [UR4+0x138] ;  /* 0x00013804ff267984 */ /* 0x000ea20008000a00 */
[----:B------:R4:W3:Y:S03]  /*46b0*/  I2F.F16 R54, R52 ;  /* 0x0000003400367306 */ /* 0x0008e60000200c00 */
[----:B------:R-:W2:Y:S04]  /*46c0*/  LDS.64 R8, [UR4+0x38] ;  /* 0x00003804ff087984 */ /* 0x000ea80008000a00 */
[----:B0-----:R-:W0:Y:S01]  /*46d0*/  LDS.64 R40, [UR4+0x238] ;  /* 0x00023804ff287984 */ /* 0x001e220008000a00 */
[----:B------:R-:W3:Y:S01]  /*46e0*/  I2F.F16 R57, R57 ;  /* 0x0000003900397306 */ /* 0x000ee20000200c00 */
[----:B----4-:R-:W-:-:S02]  /*46f0*/  HADD2.F32 R52, -RZ, R10.H1_H1 ;  /* 0x3000000aff347230 */ /* 0x010fc40000004100 */
[----:B-1----:R-:W-:Y:S02]  /*4700*/  HADD2.F32 R55, -RZ, R55.H0_H0 ;  /* 0x20000037ff377230 */ /* 0x002fe40000004100 */
[----:B------:R-:W-:-:S03]  /*4710*/  HADD2.F32 R10, -RZ, R36.H0_H0 ;  /* 0x20000024ff0a7230 */ /* 0x000fc60000004100 */
[----:B------:R-:W1:Y:S01]  /*4720*/  I2F.F16 R56, R56 ;  /* 0x0000003800387306 */ /* 0x000e620000200c00 */
[----:B---3--:R-:W-:Y:S02]  /*4730*/  HADD2.F32 R61, -RZ, R54.H0_H0 ;  /* 0x20000036ff3d7230 */ /* 0x008fe40000004100 */
[C---:B------:R-:W-:Y:S01]  /*4740*/  FFMA.FTZ R54, R55.reuse, R35, RZ ;  /* 0x0000002337367223 */ /* 0x040fe200000100ff */
[----:B------:R-:W-:Y:S02]  /*4750*/  HADD2.F32 R36, -RZ, R36.H1_H1 ;  /* 0x30000024ff247230 */ /* 0x000fe40000004100 */
[C---:B------:R-:W-:Y:S01]  /*4760*/  FFMA.FTZ R63, R55.reuse, R42, RZ ;  /* 0x0000002a373f7223 */ /* 0x040fe200000100ff */
[----:B------:R-:W-:Y:S01]  /*4770*/  FFMA.FTZ R55, R55, R10, RZ ;  /* 0x0000000a37377223 */ /* 0x000fe200000100ff */
[----:B------:R-:W-:Y:S01]  /*4780*/  LOP3.LUT R64, R12, 0xff, RZ, 0xc0, !PT ;  /* 0x000000ff0c407812 */ /* 0x000fe200078ec0ff */
[----:B------:R-:W-:Y:S02]  /*4790*/  HADD2.F32 R57, -RZ, R57.H0_H0 ;  /* 0x20000039ff397230 */ /* 0x000fe40000004100 */
[----:B------:R-:W-:Y:S01]  /*47a0*/  FFMA.FTZ R54, R61, R50, R54 ;  /* 0x000000323d367223 */ /* 0x000fe20000010036 */
[----:B------:R-:W-:-:S02]  /*47b0*/  HADD2.F32 R4, -RZ, R37.H0_H0 ;  /* 0x20000025ff047230 */ /* 0x000fc40000004100 */
[C---:B------:R-:W-:Y:S01]  /*47c0*/  FFMA.FTZ R62, R61.reuse, R52, R63 ;  /* 0x000000343d3e7223 */ /* 0x040fe2000001003f */
[----:B------:R-:W-:Y:S01]  /*47d0*/  FFMA.FTZ R55, R61, R36, R55 ;  /* 0x000000243d377223 */ /* 0x000fe20000010037 */
[----:B------:R-:W-:Y:S01]  /*47e0*/  IADD3 R64, PT, PT, -R27, R64, RZ ;  /* 0x000000401b407210 */ /* 0x000fe20007ffe1ff */
[C---:B------:R-:W-:Y:S01]  /*47f0*/  FFMA.FTZ R60, R57.reuse, R43, R54 ;  /* 0x0000002b393c7223 */ /* 0x040fe20000010036 */
[C---:B------:R-:W-:Y:S01]  /*4800*/  FFMA.FTZ R62, R57.reuse, R53, R62 ;  /* 0x00000035393e7223 */ /* 0x040fe2000001003e */
[----:B-1----:R-:W-:Y:S02]  /*4810*/  HADD2.F32 R63, -RZ, R56.H0_H0 ;  /* 0x20000038ff3f7230 */ /* 0x002fe40000004100 */
[----:B------:R-:W-:Y:S01]  /*4820*/  FFMA.FTZ R54, R57, R4, R55 ;  /* 0x0000000439367223 */ /* 0x000fe20000010037 */
[----:B------:R-:W-:Y:S01]  /*4830*/  HADD2.F32 R37, -RZ, R37.H1_H1 ;  /* 0x30000025ff257230 */ /* 0x000fe20000004100 */
[----:B------:R-:W-:Y:S01]  /*4840*/  SHF.R.U32.HI R55, RZ, 0x8, R12 ;  /* 0x00000008ff377819 */ /* 0x000fe2000001160c */
[----:B------:R-:W1:Y:S01]  /*4850*/  I2F.F16 R56, R64 ;  /* 0x0000004000387306 */ /* 0x000e620000200c00 */
[C---:B------:R-:W-:Y:S01]  /*4860*/  FFMA.FTZ R57, R63.reuse, R51, R60 ;  /* 0x000000333f397223 */ /* 0x040fe2000001003c */
[----:B------:R-:W-:Y:S01]  /*4870*/  FFMA.FTZ R62, R63, R11, R62 ;  /* 0x0000000b3f3e7223 */ /* 0x000fe2000001003e */
[----:B------:R-:W-:Y:S01]  /*4880*/  LOP3.LUT R66, R55, 0xff, RZ, 0xc0, !PT ;  /* 0x000000ff37427812 */ /* 0x000fe200078ec0ff */
[----:B------:R-:W-:Y:S01]  /*4890*/  FFMA.FTZ R63, R63, R37, R54 ;  /* 0x000000253f3f7223 */ /* 0x000fe20000010036 */
[----:B------:R-:W-:-:S02]  /*48a0*/  SHF.R.U32.HI R54, RZ, 0x10, R12 ;  /* 0x00000010ff367819 */ /* 0x000fc4000001160c */
[----:B------:R-:W-:Y:S02]  /*48b0*/  IADD3 R55, PT, PT, -R27, R66, RZ ;  /* 0x000000421b377210 */ /* 0x000fe40007ffe1ff */
[----:B------:R-:W-:-:S04]  /*48c0*/  LOP3.LUT R54, R54, 0xff, RZ, 0xc0, !PT ;  /* 0x000000ff36367812 */ /* 0x000fc800078ec0ff */
[----:B------:R-:W-:Y:S01]  /*48d0*/  IADD3 R65, PT, PT, -R27, R54, RZ ;  /* 0x000000361b417210 */ /* 0x000fe20007ffe1ff */
[----:B------:R-:W3:Y:S01]  /*48e0*/  I2F.F16 R55, R55 ;  /* 0x0000003700377306 */ /* 0x000ee20000200c00 */
[----:B-1----:R-:W-:Y:S01]  /*48f0*/  HADD2.F32 R64, -RZ, R56.H0_H0 ;  /* 0x20000038ff407230 */ /* 0x002fe20000004100 */
[----:B------:R-:W-:Y:S01]  /*4900*/  LEA.HI R60, R12, -R27, RZ, 0x8 ;  /* 0x8000001b0c3c7211 */ /* 0x000fe200078f40ff */
[----:B--2---:R-:W-:-:S05]  /*4910*/  HADD2.F32 R27, -RZ, R38.H0_H0 ;  /* 0x20000026ff1b7230 */ /* 0x004fca0000004100 */
[----:B------:R-:W1:Y:S01]  /*4920*/  I2F.F16 R56, R65 ;  /* 0x0000004100387306 */ /* 0x000e620000200c00 */
[----:B------:R-:W-:Y:S02]  /*4930*/  HADD2.F32 R54, -RZ, R8.H0_H0 ;  /* 0x20000008ff367230 */ /* 0x000fe40000004100 */
[----:B0-----:R-:W-:Y:S02]  /*4940*/  HADD2.F32 R12, -RZ, R40.H0_H0 ;  /* 0x20000028ff0c7230 */ /* 0x001fe40000004100 */
[----:B------:R-:W-:-:S03]  /*4950*/  FFMA.FTZ R61, R64, R27, R62 ;  /* 0x0000001b403d7223 */ /* 0x000fc6000001003e */
[----:B------:R-:W0:Y:S01]  /*4960*/  I2F.F16 R60, R60 ;  /* 0x0000003c003c7306 */ /* 0x000e220000200c00 */
[C---:B------:R-:W-:Y:S01]  /*4970*/  FFMA.FTZ R57, R64.reuse, R54, R57 ;  /* 0x0000003640397223 */ /* 0x040fe20000010039 */
[----:B------:R-:W-:Y:S01]  /*4980*/  FFMA.FTZ R62, R64, R12, R63 ;  /* 0x0000000c403e7223 */ /* 0x000fe2000001003f */
[----:B------:R-:W-:Y:S02]  /*4990*/  HADD2.F32 R8, -RZ, R8.H1_H1 ;  /* 0x30000008ff087230 */ /* 0x000fe40000004100 */
[----:B---3--:R-:W-:Y:S02]  /*49a0*/  HADD2.F32 R64, -RZ, R55.H0_H0 ;  /* 0x20000037ff407230 */ /* 0x008fe40000004100 */
[----:B------:R-:W-:Y:S02]  /*49b0*/  HADD2.F32 R38, -RZ, R38.H1_H1 ;  /* 0x30000026ff267230 */ /* 0x000fe40000004100 */
[----:B------:R-:W-:Y:S02]  /*49c0*/  HADD2.F32 R55, -RZ, R40.H1_H1 ;  /* 0x30000028ff377230 */ /* 0x000fe40000004100 */
[----:B-1----:R-:W-:-:S02]  /*49d0*/  HADD2.F32 R63, -RZ, R56.H0_H0 ;  /* 0x20000038ff3f7230 */ /* 0x002fc40000004100 */
[C---:B------:R-:W-:Y:S01]  /*49e0*/  FFMA.FTZ R66, R64.reuse, R8, R57 ;  /* 0x0000000840427223 */ /* 0x040fe20000010039 */
[----:B------:R-:W-:Y:S02]  /*49f0*/  HADD2.F32 R56, -RZ, R39.H0_H0 ;  /* 0x20000027ff387230 */ /* 0x000fe40000004100 */
[C---:B------:R-:W-:Y:S01]  /*4a00*/  FFMA.FTZ R61, R64.reuse, R38, R61 ;  /* 0x00000026403d7223 */ /* 0x040fe2000001003d */
[----:B------:R-:W-:Y:S02]  /*4a10*/  HADD2.F32 R57, -RZ, R9.H0_H0 ;  /* 0x20000009ff397230 */ /* 0x000fe40000004100 */
[----:B------:R-:W-:Y:S01]  /*4a20*/  FFMA.FTZ R65, R64, R55, R62 ;  /* 0x0000003740417223 */ /* 0x000fe2000001003e */
[----:B------:R-:W-:Y:S02]  /*4a30*/  HADD2.F32 R40, -RZ, R41.H0_H0 ;  /* 0x20000029ff287230 */ /* 0x000fe40000004100 */
[----:B------:R-:W-:Y:S01]  /*4a40*/  FFMA.FTZ R64, R63, R56, R61 ;  /* 0x000000383f407223 */ /* 0x000fe2000001003d */
[----:B------:R-:W-:-:S02]  /*4a50*/  HADD2.F32 R9, -RZ, R9.H1_H1 ;  /* 0x30000009ff097230 */ /* 0x000fc40000004100 */
[C---:B------:R-:W-:Y:S01]  /*4a60*/  FFMA.FTZ R66, R63.reuse, R57, R66 ;  /* 0x000000393f427223 */ /* 0x040fe20000010042 */
[----:B0-----:R-:W-:Y:S02]  /*4a70*/  HADD2.F32 R61, -RZ, R60.H0_H0 ;  /* 0x2000003cff3d7230 */ /* 0x001fe40000004100 */
[----:B------:R-:W-:Y:S01]  /*4a80*/  FFMA.FTZ R62, R63, R40, R65 ;  /* 0x000000283f3e7223 */ /* 0x000fe20000010041 */
[----:B------:R-:W-:Y:S02]  /*4a90*/  HADD2.F32 R39, -RZ, R39.H1_H1 ;  /* 0x30000027ff277230 */ /* 0x000fe40000004100 */
[----:B------:R-:W-:Y:S02]  /*4aa0*/  HADD2.F32 R41, -RZ, R41.H1_H1 ;  /* 0x30000029ff297230 */ /* 0x000fe40000004100 */
[C---:B------:R-:W-:Y:S01]  /*4ab0*/  FFMA.FTZ R66, R61.reuse, R9, R66 ;  /* 0x000000093d427223 */ /* 0x040fe20000010042 */
[----:B------:R-:W-:Y:S01]  /*4ac0*/  SHF.R.U32.HI R60, RZ, 0x8, R5 ;  /* 0x00000008ff3c7819 */ /* 0x000fe20000011605 */
[C---:B------:R-:W-:Y:S01]  /*4ad0*/  FFMA.FTZ R64, R61.reuse, R39, R64 ;  /* 0x000000273d407223 */ /* 0x040fe20000010040 */
[----:B------:R-:W-:Y:S01]  /*4ae0*/  FFMA.FTZ R68, R61, R41, R62 ;  /* 0x000000293d447223 */ /* 0x000fe2000001003e */
[----:B------:R-:W-:-:S02]  /*4af0*/  LOP3.LUT R61, R5, 0xff, RZ, 0xc0, !PT ;  /* 0x000000ff053d7812 */ /* 0x000fc400078ec0ff */
[----:B------:R-:W-:Y:S02]  /*4b00*/  LOP3.LUT R63, R60, 0xff, RZ, 0xc0, !PT ;  /* 0x000000ff3c3f7812 */ /* 0x000fe400078ec0ff */
[C---:B------:R-:W-:Y:S02]  /*4b10*/  IADD3 R61, PT, PT, -R30.reuse, R61, RZ ;  /* 0x0000003d1e3d7210 */ /* 0x040fe40007ffe1ff */
[----:B------:R-:W-:Y:S02]  /*4b20*/  SHF.R.U32.HI R62, RZ, 0x10, R5 ;  /* 0x00000010ff3e7819 */ /* 0x000fe40000011605 */
[----:B------:R-:W-:Y:S01]  /*4b30*/  IADD3 R60, PT, PT, -R30, R63, RZ ;  /* 0x0000003f1e3c7210 */ /* 0x000fe20007ffe1ff */
[C---:B------:R-:W-:Y:S01]  /*4b40*/  FMUL.FTZ R65, R31.reuse, R64 ;  /* 0x000000401f417220 */ /* 0x040fe20000410000 */
[----:B------:R-:W-:Y:S01]  /*4b50*/  LOP3.LUT R63, R62, 0xff, RZ, 0xc0, !PT ;  /* 0x000000ff3e3f7812 */ /* 0x000fe200078ec0ff */
[----:B------:R-:W0:Y:S01]  /*4b60*/  I2F.F16 R61, R61 ;  /* 0x0000003d003d7306 */ /* 0x000e220000200c00 */
[----:B------:R-:W-:-:S02]  /*4b70*/  FMUL.FTZ R64, R31, R68 ;  /* 0x000000441f407220 */ /* 0x000fc40000410000 */
[C---:B------:R-:W-:Y:S01]  /*4b80*/  IADD3 R62, PT, PT, -R30.reuse, R63, RZ ;  /* 0x0000003f1e3e7210 */ /* 0x040fe20007ffe1ff */
[----:B------:R-:W-:Y:S01]  /*4b90*/  FMUL.FTZ R63, R31, R66 ;  /* 0x000000421f3f7220 */ /* 0x000fe20000410000 */
[----:B------:R-:W-:Y:S02]  /*4ba0*/  F2FP.F16.F32.PACK_AB R31, RZ, R65 ;  /* 0x00000041ff1f723e */ /* 0x000fe400000000ff */
[----:B------:R-:W-:Y:S01]  /*4bb0*/  LEA.HI R65, R5, -R30, RZ, 0x8 ;  /* 0x8000001e05417211 */ /* 0x000fe200078f40ff */
[----:B------:R-:W1:Y:S01]  /*4bc0*/  I2F.F16 R60, R60 ;  /* 0x0000003c003c7306 */ /* 0x000e620000200c00 */
[----:B------:R-:W-:Y:S02]  /*4bd0*/  LOP3.LUT R5, R13, 0xff, RZ, 0xc0, !PT ;  /* 0x000000ff0d057812 */ /* 0x000fe400078ec0ff */
[----:B------:R-:W-:Y:S02]  /*4be0*/  SHF.R.U32.HI R69, RZ, 0x8, R13 ;  /* 0x00000008ff457819 */ /* 0x000fe4000001160d */
[----:B------:R-:W-:-:S03]  /*4bf0*/  IADD3 R66, PT, PT, -R30, R5, RZ ;  /* 0x000000051e427210 */ /* 0x000fc60007ffe1ff */
[----:B------:R-:W2:Y:S01]  /*4c00*/  I2F.F16 R62, R62 ;  /* 0x0000003e003e7306 */ /* 0x000ea20000200c00 */
[----:B------:R-:W-:Y:S02]  /*4c10*/  LOP3.LUT R69, R69, 0xff, RZ, 0xc0, !PT ;  /* 0x000000ff45457812 */ /* 0x000fe400078ec0ff */
[----:B------:R-:W-:Y:S02]  /*4c20*/  SHF.R.U32.HI R67, RZ, 0x10, R13 ;  /* 0x00000010ff437819 */ /* 0x000fe4000001160d */
[----:B------:R-:W-:-:S03]  /*4c30*/  F2FP.F16.F32.PACK_AB R5, RZ, R64 ;  /* 0x00000040ff05723e */ /* 0x000fc600000000ff */
[----:B------:R-:W3:Y:S01]  /*4c40*/  I2F.F16 R65, R65 ;  /* 0x0000004100417306 */ /* 0x000ee20000200c00 */
[----:B------:R-:W-:Y:S01]  /*4c50*/  IADD3 R64, PT, PT, -R30, R69, RZ ;  /* 0x000000451e407210 */ /* 0x000fe20007ffe1ff */
[----:B0-----:R-:W-:Y:S01]  /*4c60*/  HADD2.F32 R61, -RZ, R61.H0_H0 ;  /* 0x2000003dff3d7230 */ /* 0x001fe20000004100 */
[----:B------:R-:W-:Y:S01]  /*4c70*/  LOP3.LUT R67, R67, 0xff, RZ, 0xc0, !PT ;  /* 0x000000ff43437812 */ /* 0x000fe200078ec0ff */
[----:B-1----:R-:W-:-:S04]  /*4c80*/  HADD2.F32 R69, -RZ, R60.H0_H0 ;  /* 0x2000003cff457230 */ /* 0x002fc80000004100 */
[----:B------:R-:W0:Y:S01]  /*4c90*/  I2F.F16 R66, R66 ;  /* 0x0000004200427306 */ /* 0x000e220000200c00 */
[----:B------:R-:W-:Y:S01]  /*4ca0*/  IADD3 R67, PT, PT, -R30, R67, RZ ;  /* 0x000000431e437210 */ /* 0x000fe20007ffe1ff */
[----:B------:R-:W-:Y:S01]  /*4cb0*/  FFMA.FTZ R71, R35, R61, RZ ;  /* 0x0000003d23477223 */ /* 0x000fe200000100ff */
[----:B------:R-:W-:Y:S01]  /*4cc0*/  LEA.HI R13, R13, -R30, RZ, 0x8 ;  /* 0x8000001e0d0d7211 */ /* 0x000fe200078f40ff */
[----:B--2---:R-:W-:-:S04]  /*4cd0*/  HADD2.F32 R62, -RZ, R62.H0_H0 ;  /* 0x2000003eff3e7230 */ /* 0x004fc80000004100 */
[----:B------:R-:W1:Y:S01]  /*4ce0*/  I2F.F16 R64, R64 ;  /* 0x0000004000407306 */ /* 0x000e620000200c00 */
[----:B------:R-:W-:Y:S01]  /*4cf0*/  FFMA.FTZ R30, R50, R69, R71 ;  /* 0x00000045321e7223 */ /* 0x000fe20000010047 */
[----:B---3--:R-:W-:-:S06]  /*4d00*/  HADD2.F32 R60, -RZ, R65.H0_H0 ;  /* 0x20000041ff3c7230 */ /* 0x008fcc0000004100 */
[----:B------:R-:W2:Y:S01]  /*4d10*/  I2F.F16 R67, R67 ;  /* 0x0000004300437306 */ /* 0x000ea20000200c00 */
[----:B------:R-:W-:Y:S01]  /*4d20*/  FFMA.FTZ R30, R43, R62, R30 ;  /* 0x0000003e2b1e7223 */ /* 0x000fe2000001001e */
[----:B0-----:R-:W-:-:S06]  /*4d30*/  HADD2.F32 R71, -RZ, R66.H0_H0 ;  /* 0x20000042ff477230 */ /* 0x001fcc0000004100 */
[----:B------:R-:W0:Y:S01]  /*4d40*/  I2F.F16 R13, R13 ;  /* 0x0000000d000d7306 */ /* 0x000e220000200c00 */
[----:B------:R-:W-:Y:S01]  /*4d50*/  FFMA.FTZ R73, R51, R60, R30 ;  /* 0x0000003c33497223 */ /* 0x000fe2000001001e */
[----:B-1----:R-:W-:-:S03]  /*4d60*/  HADD2.F32 R65, -RZ, R64.H0_H0 ;  /* 0x20000040ff417230 */ /* 0x002fc60000004100 */
[----:B------:R-:W-:Y:S01]  /*4d70*/  FFMA.FTZ R73, R54, R71, R73 ;  /* 0x0000004736497223 */ /* 0x000fe20000010049 */
[----:B--2---:R-:W-:-:S03]  /*4d80*/  HADD2.F32 R67, -RZ, R67.H0_H0 ;  /* 0x20000043ff437230 */ /* 0x004fc60000004100 */
[----:B------:R-:W-:-:S04]  /*4d90*/  FFMA.FTZ R64, R8, R65, R73 ;  /* 0x0000004108407223 */ /* 0x000fc80000010049 */
[----:B------:R-:W-:Y:S01]  /*4da0*/  FFMA.FTZ R64, R57, R67, R64 ;  /* 0x0000004339407223 */ /* 0x000fe20000010040 */
[----:B0-----:R-:W-:-:S05]  /*4db0*/  HADD2.F32 R30, -RZ, R13.H0_H0 ;  /* 0x2000000dff1e7230 */ /* 0x001fca0000004100 */
[----:B------:R-:W-:-:S04]  /*4dc0*/  FFMA.FTZ R13, R9, R30, R64 ;  /* 0x0000001e090d7223 */ /* 0x000fc80000010040 */
[----:B------:R-:W-:Y:S01]  /*4dd0*/  FMUL.FTZ R13, R32, R13 ;  /* 0x0000000d200d7220 */ /* 0x000fe20000410000 */
[----:B------:R-:W-:Y:S01]  /*4de0*/  F2FP.F16.F32.PACK_AB R63, RZ, R63 ;  /* 0x0000003fff3f723e */ /* 0x000fe200000000ff */
[----:B------:R-:W-:-:S03]  /*4df0*/  FFMA.FTZ R64, R61, R42, RZ ;  /* 0x0000002a3d407223 */ /* 0x000fc600000100ff */
[----:B------:R-:W-:-:S04]  /*4e00*/  F2FP.F16.F32.PACK_AB R13, RZ, R13 ;  /* 0x0000000dff0d723e */ /* 0x000fc800000000ff */
[----:B------:R-:W-:Y:S01]  /*4e10*/  PRMT R63, R63, 0x5410, R13 ;  /* 0x000054103f3f7816 */ /* 0x000fe2000000000d */
[----:B------:R-:W-:-:S04]  /*4e20*/  FFMA.FTZ R13, R69, R52, R64 ;  /* 0x00000034450d7223 */ /* 0x000fc80000010040 */
        /* <DEDUP_REMOVED lines=12> */
[----:B------:R-:W-:Y:S01]  /*4ef0*/  FFMA.FTZ R66, R65, R55, R60 ;  /* 0x0000003741427223 */ /* 0x000fe2000001003c */
[----:B------:R-:W-:-:S03]  /*4f00*/  SHF.R.U32.HI R60, RZ, 0x10, R6 ;  /* 0x00000010ff3c7819 */ /* 0x000fc60000011606 */
[----:B------:R-:W-:Y:S02]  /*4f10*/  F2FP.F16.F32.PACK_AB R13, RZ, R13 ;  /* 0x0000000dff0d723e */ /* 0x000fe400000000ff */
[----:B------:R-:W-:Y:S02]  /*4f20*/  SHF.R.U32.HI R64, RZ, 0x8, R6 ;  /* 0x00000008ff407819 */ /* 0x000fe40000011606 */
[--C-:B------:R-:W-:Y:S02]  /*4f30*/  SHF.R.U32.HI R70, RZ, 0x8, R14.reuse ;  /* 0x00000008ff467819 */ /* 0x100fe4000001160e */
[----:B------:R-:W-:Y:S02]  /*4f40*/  SHF.R.U32.HI R68, RZ, 0x10, R14 ;  /* 0x00000010ff447819 */ /* 0x000fe4000001160e */
[----:B------:R-:W-:Y:S02]  /*4f50*/  PRMT R31, R31, 0x5410, R13 ;  /* 0x000054101f1f7816 */ /* 0x000fe4000000000d */
[----:B------:R-:W-:-:S02]  /*4f60*/  LOP3.LUT R60, R60, 0xff, RZ, 0xc0, !PT ;  /* 0x000000ff3c3c7812 */ /* 0x000fc400078ec0ff */
[C---:B------:R-:W-:Y:S02]  /*4f70*/  LOP3.LUT R72, R6.reuse, 0xff, RZ, 0xc0, !PT ;  /* 0x000000ff06487812 */ /* 0x040fe400078ec0ff */
[----:B------:R-:W-:Y:S02]  /*4f80*/  LEA.HI R62, R6, -R29, RZ, 0x8 ;  /* 0x8000001d063e7211 */ /* 0x000fe400078f40ff */
[----:B------:R-:W-:Y:S02]  /*4f90*/  LOP3.LUT R6, R14, 0xff, RZ, 0xc0, !PT ;  /* 0x000000ff0e067812 */ /* 0x000fe400078ec0ff */
[----:B------:R-:W-:Y:S02]  /*4fa0*/  LOP3.LUT R64, R64, 0xff, RZ, 0xc0, !PT ;  /* 0x000000ff40407812 */ /* 0x000fe400078ec0ff */
[----:B------:R-:W-:Y:S02]  /*4fb0*/  LOP3.LUT R70, R70, 0xff, RZ, 0xc0, !PT ;  /* 0x000000ff46467812 */ /* 0x000fe400078ec0ff */
[----:B------:R-:W-:Y:S01]  /*4fc0*/  LOP3.LUT R68, R68, 0xff, RZ, 0xc0, !PT ;  /* 0x000000ff44447812 */ /* 0x000fe200078ec0ff */
[----:B------:R-:W-:Y:S01]  /*4fd0*/  HFMA2 R49, R63, 1, 1, R49 ;  /* 0x3c003c003f317831 */ /* 0x000fe20000000031 */
[C---:B------:R-:W-:Y:S01]  /*4fe0*/  IADD3 R61, PT, PT, -R29.reuse, R60, RZ ;  /* 0x0000003c1d3d7210 */ /* 0x040fe20007ffe1ff */
[----:B------:R-:W-:Y:S01]  /*4ff0*/  HADD2 R48, R31, R48 ;  /* 0x000000301f307230 */ /* 0x000fe20000000000 */
[----:B------:R-:W-:-:S02]  /*5000*/  IADD3 R60, PT, PT, -R29, R6, RZ ;  /* 0x000000061d3c7210 */ /* 0x000fc40007ffe1ff */
[----:B------:R-:W-:Y:S02]  /*5010*/  LOP3.LUT R13, R7, 0xff, RZ, 0xc0, !PT ;  /* 0x000000ff070d7812 */ /* 0x000fe400078ec0ff */
[C---:B------:R-:W-:Y:S02]  /*5020*/  IADD3 R63, PT, PT, -R29.reuse, R72, RZ ;  /* 0x000000481d3f7210 */ /* 0x040fe40007ffe1ff */
[C---:B------:R-:W-:Y:S02]  /*5030*/  IADD3 R64, PT, PT, -R29.reuse, R64, RZ ;  /* 0x000000401d407210 */ /* 0x040fe40007ffe1ff */
[C---:B------:R-:W-:Y:S02]  /*5040*/  IADD3 R6, PT, PT, -R29.reuse, R70, RZ ;  /* 0x000000461d067210 */ /* 0x040fe40007ffe1ff */
[----:B------:R-:W-:Y:S02]  /*5050*/  IADD3 R31, PT, PT, -R29, R68, RZ ;  /* 0x000000441d1f7210 */ /* 0x000fe40007ffe1ff */
[----:B------:R-:W-:-:S02]  /*5060*/  LEA.HI R14, R14, -R29, RZ, 0x8 ;  /* 0x8000001d0e0e7211 */ /* 0x000fc400078f40ff */
[----:B------:R-:W-:Y:S02]  /*5070*/  SHF.R.U32.HI R29, RZ, 0x8, R7 ;  /* 0x00000008ff1d7819 */ /* 0x000fe40000011607 */
[----:B------:R-:W-:Y:S01]  /*5080*/  IADD3 R13, PT, PT, -R28, R13, RZ ;  /* 0x0000000d1c0d7210 */ /* 0x000fe20007ffe1ff */
[----:B------:R-:W-:Y:S01]  /*5090*/  FFMA.FTZ R67, R67, R40, R66 ;  /* 0x0000002843437223 */ /* 0x000fe20000010042 */
[----:B------:R-:W-:Y:S01]  /*50a0*/  LOP3.LUT R29, R29, 0xff, RZ, 0xc0, !PT ;  /* 0x000000ff1d1d7812 */ /* 0x000fe200078ec0ff */
[----:B------:R-:W-:Y:S02]  /*50b0*/  I2F.F16 R63, R63 ;  /* 0x0000003f003f7306 */ /* 0x000fe40000200c00 */
[----:B------:R-:W-:Y:S01]  /*50c0*/  FFMA.FTZ R67, R30, R41, R67 ;  /* 0x000000291e437223 */ /* 0x000fe20000010043 */
[----:B------:R-:W-:Y:S02]  /*50d0*/  IADD3 R29, PT, PT, -R28, R29, RZ ;  /* 0x0000001d1c1d7210 */ /* 0x000fe40007ffe1ff */
[----:B------:R-:W-:-:S03]  /*50e0*/  SHF.R.U32.HI R30, RZ, 0x10, R7 ;  /* 0x00000010ff1e7819 */ /* 0x000fc60000011607 */
[----:B------:R-:W0:Y:S01]  /*50f0*/  I2F.F16 R13, R13 ;  /* 0x0000000d000d7306 */ /* 0x000e220000200c00 */
[----:B------:R-:W-:-:S07]  /*5100*/  LOP3.LUT R69, R30, 0xff, RZ, 0xc0, !PT ;  /* 0x000000ff1e457812 */ /* 0x000fce00078ec0ff */
[----:B------:R-:W1:Y:S01]  /*5110*/  I2F.F16 R65, R29 ;  /* 0x0000001d00417306 */ /* 0x000e620000200c00 */
[----:B------:R-:W-:-:S07]  /*5120*/  IADD3 R30, PT, PT, -R28, R69, RZ ;  /* 0x000000451c1e7210 */ /* 0x000fce0007ffe1ff */
[----:B------:R-:W2:Y:S01]  /*5130*/  I2F.F16 R64, R64 ;  /* 0x0000004000407306 */ /* 0x000ea20000200c00 */
[----:B------:R-:W-:Y:S01]  /*5140*/  LEA.HI R66, R7, -R28, RZ, 0x8 ;  /* 0x8000001c07427211 */ /* 0x000fe200078f40ff */
[----:B0-----:R-:W-:Y:S02]  /*5150*/  HADD2.F32 R7, -RZ, R13.H0_H0 ;  /* 0x2000000dff077230 */ /* 0x001fe40000004100 */
[----:B------:R-:W-:-:S04]  /*5160*/  HADD2.F32 R13, -RZ, R63.H0_H0 ;  /* 0x2000003fff0d7230 */ /* 0x000fc80000004100 */
[----:B------:R-:W0:Y:S01]  /*5170*/  I2F.F16 R30, R30 ;  /* 0x0000001e001e7306 */ /* 0x000e220000200c00 */
[----:B-1----:R-:W-:Y:S02]  /*5180*/  HADD2.F32 R65, -RZ, R65.H0_H0 ;  /* 0x20000041ff417230 */ /* 0x002fe40000004100 */
[----:B------:R-:W-:-:S05]  /*5190*/  FFMA.FTZ R68, R7, R42, RZ ;  /* 0x0000002a07447223 */ /* 0x000fca00000100ff */
[----:B------:R-:W1:Y:S01]  /*51a0*/  I2F.F16 R61, R61 ;  /* 0x0000003d003d7306 */ /* 0x000e620000200c00 */
[----:B--2---:R-:W-:Y:S02]  /*51b0*/  HADD2.F32 R63, -RZ, R64.H0_H0 ;  /* 0x20000040ff3f7230 */ /* 0x004fe40000004100 */
[----:B------:R-:W-:Y:S01]  /*51c0*/  FFMA.FTZ R64, R13, R42, RZ ;  /* 0x0000002a0d407223 */ /* 0x000fe200000100ff */
[----:B------:R-:W-:Y:S01]  /*51d0*/  FMUL.FTZ R32, R32, R67 ;  /* 0x0000004320207220 */ /* 0x000fe20000410000 */
[----:B------:R-:W-:Y:S01]  /*51e0*/  FFMA.FTZ R42, R65, R52, R68 ;  /* 0x00000034412a7223 */ /* 0x000fe20000010044 */
[C---:B------:R-:W-:Y:S02]  /*51f0*/  FFMA.FTZ R67, R35.reuse, R7, RZ ;  /* 0x0000000723437223 */ /* 0x040fe400000100ff */
[----:B------:R2:W3:Y:S01]  /*5200*/  I2F.F16 R29, R66 ;  /* 0x00000042001d7306 */ /* 0x0004e20000200c00 */
[----:B------:R-:W-:Y:S01]  /*5210*/  FFMA.FTZ R68, R35, R13, RZ ;  /* 0x0000000d23447223 */ /* 0x000fe200000100ff */
[----:B------:R-:W-:-:S06]  /*5220*/  LOP3.LUT R35, R15, 0xff, RZ, 0xc0, !PT ;  /* 0x000000ff0f237812 */ /* 0x000fcc00078ec0ff */
[----:B------:R-:W4:Y:S01]  /*5230*/  I2F.F16 R62, R62 ;  /* 0x0000003e003e7306 */ /* 0x000f220000200c00 */
[----:B------:R-:W-:Y:S01]  /*5240*/  FFMA.FTZ R52, R63, R52, R64 ;  /* 0x000000343f347223 */ /* 0x000fe20000010040 */
[----:B------:R-:W-:Y:S01]  /*5250*/  FFMA.FTZ R64, R50, R65, R67 ;  /* 0x0000004132407223 */ /* 0x000fe20000010043 */
[----:B--2---:R-:W-:Y:S01]  /*5260*/  IADD3 R66, PT, PT, -R28, R35, RZ ;  /* 0x000000231c427210 */ /* 0x004fe20007ffe1ff */
[----:B0-----:R-:W-:Y:S02]  /*5270*/  HADD2.F32 R35, -RZ, R30.H0_H0 ;  /* 0x2000001eff237230 */ /* 0x001fe40000004100 */
[----:B-1----:R-:W-:Y:S02]  /*5280*/  HADD2.F32 R67, -RZ, R61.H0_H0 ;  /* 0x2000003dff437230 */ /* 0x002fe40000004100 */
[----:B---3--:R-:W-:Y:S02]  /*5290*/  HADD2.F32 R29, -RZ, R29.H0_H0 ;  /* 0x2000001dff1d7230 */ /* 0x008fe40000004100 */
[-C--:B------:R-:W-:Y:S01]  /*52a0*/  FFMA.FTZ R42, R35, R53.reuse, R42 ;  /* 0x00000035232a7223 */ /* 0x080fe2000001002a */
[----:B------:R-:W-:Y:S01]  /*52b0*/  FFMA.FTZ R52, R67, R53, R52 ;  /* 0x0000003543347223 */ /* 0x000fe20000010034 */
[----:B----4-:R-:W-:-:S02]  /*52c0*/  HADD2.F32 R53, -RZ, R62.H0_H0 ;  /* 0x2000003eff357230 */ /* 0x010fc40000004100 */
[----:B------:R-:W-:Y:S01]  /*52d0*/  FFMA.FTZ R42, R29, R11, R42 ;  /* 0x0000000b1d2a7223 */ /* 0x000fe2000001002a */
[----:B------:R-:W-:Y:S02]  /*52e0*/  FFMA.FTZ R50, R50, R63, R68 ;  /* 0x0000003f32327223 */ /* 0x000fe40000010044 */
[----:B------:R-:W-:Y:S01]  /*52f0*/  FFMA.FTZ R52, R53, R11, R52 ;  /* 0x0000000b35347223 */ /* 0x000fe20000010034 */
[--C-:B------:R-:W-:Y:S01]  /*5300*/  SHF.R.U32.HI R11, RZ, 0x8, R15.reuse ;  /* 0x00000008ff0b7819 */ /* 0x100fe2000001160f */
[C---:B------:R-:W-:Y:S01]  /*5310*/  FFMA.FTZ R64, R43.reuse, R35, R64 ;  /* 0x000000232b407223 */ /* 0x040fe20000010040 */
[----:B------:R-:W-:Y:S01]  /*5320*/  FFMA.FTZ R50, R43, R67, R50 ;  /* 0x000000432b327223 */ /* 0x000fe20000010032 */
[----:B------:R-:W-:Y:S02]  /*5330*/  LEA.HI R43, R15, -R28, RZ, 0x8 ;  /* 0x8000001c0f2b7211 */ /* 0x000fe400078f40ff */
[----:B------:R-:W-:Y:S02]  /*5340*/  LOP3.LUT R11, R11, 0xff, RZ, 0xc0, !PT ;  /* 0x000000ff0b0b7812 */ /* 0x000fe400078ec0ff */
[----:B------:R-:W-:-:S02]  /*5350*/  SHF.R.U32.HI R15, RZ, 0x10, R15 ;  /* 0x00000010ff0f7819 */ /* 0x000fc4000001160f */
[----:B------:R-:W-:Y:S01]  /*5360*/  IADD3 R11, PT, PT, -R28, R11, RZ ;  /* 0x0000000b1c0b7210 */ /* 0x000fe20007ffe1ff */
[----:B------:R-:W0:Y:S01]  /*5370*/  I2F.F16 R30, R66 ;  /* 0x00000042001e7306 */ /* 0x000e220000200c00 */
[----:B------:R-:W-:Y:S01]  /*5380*/  LOP3.LUT R15, R15, 0xff, RZ, 0xc0, !PT ;  /* 0x000000ff0f0f7812 */ /* 0x000fe200078ec0ff */
[----:B------:R-:W-:-:S03]  /*5390*/  FFMA.FTZ R62, R7, R10, RZ ;  /* 0x0000000a073e7223 */ /* 0x000fc600000100ff */
[----:B------:R-:W-:-:S03]  /*53a0*/  IADD3 R28, PT, PT, -R28, R15, RZ ;  /* 0x0000000f1c1c7210 */ /* 0x000fc60007ffe1ff */
[----:B------:R-:W1:Y:S01]  /*53b0*/  I2F.F16 R60, R60 ;  /* 0x0000003c003c7306 */ /* 0x000e620000200c00 */
[C---:B------:R-:W-:Y:S01]  /*53c0*/  FFMA.FTZ R61, R51.reuse, R29, R64 ;  /* 0x0000001d333d7223 */ /* 0x040fe20000010040 */
[----:B------:R-:W-:-:S06]  /*53d0*/  FFMA.FTZ R51, R51, R53, R50 ;  /* 0x0000003533337223 */ /* 0x000fcc0000010032 */
[----:B------:R-:W2:Y:S01]  /*53e0*/  I2F.F16 R11, R11 ;  /* 0x0000000b000b7306 */ /* 0x000ea20000200c00 */
[----:B------:R-:W-:-:S07]  /*53f0*/  FFMA.FTZ R50, R13, R10, RZ ;  /* 0x0000000a0d327223 */ /* 0x000fce00000100ff */
[----:B------:R-:W3:Y:S01]  /*5400*/  I2F.F16 R6, R6 ;  /* 0x0000000600067306 */ /* 0x000ee20000200c00 */
[----:B------:R-:W-:-:S07]  /*5410*/  FFMA.FTZ R62, R65, R36, R62 ;  /* 0x00000024413e7223 */ /* 0x000fce000001003e */
[----:B------:R-:W4:Y:S01]  /*5420*/  I2F.F16 R7, R28 ;  /* 0x0000001c00077306 */ /* 0x000f220000200c00 */
[----:B------:R-:W-:Y:S01]  /*5430*/  FFMA.FTZ R50, R63, R36, R50 ;  /* 0x000000243f327223 */ /* 0x000fe20000010032 */
[----:B0-----:R-:W-:-:S06]  /*5440*/  HADD2.F32 R13, -RZ, R30.H0_H0 ;  /* 0x2000001eff0d7230 */ /* 0x001fcc0000004100 */
[----:B------:R-:W0:Y:S01]  /*5450*/  I2F.F16 R31, R31 ;  /* 0x0000001f001f7306 */ /* 0x000e220000200c00 */
[----:B-1----:R-:W-:-:S07]  /*5460*/  HADD2.F32 R15, -RZ, R60.H0_H0 ;  /* 0x2000003cff0f7230 */ /* 0x002fce0000004100 */
[----:B------:R-:W1:Y:S01]  /*5470*/  I2F.F16 R43, R43 ;  /* 0x0000002b002b7306 */ /* 0x000e620000200c00 */
[----:B------:R-:W-:Y:S01]  /*5480*/  @!P0 IADD3 R10, PT, PT, R21, 0x1, RZ ;  /* 0x00000001150a8810 */ /* 0x000fe20007ffe0ff */
[----:B------:R-:W-:-:S06]  /*5490*/  FFMA.FTZ R62, R35, R4, R62 ;  /* 0x00000004233e7223 */ /* 0x000fcc000001003e */
[----:B------:R-:W1:Y:S01]  /*54a0*/  I2F.F16 R14, R14 ;  /* 0x0000000e000e7306 */ /* 0x000e620000200c00 */
[----:B------:R-:W-:Y:S01]  /*54b0*/  FFMA.FTZ R50, R67, R4, R50 ;  /* 0x0000000443327223 */ /* 0x000fe20000010032 */
[----:B--2---:R-:W-:Y:S02]  /*54c0*/  HADD2.F32 R11, -RZ, R11.H0_H0 ;  /* 0x2000000bff0b7230 */ /* 0x004fe40000004100 */
[C---:B------:R-:W-:Y:S01]  /*54d0*/  FFMA.FTZ R61, R54.reuse, R13, R61 ;  /* 0x0000000d363d7223 */ /* 0x040fe2000001003d */
[----:B---3--:R-:W-:Y:S02]  /*54e0*/  HADD2.F32 R35, -RZ, R6.H0_H0 ;  /* 0x20000006ff237230 */ /* 0x008fe40000004100 */
[----:B------:R-:W-:Y:S01]  /*54f0*/  FFMA.FTZ R54, R54, R15, R51 ;  /* 0x0000000f36367223 */ /* 0x000fe20000010033 */
[----:B------:R-:W-:Y:S01]  /*5500*/  @!P0 MOV R21, R10 ;  /* 0x0000000a00158202 */ /* 0x000fe20000000f00 */
[-C--:B------:R-:W-:Y:S01]  /*5510*/  FFMA.FTZ R4, R29, R37.reuse, R62 ;  /* 0x000000251d047223 */ /* 0x080fe2000001003e */
[----:B------:R-:W-:Y:S01]  /*5520*/  FFMA.FTZ R6, R53, R37, R50 ;  /* 0x0000002535067223 */ /* 0x000fe20000010032 */
[----:B----4-:R-:W-:-:S02]  /*5530*/  HADD2.F32 R7, -RZ, R7.H0_H0 ;  /* 0x20000007ff077230 */ /* 0x010fc40000004100 */
[C---:B------:R-:W-:Y:S01]  /*5540*/  FFMA.FTZ R10, R8.reuse, R11, R61 ;  /* 0x0000000b080a7223 */ /* 0x040fe2000001003d */
[----:B0-----:R-:W-:Y:S02]  /*5550*/  HADD2.F32 R31, -RZ, R31.H0_H0 ;  /* 0x2000001fff1f7230 */ /* 0x001fe40000004100 */
[----:B------:R-:W-:Y:S01]  /*5560*/  FFMA.FTZ R54, R8, R35, R54 ;  /* 0x0000002308367223 */ /* 0x000fe20000010036 */
[-C--:B------:R-:W-:Y:S01]  /*5570*/  FFMA.FTZ R42, R13, R27.reuse, R42 ;  /* 0x0000001b0d2a7223 */ /* 0x080fe2000001002a */
[----:B------:R-:W-:Y:S01]  /*5580*/  FFMA.FTZ R52, R15, R27, R52 ;  /* 0x0000001b0f347223 */ /* 0x000fe20000010034 */
[----:B-1----:R-:W-:Y:S02]  /*5590*/  HADD2.F32 R8, -RZ, R43.H0_H0 ;  /* 0x2000002bff087230 */ /* 0x002fe40000004100 */
[-C--:B------:R-:W-:Y:S01]  /*55a0*/  FFMA.FTZ R4, R13, R12.reuse, R4 ;  /* 0x0000000c0d047223 */ /* 0x080fe20000010004 */
[----:B------:R-:W-:Y:S01]  /*55b0*/  FFMA.FTZ R6, R15, R12, R6 ;  /* 0x0000000c0f067223 */ /* 0x000fe20000010006 */
[----:B------:R-:W-:-:S02]  /*55c0*/  HADD2.F32 R14, -RZ, R14.H0_H0 ;  /* 0x2000000eff0e7230 */ /* 0x000fc40000004100 */
[C---:B------:R-:W-:Y:S01]  /*55d0*/  FFMA.FTZ R10, R57.reuse, R7, R10 ;  /* 0x00000007390a7223 */ /* 0x040fe2000001000a */
[----:B------:R-:W-:Y:S01]  /*55e0*/  FFMA.FTZ R57, R57, R31, R54 ;  /* 0x0000001f39397223 */ /* 0x000fe20000010036 */
[-C--:B------:R-:W-:Y:S01]  /*55f0*/  FFMA.FTZ R42, R11, R38.reuse, R42 ;  /* 0x000000260b2a7223 */ /* 0x080fe2000001002a */
[----:B------:R-:W-:Y:S01]  /*5600*/  FFMA.FTZ R52, R35, R38, R52 ;  /* 0x0000002623347223 */ /* 0x000fe20000010034 */
[-C--:B------:R-:W-:Y:S01]  /*5610*/  FFMA.FTZ R12, R11, R55.reuse, R4 ;  /* 0x000000370b0c7223 */ /* 0x080fe20000010004 */
[----:B------:R-:W-:Y:S01]  /*5620*/  FFMA.FTZ R6, R35, R55, R6 ;  /* 0x0000003723067223 */ /* 0x000fe20000010006 */
[C---:B------:R-:W-:Y:S01]  /*5630*/  FFMA.FTZ R27, R9.reuse, R8, R10 ;  /* 0x00000008091b7223 */ /* 0x040fe2000001000a */
[----:B------:R-:W-:Y:S01]  /*5640*/  FFMA.FTZ R10, R9, R14, R57 ;  /* 0x0000000e090a7223 */ /* 0x000fe20000010039 */
[-C--:B------:R-:W-:Y:S01]  /*5650*/  FFMA.FTZ R13, R7, R56.reuse, R42 ;  /* 0x00000038070d7223 */ /* 0x080fe2000001002a */
[----:B------:R-:W-:Y:S01]  /*5660*/  FFMA.FTZ R9, R31, R56, R52 ;  /* 0x000000381f097223 */ /* 0x000fe20000010034 */
[-C--:B------:R-:W-:Y:S01]  /*5670*/  FFMA.FTZ R7, R7, R40.reuse, R12 ;  /* 0x0000002807077223 */ /* 0x080fe2000001000c */
[----:B------:R-:W-:Y:S01]  /*5680*/  FFMA.FTZ R31, R31, R40, R6 ;  /* 0x000000281f1f7223 */ /* 0x000fe20000010006 */
[----:B------:R-:W-:Y:S01]  /*5690*/  IADD3 R26, PT, PT, R26, 0x20, RZ ;  /* 0x000000201a1a7810 */ /* 0x000fe20007ffe0ff */
[-C--:B------:R-:W-:Y:S01]  /*56a0*/  FFMA.FTZ R4, R14, R39.reuse, R9 ;  /* 0x000000270e047223 */ /* 0x080fe20000010009 */
[C---:B------:R-:W-:Y:S01]  /*56b0*/  FFMA.FTZ R13, R8.reuse, R39, R13 ;  /* 0x00000027080d7223 */ /* 0x040fe2000001000d */
[-C--:B------:R-:W-:Y:S01]  /*56c0*/  FFMA.FTZ R7, R8, R41.reuse, R7 ;  /* 0x0000002908077223 */ /* 0x080fe20000010007 */
[----:B------:R-:W-:Y:S01]  /*56d0*/  FFMA.FTZ R14, R14, R41, R31 ;  /* 0x000000290e0e7223 */ /* 0x000fe2000001001f */
[----:B------:R-:W-:Y:S01]  /*56e0*/  FMUL.FTZ R27, R34, R27 ;  /* 0x0000001b221b7220 */ /* 0x000fe20000410000 */
[C---:B------:R-:W-:Y:S01]  /*56f0*/  FMUL.FTZ R10, R33.reuse, R10 ;  /* 0x0000000a210a7220 */ /* 0x040fe20000410000 */
[----:B------:R-:W-:Y:S01]  /*5700*/  ISETP.GE.U32.AND P1, PT, R26, R3, PT ;  /* 0x000000031a00720c */ /* 0x000fe20003f26070 */
[C---:B------:R-:W-:Y:S01]  /*5710*/  FMUL.FTZ R13, R34.reuse, R13 ;  /* 0x0000000d220d7220 */ /* 0x040fe20000410000 */
[C---:B------:R-:W-:Y:S01]  /*5720*/  FMUL.FTZ R4, R33.reuse, R4 ;  /* 0x0000000421047220 */ /* 0x040fe20000410000 */
        /* <DEDUP_REMOVED lines=11> */
[----:B------:R-:W-:Y:S02]  /*57e0*/  PRMT R4, R4, 0x5410, R13 ;  /* 0x0000541004047816 */ /* 0x000fe4000000000d */
[----:B------:R-:W-:Y:S01]  /*57f0*/  PRMT R14, R14, 0x5410, R7 ;  /* 0x000054100e0e7816 */ /* 0x000fe20000000007 */
[----:B------:R-:W-:Y:S01]  /*5800*/  UIADD3 UR4, UPT, UPT, UR4, 0x40, URZ ;  /* 0x0000004004047890 */ /* 0x000fe2000fffe0ff */
[----:B------:R-:W-:Y:S01]  /*5810*/  HFMA2 R37, R10, 1, 1, R45 ;  /* 0x3c003c000a257831 */ /* 0x000fe2000000002d */
[----:B------:R-:W-:Y:S01]  /*5820*/  @!P0 MOV R23, R19 ;  /* 0x0000001300178202 */ /* 0x000fe20000000f00 */
[----:B------:R-:W-:-:S02]  /*5830*/  HFMA2 R47, R5, 1, 1, R47 ;  /* 0x3c003c00052f7831 */ /* 0x000fc4000000002f */
[----:B------:R-:W-:-:S04]  /*5840*/  IMAD.WIDE R58, R17, 0x4, R58 ;  /* 0x00000004113a7825 */ /* 0x000fc800078e023a */
[----:B------:R-:W-:Y:S01]  /*5850*/  HADD2 R36, R4, R46 ;  /* 0x0000002e04247230 */ /* 0x000fe20000000000 */
[----:B------:R-:W-:Y:S01]  /*5860*/  IADD3 R19, PT, PT, R19, 0x20, RZ ;  /* 0x0000002013137810 */ /* 0x000fe20007ffe0ff */
[----:B------:R-:W-:Y:S01]  /*5870*/  HADD2 R35, R14, R44 ;  /* 0x0000002c0e237230 */ /* 0x000fe20000000000 */
[----:B------:R-:W-:Y:S06]  /*5880*/  @!P1 BRA `(.L_x_1574) ;  /* 0xffffffb0006c9947 */ /* 0x000fec000383ffff */
.L_x_1573:
[----:B------:R-:W0:Y:S01]  /*5890*/  LDC.64 R2, c[0x0][0x3a0] ;  /* 0x0000e800ff027b82 */ /* 0x000e220000000a00 */
[----:B------:R-:W-:-:S04]  /*58a0*/  IMAD R5, R17, UR7, RZ ;  /* 0x0000000711057c24 */ /* 0x000fc8000f8e02ff */
[----:B------:R-:W-:-:S04]  /*58b0*/  IMAD R5, R5, 0x3, R16 ;  /* 0x0000000305057824 */ /* 0x000fc800078e0210 */
        /* <DEDUP_REMOVED lines=8> */
.L_x_1578:
[----:B------:R-:W0:Y:S02]  /*5940*/  LDS R2, [R0] ;  /* 0x0000000000027984 */ /* 0x000e240000000800 */
[----:B0-----:R-:W-:-:S05]  /*5950*/  HFMA2 R3, R2, 1, 1, R49 ;  /* 0x3c003c0002037831 */ /* 0x001fca0000000031 */
[----:B------:R-:W0:Y:S02]  /*5960*/  ATOMS.CAST.SPIN P0, [R0], R2, R3 ;  /* 0x000000020000758d */ /* 0x000e240001800003 */
[----:B0-----:R-:W-:Y:S05]  /*5970*/  @!P0 BRA `(.L_x_1578) ;  /* 0xfffffffc00f08947 */ /* 0x001fea000383ffff */
[----:B------:R-:W-:Y:S05]  /*5980*/  BRA `(.L_x_1576) ;  /* 0x00000000000c7947 */ /* 0x000fea0003800000 */
.L_x_1577:
[----:B------:R-:W2:Y:S02]  /*5990*/  LD.E R0, desc[UR8][R4.64] ;  /* 0x0000000804007980 */ /* 0x000ea4000c101900 */
[----:B--2---:R-:W-:-:S05]  /*59a0*/  IADD3 R3, PT, PT, R49, R0, RZ ;  /* 0x0000000031037210 */ /* 0x004fca0007ffe0ff */
[----:B------:R0:W-:Y:S02]  /*59b0*/  ST.E desc[UR8][R4.64], R3 ;  /* 0x0000000304007985 */ /* 0x0001e4000c101908 */
.L_x_1576:
[----:B------:R-:W-:Y:S05]  /*59c0*/  BSYNC.RECONVERGENT B0 ;  /* 0x0000000000007941 */ /* 0x000fea0003800200 */
.L_x_1575:
[----:B------:R1:W-:Y:S01]  /*59d0*/  ATOM.E.ADD.F16x2.RN.STRONG.GPU P0, RZ, desc[UR8][R4.64+0x4], R37 ;  /* 0x8000042504ff79a2 */ /* 0x0003e2000c10e108 */
[----:B------:R-:W-:Y:S04]  /*59e0*/  BSSY.RECONVERGENT B0, `(.L_x_1579) ;  /* 0x000000e000007945 */ /* 0x000fe80003800200 */
[----:B-1----:R-:W-:Y:S05]  /*59f0*/  @P0 BRA `(.L_x_1580) ;  /* 0x0000000000300947 */ /* 0x002fea0003800000 */
[----:B------:R-:W1:Y:S02]  /*5a00*/  QSPC.E.S P0, RZ, [R4+0x4] ;  /* 0x0000040004ff73aa */ /* 0x000e640000000500 */
[----:B-1----:R-:W-:Y:S05]  /*5a10*/  @!P0 BRA `(.L_x_1581) ;  /* 0x00000000001c8947 */ /* 0x002fea0003800000 */
[----:B------:R-:W-:-:S04]  /*5a20*/  MOV R2, R4 ;  /* 0x0000000400027202 */ /* 0x000fc80000000f00 */
[----:B------:R-:W-:-:S07]  /*5a30*/  MOV R0, R2 ;  /* 0x0000000200007202 */ /* 0x000fce0000000f00 */
.L_x_1582:
[----:B------:R-:W0:Y:S02]  /*5a40*/  LDS R2, [R0+0x4] ;  /* 0x0000040000027984 */ /* 0x000e240000000800 */
[----:B0-----:R-:W-:-:S05]  /*5a50*/  HADD2 R3, R2, R37 ;  /* 0x0000002502037230 */ /* 0x001fca0000000000 */
[----:B------:R-:W0:Y:S02]  /*5a60*/  ATOMS.CAST.SPIN P0, [R0+0x4], R2, R3 ;  /* 0x000004020000758d */ /* 0x000e240001800003 */
[----:B0-----:R-:W-:Y:S05]  /*5a70*/  @!P0 BRA `(.L_x_1582) ;  /* 0xfffffffc00f08947 */ /* 0x001fea000383ffff */
[----:B------:R-:W-:Y:S05]  /*5a80*/  BRA `(.L_x_1580) ;  /* 0x00000000000c7947 */ /* 0x000fea0003800000 */
.L_x_1581:
[----:B------:R-:W0:Y:S02]  /*5a90*/  LD.E R0, desc[UR8][R4.64+0x4] ;  /* 0x0000040804007980 */ /* 0x000e24000c101900 */
[----:B0-----:R-:W-:-:S05]  /*5aa0*/  IADD3 R3, PT, PT, R37, R0, RZ ;  /* 0x0000000025037210 */ /* 0x001fca0007ffe0ff */
[----:B------:R1:W-:Y:S02]  /*5ab0*/  ST.E desc[UR8][R4.64+0x4], R3 ;  /* 0x0000040304007985 */ /* 0x0003e4000c101908 */
.L_x_1580:
[----:B------:R-:W-:Y:S05]  /*5ac0*/  BSYNC.RECONVERGENT B0 ;  /* 0x0000000000007941 */ /* 0x000fea0003800200 */
.L_x_1579:
        /* <DEDUP_REMOVED lines=8> */
.L_x_1586:
[----:B------:R-:W0:Y:S02]  /*5b50*/  LDS R2, [R0] ;  /* 0x0000000000027984 */ /* 0x000e240000000800 */
[----:B0-----:R-:W-:-:S05]  /*5b60*/  HFMA2 R3, R2, 1, 1, R48 ;  /* 0x3c003c0002037831 */ /* 0x001fca0000000030 */
[----:B------:R-:W0:Y:S02]  /*5b70*/  ATOMS.CAST.SPIN P0, [R0], R2, R3 ;  /* 0x000000020000758d */ /* 0x000e240001800003 */
[----:B0-----:R-:W-:Y:S05]  /*5b80*/  @!P0 BRA `(.L_x_1586) ;  /* 0xfffffffc00f08947 */ /* 0x001fea000383ffff */
[----:B------:R-:W-:Y:S05]  /*5b90*/  BRA `(.L_x_1584) ;  /* 0x00000000000c7947 */ /* 0x000fea0003800000 */
.L_x_1585:
[----:B------:R-:W2:Y:S02]  /*5ba0*/  LD.E R0, desc[UR8][R4.64] ;  /* 0x0000000804007980 */ /* 0x000ea4000c101900 */
[----:B--2---:R-:W-:-:S05]  /*5bb0*/  IADD3 R3, PT, PT, R48, R0, RZ ;  /* 0x0000000030037210 */ /* 0x004fca0007ffe0ff */
[----:B------:R0:W-:Y:S02]  /*5bc0*/  ST.E desc[UR8][R4.64], R3 ;  /* 0x0000000304007985 */ /* 0x0001e4000c101908 */
.L_x_1584:
[----:B------:R-:W-:Y:S05]  /*5bd0*/  BSYNC.RECONVERGENT B0 ;  /* 0x0000000000007941 */ /* 0x000fea0003800200 */
.L_x_1583:
[----:B------:R1:W-:Y:S01]  /*5be0*/  ATOM.E.ADD.F16x2.RN.STRONG.GPU P0, RZ, desc[UR8][R4.64+0x4], R36 ;  /* 0x8000042404ff79a2 */ /* 0x0003e2000c10e108 */
[----:B------:R-:W-:Y:S04]  /*5bf0*/  BSSY.RECONVERGENT B0, `(.L_x_1587) ;  /* 0x000000e000007945 */ /* 0x000fe80003800200 */
[----:B-1----:R-:W-:Y:S05]  /*5c00*/  @P0 BRA `(.L_x_1588) ;  /* 0x0000000000300947 */ /* 0x002fea0003800000 */
[----:B------:R-:W1:Y:S02]  /*5c10*/  QSPC.E.S P0, RZ, [R4+0x4] ;  /* 0x0000040004ff73aa */ /* 0x000e640000000500 */
[----:B-1----:R-:W-:Y:S05]  /*5c20*/  @!P0 BRA `(.L_x_1589) ;  /* 0x00000000001c8947 */ /* 0x002fea0003800000 */
[----:B------:R-:W-:-:S04]  /*5c30*/  MOV R2, R4 ;  /* 0x0000000400027202 */ /* 0x000fc80000000f00 */
[----:B------:R-:W-:-:S07]  /*5c40*/  MOV R0, R2 ;  /* 0x0000000200007202 */ /* 0x000fce0000000f00 */
.L_x_1590:
[----:B------:R-:W0:Y:S02]  /*5c50*/  LDS R2, [R0+0x4] ;  /* 0x0000040000027984 */ /* 0x000e240000000800 */
[----:B0-----:R-:W-:-:S05]  /*5c60*/  HADD2 R3, R2, R36 ;  /* 0x0000002402037230 */ /* 0x001fca0000000000 */
[----:B------:R-:W0:Y:S02]  /*5c70*/  ATOMS.CAST.SPIN P0, [R0+0x4], R2, R3 ;  /* 0x000004020000758d */ /* 0x000e240001800003 */
[----:B0-----:R-:W-:Y:S05]  /*5c80*/  @!P0 BRA `(.L_x_1590) ;  /* 0xfffffffc00f08947 */ /* 0x001fea000383ffff */
[----:B------:R-:W-:Y:S05]  /*5c90*/  BRA `(.L_x_1588) ;  /* 0x00000000000c7947 */ /* 0x000fea0003800000 */
.L_x_1589:
[----:B------:R-:W0:Y:S02]  /*5ca0*/  LD.E R0, desc[UR8][R4.64+0x4] ;  /* 0x0000040804007980 */ /* 0x000e24000c101900 */
[----:B0-----:R-:W-:-:S05]  /*5cb0*/  IADD3 R3, PT, PT, R36, R0, RZ ;  /* 0x0000000024037210 */ /* 0x001fca0007ffe0ff */
[----:B------:R1:W-:Y:S02]  /*5cc0*/  ST.E desc[UR8][R4.64+0x4], R3 ;  /* 0x0000040304007985 */ /* 0x0003e4000c101908 */
.L_x_1588:
[----:B------:R-:W-:Y:S05]  /*5cd0*/  BSYNC.RECONVERGENT B0 ;  /* 0x0000000000007941 */ /* 0x000fea0003800200 */
.L_x_1587:
        /* <DEDUP_REMOVED lines=8> */
.L_x_1594:
[----:B------:R-:W0:Y:S02]  /*5d60*/  LDS R2, [R0] ;  /* 0x0000000000027984 */ /* 0x000e240000000800 */
[----:B0-----:R-:W-:-:S05]  /*5d70*/  HFMA2 R3, R2, 1, 1, R47 ;  /* 0x3c003c0002037831 */ /* 0x001fca000000002f */
[----:B------:R-:W0:Y:S02]  /*5d80*/  ATOMS.CAST.SPIN P0, [R0], R2, R3 ;  /* 0x000000020000758d */ /* 0x000e240001800003 */
[----:B0-----:R-:W-:Y:S05]  /*5d90*/  @!P0 BRA `(.L_x_1594) ;  /* 0xfffffffc00f08947 */ /* 0x001fea000383ffff */
[----:B------:R-:W-:Y:S05]  /*5da0*/  BRA `(.L_x_1592) ;  /* 0x00000000000c7947 */ /* 0x000fea0003800000 */
.L_x_1593:
[----:B------:R-:W2:Y:S02]  /*5db0*/  LD.E R0, desc[UR8][R4.64] ;  /* 0x0000000804007980 */ /* 0x000ea4000c101900 */
[----:B--2---:R-:W-:-:S05]  /*5dc0*/  IADD3 R3, PT, PT, R47, R0, RZ ;  /* 0x000000002f037210 */ /* 0x004fca0007ffe0ff */
[----:B------:R0:W-:Y:S02]  /*5dd0*/  ST.E desc[UR8][R4.64], R3 ;  /* 0x0000000304007985 */ /* 0x0001e4000c101908 */
.L_x_1592:
[----:B------:R-:W-:Y:S05]  /*5de0*/  BSYNC.RECONVERGENT B0 ;  /* 0x0000000000007941 */ /* 0x000fea0003800200 */
.L_x_1591:
[----:B------:R1:W-:Y:S02]  /*5df0*/  ATOM.E.ADD.F16x2.RN.STRONG.GPU P0, RZ, desc[UR8][R4.64+0x4], R35 ;  /* 0x8000042304ff79a2 */ /* 0x0003e4000c10e108 */
[----:B-1----:R-:W-:Y:S05]  /*5e00*/  @P0 EXIT ;  /* 0x000000000000094d */ /* 0x002fea0003800000 */
[----:B------:R-:W1:Y:S02]  /*5e10*/  QSPC.E.S P0, RZ, [R4+0x4] ;  /* 0x0000040004ff73aa */ /* 0x000e640000000500 */
[----:B-1----:R-:W-:Y:S05]  /*5e20*/  @!P0 BRA `(.L_x_1595) ;  /* 0x00000000001c8947 */ /* 0x002fea0003800000 */
[----:B------:R-:W-:-:S04]  /*5e30*/  MOV R2, R4 ;  /* 0x0000000400027202 */ /* 0x000fc80000000f00 */
[----:B------:R-:W-:-:S07]  /*5e40*/  MOV R0, R2 ;  /* 0x0000000200007202 */ /* 0x000fce0000000f00 */
.L_x_1596:
[----:B------:R-:W0:Y:S02]  /*5e50*/  LDS R2, [R0+0x4] ;  /* 0x0000040000027984 */ /* 0x000e240000000800 */
[----:B0-----:R-:W-:-:S05]  /*5e60*/  HADD2 R3, R2, R35 ;  /* 0x0000002302037230 */ /* 0x001fca0000000000 */
[----:B------:R-:W0:Y:S02]  /*5e70*/  ATOMS.CAST.SPIN P0, [R0+0x4], R2, R3 ;  /* 0x000004020000758d */ /* 0x000e240001800003 */
[----:B0-----:R-:W-:Y:S05]  /*5e80*/  @!P0 BRA `(.L_x_1596) ;  /* 0xfffffffc00f08947 */ /* 0x001fea000383ffff */
[----:B------:R-:W-:Y:S05]  /*5e90*/  EXIT ;  /* 0x000000000000794d */ /* 0x000fea0003800000 */
.L_x_1595:
[----:B------:R-:W0:Y:S02]  /*5ea0*/  LD.E R0, desc[UR8][R4.64+0x4] ;  /* 0x0000040804007980 */ /* 0x000e24000c101900 */
[----:B0-----:R-:W-:-:S05]  /*5eb0*/  IADD3 R3, PT, PT, R35, R0, RZ ;  /* 0x0000000023037210 */ /* 0x001fca0007ffe0ff */
[----:B------:R-:W-:Y:S01]  /*5ec0*/  ST.E desc[UR8][R4.64+0x4], R3 ;  /* 0x0000040304007985 */ /* 0x000fe2000c101908 */
[----:B------:R-:W-:Y:S05]  /*5ed0*/  EXIT ;  /* 0x000000000000794d */ /* 0x000fea0003800000 */
.L_x_1597:
        /* <DEDUP_REMOVED lines=10> */
.L_x_1877:


//--------------------- .text._ZN4vllm4gptq33gemm_half_q_half_gptq_4bit_kernelILb1ELi3EEEvPK6__halfPKjS6_S4_PS2_iiiibPKi --------------------------
	.section	.text._ZN4vllm4gptq33gemm_half_q_half_gptq_4bit_kernelILb1ELi3EEEvPK6__halfPKjS6_S4_PS2_iiiibPKi,"ax",@progbits
	.align	128
        .global         _ZN4vllm4gptq33gemm_half_q_half_gptq_4bit_kernelILb1ELi3EEEvPK6__halfPKjS6_S4_PS2_iiiibPKi
        .type           _ZN4vllm4gptq33gemm_half_q_half_gptq_4bit_kernelILb1ELi3EEEvPK6__halfPKjS6_S4_PS2_iiiibPKi,@function
        .size           _ZN4vllm4gptq33gemm_half_q_half_gptq_4bit_kernelILb1ELi3EEEvPK6__halfPKjS6_S4_PS2_iiiibPKi,(.L_x_1878 - _ZN4vllm4gptq33gemm_half_q_half_gptq_4bit_kernelILb1ELi3EEEvPK6__halfPKjS6_S4_PS2_iiiibPKi)
        .other          _ZN4vllm4gptq33gemm_half_q_half_gptq_4bit_kernelILb1ELi3EEEvPK6__halfPKjS6_S4_PS2_iiiibPKi,@"STO_CUDA_ENTRY STV_DEFAULT"
_ZN4vllm4gptq33gemm_half_q_half_gptq_4bit_kernelILb1ELi3EEEvPK6__halfPKjS6_S4_PS2_iiiibPKi:
.text._ZN4vllm4gptq33gemm_half_q_half_gptq_4bit_kernelILb1ELi3EEEvPK6__halfPKjS6_S4_PS2_iiiibPKi:
        /* <DEDUP_REMOVED lines=47> */
.L_x_1600:
        /* <DEDUP_REMOVED lines=26> */
.L_x_1599:
[----:B------:R-:W-:Y:S05]  /*0490*/  BSYNC.RECONVERGENT B0 ;  /* 0x0000000000007941 */ /* 0x000fea0003800200 */
.L_x_1598:
[----:B------:R-:W0:Y:S02]  /*04a0*/  LDCU UR5, c[0x0][0x3ac] ;  /* 0x00007580ff0577ac */ /* 0x000e240008000800 */
[----:B01----:R-:W-:-:S04]  /*04b0*/  MOV R0, UR5 ;  /* 0x0000000500007c02 */ /* 0x003fc80008000f00 */
[----:B------:R-:W-:-:S13]  /*04c0*/  ISETP.GE.AND P0, PT, R39, R0, PT ;  /* 0x000000002700720c */ /* 0x000fda0003f06270 */
[----:B------:R-:W-:Y:S05]  /*04d0*/  @P0 EXIT ;  /* 0x000000000000094d */ /* 0x000fea0003800000 */
[----:B------:R-:W0:Y:S01]  /*04e0*/  LDC R9, c[0x0][0x3b4] ;  /* 0x0000ed00ff097b82 */ /* 0x000e220000000800 */
[----:B------:R-:W-:Y:S01]  /*04f0*/  IABS R10, R2 ;  /* 0x00000002000a7213 */ /* 0x000fe20000000000 */
        /* <DEDUP_REMOVED lines=10> */
[----:B------:R-:W-:-:S04]  /*05a0*/  IMAD R11, R11, R8, RZ ;  /* 0x000000080b0b7224 */ /* 0x000fc800078e02ff */
[----:B------:R-:W-:-:S06]  /*05b0*/  IMAD.HI.U32 R7, R7, R11, R6 ;  /* 0x0000000b07077227 */ /* 0x000fcc00078e0006 */
[----:B------:R-:W-:-:S05]  /*05c0*/  IMAD.HI.U32 R12, R7, R10, RZ ;  /* 0x0000000a070c7227 */ /* 0x000fca00078e00ff */
[----:B------:R-:W-:-:S05]  /*05d0*/  IADD3 R5, PT, PT, RZ, -R12, RZ ;  /* 0x8000000cff057210 */ /* 0x000fca0007ffe0ff */
[----:B------:R-:W-:Y:S01]  /*05e0*/  IMAD R5, R8, R5, R10 ;  /* 0x0000000508057224 */ /* 0x000fe200078e020a */
[----:B------:R-:W-:-:S04]  /*05f0*/  SHF.R.S32.HI R10, RZ, 0x1f, R39 ;  /* 0x0000001fff0a7819 */ /* 0x000fc80000011427 */
[----:B------:R-:W-:Y:S02]  /*0600*/  ISETP.GT.U32.AND P2, PT, R8, R5, PT ;  /* 0x000000050800720c */ /* 0x000fe40003f44070 */
[----:B------:R-:W-:-:S04]  /*0610*/  LEA.HI R10, R10, R39, RZ, 0x3 ;  /* 0x000000270a0a7211 */ /* 0x000fc800078f18ff */
[----:B------:R-:W-:Y:S01]  /*0620*/  SHF.R.S32.HI R34, RZ, 0x3, R10 ;  /* 0x00000003ff227819 */ /* 0x000fe2000001140a */
[----:B------:R-:W-:Y:S01]  /*0630*/  IMAD R3, R3, R0, RZ ;  /* 0x0000000003037224 */ /* 0x000fe200078e02ff */
[----:B------:R-:W-:Y:S01]  /*0640*/  LOP3.LUT R35, R35, 0x10, RZ, 0xc0, !PT ;  /* 0x0000001023237812 */ /* 0x000fe200078ec0ff */
[----:B-1----:R-:W-:Y:S01]  /*0650*/  UPRMT UR5, UR5, 0x8880, URZ ;  /* 0x0000888005057896 */ /* 0x002fe200080000ff */
[----:B------:R-:W0:Y:S03]  /*0660*/  LDC.64 R10, c[0x0][0x398] ;  /* 0x0000e600ff0a7b82 */ /* 0x000e260000000a00 */
[-C--:B------:R-:W-:Y:S02]  /*0670*/  @!P2 IADD3 R5, PT, PT, R5, -R8.reuse, RZ ;  /* 0x800000080505a210 */ /* 0x080fe40007ffe0ff */
[----:B------:R-:W-:Y:S02]  /*0680*/  @!P2 IADD3 R12, PT, PT, R12, 0x1, RZ ;  /* 0x000000010c0ca810 */ /* 0x000fe40007ffe0ff */
[----:B------:R-:W-:-:S02]  /*0690*/  ISETP.GE.U32.AND P0, PT, R5, R8, PT ;  /* 0x000000080500720c */ /* 0x000fc40003f06070 */
[----:B------:R-:W-:Y:S02]  /*06a0*/  LOP3.LUT R5, R2, R9, RZ, 0x3c, !PT ;  /* 0x0000000902057212 */ /* 0x000fe400078e3cff */
[----:B------:R-:W-:Y:S02]  /*06b0*/  ISETP.NE.AND P2, PT, R9, RZ, PT ;  /* 0x000000ff0900720c */ /* 0x000fe40003f45270 */
[----:B------:R-:W-:-:S07]  /*06c0*/  ISETP.GE.AND P1, PT, R5, RZ, PT ;  /* 0x000000ff0500720c */ /* 0x000fce0003f26270 */
[----:B------:R-:W-:-:S06]  /*06d0*/  @P0 IADD3 R12, PT, PT, R12, 0x1, RZ ;  /* 0x000000010c0c0810 */ /* 0x000fcc0007ffe0ff */
[----:B------:R-:W-:Y:S02]  /*06e0*/  @!P1 IADD3 R12, PT, PT, RZ, -R12, RZ ;  /* 0x8000000cff0c9210 */ /* 0x000fe40007ffe0ff */
[----:B------:R-:W-:-:S04]  /*06f0*/  @!P2 LOP3.LUT R12, RZ, R9, RZ, 0x33, !PT ;  /* 0x00000009ff0ca212 */ /* 0x000fc800078e33ff */
[----:B------:R-:W1:Y:S01]  /*0700*/  I2F.U32.RP R5, R12 ;  /* 0x0000000c00057306 */ /* 0x000e620000209000 */
[----:B------:R-:W-:Y:S02]  /*0710*/  IADD3 R9, PT, PT, RZ, -R12, RZ ;  /* 0x8000000cff097210 */ /* 0x000fe40007ffe0ff */
[----:B------:R-:W-:-:S05]  /*0720*/  ISETP.NE.U32.AND P2, PT, R12, RZ, PT ;  /* 0x000000ff0c00720c */ /* 0x000fca0003f45070 */
[----:B-1----:R-:W1:Y:S02]  /*0730*/  MUFU.RCP R5, R5 ;  /* 0x0000000500057308 */ /* 0x002e640000001000 */
[----:B-1----:R-:W-:-:S06]  /*0740*/  IADD3 R6, PT, PT, R5, 0xffffffe, RZ ;  /* 0x0ffffffe05067810 */ /* 0x002fcc0007ffe0ff */
[----:B------:R1:W3:Y:S02]  /*0750*/  F2I.FTZ.U32.TRUNC.NTZ R7, R6 ;  /* 0x0000000600077305 */ /* 0x0002e4000021f000 */
[----:B-1----:R-:W-:Y:S01]  /*0760*/  MOV R6, RZ ;  /* 0x000000ff00067202 */ /* 0x002fe20000000f00 */
[----:B---3--:R-:W-:-:S04]  /*0770*/  IMAD R9, R9, R7, RZ ;  /* 0x0000000709097224 */ /* 0x008fc800078e02ff */
        /* <DEDUP_REMOVED lines=8> */
[----:B------:R-:W1:Y:S11]  /*0800*/  LDC.64 R6, c[0x0][0x390] ;  /* 0x0000e400ff067b82 */ /* 0x000e760000000a00 */
[----:B------:R-:W-:-:S02]  /*0810*/  @P1 IADD3 R32, PT, PT, R32, 0x1, RZ ;  /* 0x0000000120201810 */ /* 0x000fc40007ffe0ff */
[----:B------:R-:W-:-:S05]  /*0820*/  @!P2 LOP3.LUT R32, RZ, R12, RZ, 0x33, !PT ;  /* 0x0000000cff20a212 */ /* 0x000fca00078e33ff */
[----:B------:R-:W-:-:S05]  /*0830*/  IMAD R8, R0, R32, RZ ;  /* 0x0000002000087224 */ /* 0x000fca00078e02ff */
[----:B------:R-:W-:-:S04]  /*0840*/  SHF.R.S32.HI R5, RZ, 0x1f, R8 ;  /* 0x0000001fff057819 */ /* 0x000fc80000011408 */
[----:B------:R-:W-:-:S04]  /*0850*/  LEA.HI R5, R5, R8, RZ, 0x3 ;  /* 0x0000000805057211 */ /* 0x000fc800078f18ff */
[----:B------:R-:W-:-:S05]  /*0860*/  LEA.HI.SX32 R5, R5, R34, 0x1d ;  /* 0x0000002205057211 */ /* 0x000fca00078feaff */
[----:B-1----:R-:W-:-:S06]  /*0870*/  IMAD.WIDE R6, R5, 0x4, R6 ;  /* 0x0000000405067825 */ /* 0x002fcc00078e0206 */
[----:B------:R1:W3:Y:S01]  /*0880*/  LDG.E.CONSTANT R6, desc[UR8][R6.64] ;  /* 0x0000000806067981 */ /* 0x0002e2000c1e9900 */
[----:B------:R-:W-:Y:S01]  /*0890*/  SHF.L.U32 R4, R3, 0x4, RZ ;  /* 0x0000000403047819 */ /* 0x000fe200000006ff */
[----:B------:R-:W-:Y:S01]  /*08a0*/  UISETP.NE.AND UP0, UPT, UR5, URZ, UPT ;  /* 0x000000ff0500728c */ /* 0x000fe2000bf05270 */
[----:B------:R-:W-:Y:S01]  /*08b0*/  I2F.F16 R33, -0x40 ;  /* 0xffffffc000217906 */ /* 0x000fe20000200c00 */
[----:B------:R-:W-:Y:S01]  /*08c0*/  HFMA2 R38, -RZ, RZ, 0, 0 ;  /* 0x00000000ff267431 */ /* 0x000fe200000001ff */
[----:B------:R-:W-:Y:S01]  /*08d0*/  IADD3 R17, P0, PT, R39, R4, RZ ;  /* 0x0000000427117210 */ /* 0x000fe20007f1e0ff */
[----:B------:R-:W-:Y:S01]  /*08e0*/  USEL UR7, URZ, 0x1, UP0 ;  /* 0x00000001ff077887 */ /* 0x000fe20008000000 */
[----:B------:R-:W-:Y:S01]  /*08f0*/  HFMA2 R54, -RZ, RZ, 0, 0 ;  /* 0x00000000ff367431 */ /* 0x000fe200000001ff */
[----:B------:R-:W-:Y:S02]  /*0900*/  CS2R R40, SRZ ;  /* 0x0000000000287805 */ /* 0x000fe4000001ff00 */
[----:B--2---:R-:W-:Y:S01]  /*0910*/  LEA R13, P1, R17, UR10, 0x2 ;  /* 0x0000000a110d7c11 */ /* 0x004fe2000f8210ff */
[----:B------:R-:W-:Y:S01]  /*0920*/  HFMA2 R50, -RZ, RZ, 0, 0 ;  /* 0x00000000ff327431 */ /* 0x000fe200000001ff */
[----:B-1----:R-:W-:-:S02]  /*0930*/  SHF.R.S32.HI R7, RZ, 0x1f, R39 ;  /* 0x0000001fff077819 */ /* 0x002fc40000011427 */
[----:B------:R-:W-:Y:S02]  /*0940*/  CS2R R42, SRZ ;  /* 0x00000000002a7805 */ /* 0x000fe4000001ff00 */
[----:B------:R-:W-:Y:S02]  /*0950*/  MOV R48, RZ ;  /* 0x000000ff00307202 */ /* 0x000fe40000000f00 */
[----:B------:R-:W-:Y:S02]  /*0960*/  CS2R R44, SRZ ;  /* 0x00000000002c7805 */ /* 0x000fe4000001ff00 */
[----:B------:R-:W-:Y:S01]  /*0970*/  LEA.HI.X.SX32 R16, R4, R7, 0x1, P0 ;  /* 0x0000000704107211 */ /* 0x000fe200000f0eff */
[----:B------:R-:W-:Y:S01]  /*0980*/  BAR.SYNC.DEFER_BLOCKING 0x0 ;  /* 0x0000000000007b1d */ /* 0x000fe20000010000 */
[----:B------:R-:W-:Y:S02]  /*0990*/  ISETP.GE.U32.AND P0, PT, R37, R2, PT ;  /* 0x000000022500720c */ /* 0x000fe40003f06070 */
[----:B------:R-:W-:-:S02]  /*09a0*/  LEA.HI.X R17, R17, UR11, R16, 0x2, P1 ;  /* 0x0000000b11117c11 */ /* 0x000fc400088f1410 */
[----:B------:R-:W-:Y:S02]  /*09b0*/  MOV R52, RZ ;  /* 0x000000ff00347202 */ /* 0x000fe40000000f00 */
[----:B------:R-:W-:Y:S02]  /*09c0*/  MOV R46, RZ ;  /* 0x000000ff002e7202 */ /* 0x000fe40000000f00 */
[----:B---3--:R-:W-:-:S04]  /*09d0*/  SHF.R.U32.HI R5, RZ, R35, R6 ;  /* 0x00000023ff057219 */ /* 0x008fc80000011606 */
[--C-:B------:R-:W-:Y:S02]  /*09e0*/  SHF.R.U32.HI R3, RZ, 0x4, R5.reuse ;  /* 0x00000004ff037819 */ /* 0x100fe40000011605 */
[----:B------:R-:W-:Y:S02]  /*09f0*/  LOP3.LUT R6, R5, 0xf, RZ, 0xc0, !PT ;  /* 0x0000000f05067812 */ /* 0x000fe400078ec0ff */
[--C-:B------:R-:W-:Y:S02]  /*0a00*/  SHF.R.U32.HI R4, RZ, 0x8, R5.reuse ;  /* 0x00000008ff047819 */ /* 0x100fe40000011605 */
[----:B------:R-:W-:Y:S02]  /*0a10*/  SHF.R.U32.HI R5, RZ, 0xc, R5 ;  /* 0x0000000cff057819 */ /* 0x000fe40000011605 */
[----:B------:R-:W-:Y:S02]  /*0a20*/  LOP3.LUT R3, R3, 0xf, RZ, 0xc0, !PT ;  /* 0x0000000f03037812 */ /* 0x000fe400078ec0ff */
[----:B------:R-:W-:-:S02]  /*0a30*/  LOP3.LUT R4, R4, 0xf, RZ, 0xc0, !PT ;  /* 0x0000000f04047812 */ /* 0x000fc400078ec0ff */
[----:B------:R-:W-:Y:S02]  /*0a40*/  LOP3.LUT R5, R5, 0xf, RZ, 0xc0, !PT ;  /* 0x0000000f05057812 */ /* 0x000fe400078ec0ff */
[----:B------:R-:W-:Y:S02]  /*0a50*/  IADD3 R7, PT, PT, R3, UR7, RZ ;  /* 0x0000000703077c10 */ /* 0x000fe4000fffe0ff */
[----:B------:R-:W-:Y:S02]  /*0a60*/  IADD3 R3, PT, PT, R39, R8, RZ ;  /* 0x0000000827037210 */ /* 0x000fe40007ffe0ff */
[----:B------:R-:W-:Y:S01]  /*0a70*/  IADD3 R6, PT, PT, R6, UR7, RZ ;  /* 0x0000000706067c10 */ /* 0x000fe2000fffe0ff */
[----:B------:R1:W2:Y:S01]  /*0a80*/  I2F.F16 R2, R7 ;  /* 0x0000000700027306 */ /* 0x0002a20000200c00 */
[----:B------:R-:W-:Y:S01]  /*0a90*/  IADD3 R8, PT, PT, R4, UR7, RZ ;  /* 0x0000000704087c10 */ /* 0x000fe2000fffe0ff */
[----:B0-----:R-:W-:Y:S01]  /*0aa0*/  IMAD.WIDE R10, R3, 0x2, R10 ;  /* 0x00000002030a7825 */ /* 0x001fe200078e020a */
[----:B------:R-:W-:-:S04]  /*0ab0*/  IADD3 R5, PT, PT, R5, UR7, RZ ;  /* 0x0000000705057c10 */ /* 0x000fc8000fffe0ff */
[----:B------:R-:W-:Y:S01]  /*0ac0*/  IADD3 R9, PT, PT, R5, 0xe400, RZ ;  /* 0x0000e40005097810 */ /* 0x000fe20007ffe0ff */
[----:B------:R0:W3:Y:S01]  /*0ad0*/  I2F.F16 R14, R6 ;  /* 0x00000006000e7306 */ /* 0x0000e20000200c00 */
[----:B-1----:R-:W-:Y:S02]  /*0ae0*/  IADD3 R7, PT, PT, R7, 0xe400, RZ ;  /* 0x0000e40007077810 */ /* 0x002fe40007ffe0ff */
[----:B------:R-:W-:-:S05]  /*0af0*/  PRMT R9, R9, 0x5410, R9 ;  /* 0x0000541009097816 */ /* 0x000fca0000000009 */
[----:B------:R1:W4:Y:S01]  /*0b00*/  I2F.F16 R16, R8 ;  /* 0x0000000800107306 */ /* 0x0003220000200c00 */
[----:B0-----:R-:W-:-:S04]  /*0b10*/  IADD3 R6, PT, PT, R6, 0xe400, RZ ;  /* 0x0000e40006067810 */ /* 0x001fc80007ffe0ff */
[----:B------:R-:W-:Y:S01]  /*0b20*/  PRMT R3, R6, 0x5410, R6 ;  /* 0x0000541006037816 */ /* 0x000fe20000000006 */
[C---:B--2---:R-:W-:Y:S02]  /*0b30*/  HADD2 R6, R33.reuse.H0_H0, -R2.H0_H0 ;  /* 0xa000000221067230 */ /* 0x044fe40000000800 */
[----:B------:R0:W2:Y:S01]  /*0b40*/  I2F.F16 R18, R5 ;  /* 0x0000000500127306 */ /* 0x0000a20000200c00 */
[----:B-1----:R-:W-:Y:S01]  /*0b50*/  IADD3 R8, PT, PT, R8, 0xe400, RZ ;  /* 0x0000e40008087810 */ /* 0x002fe20007ffe0ff */
[C---:B---3--:R-:W-:Y:S02]  /*0b60*/  HADD2 R4, R33.reuse.H0_H0, -R14.H0_H0 ;  /* 0xa000000e21047230 */ /* 0x048fe40000000800 */
[C---:B----4-:R-:W-:Y:S01]  /*0b70*/  HADD2 R16, R33.reuse.H0_H0, -R16.H0_H0 ;  /* 0xa000001021107230 */ /* 0x050fe20000000800 */
[----:B0-----:R-:W-:Y:S02]  /*0b80*/  PRMT R5, R7, 0x5410, R7 ;  /* 0x0000541007057816 */ /* 0x001fe40000000007 */
[----:B------:R-:W-:Y:S01]  /*0b90*/  PRMT R7, R8, 0x5410, R8 ;  /* 0x0000541008077816 */ /* 0x000fe20000000008 */
[----:B--2---:R-:W-:Y:S01]  /*0ba0*/  HADD2 R2, R33.H0_H0, -R18.H0_H0 ;  /* 0xa000001221027230 */ /* 0x004fe20000000800 */
[----:B------:R-:W-:Y:S06]  /*0bb0*/  @P0 BRA `(.L_x_1601) ;  /* 0x0000002800b80947 */ /* 0x000fec0003800000 */
[----:B------:R-:W2:Y:S04]  /*0bc0*/  LDG.E.CONSTANT R14, desc[UR8][R10.64] ;  /* 0x000000080a0e7981 */ /* 0x000ea8000c1e9900 */
[----:B------:R0:W3:Y:S01]  /*0bd0*/  LDG.E.CONSTANT R0, desc[UR8][R10.64+0x4] ;  /* 0x000004080a007981 */ /* 0x0000e2000c1e9900 */
[----:B------:R-:W1:Y:S01]  /*0be0*/  S2UR UR6, SR_CgaCtaId ;  /* 0x00000000000679c3 */ /* 0x000e620000008800 */
[----:B------:R-:W-:Y:S01]  /*0bf0*/  MOV R18, R13 ;  /* 0x0000000d00127202 */ /* 0x000fe20000000f00 */
[----:B------:R-:W-:Y:S01]  /*0c00*/  UMOV UR5, 0x400 ;  /* 0x0000040000057882 */ /* 0x000fe20000000000 */
[----:B------:R-:W-:Y:S02]  /*0c10*/  MOV R8, R16 ;  /* 0x0000001000087202 */ /* 0x000fe40000000f00 */
[----:B------:R-:W-:-:S02]  /*0c20*/  MOV R40, RZ ;  /* 0x000000ff00287202 */ /* 0x000fc40000000f00 */
[----:B0-----:R-:W-:Y:S02]  /*0c30*/  MOV R10, R2 ;  /* 0x00000002000a7202 */ /* 0x001fe40000000f00 */
[----:B------:R-:W-:-:S04]  /*0c40*/  IADD3 R2, PT, PT, R37, R12, RZ ;  /* 0x0000000c25027210 */ /* 0x000fc80007ffe0ff */
[----:B------:R-:W-:Y:S01]  /*0c50*/  MOV R12, R2 ;  /* 0x00000002000c7202 */ /* 0x000fe20000000f00 */
[----:B-1----:R-:W-:Y:S01]  /*0c60*/  ULEA UR5, UR6, UR5, 0x18 ;  /* 0x0000000506057291 */ /* 0x002fe2000f8ec0ff */
[--C-:B--2---:R-:W-:Y:S02]  /*0c70*/  HADD2.F32 R15, -RZ, R14.reuse.H0_H0 ;  /* 0x2000000eff0f7230 */ /* 0x104fe40000004100 */
[----:B------:R-:W-:Y:S02]  /*0c80*/  HADD2.F32 R14, -RZ, R14.H1_H1 ;  /* 0x3000000eff0e7230 */ /* 0x000fe40000004100 */
[--C-:B---3--:R-:W-:Y:S02]  /*0c90*/  HADD2.F32 R13, -RZ, R0.reuse.H0_H0 ;  /* 0x20000000ff0d7230 */ /* 0x108fe40000004100 */
[----:B------:R-:W-:-:S07]  /*0ca0*/  HADD2.F32 R11, -RZ, R0.H1_H1 ;  /* 0x30000000ff0b7230 */ /* 0x000fce0000004100 */
.L_x_1603:
[----:B------:R-:W0:Y:S01]  /*0cb0*/  LDC R0, c[0x0][0x3ac] ;  /* 0x0000eb00ff007b82 */ /* 0x000e220000000800 */
[----:B------:R-:W-:Y:S02]  /*0cc0*/  MOV R28, R18 ;  /* 0x00000012001c7202 */ /* 0x000fe40000000f00 */
[----:B------:R-:W-:Y:S02]  /*0cd0*/  MOV R29, R17 ;  /* 0x00000011001d7202 */ /* 0x000fe40000000f00 */
[----:B------:R-:W-:Y:S01]  /*0ce0*/  ISETP.NE.AND P0, PT, R37, R12, PT ;  /* 0x0000000c2500720c */ /* 0x000fe20003f05270 */
[----:B------:R-:W1:Y:S04]  /*0cf0*/  LDS.128 R16, [UR5] ;  /* 0x00000005ff107984 */ /* 0x000e680008000c00 */
[----:B------:R-:W2:Y:S01]  /*0d00*/  LDG.E.128.CONSTANT R24, desc[UR8][R28.64] ;  /* 0x000000081c187981 */ /* 0x000ea2000c1e9d00 */
[----:B0-----:R-:W-:-:S05]  /*0d10*/  IMAD.WIDE R66, R0, 0x4, R28 ;  /* 0x0000000400427825 */ /* 0x001fca00078e021c */
[----:B------:R0:W5:Y:S01]  /*0d20*/  LDG.E.128.CONSTANT R20, desc[UR8][R66.64] ;  /* 0x0000000842147981 */ /* 0x000162000c1e9d00 */
        /* <DEDUP_REMOVED lines=12> */
[----:B01----:R-:W-:Y:S06]  /*0df0*/  @P0 BRA `(.L_x_1602) ;  /* 0x0000000000bc0947 */ /* 0x003fec0003800000 */
[----:B------:R-:W0:Y:S08]  /*0e00*/  LDC R3, c[0x0][0x3ac] ;  /* 0x0000eb00ff037b82 */ /* 0x000e300000000800 */
[----:B------:R-:W1:Y:S08]  /*0e10*/  LDC.64 R4, c[0x0][0x390] ;  /* 0x0000e400ff047b82 */ /* 0x000e700000000a00 */
[----:B------:R-:W2:Y:S01]  /*0e20*/  LDC.64 R6, c[0x0][0x398] ;  /* 0x0000e600ff067b82 */ /* 0x000ea20000000a00 */
[----:B0-----:R-:W-:-:S05]  /*0e30*/  IMAD R8, R32, R3, R3 ;  /* 0x0000000320087224 */ /* 0x001fca00078e0203 */
[----:B------:R-:W-:-:S04]  /*0e40*/  SHF.R.S32.HI R3, RZ, 0x1f, R8 ;  /* 0x0000001fff037819 */ /* 0x000fc80000011408 */
[----:B------:R-:W-:-:S04]  /*0e50*/  LEA.HI R3, R3, R8, RZ, 0x3 ;  /* 0x0000000803037211 */ /* 0x000fc800078f18ff */
[----:B------:R-:W-:-:S05]  /*0e60*/  LEA.HI.SX32 R3, R3, R34, 0x1d ;  /* 0x0000002203037211 */ /* 0x000fca00078feaff */
[----:B-1----:R-:W-:-:S06]  /*0e70*/  IMAD.WIDE R4, R3, 0x4, R4 ;  /* 0x0000000403047825 */ /* 0x002fcc00078e0204 */
[----:B------:R-:W3:Y:S01]  /*0e80*/  LDG.E.CONSTANT R4, desc[UR8][R4.64] ;  /* 0x0000000804047981 */ /* 0x000ee2000c1e9900 */
[----:B------:R-:W-:-:S05]  /*0e90*/  IADD3 R3, PT, PT, R39, R8, RZ ;  /* 0x0000000827037210 */ /* 0x000fca0007ffe0ff */
[----:B--2---:R-:W-:-:S05]  /*0ea0*/  IMAD.WIDE R6, R3, 0x2, R6 ;  /* 0x0000000203067825 */ /* 0x004fca00078e0206 */
[----:B------:R-:W2:Y:S04]  /*0eb0*/  LDG.E.CONSTANT R14, desc[UR8][R6.64] ;  /* 0x00000008060e7981 */ /* 0x000ea8000c1e9900 */
[----:B------:R-:W4:Y:S01]  /*0ec0*/  LDG.E.CONSTANT R11, desc[UR8][R6.64+0x4] ;  /* 0x00000408060b7981 */ /* 0x000f22000c1e9900 */
[----:B------:R-:W-:Y:S02]  /*0ed0*/  IADD3 R32, PT, PT, R32, 0x1, RZ ;  /* 0x0000000120207810 */ /* 0x000fe40007ffe0ff */
[----:B------:R-:W-:Y:S02]  /*0ee0*/  MOV R12, R2 ;  /* 0x00000002000c7202 */ /* 0x000fe40000000f00 */
[----:B---3--:R-:W-:-:S04]  /*0ef0*/  SHF.R.U32.HI R3, RZ, R35, R4 ;  /* 0x00000023ff037219 */ /* 0x008fc80000011604 */
[----:B------:R-:W-:Y:S02]  /*0f00*/  LOP3.LUT R8, R3, 0xf, RZ, 0xc0, !PT ;  /* 0x0000000f03087812 */ /* 0x000fe400078ec0ff */
[--C-:B------:R-:W-:Y:S02]  /*0f10*/  SHF.R.U32.HI R9, RZ, 0x4, R3.reuse ;  /* 0x00000004ff097819 */ /* 0x100fe40000011603 */
[--C-:B------:R-:W-:Y:S02]  /*0f20*/  SHF.R.U32.HI R4, RZ, 0x8, R3.reuse ;  /* 0x00000008ff047819 */ /* 0x100fe40000011603 */
[----:B------:R-:W-:Y:S01]  /*0f30*/  SHF.R.U32.HI R3, RZ, 0xc, R3 ;  /* 0x0000000cff037819 */ /* 0x000fe20000011603 */
[--C-:B--2---:R-:W-:Y:S01]  /*0f40*/  HADD2.F32 R15, -RZ, R14.reuse.H0_H0 ;  /* 0x2000000eff0f7230 */ /* 0x104fe20000004100 */
[----:B------:R-:W-:Y:S01]  /*0f50*/  LOP3.LUT R9, R9, 0xf, RZ, 0xc0, !PT ;  /* 0x0000000f09097812 */ /* 0x000fe200078ec0ff */
[----:B------:R-:W-:Y:S01]  /*0f60*/  HADD2.F32 R14, -RZ, R14.H1_H1 ;  /* 0x3000000eff0e7230 */ /* 0x000fe20000004100 */
[----:B------:R-:W-:Y:S01]  /*0f70*/  LOP3.LUT R4, R4, 0xf, RZ, 0xc0, !PT ;  /* 0x0000000f04047812 */ /* 0x000fe200078ec0ff */
[--C-:B----4-:R-:W-:Y:S01]  /*0f80*/  HADD2.F32 R13, -RZ, R11.reuse.H0_H0 ;  /* 0x2000000bff0d7230 */ /* 0x110fe20000004100 */
[----:B------:R-:W-:Y:S01]  /*0f90*/  LOP3.LUT R3, R3, 0xf, RZ, 0xc0, !PT ;  /* 0x0000000f03037812 */ /* 0x000fe200078ec0ff */
[----:B------:R-:W-:Y:S01]  /*0fa0*/  HADD2.F32 R11, -RZ, R11.H1_H1 ;  /* 0x3000000bff0b7230 */ /* 0x000fe20000004100 */
[----:B------:R-:W-:-:S02]  /*0fb0*/  IADD3 R8, PT, PT, R8, UR7, RZ ;  /* 0x0000000708087c10 */ /* 0x000fc4000fffe0ff */
[----:B------:R-:W-:Y:S02]  /*0fc0*/  IADD3 R9, PT, PT, R9, UR7, RZ ;  /* 0x0000000709097c10 */ /* 0x000fe4000fffe0ff */
[----:B------:R-:W-:Y:S01]  /*0fd0*/  IADD3 R6, PT, PT, R4, UR7, RZ ;  /* 0x0000000704067c10 */ /* 0x000fe2000fffe0ff */
[----:B------:R-:W0:Y:S01]  /*0fe0*/  I2F.F16 R10, R8 ;  /* 0x00000008000a7306 */ /* 0x000e220000200c00 */
[----:B------:R-:W-:Y:S02]  /*0ff0*/  IADD3 R55, PT, PT, R3, UR7, RZ ;  /* 0x0000000703377c10 */ /* 0x000fe4000fffe0ff */
[----:B------:R-:W-:Y:S02]  /*1000*/  IADD3 R5, PT, PT, R9, 0xe400, RZ ;  /* 0x0000e40009057810 */ /* 0x000fe40007ffe0ff */
[----:B------:R-:W-:Y:S02]  /*1010*/  IADD3 R3, PT, PT, R8, 0xe400, RZ ;  /* 0x0000e40008037810 */ /* 0x000fe40007ffe0ff */
[----:B------:R-:W-:Y:S01]  /*1020*/  IADD3 R7, PT, PT, R6, 0xe400, RZ ;  /* 0x0000e40006077810 */ /* 0x000fe20007ffe0ff */
[----:B------:R1:W2:Y:S01]  /*1030*/  I2F.F16 R56, R9 ;  /* 0x0000000900387306 */ /* 0x0002a20000200c00 */
[----:B------:R-:W-:-:S02]  /*1040*/  PRMT R3, R3, 0x5410, R3 ;  /* 0x0000541003037816 */ /* 0x000fc40000000003 */
[----:B------:R-:W-:Y:S02]  /*1050*/  PRMT R5, R5, 0x5410, R5 ;  /* 0x0000541005057816 */ /* 0x000fe40000000005 */
[----:B------:R-:W-:Y:S01]  /*1060*/  PRMT R7, R7, 0x5410, R7 ;  /* 0x0000541007077816 */ /* 0x000fe20000000007 */
[----:B0-----:R-:W-:Y:S02]  /*1070*/  HADD2 R4, R33.H0_H0, -R10.H0_H0 ;  /* 0xa000000a21047230 */ /* 0x001fe40000000800 */
[----:B------:R2:W0:Y:S01]  /*1080*/  I2F.F16 R58, R6 ;  /* 0x00000006003a7306 */ /* 0x0004220000200c00 */
[----:B-1----:R-:W-:-:S04]  /*1090*/  IADD3 R9, PT, PT, R55, 0xe400, RZ ;  /* 0x0000e40037097810 */ /* 0x002fc80007ffe0ff */
[----:B------:R-:W-:-:S03]  /*10a0*/  PRMT R9, R9, 0x5410, R9 ;  /* 0x0000541009097816 */ /* 0x000fc60000000009 */
[----:B------:R-:W1:Y:S01]  /*10b0*/  I2F.F16 R60, R55 ;  /* 0x00000037003c7306 */ /* 0x000e620000200c00 */
[C---:B--2---:R-:W-:Y:S02]  /*10c0*/  HADD2 R6, R33.reuse.H0_H0, -R56.H0_H0 ;  /* 0xa000003821067230 */ /* 0x044fe40000000800 */
[C---:B0-----:R-:W-:Y:S02]  /*10d0*/  HADD2 R8, R33.reuse.H0_H0, -R58.H0_H0 ;  /* 0xa000003a21087230 */ /* 0x041fe40000000800 */
[----:B-1----:R-:W-:-:S07]  /*10e0*/  HADD2 R10, R33.H0_H0, -R60.H0_H0 ;  /* 0xa000003c210a7230 */ /* 0x002fce0000000800 */
.L_x_1602:
[----:B------:R-:W-:Y:S02]  /*10f0*/  LOP3.LUT R57, R30, 0x64006400, RZ, 0xfc, !PT ;  /* 0x640064001e397812 */ /* 0x000fe400078efcff */
        /* <DEDUP_REMOVED lines=12> */
[----:B------:R-:W-:Y:S02]  /*11c0*/  HADD2 R49, R60, R9 ;  /* 0x000000093c317230 */ /* 0x000fe40000000000 */
[----:B------:R-:W-:Y:S02]  /*11d0*/  HFMA2 R51, R47, 0.0625, 0.0625, R8 ;  /* 0x2c002c002f337831 */ /* 0x000fe40000000008 */
[----:B------:R-:W-:Y:S02]  /*11e0*/  HFMA2 R47, R59, 0.0625, 0.0625, R10 ;  /* 0x2c002c003b2f7831 */ /* 0x000fe4000000000a */
[-C--:B------:R-:W-:Y:S02]  /*11f0*/  HFMA2 R56, R31, R16.reuse, RZ ;  /* 0x000000101f387231 */ /* 0x080fe400000000ff */
[----:B------:R-:W-:-:S02]  /*1200*/  HFMA2 R60, R30, R16, RZ.H0_H0 ;  /* 0x000000101e3c7231 */ /* 0x000fc400000400ff */
[-C--:B------:R-:W-:Y:S02]  /*1210*/  HFMA2 R63, R29, R16.reuse, RZ ;  /* 0x000000101d3f7231 */ /* 0x080fe400000000ff */
[----:B------:R-:W-:Y:S01]  /*1220*/  HFMA2 R59, R49, R16, RZ.H0_H0 ;  /* 0x00000010313b7231 */ /* 0x000fe200000400ff */
[----:B------:R-:W-:Y:S01]  /*1230*/  LOP3.LUT R55, R24, 0xf000f, RZ, 0xc0, !PT ;  /* 0x000f000f18377812 */ /* 0x000fe200078ec0ff */
[-C--:B------:R-:W-:Y:S02]  /*1240*/  HFMA2 R16, R28, R17.reuse, R56 ;  /* 0x000000111c107231 */ /* 0x080fe40000000038 */
[-C--:B------:R-:W-:Y:S02]  /*1250*/  HFMA2 R60, R53, R17.reuse, R60 ;  /* 0x00000011353c7231 */ /* 0x080fe4000000003c */
[-C--:B------:R-:W-:Y:S02]  /*1260*/  HFMA2 R63, R51, R17.reuse, R63 ;  /* 0x00000011333f7231 */ /* 0x080fe4000000003f */
[----:B------:R-:W-:Y:S01]  /*1270*/  HFMA2 R59, R47, R17, R59 ;  /* 0x000000112f3b7231 */ /* 0x000fe2000000003b */
[----:B------:R-:W-:-:S02]  /*1280*/  LOP3.LUT R17, R25, 0xf000f, RZ, 0xc0, !PT ;  /* 0x000f000f19117812 */ /* 0x000fc400078ec0ff */
[----:B------:R-:W-:Y:S02]  /*1290*/  LOP3.LUT R58, R55, 0x64006400, RZ, 0xfc, !PT ;  /* 0x64006400373a7812 */ /* 0x000fe400078efcff */
[----:B------:R-:W-:Y:S02]  /*12a0*/  LOP3.LUT R55, R26, 0xf000f, RZ, 0xc0, !PT ;  /* 0x000f000f1a377812 */ /* 0x000fe400078ec0ff */
[----:B------:R-:W-:Y:S01]  /*12b0*/  LOP3.LUT R57, R27, 0xf000f, RZ, 0xc0, !PT ;  /* 0x000f000f1b397812 */ /* 0x000fe200078ec0ff */
[----:B------:R-:W-:Y:S01]  /*12c0*/  HADD2 R58, R58, R3 ;  /* 0x000000033a3a7230 */ /* 0x000fe20000000000 */
[----:B------:R-:W-:Y:S02]  /*12d0*/  LOP3.LUT R56, R17, 0x64006400, RZ, 0xfc, !PT ;  /* 0x6400640011387812 */ /* 0x000fe400078efcff */
[----:B------:R-:W-:Y:S01]  /*12e0*/  LOP3.LUT R62, R55, 0x64006400, RZ, 0xfc, !PT ;  /* 0x64006400373e7812 */ /* 0x000fe200078efcff */
[----:B------:R-:W-:Y:S01]  /*12f0*/  HFMA2 R16, R58, R18, R16 ;  /* 0x000000123a107231 */ /* 0x000fe20000000010 */
[----:B------:R-:W-:Y:S01]  /*1300*/  LOP3.LUT R64, R57, 0x64006400, RZ, 0xfc, !PT ;  /* 0x6400640039407812 */ /* 0x000fe200078efcff */
[----:B------:R-:W-:Y:S01]  /*1310*/  HFMA2 R57, R56, 1, 1, R5 ;  /* 0x3c003c0038397831 */ /* 0x000fe20000000005 */
[----:B------:R-:W-:Y:S01]  /*1320*/  LOP3.LUT R24, R24, 0xf000f0, RZ, 0xc0, !PT ;  /* 0x00f000f018187812 */ /* 0x000fe200078ec0ff */
[----:B------:R-:W-:Y:S01]  /*1330*/  HADD2 R56, R62, R7 ;  /* 0x000000073e387230 */ /* 0x000fe20000000000 */
[----:B------:R-:W-:Y:S01]  /*1340*/  LOP3.LUT R26, R26, 0xf000f0, RZ, 0xc0, !PT ;  /* 0x00f000f01a1a7812 */ /* 0x000fe200078ec0ff */
[----:B------:R-:W-:-:S02]  /*1350*/  HFMA2 R55, R64, 1, 1, R9 ;  /* 0x3c003c0040377831 */ /* 0x000fc40000000009 */
[-C--:B------:R-:W-:Y:S02]  /*1360*/  HFMA2 R17, R57, R18.reuse, R60 ;  /* 0x0000001239117231 */ /* 0x080fe4000000003c */
        /* <DEDUP_REMOVED lines=16> */
[----:B------:R-:W0:Y:S03]  /*1470*/  LDS.128 R16, [UR5+0x100] ;  /* 0x00010005ff107984 */ /* 0x000e260008000c00 */
        /* <DEDUP_REMOVED lines=34> */
[----:B------:R-:W-:Y:S02]  /*16a0*/  HADD2.F32 R24, -RZ, R24.H1_H1 ;  /* 0x30000018ff187230 */ /* 0x000fe40000004100 */
[----:B------:R-:W-:Y:S02]  /*16b0*/  HADD2.F32 R26, -RZ, R26.H1_H1 ;  /* 0x3000001aff1a7230 */ /* 0x000fe40000004100 */
[--C-:B------:R-:W-:Y:S02]  /*16c0*/  HADD2.F32 R19, -RZ, R16.reuse.H1_H1 ;  /* 0x30000010ff137230 */ /* 0x100fe40000004100 */
[----:B------:R-:W-:Y:S01]  /*16d0*/  FADD.FTZ R18, R25, R24 ;  /* 0x0000001819127221 */ /* 0x000fe20000010000 */
[----:B------:R-:W-:Y:S02]  /*16e0*/  FADD.FTZ R63, R27, R26 ;  /* 0x0000001a1b3f7221 */ /* 0x000fe40000010000 */
[----:B------:R-:W0:Y:S01]  /*16f0*/  LDS.128 R24, [UR5+0x200] ;  /* 0x00020005ff187984 */ /* 0x000e220008000c00 */
[----:B------:R-:W-:Y:S01]  /*1700*/  FFMA.FTZ R44, R15, R18, R44 ;  /* 0x000000120f2c7223 */ /* 0x000fe2000001002c */
[----:B------:R-:W-:Y:S01]  /*1710*/  FFMA.FTZ R41, R14, R63, R41 ;  /* 0x0000003f0e297223 */ /* 0x000fe20000010029 */
[----:B------:R-:W-:-:S02]  /*1720*/  HADD2.F32 R18, -RZ, R16.H0_H0 ;  /* 0x20000010ff127230 */ /* 0x000fc40000004100 */
[--C-:B------:R-:W-:Y:S02]  /*1730*/  HADD2.F32 R16, -RZ, R17.reuse.H0_H0 ;  /* 0x20000011ff107230 */ /* 0x100fe40000004100 */
[-C--:B0-----:R-:W-:Y:S02]  /*1740*/  HFMA2 R63, R31, R24.reuse, RZ ;  /* 0x000000181f3f7231 */ /* 0x081fe400000000ff */
[----:B------:R-:W-:Y:S02]  /*1750*/  HADD2.F32 R31, -RZ, R17.H1_H1 ;  /* 0x30000011ff1f7230 */ /* 0x000fe40000004100 */
[----:B------:R-:W-:Y:S02]  /*1760*/  HFMA2 R30, R30, R24, RZ.H0_H0 ;  /* 0x000000181e1e7231 */ /* 0x000fe400000400ff */
[----:B------:R-:W-:Y:S01]  /*1770*/  FADD.FTZ R17, R18, R19 ;  /* 0x0000001312117221 */ /* 0x000fe20000010000 */
[-C--:B------:R-:W-:Y:S02]  /*1780*/  HFMA2 R63, R28, R25.reuse, R63 ;  /* 0x000000191c3f7231 */ /* 0x080fe4000000003f */
[----:B------:R-:W-:Y:S01]  /*1790*/  FADD.FTZ R16, R16, R31 ;  /* 0x0000001f10107221 */ /* 0x000fe20000010000 */
[----:B------:R-:W-:-:S02]  /*17a0*/  HFMA2 R30, R53, R25, R30 ;  /* 0x00000019351e7231 */ /* 0x000fc4000000001e */
[----:B------:R-:W-:Y:S02]  /*17b0*/  HFMA2 R31, R58, R26, R63 ;  /* 0x0000001a3a1f7231 */ /* 0x000fe4000000003f */
[----:B------:R-:W-:Y:S01]  /*17c0*/  FFMA.FTZ R54, R13, R17, R54 ;  /* 0x000000110d367223 */ /* 0x000fe20000010036 */
[----:B------:R-:W-:Y:S02]  /*17d0*/  HFMA2 R29, R29, R24, RZ ;  /* 0x000000181d1d7231 */ /* 0x000fe400000000ff */
[----:B------:R-:W-:Y:S02]  /*17e0*/  HFMA2 R30, R57, R26, R30 ;  /* 0x0000001a391e7231 */ /* 0x000fe4000000001e */
[-C--:B------:R-:W-:Y:S02]  /*17f0*/  HFMA2 R31, R62, R27.reuse, R31 ;  /* 0x0000001b3e1f7231 */ /* 0x080fe4000000001f */
[----:B------:R-:W-:Y:S02]  /*1800*/  HFMA2 R24, R49, R24, RZ.H0_H0 ;  /* 0x0000001831187231 */ /* 0x000fe400000400ff */
[----:B------:R-:W-:Y:S01]  /*1810*/  FFMA.FTZ R52, R11, R16, R52 ;  /* 0x000000100b347223 */ /* 0x000fe20000010034 */
[----:B------:R-:W-:-:S02]  /*1820*/  HFMA2 R30, R59, R27, R30 ;  /* 0x0000001b3b1e7231 */ /* 0x000fc4000000001e */
[-C--:B------:R-:W-:Y:S02]  /*1830*/  HFMA2 R28, R51, R25.reuse, R29 ;  /* 0x00000019331c7231 */ /* 0x080fe4000000001d */
[--C-:B------:R-:W-:Y:S02]  /*1840*/  HADD2.F32 R17, -RZ, R31.reuse.H0_H0 ;  /* 0x2000001fff117230 */ /* 0x100fe40000004100 */
[----:B------:R-:W-:Y:S02]  /*1850*/  HFMA2 R24, R47, R25, R24 ;  /* 0x000000192f187231 */ /* 0x000fe40000000018 */
[----:B------:R-:W-:Y:S02]  /*1860*/  HADD2.F32 R18, -RZ, R31.H1_H1 ;  /* 0x3000001fff127230 */ /* 0x000fe40000004100 */
[----:B------:R-:W-:Y:S02]  /*1870*/  HFMA2 R28, R56, R26, R28 ;  /* 0x0000001a381c7231 */ /* 0x000fe4000000001c */
[----:B------:R-:W-:-:S02]  /*1880*/  HADD2.F32 R19, -RZ, R30.H0_H0 ;  /* 0x2000001eff137230 */ /* 0x000fc40000004100 */
[----:B------:R-:W-:Y:S02]  /*1890*/  HFMA2 R24, R55, R26, R24 ;  /* 0x0000001a37187231 */ /* 0x000fe40000000018 */
[----:B------:R-:W-:Y:S02]  /*18a0*/  HADD2.F32 R30, -RZ, R30.H1_H1 ;  /* 0x3000001eff1e7230 */ /* 0x000fe40000004100 */
[----:B------:R-:W-:Y:S01]  /*18b0*/  FADD.FTZ R17, R17, R18 ;  /* 0x0000001211117221 */ /* 0x000fe20000010000 */
[-C--:B------:R-:W-:Y:S02]  /*18c0*/  HFMA2 R28, R60, R27.reuse, R28 ;  /* 0x0000001b3c1c7231 */ /* 0x080fe4000000001c */
[----:B------:R-:W-:Y:S01]  /*18d0*/  HFMA2 R27, R61, R27, R24 ;  /* 0x0000001b3d1b7231 */ /* 0x000fe20000000018 */
[----:B-----5:R-:W-:Y:S01]  /*18e0*/  SHF.R.U32.HI R55, RZ, 0x8, R20 ;  /* 0x00000008ff377819 */ /* 0x020fe20000011614 */
[----:B------:R-:W-:Y:S01]  /*18f0*/  FADD.FTZ R30, R19, R30 ;  /* 0x0000001e131e7221 */ /* 0x000fe20000010000 */
[----:B------:R-:W-:Y:S01]  /*1900*/  FFMA.FTZ R50, R15, R17, R50 ;  /* 0x000000110f327223 */ /* 0x000fe20000010032 */
[--C-:B------:R-:W-:Y:S01]  /*1910*/  HADD2.F32 R24, -RZ, R28.reuse.H0_H0 ;  /* 0x2000001cff187230 */ /* 0x100fe20000004100 */
[----:B------:R-:W0:Y:S01]  /*1920*/  LDS.128 R16, [UR5+0x10] ;  /* 0x00001005ff107984 */ /* 0x000e220008000c00 */
[----:B------:R-:W-:Y:S01]  /*1930*/  HADD2.F32 R25, -RZ, R28.H1_H1 ;  /* 0x3000001cff197230 */ /* 0x000fe20000004100 */
[----:B------:R-:W-:Y:S01]  /*1940*/  SHF.R.U32.HI R56, RZ, 0x8, R21 ;  /* 0x00000008ff387819 */ /* 0x000fe20000011615 */
[--C-:B------:R-:W-:Y:S01]  /*1950*/  HADD2.F32 R26, -RZ, R27.reuse.H0_H0 ;  /* 0x2000001bff1a7230 */ /* 0x100fe20000004100 */
[----:B------:R-:W-:Y:S01]  /*1960*/  SHF.R.U32.HI R57, RZ, 0x8, R22 ;  /* 0x00000008ff397819 */ /* 0x000fe20000011616 */
[----:B------:R-:W-:-:S02]  /*1970*/  HADD2.F32 R27, -RZ, R27.H1_H1 ;  /* 0x3000001bff1b7230 */ /* 0x000fc40000004100 */
[----:B------:R-:W-:Y:S01]  /*1980*/  FADD.FTZ R24, R24, R25 ;  /* 0x0000001918187221 */ /* 0x000fe20000010000 */
[----:B------:R-:W-:Y:S01]  /*1990*/  LOP3.LUT R25, R20, 0xf000f0, RZ, 0xc0, !PT ;  /* 0x00f000f014197812 */ /* 0x000fe200078ec0ff */
[----:B------:R-:W-:Y:S01]  /*19a0*/  FFMA.FTZ R45, R14, R30, R45 ;  /* 0x0000001e0e2d7223 */ /* 0x000fe2000001002d */
[----:B------:R-:W-:Y:S01]  /*19b0*/  LOP3.LUT R29, R23, 0xf000f0, RZ, 0xc0, !PT ;  /* 0x00f000f0171d7812 */ /* 0x000fe200078ec0ff */
[----:B------:R-:W-:Y:S01]  /*19c0*/  FADD.FTZ R26, R26, R27 ;  /* 0x0000001b1a1a7221 */ /* 0x000fe20000010000 */
[----:B------:R-:W-:Y:S01]  /*19d0*/  FFMA.FTZ R46, R13, R24, R46 ;  /* 0x000000180d2e7223 */ /* 0x000fe2000001002e */
[----:B------:R-:W-:Y:S02]  /*19e0*/  LOP3.LUT R24, R20, 0xf000f, RZ, 0xc0, !PT ;  /* 0x000f000f14187812 */ /* 0x000fe400078ec0ff */
[----:B------:R-:W-:Y:S01]  /*19f0*/  FFMA.FTZ R42, R11, R26, R42 ;  /* 0x0000001a0b2a7223 */ /* 0x000fe2000001002a */
[C---:B------:R-:W-:Y:S02]  /*1a00*/  LOP3.LUT R20, R21.reuse, 0xf000f, RZ, 0xc0, !PT ;  /* 0x000f000f15147812 */ /* 0x040fe400078ec0ff */
[----:B------:R-:W-:-:S02]  /*1a10*/  LOP3.LUT R26, R21, 0xf000f0, RZ, 0xc0, !PT ;  /* 0x00f000f0151a7812 */ /* 0x000fc400078ec0ff */
[C---:B------:R-:W-:Y:S02]  /*1a20*/  LOP3.LUT R21, R22.reuse, 0xf000f, RZ, 0xc0, !PT ;  /* 0x000f000f16157812 */ /* 0x040fe400078ec0ff */
        /* <DEDUP_REMOVED lines=8> */
[----:B------:R-:W-:-:S02]  /*1ab0*/  SHF.R.U32.HI R58, RZ, 0x8, R23 ;  /* 0x00000008ff3a7819 */ /* 0x000fc40000011617 */
[----:B------:R-:W-:Y:S01]  /*1ac0*/  LOP3.LUT R25, R25, 0x64006400, RZ, 0xfc, !PT ;  /* 0x6400640019197812 */ /* 0x000fe200078efcff */
[----:B------:R-:W-:Y:S01]  /*1ad0*/  HADD2 R30, R62, R9 ;  /* 0x000000093e1e7230 */ /* 0x000fe20000000000 */
        /* <DEDUP_REMOVED lines=8> */
[----:B------:R-:W-:Y:S01]  /*1b60*/  HFMA2 R60, R27, 0.0625, 0.0625, R8 ;  /* 0x2c002c001b3c7831 */ /* 0x000fe20000000008 */
[----:B------:R-:W-:Y:S01]  /*1b70*/  LOP3.LUT R26, R57, 0xf000f, RZ, 0xc0, !PT ;  /* 0x000f000f391a7812 */ /* 0x000fe200078ec0ff */
[-C--:B0-----:R-:W-:Y:S01]  /*1b80*/  HFMA2 R23, R28, R16.reuse, RZ.H0_H0 ;  /* 0x000000101c177231 */ /* 0x081fe200000400ff */
[----:B------:R-:W-:Y:S01]  /*1b90*/  LOP3.LUT R24, R58, 0xf000f, RZ, 0xc0, !PT ;  /* 0x000f000f3a187812 */ /* 0x000fe200078ec0ff */
[----:B------:R-:W-:Y:S01]  /*1ba0*/  HFMA2 R61, R61, 0.0625, 0.0625, R10 ;  /* 0x2c002c003d3d7831 */ /* 0x000fe2000000000a */
[----:B------:R-:W-:Y:S01]  /*1bb0*/  LOP3.LUT R20, R20, 0x64006400, RZ, 0xfc, !PT ;  /* 0x6400640014147812 */ /* 0x000fe200078efcff */
[-C--:B------:R-:W-:Y:S01]  /*1bc0*/  HFMA2 R21, R31, R16.reuse, RZ ;  /* 0x000000101f157231 */ /* 0x080fe200000000ff */
[----:B------:R-:W-:Y:S01]  /*1bd0*/  LOP3.LUT R22, R22, 0x64006400, RZ, 0xfc, !PT ;  /* 0x6400640016167812 */ /* 0x000fe200078efcff */
[-C--:B------:R-:W-:Y:S01]  /*1be0*/  HFMA2 R25, R29, R16.reuse, RZ ;  /* 0x000000101d197231 */ /* 0x080fe200000000ff */
[----:B------:R-:W-:Y:S01]  /*1bf0*/  LOP3.LUT R26, R26, 0x64006400, RZ, 0xfc, !PT ;  /* 0x640064001a1a7812 */ /* 0x000fe200078efcff */
[----:B------:R-:W-:Y:S01]  /*1c00*/  HFMA2 R27, R30, R16, RZ.H0_H0 ;  /* 0x000000101e1b7231 */ /* 0x000fe200000400ff */
[----:B------:R-:W-:Y:S01]  /*1c10*/  LOP3.LUT R24, R24, 0x64006400, RZ, 0xfc, !PT ;  /* 0x6400640018187812 */ /* 0x000fe200078efcff */
[----:B------:R-:W-:-:S02]  /*1c20*/  HFMA2 R23, R59, R17, R23 ;  /* 0x000000113b177231 */ /* 0x000fc40000000017 */
[-C--:B------:R-:W-:Y:S02]  /*1c30*/  HFMA2 R16, R63, R17.reuse, R21 ;  /* 0x000000113f107231 */ /* 0x080fe40000000015 */
[-C--:B------:R-:W-:Y:S02]  /*1c40*/  HFMA2 R27, R61, R17.reuse, R27 ;  /* 0x000000113d1b7231 */ /* 0x080fe4000000001b */
[----:B------:R-:W-:Y:S02]  /*1c50*/  HFMA2 R25, R60, R17, R25 ;  /* 0x000000113c197231 */ /* 0x000fe40000000019 */
[----:B------:R-:W-:Y:S02]  /*1c60*/  HADD2 R53, R20, R3 ;  /* 0x0000000314357230 */ /* 0x000fe40000000000 */
[----:B------:R-:W-:Y:S02]  /*1c70*/  HFMA2 R51, R22, 1, 1, R5 ;  /* 0x3c003c0016337831 */ /* 0x000fe40000000005 */
[----:B------:R-:W-:-:S02]  /*1c80*/  HADD2 R49, R26, R7 ;  /* 0x000000071a317230 */ /* 0x000fc40000000000 */
[----:B------:R-:W-:Y:S01]  /*1c90*/  HFMA2 R47, R24, 1, 1, R9 ;  /* 0x3c003c00182f7831 */ /* 0x000fe20000000009 */
[----:B------:R-:W-:Y:S01]  /*1ca0*/  LOP3.LUT R64, R58, 0xf000f0, RZ, 0xc0, !PT ;  /* 0x00f000f03a407812 */ /* 0x000fe200078ec0ff */
[-C--:B------:R-:W-:Y:S02]  /*1cb0*/  HFMA2 R16, R53, R18.reuse, R16 ;  /* 0x0000001235107231 */ /* 0x080fe40000000010 */
[-C--:B------:R-:W-:Y:S02]  /*1cc0*/  HFMA2 R17, R51, R18.reuse, R23 ;  /* 0x0000001233117231 */ /* 0x080fe40000000017 */
[-C--:B------:R-:W-:Y:S02]  /*1cd0*/  HFMA2 R62, R49, R18.reuse, R25 ;  /* 0x00000012313e7231 */ /* 0x080fe40000000019 */
[----:B------:R-:W-:Y:S01]  /*1ce0*/  HFMA2 R18, R47, R18, R27 ;  /* 0x000000122f127231 */ /* 0x000fe2000000001b */
[----:B------:R-:W0:Y:S01]  /*1cf0*/  LDS.128 R20, [UR5+0x110] ;  /* 0x00011005ff147984 */ /* 0x000e220008000c00 */
[----:B------:R-:W-:-:S02]  /*1d00*/  LOP3.LUT R55, R55, 0xf000f0, RZ, 0xc0, !PT ;  /* 0x00f000f037377812 */ /* 0x000fc400078ec0ff */
[----:B------:R-:W-:Y:S01]  /*1d10*/  LOP3.LUT R56, R56, 0xf000f0, RZ, 0xc0, !PT ;  /* 0x00f000f038387812 */ /* 0x000fe200078ec0ff */
[----:B------:R-:W1:Y:S01]  /*1d20*/  LDS.128 R24, [UR5+0x210] ;  /* 0x00021005ff187984 */ /* 0x000e620008000c00 */
        /* <DEDUP_REMOVED lines=13> */
[----:B------:R-:W-:-:S04]  /*1e00*/  IMAD.WIDE R68, R0, 0x4, R66 ;  /* 0x0000000400447825 */ /* 0x000fc800078e0242 */
[--C-:B------:R-:W-:Y:S02]  /*1e10*/  HADD2.F32 R62, -RZ, R18.reuse.H0_H0 ;  /* 0x20000012ff3e7230 */ /* 0x100fe40000004100 */
[----:B------:R-:W-:-:S05]  /*1e20*/  HADD2.F32 R65, -RZ, R18.H1_H1 ;  /* 0x30000012ff417230 */ /* 0x000fca0000004100 */
[----:B------:R-:W-:Y:S01]  /*1e30*/  FADD.FTZ R18, R62, R65 ;  /* 0x000000413e127221 */ /* 0x000fe20000010000 */
[-C--:B0-----:R-:W-:Y:S02]  /*1e40*/  HFMA2 R62, R31, R20.reuse, RZ ;  /* 0x000000141f3e7231 */ /* 0x081fe400000000ff */
[-C--:B------:R-:W-:Y:S02]  /*1e50*/  HFMA2 R64, R29, R20.reuse, RZ.H0_H0 ;  /* 0x000000141d407231 */ /* 0x080fe400000400ff */
[----:B------:R-:W-:Y:S02]  /*1e60*/  HFMA2 R65, R30, R20, RZ ;  /* 0x000000141e417231 */ /* 0x000fe400000000ff */
[-C--:B-1----:R-:W-:Y:S02]  /*1e70*/  HFMA2 R31, R31, R24.reuse, RZ.H0_H0 ;  /* 0x000000181f1f7231 */ /* 0x082fe400000400ff */
[----:B------:R-:W-:Y:S02]  /*1e80*/  HFMA2 R62, R63, R21, R62 ;  /* 0x000000153f3e7231 */ /* 0x000fe4000000003e */
[----:B------:R-:W-:-:S02]  /*1e90*/  HFMA2 R66, R29, R24, RZ.H0_H0 ;  /* 0x000000181d427231 */ /* 0x000fc400000400ff */
[----:B------:R-:W-:Y:S02]  /*1ea0*/  HFMA2 R64, R60, R21, R64 ;  /* 0x000000153c407231 */ /* 0x000fe40000000040 */
[----:B------:R-:W-:Y:S02]  /*1eb0*/  HFMA2 R63, R63, R25, R31 ;  /* 0x000000193f3f7231 */ /* 0x000fe4000000001f */
[----:B------:R-:W-:-:S04]  /*1ec0*/  HFMA2 R31, R28, R20, RZ ;  /* 0x000000141c1f7231 */ /* 0x000fc800000000ff */
[-C--:B------:R-:W-:Y:S02]  /*1ed0*/  HFMA2 R20, R59, R21.reuse, R31 ;  /* 0x000000153b147231 */ /* 0x080fe4000000001f */
[----:B------:R-:W-:Y:S02]  /*1ee0*/  HFMA2 R21, R61, R21, R65 ;  /* 0x000000153d157231 */ /* 0x000fe40000000041 */
[-C--:B------:R-:W-:Y:S02]  /*1ef0*/  HFMA2 R65, R28, R24.reuse, RZ ;  /* 0x000000181c417231 */ /* 0x080fe400000000ff */
[----:B------:R-:W-:Y:S02]  /*1f00*/  HFMA2 R24, R30, R24, RZ ;  /* 0x000000181e187231 */ /* 0x000fe400000000ff */
[----:B------:R-:W2:Y:S01]  /*1f10*/  LDG.E.128.CONSTANT R28, desc[UR8][R68.64] ;  /* 0x00000008441c7981 */ /* 0x000ea2000c1e9d00 */
[-C--:B------:R-:W-:Y:S02]  /*1f20*/  HFMA2 R59, R59, R25.reuse, R65 ;  /* 0x000000193b3b7231 */ /* 0x080fe40000000041 */
[----:B------:R-:W-:-:S02]  /*1f30*/  HFMA2 R60, R60, R25, R66 ;  /* 0x000000193c3c7231 */ /* 0x000fc40000000042 */
[----:B------:R-:W-:Y:S02]  /*1f40*/  HFMA2 R25, R61, R25, R24 ;  /* 0x000000193d197231 */ /* 0x000fe40000000018 */
[--C-:B------:R-:W-:Y:S02]  /*1f50*/  HADD2.F32 R24, -RZ, R16.reuse.H0_H0 ;  /* 0x20000010ff187230 */ /* 0x100fe40000004100 */
[----:B------:R-:W-:Y:S01]  /*1f60*/  FFMA.FTZ R48, R11, R18, R48 ;  /* 0x000000120b307223 */ /* 0x000fe20000010030 */
[----:B------:R-:W-:Y:S02]  /*1f70*/  HADD2.F32 R61, -RZ, R16.H1_H1 ;  /* 0x30000010ff3d7230 */ /* 0x000fe40000004100 */
[--C-:B------:R-:W-:Y:S02]  /*1f80*/  HADD2.F32 R16, -RZ, R17.reuse.H0_H0 ;  /* 0x20000011ff107230 */ /* 0x100fe40000004100 */
[----:B------:R-:W-:Y:S02]  /*1f90*/  HADD2.F32 R17, -RZ, R17.H1_H1 ;  /* 0x30000011ff117230 */ /* 0x000fe40000004100 */
[----:B------:R-:W-:Y:S01]  /*1fa0*/  FADD.FTZ R24, R24, R61 ;  /* 0x0000003d18187221 */ /* 0x000fe20000010000 */
[----:B------:R-:W-:-:S02]  /*1fb0*/  HADD2.F32 R18, -RZ, R19.H1_H1 ;  /* 0x30000013ff127230 */ /* 0x000fc40000004100 */
[----:B------:R-:W-:-:S04]  /*1fc0*/  IMAD.WIDE R66, R0, 0x4, R68 ;  /* 0x0000000400427825 */ /* 0x000fc800078e0244 */
[----:B------:R-:W-:Y:S01]  /*1fd0*/  FADD.FTZ R16, R16, R17 ;  /* 0x0000001110107221 */ /* 0x000fe20000010000 */
[----:B------:R-:W-:Y:S01]  /*1fe0*/  FFMA.FTZ R40, R15, R24, R40 ;  /* 0x000000180f287223 */ /* 0x000fe20000010028 */
[----:B------:R-:W-:Y:S02]  /*1ff0*/  HADD2.F32 R17, -RZ, R19.H0_H0 ;  /* 0x20000013ff117230 */ /* 0x000fe40000004100 */
[----:B------:R-:W-:-:S03]  /*2000*/  FFMA.FTZ R43, R14, R16, R43 ;  /* 0x000000100e2b7223 */ /* 0x000fc6000001002b */
[----:B------:R-:W-:Y:S02]  /*2010*/  FADD.FTZ R24, R17, R18 ;  /* 0x0000001211187221 */ /* 0x000fe40000010000 */
[----:B------:R0:W3:Y:S01]  /*2020*/  LDG.E.128.CONSTANT R16, desc[UR8][R66.64] ;  /* 0x0000000842107981 */ /* 0x0000e2000c1e9d00 */
[-C--:B------:R-:W-:Y:S02]  /*2030*/  HFMA2 R62, R53, R22.reuse, R62 ;  /* 0x00000016353e7231 */ /* 0x080fe4000000003e */
[----:B------:R-:W-:Y:S01]  /*2040*/  FFMA.FTZ R38, R13, R24, R38 ;  /* 0x000000180d267223 */ /* 0x000fe20000010026 */
[----:B------:R-:W-:Y:S02]  /*2050*/  HFMA2 R24, R51, R22, R20 ;  /* 0x0000001633187231 */ /* 0x000fe40000000014 */
[----:B------:R-:W-:Y:S02]  /*2060*/  HFMA2 R25, R47, R26, R25 ;  /* 0x0000001a2f197231 */ /* 0x000fe40000000019 */
[----:B------:R-:W-:-:S02]  /*2070*/  HFMA2 R64, R49, R22, R64 ;  /* 0x0000001631407231 */ /* 0x000fc40000000040 */
[-C--:B------:R-:W-:Y:S02]  /*2080*/  HFMA2 R62, R56, R23.reuse, R62 ;  /* 0x00000017383e7231 */ /* 0x080fe4000000003e */
[----:B------:R-:W-:Y:S02]  /*2090*/  HFMA2 R60, R49, R26, R60 ;  /* 0x0000001a313c7231 */ /* 0x000fe4000000003c */
[-C--:B------:R-:W-:Y:S02]  /*20a0*/  HFMA2 R24, R57, R23.reuse, R24 ;  /* 0x0000001739187231 */ /* 0x080fe40000000018 */
[----:B------:R-:W-:Y:S02]  /*20b0*/  HFMA2 R64, R58, R23, R64 ;  /* 0x000000173a407231 */ /* 0x000fe40000000040 */
[----:B------:R-:W-:Y:S02]  /*20c0*/  HFMA2 R22, R47, R22, R21 ;  /* 0x000000162f167231 */ /* 0x000fe40000000015 */
[----:B------:R-:W-:-:S02]  /*20d0*/  HADD2.F32 R20, -RZ, R62.H0_H0 ;  /* 0x2000003eff147230 */ /* 0x000fc40000004100 */
[----:B------:R-:W-:Y:S02]  /*20e0*/  HFMA2 R63, R53, R26, R63 ;  /* 0x0000001a353f7231 */ /* 0x000fe4000000003f */
[----:B------:R-:W-:Y:S02]  /*20f0*/  HADD2.F32 R61, -RZ, R62.H1_H1 ;  /* 0x3000003eff3d7230 */ /* 0x000fe40000004100 */
[----:B------:R-:W-:Y:S02]  /*2100*/  HFMA2 R22, R55, R23, R22 ;  /* 0x0000001737167231 */ /* 0x000fe40000000016 */
[----:B------:R-:W-:Y:S02]  /*2110*/  HADD2.F32 R21, -RZ, R24.H0_H0 ;  /* 0x20000018ff157230 */ /* 0x000fe40000004100 */
[----:B------:R-:W-:Y:S02]  /*2120*/  HFMA2 R60, R58, R27, R60 ;  /* 0x0000001b3a3c7231 */ /* 0x000fe4000000003c */
[----:B------:R-:W-:-:S02]  /*2130*/  HADD2.F32 R24, -RZ, R24.H1_H1 ;  /* 0x30000018ff187230 */ /* 0x000fc40000004100 */
[----:B------:R-:W-:Y:S01]  /*2140*/  FADD.FTZ R20, R20, R61 ;  /* 0x0000003d14147221 */ /* 0x000fe20000010000 */
[----:B------:R-:W-:Y:S02]  /*2150*/  HADD2.F32 R23, -RZ, R64.H1_H1 ;  /* 0x30000040ff177230 */ /* 0x000fe40000004100 */
[----:B------:R-:W-:Y:S02]  /*2160*/  HFMA2 R63, R56, R27, R63 ;  /* 0x0000001b383f7231 */ /* 0x000fe4000000003f */
[----:B------:R-:W-:Y:S02]  /*2170*/  HADD2.F32 R61, -RZ, R22.H1_H1 ;  /* 0x30000016ff3d7230 */ /* 0x000fe40000004100 */
[----:B------:R-:W-:Y:S01]  /*2180*/  FFMA.FTZ R44, R15, R20, R44 ;  /* 0x000000140f2c7223 */ /* 0x000fe2000001002c */
[----:B------:R-:W-:Y:S02]  /*2190*/  HADD2.F32 R20, -RZ, R64.H0_H0 ;  /* 0x20000040ff147230 */ /* 0x000fe40000004100 */
[----:B------:R-:W-:Y:S01]  /*21a0*/  FADD.FTZ R21, R21, R24 ;  /* 0x0000001815157221 */ /* 0x000fe20000010000 */
[----:B------:R-:W-:-:S02]  /*21b0*/  HADD2.F32 R24, -RZ, R22.H0_H0 ;  /* 0x20000016ff187230 */ /* 0x000fc40000004100 */
[----:B------:R-:W-:Y:S02]  /*21c0*/  HFMA2 R59, R51, R26, R59 ;  /* 0x0000001a333b7231 */ /* 0x000fe4000000003b */
[--C-:B------:R-:W-:Y:S02]  /*21d0*/  HADD2.F32 R47, -RZ, R60.reuse.H0_H0 ;  /* 0x2000003cff2f7230 */ /* 0x100fe40000004100 */
[----:B------:R-:W-:Y:S01]  /*21e0*/  FADD.FTZ R20, R20, R23 ;  /* 0x0000001714147221 */ /* 0x000fe20000010000 */
[----:B------:R-:W-:Y:S01]  /*21f0*/  FFMA.FTZ R41, R14, R21, R41 ;  /* 0x000000150e297223 */ /* 0x000fe20000010029 */
[----:B------:R-:W-:Y:S02]  /*2200*/  HFMA2 R55, R55, R27, R25 ;  /* 0x0000001b37377231 */ /* 0x000fe40000000019 */
[--C-:B------:R-:W-:Y:S02]  /*2210*/  HADD2.F32 R25, -RZ, R63.reuse.H0_H0 ;  /* 0x2000003fff197230 */ /* 0x100fe40000004100 */
[----:B------:R-:W-:Y:S01]  /*2220*/  FFMA.FTZ R54, R13, R20, R54 ;  /* 0x000000140d367223 */ /* 0x000fe20000010036 */
[----:B------:R-:W-:Y:S01]  /*2230*/  HADD2.F32 R26, -RZ, R63.H1_H1 ;  /* 0x3000003fff1a7230 */ /* 0x000fe20000004100 */
[----:B------:R-:W1:Y:S01]  /*2240*/  LDS.128 R20, [UR5+0x20] ;  /* 0x00002005ff147984 */ /* 0x000e620008000c00 */
[----:B------:R-:W-:-:S02]  /*2250*/  HADD2.F32 R60, -RZ, R60.H1_H1 ;  /* 0x3000003cff3c7230 */ /* 0x000fc40000004100 */
[----:B------:R-:W-:Y:S02]  /*2260*/  HFMA2 R59, R57, R27, R59 ;  /* 0x0000001b393b7231 */ /* 0x000fe4000000003b */
[--C-:B------:R-:W-:Y:S02]  /*2270*/  HADD2.F32 R49, -RZ, R55.reuse.H0_H0 ;  /* 0x20000037ff317230 */ /* 0x100fe40000004100 */
[----:B------:R-:W-:Y:S01]  /*2280*/  FADD.FTZ R25, R25, R26 ;  /* 0x0000001a19197221 */ /* 0x000fe20000010000 */
[----:B------:R-:W-:Y:S02]  /*2290*/  HADD2.F32 R58, -RZ, R55.H1_H1 ;  /* 0x30000037ff3a7230 */ /* 0x000fe40000004100 */
[----:B------:R-:W-:Y:S01]  /*22a0*/  FADD.FTZ R47, R47, R60 ;  /* 0x0000003c2f2f7221 */ /* 0x000fe20000010000 */
[--C-:B------:R-:W-:Y:S02]  /*22b0*/  HADD2.F32 R27, -RZ, R59.reuse.H0_H0 ;  /* 0x2000003bff1b7230 */ /* 0x100fe40000004100 */
[----:B------:R-:W-:Y:S01]  /*22c0*/  FADD.FTZ R24, R24, R61 ;  /* 0x0000003d18187221 */ /* 0x000fe20000010000 */
[----:B------:R-:W-:-:S02]  /*22d0*/  HADD2.F32 R56, -RZ, R59.H1_H1 ;  /* 0x3000003bff387230 */ /* 0x000fc40000004100 */
[----:B------:R-:W-:Y:S01]  /*22e0*/  FADD.FTZ R49, R49, R58 ;  /* 0x0000003a31317221 */ /* 0x000fe20000010000 */
[----:B------:R-:W-:Y:S01]  /*22f0*/  FFMA.FTZ R50, R15, R25, R50 ;  /* 0x000000190f327223 */ /* 0x000fe20000010032 */
[----:B------:R-:W-:Y:S01]  /*2300*/  FFMA.FTZ R46, R13, R47, R46 ;  /* 0x0000002f0d2e7223 */ /* 0x000fe2000001002e */
[----:B------:R-:W-:Y:S01]  /*2310*/  FFMA.FTZ R52, R11, R24, R52 ;  /* 0x000000180b347223 */ /* 0x000fe20000010034 */
[----:B------:R-:W-:Y:S01]  /*2320*/  FADD.FTZ R27, R27, R56 ;  /* 0x000000381b1b7221 */ /* 0x000fe20000010000 */
[----:B------:R-:W-:Y:S01]  /*2330*/  FFMA.FTZ R42, R11, R49, R42 ;  /* 0x000000310b2a7223 */ /* 0x000fe2000001002a */
[----:B------:R-:W-:Y:S01]  /*2340*/  IADD3 R37, PT, PT, R37, 0x20, RZ ;  /* 0x0000002025257810 */ /* 0x000fe20007ffe0ff */
[----:B0-----:R-:W-:-:S04]  /*2350*/  IMAD.WIDE R66, R0, 0x4, R66 ;  /* 0x0000000400427825 */ /* 0x001fc800078e0242 */
[----:B------:R-:W-:Y:S01]  /*2360*/  FFMA.FTZ R45, R14, R27, R45 ;  /* 0x0000001b0e2d7223 */ /* 0x000fe2000001002d */
[----:B------:R-:W-:Y:S02]  /*2370*/  IADD3 R2, PT, PT, R2, 0x20, RZ ;  /* 0x0000002002027810 */ /* 0x000fe40007ffe0ff */
[----:B------:R-:W-:Y:S02]  /*2380*/  ISETP.GE.U32.AND P0, PT, R37, R36, PT ;  /* 0x000000242500720c */ /* 0x000fe40003f06070 */
[----:B--2---:R-:W-:Y:S02]  /*2390*/  LOP3.LUT R47, R28, 0xf000f, RZ, 0xc0, !PT ;  /* 0x000f000f1c2f7812 */ /* 0x004fe400078ec0ff */
[C---:B------:R-:W-:Y:S02]  /*23a0*/  LOP3.LUT R51, R29.reuse, 0xf000f, RZ, 0xc0, !PT ;  /* 0x000f000f1d337812 */ /* 0x040fe400078ec0ff */
[----:B------:R-:W-:Y:S02]  /*23b0*/  LOP3.LUT R53, R29, 0xf000f0, RZ, 0xc0, !PT ;  /* 0x00f000f01d357812 */ /* 0x000fe400078ec0ff */
[----:B------:R-:W-:-:S02]  /*23c0*/  SHF.R.U32.HI R25, RZ, 0x8, R29 ;  /* 0x00000008ff197819 */ /* 0x000fc4000001161d */
[----:B------:R-:W-:Y:S02]  /*23d0*/  LOP3.LUT R29, R30, 0xf000f, RZ, 0xc0, !PT ;  /* 0x000f000f1e1d7812 */ /* 0x000fe400078ec0ff */
[----:B------:R-:W-:Y:S02]  /*23e0*/  LOP3.LUT R57, R31, 0xf000f, RZ, 0xc0, !PT ;  /* 0x000f000f1f397812 */ /* 0x000fe400078ec0ff */
[----:B------:R-:W-:Y:S02]  /*23f0*/  LOP3.LUT R49, R28, 0xf000f0, RZ, 0xc0, !PT ;  /* 0x00f000f01c317812 */ /* 0x000fe400078ec0ff */
[----:B------:R-:W-:Y:S02]  /*2400*/  SHF.R.U32.HI R24, RZ, 0x8, R28 ;  /* 0x00000008ff187819 */ /* 0x000fe4000001161c */
[----:B------:R-:W-:Y:S02]  /*2410*/  LOP3.LUT R55, R30, 0xf000f0, RZ, 0xc0, !PT ;  /* 0x00f000f01e377812 */ /* 0x000fe400078ec0ff */
[----:B------:R-:W-:-:S02]  /*2420*/  SHF.R.U32.HI R26, RZ, 0x8, R30 ;  /* 0x00000008ff1a7819 */ /* 0x000fc4000001161e */
[----:B------:R-:W-:Y:S02]  /*2430*/  LOP3.LUT R28, R47, 0x64006400, RZ, 0xfc, !PT ;  /* 0x640064002f1c7812 */ /* 0x000fe400078efcff */
[----:B------:R-:W-:Y:S02]  /*2440*/  LOP3.LUT R30, R51, 0x64006400, RZ, 0xfc, !PT ;  /* 0x64006400331e7812 */ /* 0x000fe400078efcff */
[----:B------:R-:W-:Y:S02]  /*2450*/  LOP3.LUT R59, R31, 0xf000f0, RZ, 0xc0, !PT ;  /* 0x00f000f01f3b7812 */ /* 0x000fe400078ec0ff */
[----:B------:R-:W-:Y:S01]  /*2460*/  LOP3.LUT R56, R29, 0x64006400, RZ, 0xfc, !PT ;  /* 0x640064001d387812 */ /* 0x000fe200078efcff */
[----:B------:R-:W-:Y:S01]  /*2470*/  HADD2 R29, R30, R5 ;  /* 0x000000051e1d7230 */ /* 0x000fe20000000000 */
[----:B------:R-:W-:Y:S02]  /*2480*/  LOP3.LUT R58, R57, 0x64006400, RZ, 0xfc, !PT ;  /* 0x64006400393a7812 */ /* 0x000fe400078efcff */
[----:B------:R-:W-:Y:S01]  /*2490*/  SHF.R.U32.HI R27, RZ, 0x8, R31 ;  /* 0x00000008ff1b7819 */ /* 0x000fe2000001161f */
        /* <DEDUP_REMOVED lines=24> */
[----:B------:R-:W-:Y:S01]  /*2620*/  HADD2 R58, R58, R3 ;  /* 0x000000033a3a7230 */ /* 0x000fe20000000000 */
[----:B------:R-:W-:-:S02]  /*2630*/  LOP3.LUT R56, R21, 0x64006400, RZ, 0xfc, !PT ;  /* 0x6400640015387812 */ /* 0x000fc400078efcff */
[----:B------:R-:W-:Y:S01]  /*2640*/  LOP3.LUT R62, R55, 0x64006400, RZ, 0xfc, !PT ;  /* 0x64006400373e7812 */ /* 0x000fe200078efcff */
[-C--:B------:R-:W-:Y:S01]  /*2650*/  HFMA2 R20, R58, R22.reuse, R20 ;  /* 0x000000163a147231 */ /* 0x080fe20000000014 */
[----:B------:R-:W-:Y:S01]  /*2660*/  LOP3.LUT R64, R57, 0x64006400, RZ, 0xfc, !PT ;  /* 0x6400640039407812 */ /* 0x000fe200078efcff */
[----:B------:R-:W-:Y:S01]  /*2670*/  HFMA2 R57, R56, 1, 1, R5 ;  /* 0x3c003c0038397831 */ /* 0x000fe20000000005 */
[----:B------:R-:W-:Y:S01]  /*2680*/  LOP3.LUT R24, R24, 0xf000f0, RZ, 0xc0, !PT ;  /* 0x00f000f018187812 */ /* 0x000fe200078ec0ff */
[----:B------:R-:W-:Y:S01]  /*2690*/  HADD2 R56, R62, R7 ;  /* 0x000000073e387230 */ /* 0x000fe20000000000 */
[----:B------:R-:W-:Y:S01]  /*26a0*/  LOP3.LUT R26, R26, 0xf000f0, RZ, 0xc0, !PT ;  /* 0x00f000f01a1a7812 */ /* 0x000fe200078ec0ff */
[----:B------:R-:W-:Y:S02]  /*26b0*/  HFMA2 R55, R64, 1, 1, R9 ;  /* 0x3c003c0040377831 */ /* 0x000fe40000000009 */
[-C--:B------:R-:W-:Y:S02]  /*26c0*/  HFMA2 R63, R57, R22.reuse, R63 ;  /* 0x00000016393f7231 */ /* 0x080fe4000000003f */
[-C--:B------:R-:W-:Y:S01]  /*26d0*/  HFMA2 R21, R56, R22.reuse, R60 ;  /* 0x0000001638157231 */ /* 0x080fe2000000003c */
[----:B------:R-:W-:Y:S01]  /*26e0*/  LOP3.LUT R60, R27, 0xf000f0, RZ, 0xc0, !PT ;  /* 0x00f000f01b3c7812 */ /* 0x000fe200078ec0ff */
[----:B------:R-:W-:Y:S01]  /*26f0*/  HFMA2 R22, R55, R22, R59 ;  /* 0x0000001637167231 */ /* 0x000fe2000000003b */
[----:B------:R-:W-:-:S02]  /*2700*/  LOP3.LUT R59, R25, 0xf000f0, RZ, 0xc0, !PT ;  /* 0x00f000f0193b7812 */ /* 0x000fc400078ec0ff */
[----:B------:R-:W-:Y:S02]  /*2710*/  LOP3.LUT R25, R24, 0x64006400, RZ, 0xfc, !PT ;  /* 0x6400640018197812 */ /* 0x000fe400078efcff */
[----:B------:R-:W-:Y:S02]  /*2720*/  LOP3.LUT R59, R59, 0x64006400, RZ, 0xfc, !PT ;  /* 0x640064003b3b7812 */ /* 0x000fe400078efcff */
[----:B------:R-:W-:Y:S01]  /*2730*/  LOP3.LUT R27, R26, 0x64006400, RZ, 0xfc, !PT ;  /* 0x640064001a1b7812 */ /* 0x000fe200078efcff */
[----:B------:R-:W-:Y:S01]  /*2740*/  HFMA2 R62, R25, 0.0625, 0.0625, R4 ;  /* 0x2c002c00193e7831 */ /* 0x000fe20000000004 */
[----:B------:R-:W-:Y:S01]  /*2750*/  LOP3.LUT R65, R60, 0x64006400, RZ, 0xfc, !PT ;  /* 0x640064003c417812 */ /* 0x000fe200078efcff */
[----:B------:R-:W-:Y:S02]  /*2760*/  HFMA2 R61, R59, 0.0625, 0.0625, R6 ;  /* 0x2c002c003b3d7831 */ /* 0x000fe40000000006 */
[----:B------:R-:W-:Y:S02]  /*2770*/  HFMA2 R60, R27, 0.0625, 0.0625, R8 ;  /* 0x2c002c001b3c7831 */ /* 0x000fe40000000008 */
[----:B------:R-:W-:-:S02]  /*2780*/  HFMA2 R59, R65, 0.0625, 0.0625, R10 ;  /* 0x2c002c00413b7831 */ /* 0x000fc4000000000a */
[-C--:B------:R-:W-:Y:S02]  /*2790*/  HFMA2 R26, R62, R23.reuse, R20 ;  /* 0x000000173e1a7231 */ /* 0x080fe40000000014 */
[-C--:B------:R-:W-:Y:S02]  /*27a0*/  HFMA2 R63, R61, R23.reuse, R63 ;  /* 0x000000173d3f7231 */ /* 0x080fe4000000003f */
[-C--:B------:R-:W-:Y:S02]  /*27b0*/  HFMA2 R24, R60, R23.reuse, R21 ;  /* 0x000000173c187231 */ /* 0x080fe40000000015 */
[----:B------:R-:W-:Y:S02]  /*27c0*/  HFMA2 R25, R59, R23, R22 ;  /* 0x000000173b197231 */ /* 0x000fe40000000016 */
[----:B------:R-:W0:Y:S03]  /*27d0*/  LDS.128 R20, [UR5+0x120] ;  /* 0x00012005ff147984 */ /* 0x000e260008000c00 */
[----:B------:R-:W-:-:S02]  /*27e0*/  HADD2.F32 R27, -RZ, R25.H0_H0 ;  /* 0x20000019ff1b7230 */ /* 0x000fc40000004100 */
[----:B------:R-:W-:-:S05]  /*27f0*/  HADD2.F32 R64, -RZ, R25.H1_H1 ;  /* 0x30000019ff407230 */ /* 0x000fca0000004100 */
[----:B------:R-:W-:Y:S01]  /*2800*/  FADD.FTZ R25, R27, R64 ;  /* 0x000000401b197221 */ /* 0x000fe20000010000 */
[--C-:B------:R-:W-:Y:S02]  /*2810*/  HADD2.F32 R27, -RZ, R26.reuse.H0_H0 ;  /* 0x2000001aff1b7230 */ /* 0x100fe40000004100 */
[----:B------:R-:W-:Y:S02]  /*2820*/  HADD2.F32 R26, -RZ, R26.H1_H1 ;  /* 0x3000001aff1a7230 */ /* 0x000fe40000004100 */
[----:B------:R-:W-:Y:S01]  /*2830*/  FFMA.FTZ R48, R11, R25, R48 ;  /* 0x000000190b307223 */ /* 0x000fe20000010030 */
[--C-:B------:R-:W-:Y:S02]  /*2840*/  HADD2.F32 R64, -RZ, R63.reuse.H1_H1 ;  /* 0x3000003fff407230 */ /* 0x100fe40000004100 */
[----:B------:R-:W-:Y:S01]  /*2850*/  FADD.FTZ R26, R27, R26 ;  /* 0x0000001a1b1a7221 */ /* 0x000fe20000010000 */
[----:B------:R-:W-:Y:S02]  /*2860*/  HADD2.F32 R27, -RZ, R63.H0_H0 ;  /* 0x2000003fff1b7230 */ /* 0x000fe40000004100 */
[----:B------:R-:W-:-:S02]  /*2870*/  HADD2.F32 R63, -RZ, R24.H0_H0 ;  /* 0x20000018ff3f7230 */ /* 0x000fc40000004100 */
[----:B------:R-:W-:Y:S01]  /*2880*/  FFMA.FTZ R40, R15, R26, R40 ;  /* 0x0000001a0f287223 */ /* 0x000fe20000010028 */
        /* <DEDUP_REMOVED lines=16> */
[----:B------:R-:W-:Y:S02]  /*2990*/  HFMA2 R63, R57, R22, R63 ;  /* 0x00000016393f7231 */ /* 0x000fe4000000003f */
[----:B------:R-:W-:-:S02]  /*29a0*/  HFMA2 R64, R62, R23, R64 ;  /* 0x000000173e407231 */ /* 0x000fc40000000040 */
[----:B------:R-:W-:Y:S02]  /*29b0*/  HFMA2 R21, R55, R22, R21 ;  /* 0x0000001637157231 */ /* 0x000fe40000000015 */
[-C--:B------:R-:W-:Y:S02]  /*29c0*/  HFMA2 R20, R60, R23.reuse, R20 ;  /* 0x000000173c147231 */ /* 0x080fe40000000014 */
[-C--:B------:R-:W-:Y:S02]  /*29d0*/  HFMA2 R63, R61, R23.reuse, R63 ;  /* 0x000000173d3f7231 */ /* 0x080fe4000000003f */
[----:B------:R-:W-:Y:S02]  /*29e0*/  HADD2.F32 R22, -RZ, R64.H0_H0 ;  /* 0x20000040ff167230 */ /* 0x000fe40000004100 */
[----:B------:R-:W-:Y:S02]  /*29f0*/  HFMA2 R23, R59, R23, R21 ;  /* 0x000000173b177231 */ /* 0x000fe40000000015 */
[----:B------:R-:W-:-:S02]  /*2a00*/  HADD2.F32 R21, -RZ, R20.H0_H0 ;  /* 0x20000014ff157230 */ /* 0x000fc40000004100 */
[----:B------:R-:W-:-:S05]  /*2a10*/  HADD2.F32 R20, -RZ, R20.H1_H1 ;  /* 0x30000014ff147230 */ /* 0x000fca0000004100 */
[----:B------:R-:W-:-:S04]  /*2a20*/  FADD.FTZ R21, R21, R20 ;  /* 0x0000001415157221 */ /* 0x000fc80000010000 */
[----:B------:R-:W-:Y:S01]  /*2a30*/  FFMA.FTZ R54, R13, R21, R54 ;  /* 0x000000150d367223 */ /* 0x000fe20000010036 */
[-C--:B0-----:R-:W-:Y:S02]  /*2a40*/  HFMA2 R49, R49, R24.reuse, RZ ;  /* 0x0000001831317231 */ /* 0x081fe400000000ff */
[-C--:B------:R-:W-:Y:S02]  /*2a50*/  HFMA2 R30, R30, R24.reuse, RZ.H0_H0 ;  /* 0x000000181e1e7231 */ /* 0x080fe400000400ff */
[-C--:B------:R-:W-:Y:S02]  /*2a60*/  HFMA2 R29, R29, R24.reuse, RZ ;  /* 0x000000181d1d7231 */ /* 0x080fe400000000ff */
[----:B------:R-:W-:Y:S02]  /*2a70*/  HFMA2 R31, R31, R25, R49 ;  /* 0x000000191f1f7231 */ /* 0x000fe40000000031 */
[----:B------:R-:W-:Y:S02]  /*2a80*/  HADD2.F32 R49, -RZ, R64.H1_H1 ;  /* 0x30000040ff317230 */ /* 0x000fe40000004100 */
[----:B------:R-:W-:-:S02]  /*2a90*/  HFMA2 R24, R28, R24, RZ ;  /* 0x000000181c187231 */ /* 0x000fc400000000ff */
[-C--:B------:R-:W-:Y:S02]  /*2aa0*/  HFMA2 R28, R51, R25.reuse, R30 ;  /* 0x00000019331c7231 */ /* 0x080fe4000000001e */
[-C--:B------:R-:W-:Y:S02]  /*2ab0*/  HFMA2 R29, R53, R25.reuse, R29 ;  /* 0x00000019351d7231 */ /* 0x080fe4000000001d */
[-C--:B------:R-:W-:Y:S02]  /*2ac0*/  HFMA2 R31, R58, R26.reuse, R31 ;  /* 0x0000001a3a1f7231 */ /* 0x080fe4000000001f */
[----:B------:R-:W-:Y:S01]  /*2ad0*/  FADD.FTZ R22, R22, R49 ;  /* 0x0000003116167221 */ /* 0x000fe20000010000 */
[----:B------:R-:W-:Y:S02]  /*2ae0*/  HFMA2 R24, R47, R25, R24 ;  /* 0x000000192f187231 */ /* 0x000fe40000000018 */
[-C--:B------:R-:W-:Y:S02]  /*2af0*/  HFMA2 R30, R56, R26.reuse, R28 ;  /* 0x0000001a381e7231 */ /* 0x080fe4000000001c */
[----:B------:R-:W-:-:S02]  /*2b00*/  HFMA2 R29, R57, R26, R29 ;  /* 0x0000001a391d7231 */ /* 0x000fc4000000001d */
[----:B------:R-:W-:Y:S01]  /*2b10*/  FFMA.FTZ R44, R15, R22, R44 ;  /* 0x000000160f2c7223 */ /* 0x000fe2000001002c */
[----:B------:R-:W-:Y:S02]  /*2b20*/  HADD2.F32 R22, -RZ, R23.H0_H0 ;  /* 0x20000017ff167230 */ /* 0x000fe40000004100 */
[-C--:B------:R-:W-:Y:S02]  /*2b30*/  HFMA2 R31, R62, R27.reuse, R31 ;  /* 0x0000001b3e1f7231 */ /* 0x080fe4000000001f */
[----:B------:R-:W-:Y:S02]  /*2b40*/  HADD2.F32 R23, -RZ, R23.H1_H1 ;  /* 0x30000017ff177230 */ /* 0x000fe40000004100 */
[----:B------:R-:W-:Y:S02]  /*2b50*/  HFMA2 R24, R55, R26, R24 ;  /* 0x0000001a37187231 */ /* 0x000fe40000000018 */
[----:B------:R-:W-:Y:S02]  /*2b60*/  HFMA2 R29, R61, R27, R29 ;  /* 0x0000001b3d1d7231 */ /* 0x000fe4000000001d */
[----:B------:R-:W-:-:S02]  /*2b70*/  HADD2.F32 R49, -RZ, R63.H0_H0 ;  /* 0x2000003fff317230 */ /* 0x000fc40000004100 */
[-C--:B------:R-:W-:Y:S02]  /*2b80*/  HFMA2 R30, R60, R27.reuse, R30 ;  /* 0x0000001b3c1e7231 */ /* 0x080fe4000000001e */
[----:B------:R-:W-:Y:S02]  /*2b90*/  HADD2.F32 R64, -RZ, R63.H1_H1 ;  /* 0x3000003fff407230 */ /* 0x000fe40000004100 */
[----:B------:R-:W-:Y:S01]  /*2ba0*/  FADD.FTZ R20, R22, R23 ;  /* 0x0000001716147221 */ /* 0x000fe20000010000 */
[--C-:B------:R-:W-:Y:S02]  /*2bb0*/  HADD2.F32 R21, -RZ, R31.reuse.H0_H0 ;  /* 0x2000001fff157230 */ /* 0x100fe40000004100 */
[----:B------:R-:W-:Y:S02]  /*2bc0*/  HFMA2 R27, R59, R27, R24 ;  /* 0x0000001b3b1b7231 */ /* 0x000fe40000000018 */
[----:B------:R-:W-:Y:S02]  /*2bd0*/  HADD2.F32 R22, -RZ, R31.H1_H1 ;  /* 0x3000001fff167230 */ /* 0x000fe40000004100 */
[----:B------:R-:W-:Y:S01]  /*2be0*/  FADD.FTZ R49, R49, R64 ;  /* 0x0000004031317221 */ /* 0x000fe20000010000 */
[----:B------:R-:W-:-:S02]  /*2bf0*/  HADD2.F32 R24, -RZ, R29.H0_H0 ;  /* 0x2000001dff187230 */ /* 0x000fc40000004100 */
[----:B------:R-:W-:Y:S01]  /*2c00*/  FFMA.FTZ R52, R11, R20, R52 ;  /* 0x000000140b347223 */ /* 0x000fe20000010034 */
[----:B------:R-:W-:Y:S02]  /*2c10*/  HADD2.F32 R29, -RZ, R29.H1_H1 ;  /* 0x3000001dff1d7230 */ /* 0x000fe40000004100 */
[----:B------:R-:W-:Y:S01]  /*2c20*/  FADD.FTZ R47, R21, R22 ;  /* 0x00000016152f7221 */ /* 0x000fe20000010000 */
[----:B------:R-:W-:Y:S01]  /*2c30*/  FFMA.FTZ R41, R14, R49, R41 ;  /* 0x000000310e297223 */ /* 0x000fe20000010029 */
[----:B------:R-:W0:Y:S01]  /*2c40*/  LDS.128 R20, [UR5+0x30] ;  /* 0x00003005ff147984 */ /* 0x000e220008000c00 */
[--C-:B------:R-:W-:Y:S02]  /*2c50*/  HADD2.F32 R53, -RZ, R27.reuse.H0_H0 ;  /* 0x2000001bff357230 */ /* 0x100fe40000004100 */
[----:B------:R-:W-:Y:S01]  /*2c60*/  FADD.FTZ R49, R24, R29 ;  /* 0x0000001d18317221 */ /* 0x000fe20000010000 */
[----:B------:R-:W-:Y:S02]  /*2c70*/  HADD2.F32 R58, -RZ, R27.H1_H1 ;  /* 0x3000001bff3a7230 */ /* 0x000fe40000004100 */
[----:B------:R-:W-:Y:S01]  /*2c80*/  FFMA.FTZ R50, R15, R47, R50 ;  /* 0x0000002f0f327223 */ /* 0x000fe20000010032 */
[----:B------:R-:W1:Y:S01]  /*2c90*/  LDS.128 R24, [UR5+0x130] ;  /* 0x00013005ff187984 */ /* 0x000e620008000c00 */
[--C-:B------:R-:W-:Y:S01]  /*2ca0*/  HADD2.F32 R51, -RZ, R30.reuse.H0_H0 ;  /* 0x2000001eff337230 */ /* 0x100fe20000004100 */
[----:B---3--:R-:W-:Y:S01]  /*2cb0*/  LOP3.LUT R47, R16, 0xf000f, RZ, 0xc0, !PT ;  /* 0x000f000f102f7812 */ /* 0x008fe200078ec0ff */
[----:B------:R-:W-:-:S02]  /*2cc0*/  HADD2.F32 R56, -RZ, R30.H1_H1 ;  /* 0x3000001eff387230 */ /* 0x000fc40000004100 */
[----:B------:R-:W-:Y:S01]  /*2cd0*/  FADD.FTZ R53, R53, R58 ;  /* 0x0000003a35357221 */ /* 0x000fe20000010000 */
[----:B------:R-:W2:Y:S01]  /*2ce0*/  LDS.128 R28, [UR5+0x230] ;  /* 0x00023005ff1c7984 */ /* 0x000ea20008000c00 */
[----:B------:R-:W-:Y:S01]  /*2cf0*/  LOP3.LUT R58, R19, 0xf000f, RZ, 0xc0, !PT ;  /* 0x000f000f133a7812 */ /* 0x000fe200078ec0ff */
[----:B------:R-:W-:Y:S01]  /*2d00*/  FFMA.FTZ R45, R14, R49, R45 ;  /* 0x000000310e2d7223 */ /* 0x000fe2000001002d */
[----:B------:R-:W-:Y:S01]  /*2d10*/  FADD.FTZ R51, R51, R56 ;  /* 0x0000003833337221 */ /* 0x000fe20000010000 */
[----:B------:R-:W-:Y:S01]  /*2d20*/  FFMA.FTZ R42, R11, R53, R42 ;  /* 0x000000350b2a7223 */ /* 0x000fe2000001002a */
[----:B------:R-:W-:Y:S01]  /*2d30*/  LOP3.LUT R53, R17, 0xf000f0, RZ, 0xc0, !PT ;  /* 0x00f000f011357812 */ /* 0x000fe200078ec0ff */
[----:B------:R-:W-:Y:S01]  /*2d40*/  UIADD3 UR5, UPT, UPT, UR5, 0x40, URZ ;  /* 0x0000004005057890 */ /* 0x000fe2000fffe0ff */
[----:B------:R-:W-:Y:S01]  /*2d50*/  FFMA.FTZ R46, R13, R51, R46 ;  /* 0x000000330d2e7223 */ /* 0x000fe2000001002e */
        /* <DEDUP_REMOVED lines=9> */
[----:B------:R-:W-:Y:S01]  /*2df0*/  HADD2 R51, R64, R9 ;  /* 0x0000000940337230 */ /* 0x000fe20000000000 */
[----:B------:R-:W-:Y:S01]  /*2e00*/  LOP3.LUT R58, R55, 0x64006400, RZ, 0xfc, !PT ;  /* 0x64006400373a7812 */ /* 0x000fe200078efcff */
[----:B------:R-:W-:Y:S01]  /*2e10*/  HFMA2 R55, R53, 0.0625, 0.0625, R6 ;  /* 0x2c002c0035377831 */ /* 0x000fe20000000006 */
[----:B------:R-:W-:Y:S01]  /*2e20*/  LOP3.LUT R49, R49, 0x64006400, RZ, 0xfc, !PT ;  /* 0x6400640031317812 */ /* 0x000fe200078efcff */
[----:B------:R-:W-:Y:S01]  /*2e30*/  HFMA2 R62, R62, 1, 1, R3 ;  /* 0x3c003c003e3e7831 */ /* 0x000fe20000000003 */
[----:B------:R-:W-:Y:S01]  /*2e40*/  LOP3.LUT R57, R57, 0x64006400, RZ, 0xfc, !PT ;  /* 0x6400640039397812 */ /* 0x000fe200078efcff */
[----:B------:R-:W-:Y:S01]  /*2e50*/  HFMA2 R53, R58, 1, 1, R7 ;  /* 0x3c003c003a357831 */ /* 0x000fe20000000007 */
[----:B------:R-:W-:Y:S01]  /*2e60*/  LOP3.LUT R47, R59, 0x64006400, RZ, 0xfc, !PT ;  /* 0x640064003b2f7812 */ /* 0x000fe200078efcff */
[----:B------:R-:W-:Y:S02]  /*2e70*/  HADD2 R59, R56, R5 ;  /* 0x00000005383b7230 */ /* 0x000fe40000000000 */
[----:B------:R-:W-:-:S02]  /*2e80*/  HFMA2 R60, R49, 0.0625, 0.0625, R4 ;  /* 0x2c002c00313c7831 */ /* 0x000fc40000000004 */
[-C--:B0-----:R-:W-:Y:S02]  /*2e90*/  HFMA2 R56, R62, R20.reuse, RZ.H0_H0 ;  /* 0x000000143e387231 */ /* 0x081fe400000400ff */
[----:B------:R-:W-:Y:S02]  /*2ea0*/  HFMA2 R49, R57, 0.0625, 0.0625, R8 ;  /* 0x2c002c0039317831 */ /* 0x000fe40000000008 */
[-C--:B------:R-:W-:Y:S02]  /*2eb0*/  HFMA2 R57, R53, R20.reuse, RZ.H0_H0 ;  /* 0x0000001435397231 */ /* 0x080fe400000400ff */
[----:B------:R-:W-:Y:S02]  /*2ec0*/  HFMA2 R47, R47, 0.0625, 0.0625, R10 ;  /* 0x2c002c002f2f7831 */ /* 0x000fe4000000000a */
[----:B------:R-:W-:Y:S02]  /*2ed0*/  HFMA2 R56, R60, R21, R56 ;  /* 0x000000153c387231 */ /* 0x000fe40000000038 */
[----:B------:R-:W-:-:S02]  /*2ee0*/  HFMA2 R61, R59, R20, RZ ;  /* 0x000000143b3d7231 */ /* 0x000fc400000000ff */
[-C--:B------:R-:W-:Y:S02]  /*2ef0*/  HFMA2 R57, R49, R21.reuse, R57 ;  /* 0x0000001531397231 */ /* 0x080fe40000000039 */
[----:B------:R-:W-:Y:S02]  /*2f00*/  HFMA2 R58, R51, R20, RZ ;  /* 0x00000014333a7231 */ /* 0x000fe400000000ff */
[----:B-1----:R-:W-:Y:S02]  /*2f10*/  HFMA2 R20, R62, R24, RZ.H0_H0 ;  /* 0x000000183e147231 */ /* 0x002fe400000400ff */
[-C--:B------:R-:W-:Y:S01]  /*2f20*/  HFMA2 R61, R55, R21.reuse, R61 ;  /* 0x00000015373d7231 */ /* 0x080fe2000000003d */
[----:B------:R-:W-:Y:S01]  /*2f30*/  SHF.R.U32.HI R18, RZ, 0x8, R18 ;  /* 0x00000008ff127819 */ /* 0x000fe20000011612 */
[----:B------:R-:W-:Y:S01]  /*2f40*/  HFMA2 R58, R47, R21, R58 ;  /* 0x000000152f3a7231 */ /* 0x000fe2000000003a */
[----:B------:R-:W-:Y:S01]  /*2f50*/  SHF.R.U32.HI R21, RZ, 0x8, R16 ;  /* 0x00000008ff157819 */ /* 0x000fe20000011610 */
[----:B------:R-:W-:-:S02]  /*2f60*/  HFMA2 R16, R60, R25, R20 ;  /* 0x000000193c107231 */ /* 0x000fc40000000014 */
[-C--:B--2---:R-:W-:Y:S01]  /*2f70*/  HFMA2 R62, R62, R28.reuse, RZ ;  /* 0x0000001c3e3e7231 */ /* 0x084fe200000000ff */
[----:B------:R-:W-:Y:S01]  /*2f80*/  SHF.R.U32.HI R17, RZ, 0x8, R17 ;  /* 0x00000008ff117819 */ /* 0x000fe20000011611 */
[C---:B------:R-:W-:Y:S01]  /*2f90*/  HFMA2 R64, R59.reuse, R28, RZ ;  /* 0x0000001c3b407231 */ /* 0x040fe200000000ff */
[----:B------:R-:W-:Y:S01]  /*2fa0*/  LOP3.LUT R20, R21, 0xf000f, RZ, 0xc0, !PT ;  /* 0x000f000f15147812 */ /* 0x000fe200078ec0ff */
[----:B------:R-:W-:Y:S02]  /*2fb0*/  HFMA2 R62, R60, R29, R62 ;  /* 0x0000001d3c3e7231 */ /* 0x000fe4000000003e */
[----:B------:R-:W-:Y:S01]  /*2fc0*/  HFMA2 R60, R59, R24, RZ.H0_H0 ;  /* 0x000000183b3c7231 */ /* 0x000fe200000400ff */
[----:B------:R-:W-:-:S03]  /*2fd0*/  LOP3.LUT R20, R20, 0x64006400, RZ, 0xfc, !PT ;  /* 0x6400640014147812 */ /* 0x000fc600078efcff */
[C---:B------:R-:W-:Y:S02]  /*2fe0*/  HFMA2 R59, R55.reuse, R25, R60 ;  /* 0x00000019373b7231 */ /* 0x040fe4000000003c */
[----:B------:R-:W-:Y:S02]  /*2ff0*/  HADD2 R63, R20, R3 ;  /* 0x00000003143f7230 */ /* 0x000fe40000000000 */
[----:B------:R-:W-:Y:S01]  /*3000*/  HFMA2 R20, R55, R29, R64 ;  /* 0x0000001d37147231 */ /* 0x000fe20000000040 */
[----:B------:R-:W-:Y:S01]  /*3010*/  SHF.R.U32.HI R64, RZ, 0x8, R19 ;  /* 0x00000008ff407819 */ /* 0x000fe20000011613 */
[C---:B------:R-:W-:Y:S02]  /*3020*/  HFMA2 R60, R63.reuse, R26, R16 ;  /* 0x0000001a3f3c7231 */ /* 0x040fe40000000010 */
[C---:B------:R-:W-:Y:S01]  /*3030*/  HFMA2 R16, R63.reuse, R30, R62 ;  /* 0x0000001e3f107231 */ /* 0x040fe2000000003e */
[----:B------:R-:W-:Y:S01]  /*3040*/  LOP3.LUT R55, R18, 0xf000f, RZ, 0xc0, !PT ;  /* 0x000f000f12377812 */ /* 0x000fe200078ec0ff */
[----:B------:R-:W-:Y:S01]  /*3050*/  HFMA2 R56, R63, R22, R56 ;  /* 0x000000163f387231 */ /* 0x000fe20000000038 */
[----:B------:R-:W-:-:S02]  /*3060*/  LOP3.LUT R62, R64, 0xf000f, RZ, 0xc0, !PT ;  /* 0x000f000f403e7812 */ /* 0x000fc400078ec0ff */
[----:B------:R-:W-:Y:S02]  /*3070*/  LOP3.LUT R55, R55, 0x64006400, RZ, 0xfc, !PT ;  /* 0x6400640037377812 */ /* 0x000fe400078efcff */
[----:B------:R-:W-:Y:S02]  /*3080*/  LOP3.LUT R63, R62, 0x64006400, RZ, 0xfc, !PT ;  /* 0x640064003e3f7812 */ /* 0x000fe400078efcff */
[----:B------:R-:W-:Y:S01]  /*3090*/  LOP3.LUT R62, R21, 0xf000f0, RZ, 0xc0, !PT ;  /* 0x00f000f0153e7812 */ /* 0x000fe200078ec0ff */
[----:B------:R-:W-:Y:S01]  /*30a0*/  HFMA2 R21, R55, 1, 1, R7 ;  /* 0x3c003c0037157831 */ /* 0x000fe20000000007 */
[----:B------:R-:W-:Y:S01]  /*30b0*/  LOP3.LUT R19, R17, 0xf000f, RZ, 0xc0, !PT ;  /* 0x000f000f11137812 */ /* 0x000fe200078ec0ff */
[----:B------:R-:W-:Y:S01]  /*30c0*/  HADD2 R55, R63, R9 ;  /* 0x000000093f377230 */ /* 0x000fe20000000000 */
[----:B------:R-:W-:Y:S01]  /*30d0*/  LOP3.LUT R65, R62, 0x64006400, RZ, 0xfc, !PT ;  /* 0x640064003e417812 */ /* 0x000fe200078efcff */
[-C--:B------:R-:W-:Y:S01]  /*30e0*/  HFMA2 R62, R21, R22.reuse, R57 ;  /* 0x00000016153e7231 */ /* 0x080fe20000000039 */
[----:B------:R-:W-:Y:S01]  /*30f0*/  LOP3.LUT R68, R19, 0x64006400, RZ, 0xfc, !PT ;  /* 0x6400640013447812 */ /* 0x000fe200078efcff */
[-C--:B------:R-:W-:Y:S01]  /*3100*/  HFMA2 R63, R55, R22.reuse, R58 ;  /* 0x00000016373f7231 */ /* 0x080fe2000000003a */
[----:B------:R-:W-:Y:S01]  /*3110*/  LOP3.LUT R17, R17, 0xf000f0, RZ, 0xc0, !PT ;  /* 0x00f000f011117812 */ /* 0x000fe200078ec0ff */
[----:B------:R-:W-:Y:S01]  /*3120*/  HFMA2 R58, R65, 0.0625, 0.0625, R4 ;  /* 0x2c002c00413a7831 */ /* 0x000fe20000000004 */
[----:B------:R-:W-:Y:S01]  /*3130*/  LOP3.LUT R18, R18, 0xf000f0, RZ, 0xc0, !PT ;  /* 0x00f000f012127812 */ /* 0x000fe200078ec0ff */
[----:B------:R-:W-:Y:S01]  /*3140*/  HADD2 R19, R68, R5 ;  /* 0x0000000544137230 */ /* 0x000fe20000000000 */
[----:B------:R-:W-:Y:S01]  /*3150*/  LOP3.LUT R64, R64, 0xf000f0, RZ, 0xc0, !PT ;  /* 0x00f000f040407812 */ /* 0x000fe200078ec0ff */
[----:B------:R-:W-:Y:S01]  /*3160*/  HFMA2 R56, R58, R23, R56 ;  /* 0x000000173a387231 */ /* 0x000fe20000000038 */
[----:B------:R-:W-:Y:S01]  /*3170*/  LOP3.LUT R17, R17, 0x64006400, RZ, 0xfc, !PT ;  /* 0x6400640011117812 */ /* 0x000fe200078efcff */
[C---:B------:R-:W-:Y:S01]  /*3180*/  HFMA2 R61, R19.reuse, R22, R61 ;  /* 0x00000016133d7231 */ /* 0x040fe2000000003d */
[----:B------:R-:W-:Y:S01]  /*3190*/  LOP3.LUT R57, R18, 0x64006400, RZ, 0xfc, !PT ;  /* 0x6400640012397812 */ /* 0x000fe200078efcff */
[----:B------:R-:W-:Y:S01]  /*31a0*/  HFMA2 R59, R19, R26, R59 ;  /* 0x0000001a133b7231 */ /* 0x000fe2000000003b */
[----:B------:R-:W-:Y:S01]  /*31b0*/  LOP3.LUT R65, R64, 0x64006400, RZ, 0xfc, !PT ;  /* 0x6400640040417812 */ /* 0x000fe200078efcff */
[----:B------:R-:W-:-:S02]  /*31c0*/  HFMA2 R22, R17, 0.0625, 0.0625, R6 ;  /* 0x2c002c0011167831 */ /* 0x000fc40000000006 */
[----:B------:R-:W-:Y:S02]  /*31d0*/  HADD2.F32 R17, -RZ, R56.H0_H0 ;  /* 0x20000038ff117230 */ /* 0x000fe40000004100 */
[----:B------:R-:W-:Y:S02]  /*31e0*/  HFMA2 R60, R58, R27, R60 ;  /* 0x0000001b3a3c7231 */ /* 0x000fe4000000003c */
[----:B------:R-:W-:Y:S02]  /*31f0*/  HADD2.F32 R18, -RZ, R56.H1_H1 ;  /* 0x30000038ff127230 */ /* 0x000fe40000004100 */
[----:B------:R-:W-:Y:S02]  /*3200*/  HFMA2 R56, R57, 0.0625, 0.0625, R8 ;  /* 0x2c002c0039387831 */ /* 0x000fe40000000008 */
[----:B------:R-:W-:Y:S02]  /*3210*/  HFMA2 R57, R65, 0.0625, 0.0625, R10 ;  /* 0x2c002c0041397831 */ /* 0x000fe4000000000a */
[----:B------:R-:W-:-:S02]  /*3220*/  HFMA2 R64, R22, R23, R61 ;  /* 0x0000001716407231 */ /* 0x000fc4000000003d */
[----:B------:R-:W-:Y:S02]  /*3230*/  HFMA2 R59, R22, R27, R59 ;  /* 0x0000001b163b7231 */ /* 0x000fe4000000003b */
[----:B------:R-:W-:Y:S01]  /*3240*/  FADD.FTZ R61, R17, R18 ;  /* 0x00000012113d7221 */ /* 0x000fe20000010000 */
[-C--:B------:R-:W-:Y:S02]  /*3250*/  HFMA2 R62, R56, R23.reuse, R62 ;  /* 0x00000017383e7231 */ /* 0x080fe4000000003e */
[----:B------:R-:W-:Y:S02]  /*3260*/  HFMA2 R23, R57, R23, R63 ;  /* 0x0000001739177231 */ /* 0x000fe4000000003f */
[----:B------:R-:W-:Y:S02]  /*3270*/  HFMA2 R16, R58, R31, R16 ;  /* 0x0000001f3a107231 */ /* 0x000fe40000000010 */
[----:B------:R-:W-:Y:S01]  /*3280*/  FFMA.FTZ R40, R15, R61, R40 ;  /* 0x0000003d0f287223 */ /* 0x000fe20000010028 */
[----:B------:R-:W-:-:S02]  /*3290*/  HFMA2 R20, R19, R30, R20 ;  /* 0x0000001e13147231 */ /* 0x000fc40000000014 */
[--C-:B------:R-:W-:Y:S02]  /*32a0*/  HADD2.F32 R18, -RZ, R62.reuse.H0_H0 ;  /* 0x2000003eff127230 */ /* 0x100fe40000004100 */
[----:B------:R-:W-:Y:S02]  /*32b0*/  HADD2.F32 R63, -RZ, R62.H1_H1 ;  /* 0x3000003eff3f7230 */ /* 0x000fe40000004100 */
[----:B------:R-:W-:Y:S02]  /*32c0*/  HFMA2 R20, R22, R31, R20 ;  /* 0x0000001f16147231 */ /* 0x000fe40000000014 */
[--C-:B------:R-:W-:Y:S02]  /*32d0*/  HADD2.F32 R61, -RZ, R23.reuse.H0_H0 ;  /* 0x20000017ff3d7230 */ /* 0x100fe40000004100 */
[----:B------:R-:W-:Y:S02]  /*32e0*/  HADD2.F32 R62, -RZ, R23.H1_H1 ;  /* 0x30000017ff3e7230 */ /* 0x000fe40000004100 */
[----:B------:R-:W-:-:S02]  /*32f0*/  HFMA2 R23, R53, R24, RZ.H0_H0 ;  /* 0x0000001835177231 */ /* 0x000fc400000400ff */
[----:B------:R-:W-:Y:S02]  /*3300*/  HFMA2 R24, R51, R24, RZ ;  /* 0x0000001833187231 */ /* 0x000fe400000000ff */
[----:B------:R-:W-:Y:S02]  /*3310*/  HADD2.F32 R17, -RZ, R64.H0_H0 ;  /* 0x20000040ff117230 */ /* 0x000fe40000004100 */
[-C--:B------:R-:W-:Y:S02]  /*3320*/  HFMA2 R53, R53, R28.reuse, RZ ;  /* 0x0000001c35357231 */ /* 0x080fe400000000ff */
[-C--:B------:R-:W-:Y:S02]  /*3330*/  HFMA2 R23, R49, R25.reuse, R23 ;  /* 0x0000001931177231 */ /* 0x080fe40000000017 */
[----:B------:R-:W-:Y:S02]  /*3340*/  HFMA2 R24, R47, R25, R24 ;  /* 0x000000192f187231 */ /* 0x000fe40000000018 */
[----:B------:R-:W-:-:S02]  /*3350*/  HFMA2 R28, R51, R28, RZ.H0_H0 ;  /* 0x0000001c331c7231 */ /* 0x000fc400000400ff */
[-C--:B------:R-:W-:Y:S02]  /*3360*/  HFMA2 R53, R49, R29.reuse, R53 ;  /* 0x0000001d31357231 */ /* 0x080fe40000000035 */
[----:B------:R-:W-:Y:S01]  /*3370*/  FADD.FTZ R61, R61, R62 ;  /* 0x0000003e3d3d7221 */ /* 0x000fe20000010000 */
[-C--:B------:R-:W-:Y:S02]  /*3380*/  HFMA2 R23, R21, R26.reuse, R23 ;  /* 0x0000001a15177231 */ /* 0x080fe40000000017 */
[----:B------:R-:W-:Y:S02]  /*3390*/  HFMA2 R24, R55, R26, R24 ;  /* 0x0000001a37187231 */ /* 0x000fe40000000018 */
[----:B------:R-:W-:Y:S02]  /*33a0*/  HADD2.F32 R19, -RZ, R16.H0_H0 ;  /* 0x20000010ff137230 */ /* 0x000fe40000004100 */
[----:B------:R-:W-:Y:S02]  /*33b0*/  HFMA2 R29, R47, R29, R28 ;  /* 0x0000001d2f1d7231 */ /* 0x000fe4000000001c */
[----:B------:R-:W-:-:S02]  /*33c0*/  HFMA2 R25, R56, R27, R23 ;  /* 0x0000001b38197231 */ /* 0x000fc40000000017 */
[----:B------:R-:W-:Y:S02]  /*33d0*/  HFMA2 R27, R57, R27, R24 ;  /* 0x0000001b391b7231 */ /* 0x000fe40000000018 */
[----:B------:R-:W-:Y:S02]  /*33e0*/  HADD2.F32 R24, -RZ, R59.H0_H0 ;  /* 0x2000003bff187230 */ /* 0x000fe40000004100 */
[-C--:B------:R-:W-:Y:S02]  /*33f0*/  HFMA2 R29, R55, R30.reuse, R29 ;  /* 0x0000001e371d7231 */ /* 0x080fe4000000001d */
[----:B------:R-:W-:Y:S02]  /*3400*/  HADD2.F32 R23, -RZ, R60.H0_H0 ;  /* 0x2000003cff177230 */ /* 0x000fe40000004100 */
[----:B------:R-:W-:Y:S02]  /*3410*/  HFMA2 R28, R21, R30, R53 ;  /* 0x0000001e151c7231 */ /* 0x000fe40000000035 */
[----:B------:R-:W-:-:S02]  /*3420*/  HADD2.F32 R59, -RZ, R59.H1_H1 ;  /* 0x3000003bff3b7230 */ /* 0x000fc40000004100 */
[-C--:B------:R-:W-:Y:S02]  /*3430*/  HFMA2 R29, R57, R31.reuse, R29 ;  /* 0x0000001f391d7231 */ /* 0x080fe4000000001d */
[----:B------:R-:W-:Y:S02]  /*3440*/  HADD2.F32 R60, -RZ, R60.H1_H1 ;  /* 0x3000003cff3c7230 */ /* 0x000fe40000004100 */
[----:B------:R-:W-:Y:S02]  /*3450*/  HFMA2 R28, R56, R31, R28 ;  /* 0x0000001f381c7231 */ /* 0x000fe4000000001c */
[----:B------:R-:W-:Y:S01]  /*3460*/  FFMA.FTZ R48, R11, R61, R48 ;  /* 0x0000003d0b307223 */ /* 0x000fe20000010030 */
[----:B------:R-:W-:Y:S01]  /*3470*/  FADD.FTZ R24, R24, R59 ;  /* 0x0000003b18187221 */ /* 0x000fe20000010000 */
[----:B------:R-:W-:Y:S02]  /*3480*/  HADD2.F32 R26, -RZ, R25.H0_H0 ;  /* 0x20000019ff1a7230 */ /* 0x000fe40000004100 */
[----:B------:R-:W-:Y:S01]  /*3490*/  FADD.FTZ R23, R23, R60 ;  /* 0x0000003c17177221 */ /* 0x000fe20000010000 */
[----:B------:R-:W-:-:S02]  /*34a0*/  HADD2.F32 R21, -RZ, R20.H0_H0 ;  /* 0x20000014ff157230 */ /* 0x000fc40000004100 */
[----:B------:R-:W-:Y:S01]  /*34b0*/  FFMA.FTZ R41, R14, R24, R41 ;  /* 0x000000180e297223 */ /* 0x000fe20000010029 */
[----:B------:R-:W-:Y:S02]  /*34c0*/  HADD2.F32 R24, -RZ, R29.H0_H0 ;  /* 0x2000001dff187230 */ /* 0x000fe40000004100 */
[----:B------:R-:W-:Y:S01]  /*34d0*/  FFMA.FTZ R44, R15, R23, R44 ;  /* 0x000000170f2c7223 */ /* 0x000fe2000001002c */
[----:B------:R-:W-:Y:S02]  /*34e0*/  HADD2.F32 R64, -RZ, R64.H1_H1 ;  /* 0x30000040ff407230 */ /* 0x000fe40000004100 */
[----:B------:R-:W-:Y:S01]  /*34f0*/  FADD.FTZ R63, R18, R63 ;  /* 0x0000003f123f7221 */ /* 0x000fe20000010000 */
[----:B------:R-:W-:Y:S01]  /*3500*/  HADD2.F32 R25, -RZ, R25.H1_H1 ;  /* 0x30000019ff197230 */ /* 0x000fe20000004100 */
[----:B------:R-:W-:Y:S01]  /*3510*/  MOV R18, R66 ;  /* 0x0000004200127202 */ /* 0x000fe20000000f00 */
[--C-:B------:R-:W-:Y:S02]  /*3520*/  HADD2.F32 R61, -RZ, R27.reuse.H0_H0 ;  /* 0x2000001bff3d7230 */ /* 0x100fe40000004100 */
[----:B------:R-:W-:Y:S01]  /*3530*/  FADD.FTZ R64, R17, R64 ;  /* 0x0000004011407221 */ /* 0x000fe20000010000 */
[----:B------:R-:W-:-:S02]  /*3540*/  HADD2.F32 R62, -RZ, R27.H1_H1 ;  /* 0x3000001bff3e7230 */ /* 0x000fc40000004100 */
[----:B------:R-:W-:Y:S01]  /*3550*/  FADD.FTZ R25, R26, R25 ;  /* 0x000000191a197221 */ /* 0x000fe20000010000 */
[----:B------:R-:W-:Y:S01]  /*3560*/  HADD2.F32 R16, -RZ, R16.H1_H1 ;  /* 0x30000010ff107230 */ /* 0x000fe20000004100 */
[----:B------:R-:W-:Y:S01]  /*3570*/  MOV R17, R67 ;  /* 0x0000004300117202 */ /* 0x000fe20000000f00 */
[----:B------:R-:W-:Y:S02]  /*3580*/  HADD2.F32 R20, -RZ, R20.H1_H1 ;  /* 0x30000014ff147230 */ /* 0x000fe40000004100 */
[----:B------:R-:W-:Y:S01]  /*3590*/  FADD.FTZ R61, R61, R62 ;  /* 0x0000003e3d3d7221 */ /* 0x000fe20000010000 */
[--C-:B------:R-:W-:Y:S02]  /*35a0*/  HADD2.F32 R22, -RZ, R28.reuse.H0_H0 ;  /* 0x2000001cff167230 */ /* 0x100fe40000004100 */
[----:B------:R-:W-:Y:S01]  /*35b0*/  FADD.FTZ R16, R19, R16 ;  /* 0x0000001013107221 */ /* 0x000fe20000010000 */
[----:B------:R-:W-:Y:S02]  /*35c0*/  HADD2.F32 R23, -RZ, R28.H1_H1 ;  /* 0x3000001cff177230 */ /* 0x000fe40000004100 */
[----:B------:R-:W-:Y:S01]  /*35d0*/  FADD.FTZ R20, R21, R20 ;  /* 0x0000001415147221 */ /* 0x000fe20000010000 */
[----:B------:R-:W-:-:S02]  /*35e0*/  HADD2.F32 R29, -RZ, R29.H1_H1 ;  /* 0x3000001dff1d7230 */ /* 0x000fc40000004100 */
[----:B------:R-:W-:Y:S01]  /*35f0*/  FFMA.FTZ R43, R14, R64, R43 ;  /* 0x000000400e2b7223 */ /* 0x000fe2000001002b */
[C---:B------:R-:W-:Y:S01]  /*3600*/  FFMA.FTZ R38, R13.reuse, R63, R38 ;  /* 0x0000003f0d267223 */ /* 0x040fe20000010026 */
[----:B------:R-:W-:Y:S01]  /*3610*/  FADD.FTZ R22, R22, R23 ;  /* 0x0000001716167221 */ /* 0x000fe20000010000 */
[----:B------:R-:W-:Y:S01]  /*3620*/  FFMA.FTZ R54, R13, R25, R54 ;  /* 0x000000190d367223 */ /* 0x000fe20000010036 */
[----:B------:R-:W-:Y:S01]  /*3630*/  FADD.FTZ R24, R24, R29 ;  /* 0x0000001d18187221 */ /* 0x000fe20000010000 */
[----:B------:R-:W-:Y:S01]  /*3640*/  FFMA.FTZ R52, R11, R61, R52 ;  /* 0x0000003d0b347223 */ /* 0x000fe20000010034 */
[----:B------:R-:W-:Y:S01]  /*3650*/  FFMA.FTZ R50, R15, R16, R50 ;  /* 0x000000100f327223 */ /* 0x000fe20000010032 */
[----:B------:R-:W-:Y:S01]  /*3660*/  FFMA.FTZ R45, R14, R20, R45 ;  /* 0x000000140e2d7223 */ /* 0x000fe2000001002d */
[----:B------:R-:W-:Y:S01]  /*3670*/  FFMA.FTZ R46, R13, R22, R46 ;  /* 0x000000160d2e7223 */ /* 0x000fe2000001002e */
[----:B------:R-:W-:Y:S01]  /*3680*/  FFMA.FTZ R42, R11, R24, R42 ;  /* 0x000000180b2a7223 */ /* 0x000fe2000001002a */
[----:B------:R-:W-:Y:S06]  /*3690*/  @!P0 BRA `(.L_x_1603) ;  /* 0xffffffd400848947 */ /* 0x000fec000383ffff */
.L_x_1601:
        /* <DEDUP_REMOVED lines=12> */
.L_x_1607:
[----:B------:R-:W0:Y:S02]  /*3760*/  LDS R2, [R6] ;  /* 0x0000000006027984 */ /* 0x000e240000000800 */
[----:B0-----:R-:W-:-:S05]  /*3770*/  HFMA2 R3, R2, 1, 1, R40 ;  /* 0x3c003c0002037831 */ /* 0x001fca0000000028 */
[----:B------:R-:W0:Y:S02]  /*3780*/  ATOMS.CAST.SPIN P0, [R6], R2, R3 ;  /* 0x000000020600758d */ /* 0x000e240001800003 */
[----:B0-----:R-:W-:Y:S05]  /*3790*/  @!P0 BRA `(.L_x_1607) ;  /* 0xfffffffc00f08947 */ /* 0x001fea000383ffff */
[----:B------:R-:W-:Y:S05]  /*37a0*/  BRA `(.L_x_1605) ;  /* 0x00000000000c7947 */ /* 0x000fea0003800000 */
.L_x_1606:
[----:B------:R-:W2:Y:S02]  /*37b0*/  LD.E R2, desc[UR8][R4.64] ;  /* 0x0000000804027980 */ /* 0x000ea4000c101900 */
[----:B--2---:R-:W-:-:S05]  /*37c0*/  IADD3 R3, PT, PT, R40, R2, RZ ;  /* 0x0000000228037210 */ /* 0x004fca0007ffe0ff */
[----:B------:R0:W-:Y:S02]  /*37d0*/  ST.E desc[UR8][R4.64], R3 ;  /* 0x0000000304007985 */ /* 0x0001e4000c101908 */
.L_x_1605:
[----:B------:R-:W-:Y:S05]  /*37e0*/  BSYNC.RECONVERGENT B0 ;  /* 0x0000000000007941 */ /* 0x000fea0003800200 */
.L_x_1604:
[----:B------:R1:W-:Y:S01]  /*37f0*/  ATOM.E.ADD.F16x2.RN.STRONG.GPU P0, RZ, desc[UR8][R4.64+0x4], R38 ;  /* 0x8000042604ff79a2 */ /* 0x0003e2000c10e108 */
[----:B------:R-:W-:Y:S04]  /*3800*/  BSSY.RECONVERGENT B0, `(.L_x_1608) ;  /* 0x000000e000007945 */ /* 0x000fe80003800200 */
[----:B-1----:R-:W-:Y:S05]  /*3810*/  @P0 BRA `(.L_x_1609) ;  /* 0x0000000000300947 */ /* 0x002fea0003800000 */
[----:B------:R-:W1:Y:S02]  /*3820*/  QSPC.E.S P0, RZ, [R4+0x4] ;  /* 0x0000040004ff73aa */ /* 0x000e640000000500 */
[----:B-1----:R-:W-:Y:S05]  /*3830*/  @!P0 BRA `(.L_x_1610) ;  /* 0x00000000001c8947 */ /* 0x002fea0003800000 */
[----:B------:R-:W-:-:S04]  /*3840*/  MOV R2, R4 ;  /* 0x0000000400027202 */ /* 0x000fc80000000f00 */
[----:B------:R-:W-:-:S07]  /*3850*/  MOV R6, R2 ;  /* 0x0000000200067202 */ /* 0x000fce0000000f00 */
.L_x_1611:
[----:B------:R-:W0:Y:S02]  /*3860*/  LDS R2, [R6+0x4] ;  /* 0x0000040006027984 */ /* 0x000e240000000800 */
[----:B0-----:R-:W-:-:S05]  /*3870*/  HADD2 R3, R2, R38 ;  /* 0x0000002602037230 */ /* 0x001fca0000000000 */
[----:B------:R-:W0:Y:S02]  /*3880*/  ATOMS.CAST.SPIN P0, [R6+0x4], R2, R3 ;  /* 0x000004020600758d */ /* 0x000e240001800003 */
[----:B0-----:R-:W-:Y:S05]  /*3890*/  @!P0 BRA `(.L_x_1611) ;  /* 0xfffffffc00f08947 */ /* 0x001fea000383ffff */
[----:B------:R-:W-:Y:S05]  /*38a0*/  BRA `(.L_x_1609) ;  /* 0x00000000000c7947 */ /* 0x000fea0003800000 */
.L_x_1610:
[----:B------:R-:W0:Y:S02]  /*38b0*/  LD.E R2, desc[UR8][R4.64+0x4] ;  /* 0x0000040804027980 */ /* 0x000e24000c101900 */
[----:B0-----:R-:W-:-:S05]  /*38c0*/  IADD3 R3, PT, PT, R38, R2, RZ ;  /* 0x0000000226037210 */ /* 0x001fca0007ffe0ff */
[----:B------:R1:W-:Y:S02]  /*38d0*/  ST.E desc[UR8][R4.64+0x4], R3 ;  /* 0x0000040304007985 */ /* 0x0003e4000c101908 */
.L_x_1609:
[----:B------:R-:W-:Y:S05]  /*38e0*/  BSYNC.RECONVERGENT B0 ;  /* 0x0000000000007941 */ /* 0x000fea0003800200 */
.L_x_1608:
        /* <DEDUP_REMOVED lines=10> */
.L_x_1615:
[----:B------:R-:W0:Y:S02]  /*3990*/  LDS R2, [R6] ;  /* 0x0000000006027984 */ /* 0x000e240000000800 */
[----:B0-----:R-:W-:-:S05]  /*39a0*/  HFMA2 R3, R2, 1, 1, R41 ;  /* 0x3c003c0002037831 */ /* 0x001fca0000000029 */
[----:B------:R-:W0:Y:S02]  /*39b0*/  ATOMS.CAST.SPIN P0, [R6], R2, R3 ;  /* 0x000000020600758d */ /* 0x000e240001800003 */
[----:B0-----:R-:W-:Y:S05]  /*39c0*/  @!P0 BRA `(.L_x_1615) ;  /* 0xfffffffc00f08947 */ /* 0x001fea000383ffff */
[----:B------:R-:W-:Y:S05]  /*39d0*/  BRA `(.L_x_1613) ;  /* 0x00000000000c7947 */ /* 0x000fea0003800000 */
.L_x_1614:
[----:B------:R-:W2:Y:S02]  /*39e0*/  LD.E R2, desc[UR8][R4.64] ;  /* 0x0000000804027980 */ /* 0x000ea4000c101900 */
[----:B--2---:R-:W-:-:S05]  /*39f0*/  IADD3 R3, PT, PT, R41, R2, RZ ;  /* 0x0000000229037210 */ /* 0x004fca0007ffe0ff */
[----:B------:R0:W-:Y:S02]  /*3a00*/  ST.E desc[UR8][R4.64], R3 ;  /* 0x0000000304007985 */ /* 0x0001e4000c101908 */
.L_x_1613:
[----:B------:R-:W-:Y:S05]  /*3a10*/  BSYNC.RECONVERGENT B0 ;  /* 0x0000000000007941 */ /* 0x000fea0003800200 */
.L_x_1612:
[----:B------:R1:W-:Y:S01]  /*3a20*/  ATOM.E.ADD.F16x2.RN.STRONG.GPU P0, RZ, desc[UR8][R4.64+0x4], R52 ;  /* 0x8000043404ff79a2 */ /* 0x0003e2000c10e108 */
[----:B------:R-:W-:Y:S04]  /*3a30*/  BSSY.RECONVERGENT B0, `(.L_x_1616) ;  /* 0x000000e000007945 */ /* 0x000fe80003800200 */
[----:B-1----:R-:W-:Y:S05]  /*3a40*/  @P0 BRA `(.L_x_1617) ;  /* 0x0000000000300947 */ /* 0x002fea0003800000 */
[----:B------:R-:W1:Y:S02]  /*3a50*/  QSPC.E.S P0, RZ, [R4+0x4] ;  /* 0x0000040004ff73aa */ /* 0x000e640000000500 */
[----:B-1----:R-:W-:Y:S05]  /*3a60*/  @!P0 BRA `(.L_x_1618) ;  /* 0x00000000001c8947 */ /* 0x002fea0003800000 */
[----:B------:R-:W-:-:S04]  /*3a70*/  MOV R2, R4 ;  /* 0x0000000400027202 */ /* 0x000fc80000000f00 */
[----:B------:R-:W-:-:S07]  /*3a80*/  MOV R6, R2 ;  /* 0x0000000200067202 */ /* 0x000fce0000000f00 */
.L_x_1619:
[----:B------:R-:W0:Y:S02]  /*3a90*/  LDS R2, [R6+0x4] ;  /* 0x0000040006027984 */ /* 0x000e240000000800 */
[----:B0-----:R-:W-:-:S05]  /*3aa0*/  HADD2 R3, R2, R52 ;  /* 0x0000003402037230 */ /* 0x001fca0000000000 */
[----:B------:R-:W0:Y:S02]  /*3ab0*/  ATOMS.CAST.SPIN P0, [R6+0x4], R2, R3 ;  /* 0x000004020600758d */ /* 0x000e240001800003 */
[----:B0-----:R-:W-:Y:S05]  /*3ac0*/  @!P0 BRA `(.L_x_1619) ;  /* 0xfffffffc00f08947 */ /* 0x001fea000383ffff */
[----:B------:R-:W-:Y:S05]  /*3ad0*/  BRA `(.L_x_1617) ;  /* 0x00000000000c7947 */ /* 0x000fea0003800000 */
.L_x_1618:
[----:B------:R-:W0:Y:S02]  /*3ae0*/  LD.E R2, desc[UR8][R4.64+0x4] ;  /* 0x0000040804027980 */ /* 0x000e24000c101900 */
[----:B0-----:R-:W-:-:S05]  /*3af0*/  IADD3 R3, PT, PT, R52, R2, RZ ;  /* 0x0000000234037210 */ /* 0x001fca0007ffe0ff */
[----:B------:R1:W-:Y:S02]  /*3b00*/  ST.E desc[UR8][R4.64+0x4], R3 ;  /* 0x0000040304007985 */ /* 0x0003e4000c101908 */
.L_x_1617:
[----:B------:R-:W-:Y:S05]  /*3b10*/  BSYNC.RECONVERGENT B0 ;  /* 0x0000000000007941 */ /* 0x000fea0003800200 */
.L_x_1616:
        /* <DEDUP_REMOVED lines=10> */
.L_x_1623:
[----:B------:R-:W0:Y:S02]  /*3bc0*/  LDS R2, [R0] ;  /* 0x0000000000027984 */ /* 0x000e240000000800 */
[----:B0-----:R-:W-:-:S05]  /*3bd0*/  HFMA2 R3, R2, 1, 1, R45 ;  /* 0x3c003c0002037831 */ /* 0x001fca000000002d */
[----:B------:R-:W0:Y:S02]  /*3be0*/  ATOMS.CAST.SPIN P0, [R0], R2, R3 ;  /* 0x000000020000758d */ /* 0x000e240001800003 */
[----:B0-----:R-:W-:Y:S05]  /*3bf0*/  @!P0 BRA `(.L_x_1623) ;  /* 0xfffffffc00f08947 */ /* 0x001fea000383ffff */
[----:B------:R-:W-:Y:S05]  /*3c00*/  BRA `(.L_x_1621) ;  /* 0x00000000000c7947 */ /* 0x000fea0003800000 */
.L_x_1622:
[----:B------:R-:W2:Y:S02]  /*3c10*/  LD.E R0, desc[UR8][R4.64] ;  /* 0x0000000804007980 */ /* 0x000ea4000c101900 */
[----:B--2---:R-:W-:-:S05]  /*3c20*/  IADD3 R3, PT, PT, R45, R0, RZ ;  /* 0x000000002d037210 */ /* 0x004fca0007ffe0ff */
[----:B------:R0:W-:Y:S02]  /*3c30*/  ST.E desc[UR8][R4.64], R3 ;  /* 0x0000000304007985 */ /* 0x0001e4000c101908 */
.L_x_1621:
[----:B------:R-:W-:Y:S05]  /*3c40*/  BSYNC.RECONVERGENT B0 ;  /* 0x0000000000007941 */ /* 0x000fea0003800200 */
.L_x_1620:
[----:B------:R1:W-:Y:S02]  /*3c50*/  ATOM.E.ADD.F16x2.RN.STRONG.GPU P0, RZ, desc[UR8][R4.64+0x4], R42 ;  /* 0x8000042a04ff79a2 */ /* 0x0003e4000c10e108 */
[----:B-1----:R-:W-:Y:S05]  /*3c60*/  @P0 EXIT ;  /* 0x000000000000094d */ /* 0x002fea0003800000 */
[----:B------:R-:W1:Y:S02]  /*3c70*/  QSPC.E.S P0, RZ, [R4+0x4] ;  /* 0x0000040004ff73aa */ /* 0x000e640000000500 */
[----:B-1----:R-:W-:Y:S05]  /*3c80*/  @!P0 BRA `(.L_x_1624) ;  /* 0x00000000001c8947 */ /* 0x002fea0003800000 */
[----:B------:R-:W-:-:S04]  /*3c90*/  MOV R2, R4 ;  /* 0x0000000400027202 */ /* 0x000fc80000000f00 */
[----:B------:R-:W-:-:S07]  /*3ca0*/  MOV R0, R2 ;  /* 0x0000000200007202 */ /* 0x000fce0000000f00 */
.L_x_1625:
[----:B------:R-:W0:Y:S02]  /*3cb0*/  LDS R2, [R0+0x4] ;  /* 0x0000040000027984 */ /* 0x000e240000000800 */
[----:B0-----:R-:W-:-:S05]  /*3cc0*/  HADD2 R3, R2, R42 ;  /* 0x0000002a02037230 */ /* 0x001fca0000000000 */
[----:B------:R-:W0:Y:S02]  /*3cd0*/  ATOMS.CAST.SPIN P0, [R0+0x4], R2, R3 ;  /* 0x000004020000758d */ /* 0x000e240001800003 */
[----:B0-----:R-:W-:Y:S05]  /*3ce0*/  @!P0 BRA `(.L_x_1625) ;  /* 0xfffffffc00f08947 */ /* 0x001fea000383ffff */
[----:B------:R-:W-:Y:S05]  /*3cf0*/  EXIT ;  /* 0x000000000000794d */ /* 0x000fea0003800000 */
.L_x_1624:
[----:B------:R-:W0:Y:S02]  /*3d00*/  LD.E R0, desc[UR8][R4.64+0x4] ;  /* 0x0000040804007980 */ /* 0x000e24000c101900 */
[----:B0-----:R-:W-:-:S05]  /*3d10*/  IADD3 R3, PT, PT, R42, R0, RZ ;  /* 0x000000002a037210 */ /* 0x001fca0007ffe0ff */
[----:B------:R-:W-:Y:S01]  /*3d20*/  ST.E desc[UR8][R4.64+0x4], R3 ;  /* 0x0000040304007985 */ /* 0x000fe2000c101908 */
[----:B------:R-:W-:Y:S05]  /*3d30*/  EXIT ;  /* 0x000000000000794d */ /* 0x000fea0003800000 */
.L_x_1626:
        /* <DEDUP_REMOVED lines=12> */
.L_x_1878:


//--------------------- .text._ZN4vllm4gptq33gemm_half_q_half_gptq_3bit_kernelILb1ELi3EEEvPK6__halfPKjS6_S4_PS2_iiiibPKi --------------------------
	.section	.text._ZN4vllm4gptq33gemm_half_q_half_gptq_3bit_kernelILb1ELi3EEEvPK6__halfPKjS6_S4_PS2_iiiibPKi,"ax",@progbits
	.align	128
        .global         _ZN4vllm4gptq33gemm_half_q_half_gptq_3bit_kernelILb1ELi3EEEvPK6__halfPKjS6_S4_PS2_iiiibPKi
        .type           _ZN4vllm4gptq33gemm_half_q_half_gptq_3bit_kernelILb1ELi3EEEvPK6__halfPKjS6_S4_PS2_iiiibPKi,@function
        .size           _ZN4vllm4gptq33gemm_half_q_half_gptq_3bit_kernelILb1ELi3EEEvPK6__halfPKjS6_S4_PS2_iiiibPKi,(.L_x_1879 - _ZN4vllm4gptq33gemm_half_q_half_gptq_3bit_kernelILb1ELi3EEEvPK6__halfPKjS6_S4_PS2_iiiibPKi)
        .other          _ZN4vllm4gptq33gemm_half_q_half_gptq_3bit_kernelILb1ELi3EEEvPK6__halfPKjS6_S4_PS2_iiiibPKi,@"STO_CUDA_ENTRY STV_DEFAULT"
_ZN4vllm4gptq33gemm_half_q_half_gptq_3bit_kernelILb1ELi3EEEvPK6__halfPKjS6_S4_PS2_iiiibPKi:
.text._ZN4vllm4gptq33gemm_half_q_half_gptq_3bit_kernelILb1ELi3EEEvPK6__halfPKjS6_S4_PS2_iiiibPKi:
        /* <DEDUP_REMOVED lines=8> */
[C---:B---3--:R-:W-:Y:S01]  /*0080*/  IADD3 R2, PT, PT, R52.reuse, R7, RZ ;  /* 0x0000000734027210 */ /* 0x048fe20007ffe0ff */
[----:B------:R-:W-:Y:S01]  /*0090*/  IMAD.SHL.U32 R0, R7, 0x4, RZ ;  /* 0x0000000407007824 */ /* 0x000fe200078e00ff */
[----:B-1----:R-:W-:-:S04]  /*00a0*/  VIADDMNMX.U32 R5, R52, 0x80, R3, PT ;  /* 0x0000008034057846 */ /* 0x002fc80003800003 */
        /* <DEDUP_REMOVED lines=14> */
[----:B------:R-:W-:-:S04]  /*0190*/  IMAD R6, R3, UR4, RZ ;  /* 0x0000000403067c24 */ /* 0x000fc8000f8e02ff */
[----:B------:R-:W-:Y:S01]  /*01a0*/  IMAD.IADD R8, R6, 0x1, R3 ;  /* 0x0000000106087824 */ /* 0x000fe200078e0203 */
[----:B------:R-:W-:-:S04]  /*01b0*/  IADD3 R7, P0, PT, R2, R6, RZ ;  /* 0x0000000602077210 */ /* 0x000fc80007f1e0ff */
[----:B------:R-:W-:Y:S02]  /*01c0*/  IADD3 R11, PT, PT, R8, R3, RZ ;  /* 0x00000003080b7210 */ /* 0x000fe40007ffe0ff */
[----:B------:R-:W-:Y:S02]  /*01d0*/  LEA.HI.X.SX32 R10, R6, RZ, 0x1, P0 ;  /* 0x000000ff060a7211 */ /* 0x000fe400000f0eff */
[C---:B------:R-:W-:Y:S02]  /*01e0*/  IADD3 R12, P2, PT, R2.reuse, R8, RZ ;  /* 0x00000008020c7210 */ /* 0x040fe40007f5e0ff */
[----:B------:R-:W-:Y:S02]  /*01f0*/  IADD3 R2, P0, PT, R2, R11, RZ ;  /* 0x0000000b02027210 */ /* 0x000fe40007f1e0ff */
[----:B0-----:R-:W-:Y:S02]  /*0200*/  LEA R6, P1, R7, UR6, 0x1 ;  /* 0x0000000607067c11 */ /* 0x001fe4000f8208ff */
[----:B------:R-:W-:-:S02]  /*0210*/  LEA.HI.X.SX32 R15, R11, RZ, 0x1, P0 ;  /* 0x000000ff0b0f7211 */ /* 0x000fc400000f0eff */
[----:B------:R-:W-:Y:S02]  /*0220*/  LEA.HI.X R7, R7, UR7, R10, 0x1, P1 ;  /* 0x0000000707077c11 */ /* 0x000fe400088f0c0a */
[----:B------:R-:W-:Y:S02]  /*0230*/  LEA.HI.X.SX32 R17, R8, RZ, 0x1, P2 ;  /* 0x000000ff08117211 */ /* 0x000fe400010f0eff */
[----:B------:R-:W-:Y:S02]  /*0240*/  LEA R10, P1, R12, UR6, 0x1 ;  /* 0x000000060c0a7c11 */ /* 0x000fe4000f8208ff */
[----:B------:R-:W-:Y:S01]  /*0250*/  LEA R14, P0, R2, UR6, 0x1 ;  /* 0x00000006020e7c11 */ /* 0x000fe2000f8008ff */
[----:B------:R-:W2:Y:S01]  /*0260*/  LDG.E.U16.CONSTANT R7, desc[UR8][R6.64] ;  /* 0x0000000806077981 */ /* 0x000ea2000c1e9500 */
[----:B------:R-:W-:Y:S02]  /*0270*/  LEA.HI.X R11, R12, UR7, R17, 0x1, P1 ;  /* 0x000000070c0b7c11 */ /* 0x000fe400088f0c11 */
[----:B------:R-:W-:-:S04]  /*0280*/  LEA.HI.X R15, R2, UR7, R15, 0x1, P0 ;  /* 0x00000007020f7c11 */ /* 0x000fc800080f0c0f */
[----:B------:R-:W3:Y:S04]  /*0290*/  LDG.E.U16.CONSTANT R11, desc[UR8][R10.64] ;  /* 0x000000080a0b7981 */ /* 0x000ee8000c1e9500 */
[----:B------:R-:W4:Y:S04]  /*02a0*/  LDG.E.U16.CONSTANT R15, desc[UR8][R14.64] ;  /* 0x000000080e0f7981 */ /* 0x000f28000c1e9500 */
[----:B--2---:R0:W-:Y:S04]  /*02b0*/  STS.U16 [R4], R7 ;  /* 0x0000000704007388 */ /* 0x0041e80000000400 */
[----:B---3--:R0:W-:Y:S04]  /*02c0*/  STS.U16 [R4+0x100], R11 ;  /* 0x0001000b04007388 */ /* 0x0081e80000000400 */
[----:B----4-:R0:W-:Y:S01]  /*02d0*/  STS.U16 [R4+0x200], R15 ;  /* 0x0002000f04007388 */ /* 0x0101e20000000400 */
[----:B------:R-:W-:Y:S05]  /*02e0*/  BRA `(.L_x_1628) ;  /* 0x0000000000687947 */ /* 0x000fea0003800000 */
.L_x_1629:
[----:B------:R-:W-:-:S04]  /*02f0*/  LEA R6, P0, R2, UR10, 0x2 ;  /* 0x0000000a02067c11 */ /* 0x000fc8000f8010ff */
[----:B------:R-:W-:-:S05]  /*0300*/  LEA.HI.X R7, R2, UR11, RZ, 0x2, P0 ;  /* 0x0000000b02077c11 */ /* 0x000fca00080f14ff */
[----:B------:R-:W2:Y:S01]  /*0310*/  LDG.E.CONSTANT R6, desc[UR8][R6.64] ;  /* 0x0000000806067981 */ /* 0x000ea2000c1e9900 */
[----:B------:R-:W-:Y:S01]  /*0320*/  IMAD R17, R3, UR4, RZ ;  /* 0x0000000403117c24 */ /* 0x000fe2000f8e02ff */
[----:B------:R-:W0:Y:S04]  /*0330*/  LDCU.64 UR4, c[0x0][0x380] ;  /* 0x00007000ff0477ac */ /* 0x000e280008000a00 */
[----:B------:R-:W-:-:S05]  /*0340*/  IADD3 R15, PT, PT, R17, R3, RZ ;  /* 0x00000003110f7210 */ /* 0x000fca0007ffe0ff */
[C---:B------:R-:W-:Y:S01]  /*0350*/  IMAD.IADD R19, R15.reuse, 0x1, R3 ;  /* 0x000000010f137824 */ /* 0x040fe200078e0203 */
[----:B--2---:R-:W-:Y:S02]  /*0360*/  SHF.R.S32.HI R2, RZ, 0x1f, R6 ;  /* 0x0000001fff027819 */ /* 0x004fe40000011406 */
[-C--:B------:R-:W-:Y:S02]  /*0370*/  IADD3 R11, P1, PT, R15, R6.reuse, RZ ;  /* 0x000000060f0b7210 */ /* 0x080fe40007f3e0ff */
[-C--:B------:R-:W-:Y:S02]  /*0380*/  IADD3 R16, P0, PT, R17, R6.reuse, RZ ;  /* 0x0000000611107210 */ /* 0x080fe40007f1e0ff */
[----:B------:R-:W-:Y:S02]  /*0390*/  IADD3 R8, P2, PT, R19, R6, RZ ;  /* 0x0000000613087210 */ /* 0x000fe40007f5e0ff */
[-C--:B------:R-:W-:Y:S02]  /*03a0*/  LEA.HI.X.SX32 R12, R15, R2.reuse, 0x1, P1 ;  /* 0x000000020f0c7211 */ /* 0x080fe400008f0eff */
[----:B------:R-:W-:-:S02]  /*03b0*/  LEA.HI.X.SX32 R17, R17, R2, 0x1, P0 ;  /* 0x0000000211117211 */ /* 0x000fc400000f0eff */
[----:B------:R-:W-:Y:S02]  /*03c0*/  LEA.HI.X.SX32 R15, R19, R2, 0x1, P2 ;  /* 0x00000002130f7211 */ /* 0x000fe400010f0eff */
[----:B0-----:R-:W-:Y:S02]  /*03d0*/  LEA R6, P0, R16, UR4, 0x1 ;  /* 0x0000000410067c11 */ /* 0x001fe4000f8008ff */
[C---:B------:R-:W-:Y:S02]  /*03e0*/  LEA R10, P1, R11.reuse, UR4, 0x1 ;  /* 0x000000040b0a7c11 */ /* 0x040fe4000f8208ff */
[----:B------:R-:W-:Y:S02]  /*03f0*/  LEA R14, P2, R8, UR4, 0x1 ;  /* 0x00000004080e7c11 */ /* 0x000fe4000f8408ff */
[----:B------:R-:W-:Y:S02]  /*0400*/  LEA.HI.X R7, R16, UR5, R17, 0x1, P0 ;  /* 0x0000000510077c11 */ /* 0x000fe400080f0c11 */
[----:B------:R-:W-:-:S02]  /*0410*/  LEA.HI.X R11, R11, UR5, R12, 0x1, P1 ;  /* 0x000000050b0b7c11 */ /* 0x000fc400088f0c0c */
[----:B------:R-:W-:Y:S02]  /*0420*/  LEA.HI.X R15, R8, UR5, R15, 0x1, P2 ;  /* 0x00000005080f7c11 */ /* 0x000fe400090f0c0f */
[----:B------:R-:W2:Y:S04]  /*0430*/  LDG.E.U16.CONSTANT R7, desc[UR8][R6.64] ;  /* 0x0000000806077981 */ /* 0x000ea8000c1e9500 */
[----:B------:R-:W3:Y:S04]  /*0440*/  LDG.E.U16.CONSTANT R11, desc[UR8][R10.64] ;  /* 0x000000080a0b7981 */ /* 0x000ee8000c1e9500 */
[----:B------:R-:W4:Y:S04]  /*0450*/  LDG.E.U16.CONSTANT R15, desc[UR8][R14.64] ;  /* 0x000000080e0f7981 */ /* 0x000f28000c1e9500 */
[----:B--2---:R1:W-:Y:S04]  /*0460*/  STS.U16 [R4], R7 ;  /* 0x0000000704007388 */ /* 0x0043e80000000400 */
[----:B---3--:R1:W-:Y:S04]  /*0470*/  STS.U16 [R4+0x100], R11 ;  /* 0x0001000b04007388 */ /* 0x0083e80000000400 */
[----:B----4-:R1:W-:Y:S02]  /*0480*/  STS.U16 [R4+0x200], R15 ;  /* 0x0002000f04007388 */ /* 0x0103e40000000400 */
.L_x_1628:
[----:B------:R-:W-:Y:S05]  /*0490*/  BSYNC.RECONVERGENT B0 ;  /* 0x0000000000007941 */ /* 0x000fea0003800200 */
.L_x_1627:
        /* <DEDUP_REMOVED lines=11> */
[----:B0-----:R-:W-:Y:S02]  /*0550*/  HFMA2 R10, -RZ, RZ, 0, 0 ;  /* 0x00000000ff0a7431 */ /* 0x001fe400000001ff */
[----:B--2---:R-:W-:-:S04]  /*0560*/  IMAD.MOV R8, RZ, RZ, -R11 ;  /* 0x000000ffff087224 */ /* 0x004fc800078e0a0b */
        /* <DEDUP_REMOVED lines=8> */
[----:B------:R-:W-:Y:S01]  /*05f0*/  @!P2 IMAD.IADD R2, R2, 0x1, -R7 ;  /* 0x000000010202a824 */ /* 0x000fe200078e0a07 */
[----:B------:R-:W-:Y:S02]  /*0600*/  @!P2 IADD3 R11, PT, PT, R11, 0x1, RZ ;  /* 0x000000010b0ba810 */ /* 0x000fe40007ffe0ff */
[----:B------:R-:W-:Y:S02]  /*0610*/  ISETP.NE.AND P2, PT, R4, RZ, PT ;  /* 0x000000ff0400720c */ /* 0x000fe40003f45270 */
[----:B------:R-:W-:Y:S02]  /*0620*/  ISETP.GE.U32.AND P0, PT, R2, R7, PT ;  /* 0x000000070200720c */ /* 0x000fe40003f06070 */
[----:B------:R-:W-:-:S04]  /*0630*/  LOP3.LUT R2, R3, R4, RZ, 0x3c, !PT ;  /* 0x0000000403027212 */ /* 0x000fc800078e3cff */
[----:B------:R-:W-:-:S07]  /*0640*/  ISETP.GE.AND P1, PT, R2, RZ, PT ;  /* 0x000000ff0200720c */ /* 0x000fce0003f26270 */
[----:B------:R-:W-:-:S06]  /*0650*/  @P0 IADD3 R11, PT, PT, R11, 0x1, RZ ;  /* 0x000000010b0b0810 */ /* 0x000fcc0007ffe0ff */
[----:B------:R-:W-:Y:S01]  /*0660*/  @!P1 IMAD.MOV R11, RZ, RZ, -R11 ;  /* 0x000000ffff0b9224 */ /* 0x000fe200078e0a0b */
        /* <DEDUP_REMOVED lines=8> */
[----:B0-----:R-:W-:Y:S02]  /*06f0*/  IMAD.MOV.U32 R14, RZ, RZ, RZ ;  /* 0x000000ffff0e7224 */ /* 0x001fe400078e00ff */
[----:B--2---:R-:W-:-:S04]  /*0700*/  IMAD R7, R7, R15, RZ ;  /* 0x0000000f07077224 */ /* 0x004fc800078e02ff */
[----:B------:R-:W-:-:S06]  /*0710*/  IMAD.HI.U32 R15, R15, R7, R14 ;  /* 0x000000070f0f7227 */ /* 0x000fcc00078e000e */
[----:B------:R-:W-:-:S05]  /*0720*/  IMAD.HI.U32 R7, R15, R52, RZ ;  /* 0x000000340f077227 */ /* 0x000fca00078e00ff */
[----:B------:R-:W-:-:S05]  /*0730*/  IADD3 R4, PT, PT, RZ, -R7, RZ ;  /* 0x80000007ff047210 */ /* 0x000fca0007ffe0ff */
[----:B------:R-:W-:-:S05]  /*0740*/  IMAD R4, R11, R4, R52 ;  /* 0x000000040b047224 */ /* 0x000fca00078e0234 */
[----:B------:R-:W-:-:S13]  /*0750*/  ISETP.GE.U32.AND P2, PT, R4, R11, PT ;  /* 0x0000000b0400720c */ /* 0x000fda0003f46070 */
[----:B------:R-:W-:Y:S01]  /*0760*/  @P2 IADD3 R4, PT, PT, -R11, R4, RZ ;  /* 0x000000040b042210 */ /* 0x000fe20007ffe1ff */
[----:B------:R-:W-:Y:S01]  /*0770*/  @P2 VIADD R7, R7, 0x1 ;  /* 0x0000000107072836 */ /* 0x000fe20000000000 */
[----:B------:R-:W-:Y:S02]  /*0780*/  ISETP.GT.U32.AND P2, PT, R2, 0x4, PT ;  /* 0x000000040200780c */ /* 0x000fe40003f44070 */
[----:B------:R-:W-:-:S11]  /*0790*/  ISETP.GE.U32.AND P0, PT, R4, R11, PT ;  /* 0x0000000b0400720c */ /* 0x000fd60003f06070 */
[----:B------:R-:W0:Y:S01]  /*07a0*/  @!P2 LDC.64 R14, c[0x0][0x390] ;  /* 0x0000e400ff0eab82 */ /* 0x000e220000000a00 */
[----:B------:R-:W-:Y:S01]  /*07b0*/  @!P2 IMAD R4, R9, 0x3, RZ ;  /* 0x000000030904a824 */ /* 0x000fe200078e02ff */
[----:B------:R-:W-:Y:S02]  /*07c0*/  @P0 IADD3 R7, PT, PT, R7, 0x1, RZ ;  /* 0x0000000107070810 */ /* 0x000fe40007ffe0ff */
[----:B------:R-:W-:Y:S02]  /*07d0*/  @!P1 LOP3.LUT R7, RZ, R11, RZ, 0x33, !PT ;  /* 0x0000000bff079212 */ /* 0x000fe400078e33ff */
[----:B------:R-:W-:-:S03]  /*07e0*/  @!P2 SHF.R.S32.HI R19, RZ, 0x1f, R4 ;  /* 0x0000001fff13a819 */ /* 0x000fc60000011404 */
[----:B------:R-:W-:Y:S01]  /*07f0*/  @!P2 IMAD R0, R7, R6, RZ ;  /* 0x000000060700a224 */ /* 0x000fe200078e02ff */
[----:B------:R-:W-:-:S04]  /*0800*/  @!P2 LEA.HI R19, R19, R4, RZ, 0x5 ;  /* 0x000000041313a211 */ /* 0x000fc800078f28ff */
[----:B------:R-:W-:Y:S02]  /*0810*/  @!P2 SHF.R.S32.HI R17, RZ, 0x1f, R0 ;  /* 0x0000001fff11a819 */ /* 0x000fe40000011400 */
[----:B------:R-:W-:Y:S02]  /*0820*/  @!P2 SHF.R.S32.HI R8, RZ, 0x5, R19 ;  /* 0x00000005ff08a819 */ /* 0x000fe40000011413 */
[----:B------:R-:W-:-:S04]  /*0830*/  @!P2 LEA.HI R17, R17, R0, RZ, 0x5 ;  /* 0x000000001111a211 */ /* 0x000fc800078f28ff */
        /* <DEDUP_REMOVED lines=33> */
.L_x_1632:
        /* <DEDUP_REMOVED lines=18> */
.L_x_1633:
        /* <DEDUP_REMOVED lines=22> */
.L_x_1631:
[----:B------:R-:W-:Y:S05]  /*0cd0*/  BSYNC.RECONVERGENT B0 ;  /* 0x0000000000007941 */ /* 0x000fea0003800200 */
.L_x_1630:
[----:B------:R-:W0:Y:S01]  /*0ce0*/  LDC.64 R14, c[0x0][0x398] ;  /* 0x0000e600ff0e7b82 */ /* 0x000e220000000a00 */
[----:B------:R-:W-:Y:S01]  /*0cf0*/  ISETP.GE.U32.AND P0, PT, R52, R3, PT ;  /* 0x000000033400720c */ /* 0x000fe20003f06070 */
[----:B------:R-:W-:Y:S01]  /*0d00*/  IMAD R9, R7, R6, R9 ;  /* 0x0000000607097224 */ /* 0x000fe200078e0209 */
        /* <DEDUP_REMOVED lines=8> */
[----:B------:R-:W0:Y:S01]  /*0d90*/  S2UR UR5, SR_CgaCtaId ;  /* 0x00000000000579c3 */ /* 0x000e220000008800 */
[----:B------:R-:W5:Y:S01]  /*0da0*/  LDG.E.CONSTANT R0, desc[UR8][R14.64] ;  /* 0x000000080e007981 */ /* 0x000f62000c1e9900 */
[----:B------:R-:W1:Y:S03]  /*0db0*/  I2F.F16 R12, -0x80 ;  /* 0xffffff80000c7906 */ /* 0x000e660000200c00 */
[----:B------:R2:W5:Y:S01]  /*0dc0*/  LDG.E.CONSTANT R2, desc[UR8][R14.64+0x4] ;  /* 0x000004080e027981 */ /* 0x000562000c1e9900 */
[----:B------:R-:W-:Y:S01]  /*0dd0*/  IADD3 R10, PT, PT, R52, R11, RZ ;  /* 0x0000000b340a7210 */ /* 0x000fe20007ffe0ff */
[----:B------:R-:W-:Y:S01]  /*0de0*/  UMOV UR4, 0x400 ;  /* 0x0000040000047882 */ /* 0x000fe20000000000 */
[--C-:B------:R-:W-:Y:S01]  /*0df0*/  SHF.R.U32.HI R48, RZ, 0x9, R16.reuse ;  /* 0x00000009ff307819 */ /* 0x100fe20000011610 */
[----:B------:R-:W3:Y:S01]  /*0e00*/  LDCU UR7, c[0x0][0x3ac] ;  /* 0x00007580ff0777ac */ /* 0x000ee20008000800 */
[----:B------:R-:W-:-:S02]  /*0e10*/  SHF.R.U32.HI R49, RZ, 0x6, R16 ;  /* 0x00000006ff317819 */ /* 0x000fc40000011610 */
[----:B------:R-:W-:Y:S01]  /*0e20*/  SHF.R.U32.HI R11, RZ, 0x3, R16 ;  /* 0x00000003ff0b7819 */ /* 0x000fe20000011610 */
[----:B------:R-:W4:Y:S01]  /*0e30*/  LDCU.U8 UR6, c[0x0][0x3b8] ;  /* 0x00007700ff0677ac */ /* 0x000f220008000000 */
[----:B------:R-:W-:Y:S01]  /*0e40*/  PRMT R4, RZ, 0x7610, R4 ;  /* 0x00007610ff047816 */ /* 0x000fe20000000004 */
[----:B--2---:R-:W2:Y:S01]  /*0e50*/  I2F.F16 R15, -0x10 ;  /* 0xfffffff0000f7906 */ /* 0x004ea20000200c00 */
[----:B------:R-:W-:Y:S02]  /*0e60*/  LOP3.LUT R14, R16, 0x7, RZ, 0xc0, !PT ;  /* 0x00000007100e7812 */ /* 0x000fe400078ec0ff */
[----:B------:R-:W-:Y:S02]  /*0e70*/  LOP3.LUT R48, R48, 0x7, RZ, 0xc0, !PT ;  /* 0x0000000730307812 */ /* 0x000fe400078ec0ff */
[----:B------:R-:W-:Y:S02]  /*0e80*/  LOP3.LUT R49, R49, 0x7, RZ, 0xc0, !PT ;  /* 0x0000000731317812 */ /* 0x000fe400078ec0ff */
[----:B------:R-:W-:-:S02]  /*0e90*/  LOP3.LUT R11, R11, 0x7, RZ, 0xc0, !PT ;  /* 0x000000070b0b7812 */ /* 0x000fc400078ec0ff */
[----:B------:R-:W-:Y:S01]  /*0ea0*/  MOV R13, R10 ;  /* 0x0000000a000d7202 */ /* 0x000fe20000000f00 */
[----:B01----:R-:W-:-:S12]  /*0eb0*/  ULEA UR4, UR5, UR4, 0x18 ;  /* 0x0000000405047291 */ /* 0x003fd8000f8ec0ff */
.L_x_1641:
[----:B------:R-:W-:-:S13]  /*0ec0*/  ISETP.NE.AND P0, PT, R52, R13, PT ;  /* 0x0000000d3400720c */ /* 0x000fda0003f05270 */
[----:B------:R-:W-:Y:S05]  /*0ed0*/  @P0 BRA `(.L_x_1635) ;  /* 0x00000004005c0947 */ /* 0x000fea0003800000 */
[----:B-----5:R-:W0:Y:S01]  /*0ee0*/  S2R R0, SR_TID.X ;  /* 0x0000000000007919 */ /* 0x020e220000002100 */
[----:B------:R-:W-:Y:S01]  /*0ef0*/  BSSY.RECONVERGENT B0, `(.L_x_1636) ;  /* 0x0000046000007945 */ /* 0x000fe20003800200 */
[----:B------:R-:W-:Y:S01]  /*0f00*/  IADD3 R7, PT, PT, R7, 0x1, RZ ;  /* 0x0000000107077810 */ /* 0x000fe20007ffe0ff */
[----:B0-----:R-:W-:-:S05]  /*0f10*/  IMAD.SHL.U32 R14, R0, 0x4, RZ ;  /* 0x00000004000e7824 */ /* 0x001fca00078e00ff */
[----:B------:R-:W-:-:S04]  /*0f20*/  LOP3.LUT R0, R14, 0x1c, RZ, 0xc0, !PT ;  /* 0x0000001c0e007812 */ /* 0x000fc800078ec0ff */
[C---:B------:R-:W-:Y:S01]  /*0f30*/  ISETP.GT.U32.AND P0, PT, R0.reuse, 0x4, PT ;  /* 0x000000040000780c */ /* 0x040fe20003f04070 */
[----:B------:R-:W-:-:S12]  /*0f40*/  IMAD R6, R0, 0x3, RZ ;  /* 0x0000000300067824 */ /* 0x000fd800078e02ff */
[----:B------:R-:W-:Y:S05]  /*0f50*/  @P0 BRA `(.L_x_1637) ;  /* 0x00000000002c0947 */ /* 0x000fea0003800000 */
[----:B---3--:R-:W-:Y:S01]  /*0f60*/  MOV R2, UR7 ;  /* 0x0000000700027c02 */ /* 0x008fe20008000f00 */
[----:B------:R-:W0:Y:S04]  /*0f70*/  LDC.64 R16, c[0x0][0x390] ;  /* 0x0000e400ff107b82 */ /* 0x000e280000000a00 */
[----:B------:R-:W-:-:S05]  /*0f80*/  IMAD R0, R7, R2, RZ ;  /* 0x0000000207007224 */ /* 0x000fca00078e02ff */
[----:B------:R-:W-:-:S04]  /*0f90*/  SHF.R.S32.HI R11, RZ, 0x1f, R0 ;  /* 0x0000001fff0b7819 */ /* 0x000fc80000011400 */
[----:B------:R-:W-:-:S04]  /*0fa0*/  LEA.HI R11, R11, R0, RZ, 0x5 ;  /* 0x000000000b0b7211 */ /* 0x000fc800078f28ff */
[----:B------:R-:W-:-:S05]  /*0fb0*/  SHF.R.S32.HI R11, RZ, 0x5, R11 ;  /* 0x00000005ff0b7819 */ /* 0x000fca000001140b */
[----:B------:R-:W-:-:S04]  /*0fc0*/  IMAD R11, R11, 0x3, R8 ;  /* 0x000000030b0b7824 */ /* 0x000fc800078e0208 */
[----:B0-----:R-:W-:-:S06]  /*0fd0*/  IMAD.WIDE R16, R11, 0x4, R16 ;  /* 0x000000040b107825 */ /* 0x001fcc00078e0210 */
[----:B------:R-:W3:Y:S02]  /*0fe0*/  LDG.E.CONSTANT R17, desc[UR8][R16.64] ;  /* 0x0000000810117981 */ /* 0x000ee4000c1e9900 */
[----:B---3--:R-:W-:Y:S01]  /*0ff0*/  SHF.R.U32.HI R6, RZ, R6, R17 ;  /* 0x00000006ff067219 */ /* 0x008fe20000011611 */
[----:B------:R-:W-:Y:S06]  /*1000*/  BRA `(.L_x_1638) ;  /* 0x0000000000d07947 */ /* 0x000fec0003800000 */
.L_x_1637:
[----:B------:R-:W-:-:S13]  /*1010*/  ISETP.NE.AND P0, PT, R0, 0x8, PT ;  /* 0x000000080000780c */ /* 0x000fda0003f05270 */
[----:B------:R-:W-:Y:S05]  /*1020*/  @P0 BRA `(.L_x_1639) ;  /* 0x0000000000340947 */ /* 0x000fea0003800000 */
[----:B---3--:R-:W-:Y:S01]  /*1030*/  IMAD.U32 R2, RZ, RZ, UR7 ;  /* 0x00000007ff027e24 */ /* 0x008fe2000f8e00ff */
[----:B------:R-:W0:Y:S03]  /*1040*/  LDC.64 R16, c[0x0][0x390] ;  /* 0x0000e400ff107b82 */ /* 0x000e260000000a00 */
[----:B------:R-:W-:-:S05]  /*1050*/  IMAD R0, R7, R2, RZ ;  /* 0x0000000207007224 */ /* 0x000fca00078e02ff */
[----:B------:R-:W-:-:S04]  /*1060*/  SHF.R.S32.HI R11, RZ, 0x1f, R0 ;  /* 0x0000001fff0b7819 */ /* 0x000fc80000011400 */
[----:B------:R-:W-:-:S04]  /*1070*/  LEA.HI R11, R11, R0, RZ, 0x5 ;  /* 0x000000000b0b7211 */ /* 0x000fc800078f28ff */
[----:B------:R-:W-:-:S05]  /*1080*/  SHF.R.S32.HI R11, RZ, 0x5, R11 ;  /* 0x00000005ff0b7819 */ /* 0x000fca000001140b */
[----:B------:R-:W-:-:S04]  /*1090*/  IMAD R11, R11, 0x3, R8 ;  /* 0x000000030b0b7824 */ /* 0x000fc800078e0208 */
[----:B0-----:R-:W-:-:S05]  /*10a0*/  IMAD.WIDE R16, R11, 0x4, R16 ;  /* 0x000000040b107825 */ /* 0x001fca00078e0210 */
[----:B------:R-:W3:Y:S04]  /*10b0*/  LDG.E.CONSTANT R11, desc[UR8][R16.64] ;  /* 0x00000008100b7981 */ /* 0x000ee8000c1e9900 */
[----:B------:R-:W3:Y:S02]  /*10c0*/  LDG.E.CONSTANT R0, desc[UR8][R16.64+0x4] ;  /* 0x0000040810007981 */ /* 0x000ee4000c1e9900 */
[----:B---3--:R-:W-:-:S04]  /*10d0*/  SHF.L.W.U32.HI R0, R11, 0x8, R0 ;  /* 0x000000080b007819 */ /* 0x008fc80000010e00 */
[----:B------:R-:W-:Y:S01]  /*10e0*/  LOP3.LUT R6, R0, 0xfff, RZ, 0xc0, !PT ;  /* 0x00000fff00067812 */ /* 0x000fe200078ec0ff */
[----:B------:R-:W-:Y:S06]  /*10f0*/  BRA `(.L_x_1638) ;  /* 0x0000000000947947 */ /* 0x000fec0003800000 */
.L_x_1639:
[----:B------:R-:W-:-:S13]  /*1100*/  ISETP.GT.U32.AND P0, PT, R0, 0x10, PT ;  /* 0x000000100000780c */ /* 0x000fda0003f04070 */
        /* <DEDUP_REMOVED lines=9> */
[----:B------:R-:W3:Y:S01]  /*11a0*/  LDG.E.CONSTANT R17, desc[UR8][R16.64] ;  /* 0x0000000810117981 */ /* 0x000ee2000c1e9900 */
[----:B------:R-:W-:-:S04]  /*11b0*/  IADD3 R6, PT, PT, R6, -0x20, RZ ;  /* 0xffffffe006067810 */ /* 0x000fc80007ffe0ff */
[----:B---3--:R-:W-:Y:S01]  /*11c0*/  SHF.R.U32.HI R6, RZ, R6, R17 ;  /* 0x00000006ff067219 */ /* 0x008fe20000011611 */
[----:B------:R-:W-:Y:S06]  /*11d0*/  BRA `(.L_x_1638) ;  /* 0x00000000005c7947 */ /* 0x000fec0003800000 */
.L_x_1640:
[----:B------:R-:W-:Y:S01]  /*11e0*/  ISETP.NE.AND P0, PT, R0, 0x14, PT ;  /* 0x000000140000780c */ /* 0x000fe20003f05270 */
[----:B------:R-:W0:-:S12]  /*11f0*/  LDC.64 R18, c[0x0][0x390] ;  /* 0x0000e400ff127b82 */ /* 0x000e180000000a00 */
[----:B---3--:R-:W-:-:S04]  /*1200*/  @!P0 IMAD.U32 R2, RZ, RZ, UR7 ;  /* 0x00000007ff028e24 */ /* 0x008fc8000f8e00ff */
        /* <DEDUP_REMOVED lines=11> */
[----:B------:R-:W3:Y:S01]  /*12c0*/  @!P0 LDG.E.CONSTANT R0, desc[UR8][R16.64] ;  /* 0x0000000810008981 */ /* 0x000ee2000c1e9900 */
[----:B------:R-:W-:-:S03]  /*12d0*/  @P0 IMAD R13, R13, 0x3, R8 ;  /* 0x000000030d0d0824 */ /* 0x000fc600078e0208 */
[----:B------:R-:W3:Y:S01]  /*12e0*/  @!P0 LDG.E.CONSTANT R11, desc[UR8][R16.64+0x4] ;  /* 0x00000408100b8981 */ /* 0x000ee2000c1e9900 */
[----:B------:R-:W-:-:S06]  /*12f0*/  @P0 IMAD.WIDE R18, R13, 0x4, R18 ;  /* 0x000000040d120825 */ /* 0x000fcc00078e0212 */
[----:B------:R-:W5:Y:S01]  /*1300*/  @P0 LDG.E.CONSTANT R19, desc[UR8][R18.64] ;  /* 0x0000000812130981 */ /* 0x000f62000c1e9900 */
[----:B---3--:R-:W-:Y:S02]  /*1310*/  @!P0 SHF.L.W.U32.HI R11, R0, 0x4, R11 ;  /* 0x00000004000b8819 */ /* 0x008fe40000010e0b */
[----:B------:R-:W-:Y:S02]  /*1320*/  @P0 IADD3 R0, PT, PT, R6, -0x40, RZ ;  /* 0xffffffc006000810 */ /* 0x000fe40007ffe0ff */
[----:B------:R-:W-:Y:S02]  /*1330*/  @!P0 LOP3.LUT R6, R11, 0xfff, RZ, 0xc0, !PT ;  /* 0x00000fff0b068812 */ /* 0x000fe400078ec0ff */
[----:B-----5:R-:W-:-:S07]  /*1340*/  @P0 SHF.R.U32.HI R6, RZ, R0, R19 ;  /* 0x00000000ff060219 */ /* 0x020fce0000011613 */
.L_x_1638:
[----:B----4-:R-:W-:Y:S05]  /*1350*/  BSYNC.RECONVERGENT B0 ;  /* 0x0000000000007941 */ /* 0x010fea0003800200 */
.L_x_1636:
[----:B------:R-:W0:Y:S01]  /*1360*/  S2R R11, SR_CTAID.X ;  /* 0x00000000000b7919 */ /* 0x000e220000002500 */
[----:B------:R-:W1:Y:S01]  /*1370*/  LDC.64 R16, c[0x0][0x398] ;  /* 0x0000e600ff107b82 */ /* 0x000e620000000a00 */
[----:B0-----:R-:W-:-:S04]  /*1380*/  IMAD R11, R11, 0x200, R14 ;  /* 0x000002000b0b7824 */ /* 0x001fc800078e020e */
[----:B------:R-:W-:-:S04]  /*1390*/  IMAD R11, R7, R2, R11 ;  /* 0x00000002070b7224 */ /* 0x000fc800078e020b */
[----:B-1----:R-:W-:-:S05]  /*13a0*/  IMAD.WIDE R16, R11, 0x2, R16 ;  /* 0x000000020b107825 */ /* 0x002fca00078e0210 */
[----:B------:R0:W5:Y:S04]  /*13b0*/  LDG.E.CONSTANT R0, desc[UR8][R16.64] ;  /* 0x0000000810007981 */ /* 0x000168000c1e9900 */
        /* <DEDUP_REMOVED lines=9> */
.L_x_1635:
[----:B------:R0:W3:Y:S01]  /*1450*/  LDG.E.128.CONSTANT R16, desc[UR8][R86.64] ;  /* 0x0000000856107981 */ /* 0x0000e2000c1e9d00 */
[----:B------:R-:W0:Y:S03]  /*1460*/  LDC R6, c[0x0][0x3ac] ;  /* 0x0000eb00ff067b82 */ /* 0x000e260000000800 */
[----:B------:R-:W1:Y:S01]  /*1470*/  LDS.128 R36, [UR4] ;  /* 0x00000004ff247984 */ /* 0x000e620008000c00 */
[----:B0-----:R-:W-:-:S05]  /*1480*/  IMAD.WIDE R86, R6, 0x4, R86 ;  /* 0x0000000406567825 */ /* 0x001fca00078e0256 */
[----:B------:R0:W3:Y:S01]  /*1490*/  LDG.E.128.CONSTANT R20, desc[UR8][R86.64] ;  /* 0x0000000856147981 */ /* 0x0000e2000c1e9d00 */
[----:B----4-:R-:W-:Y:S01]  /*14a0*/  UPRMT UR5, UR6, 0x8880, URZ ;  /* 0x0000888006057896 */ /* 0x010fe200080000ff */
[----:B--2---:R-:W-:-:S03]  /*14b0*/  PRMT R24, R12, 0x5410, R15 ;  /* 0x000054100c187816 */ /* 0x004fc6000000000f */
[----:B------:R-:W-:-:S04]  /*14c0*/  UISETP.NE.AND UP0, UPT, UR5, URZ, UPT ;  /* 0x000000ff0500728c */ /* 0x000fc8000bf05270 */
[----:B------:R-:W-:Y:S01]  /*14d0*/  USEL UR5, URZ, 0x1, UP0 ;  /* 0x00000001ff057887 */ /* 0x000fe20008000000 */
[----:B0-----:R-:W-:-:S05]  /*14e0*/  IMAD.WIDE R86, R6, 0x4, R86 ;  /* 0x0000000406567825 */ /* 0x001fca00078e0256 */
[----:B------:R-:W-:Y:S01]  /*14f0*/  IADD3 R75, PT, PT, R14, UR5, RZ ;  /* 0x000000050e4b7c10 */ /* 0x000fe2000fffe0ff */
[----:B------:R-:W-:Y:S01]  /*1500*/  VIADD R70, R11, UR5 ;  /* 0x000000050b467c36 */ /* 0x000fe20008000000 */
[----:B------:R-:W-:Y:S02]  /*1510*/  IADD3 R68, PT, PT, R49, UR5, RZ ;  /* 0x0000000531447c10 */ /* 0x000fe4000fffe0ff */
[----:B------:R-:W-:Y:S01]  /*1520*/  IADD3 R66, PT, PT, R48, UR5, RZ ;  /* 0x0000000530427c10 */ /* 0x000fe2000fffe0ff */
[----:B------:R0:W2:Y:S08]  /*1530*/  I2F.F16 R69, R75 ;  /* 0x0000004b00457306 */ /* 0x0000b00000200c00 */
[----:B------:R4:W1:Y:S08]  /*1540*/  I2F.F16 R67, R70 ;  /* 0x0000004600437306 */ /* 0x0008700000200c00 */
[----:B------:R1:W1:Y:S08]  /*1550*/  I2F.F16 R55, R68 ;  /* 0x0000004400377306 */ /* 0x0002700000200c00 */
[----:B------:R1:W1:Y:S01]  /*1560*/  I2F.F16 R54, R66 ;  /* 0x0000004200367306 */ /* 0x0002620000200c00 */
[----:B0-----:R-:W-:Y:S01]  /*1570*/  LOP3.LUT R75, R75, 0xe400, RZ, 0xfc, !PT ;  /* 0x0000e4004b4b7812 */ /* 0x001fe200078efcff */
[C---:B--2---:R-:W-:Y:S01]  /*1580*/  HADD2 R69, R24.reuse, -R69.H0_H0 ;  /* 0xa000004518457230 */ /* 0x044fe20000000000 */
[----:B----4-:R-:W-:Y:S01]  /*1590*/  LOP3.LUT R70, R70, 0xe400, RZ, 0xfc, !PT ;  /* 0x0000e40046467812 */ /* 0x010fe200078efcff */
[C---:B-1----:R-:W-:Y:S01]  /*15a0*/  HADD2 R67, R24.reuse, -R67.H0_H0 ;  /* 0xa000004318437230 */ /* 0x042fe20000000000 */
[----:B------:R-:W-:Y:S01]  /*15b0*/  LOP3.LUT R68, R68, 0xe400, RZ, 0xfc, !PT ;  /* 0x0000e40044447812 */ /* 0x000fe200078efcff */
[C---:B------:R-:W-:Y:S01]  /*15c0*/  HADD2 R55, R24.reuse, -R55.H0_H0 ;  /* 0xa000003718377230 */ /* 0x040fe20000000000 */
[----:B------:R-:W-:Y:S01]  /*15d0*/  LOP3.LUT R66, R66, 0xe400, RZ, 0xfc, !PT ;  /* 0x0000e40042427812 */ /* 0x000fe200078efcff */
[----:B------:R-:W-:-:S02]  /*15e0*/  HADD2 R54, R24, -R54.H0_H0 ;  /* 0xa000003618367230 */ /* 0x000fc40000000000 */
[----:B------:R-:W0:Y:S01]  /*15f0*/  LDS.128 R24, [UR4+0x100] ;  /* 0x00010004ff187984 */ /* 0x000e220008000c00 */
[C---:B---3--:R-:W-:Y:S02]  /*1600*/  LOP3.LUT R28, R16.reuse, 0x70007, RZ, 0xc0, !PT ;  /* 0x00070007101c7812 */ /* 0x048fe400078ec0ff */
[----:B------:R-:W-:Y:S02]  /*1610*/  LOP3.LUT R29, R16, 0x380038, RZ, 0xc0, !PT ;  /* 0x00380038101d7812 */ /* 0x000fe400078ec0ff */
[C---:B------:R-:W-:Y:S02]  /*1620*/  LOP3.LUT R30, R17.reuse, 0x70007, RZ, 0xc0, !PT ;  /* 0x00070007111e7812 */ /* 0x040fe400078ec0ff */
[----:B------:R-:W-:Y:S02]  /*1630*/  LOP3.LUT R31, R17, 0x380038, RZ, 0xc0, !PT ;  /* 0x00380038111f7812 */ /* 0x000fe400078ec0ff */
[----:B------:R-:W-:Y:S02]  /*1640*/  LOP3.LUT R40, R28, 0x64006400, RZ, 0xfc, !PT ;  /* 0x640064001c287812 */ /* 0x000fe400078efcff */
[----:B------:R-:W-:-:S02]  /*1650*/  LOP3.LUT R32, R29, 0x64006400, RZ, 0xfc, !PT ;  /* 0x640064001d207812 */ /* 0x000fc400078efcff */
[----:B------:R-:W-:Y:S02]  /*1660*/  LOP3.LUT R33, R30, 0x64006400, RZ, 0xfc, !PT ;  /* 0x640064001e217812 */ /* 0x000fe400078efcff */
[----:B------:R-:W-:Y:S02]  /*1670*/  LOP3.LUT R34, R31, 0x64006400, RZ, 0xfc, !PT ;  /* 0x640064001f227812 */ /* 0x000fe400078efcff */
[----:B------:R-:W2:Y:S01]  /*1680*/  LDG.E.128.CONSTANT R28, desc[UR8][R86.64] ;  /* 0x00000008561c7981 */ /* 0x000ea2000c1e9d00 */
[C---:B------:R-:W-:Y:S02]  /*1690*/  LOP3.LUT R35, R18.reuse, 0x70007, RZ, 0xc0, !PT ;  /* 0x0007000712237812 */ /* 0x040fe400078ec0ff */
[----:B------:R-:W-:Y:S02]  /*16a0*/  LOP3.LUT R42, R19, 0x70007, RZ, 0xc0, !PT ;  /* 0x00070007132a7812 */ /* 0x000fe400078ec0ff */
[----:B------:R-:W-:Y:S02]  /*16b0*/  LOP3.LUT R41, R18, 0x380038, RZ, 0xc0, !PT ;  /* 0x0038003812297812 */ /* 0x000fe400078ec0ff */
[----:B------:R-:W-:-:S02]  /*16c0*/  LOP3.LUT R35, R35, 0x64006400, RZ, 0xfc, !PT ;  /* 0x6400640023237812 */ /* 0x000fc400078efcff */
[----:B------:R-:W-:Y:S02]  /*16d0*/  LOP3.LUT R57, R42, 0x64006400, RZ, 0xfc, !PT ;  /* 0x640064002a397812 */ /* 0x000fe400078efcff */
[----:B------:R-:W-:Y:S01]  /*16e0*/  LOP3.LUT R43, R19, 0x380038, RZ, 0xc0, !PT ;  /* 0x00380038132b7812 */ /* 0x000fe200078ec0ff */
[----:B------:R-:W-:Y:S01]  /*16f0*/  HADD2 R40, R40, R75.H0_H0 ;  /* 0x2000004b28287230 */ /* 0x000fe20000000000 */
[----:B------:R-:W-:Y:S01]  /*1700*/  LOP3.LUT R58, R41, 0x64006400, RZ, 0xfc, !PT ;  /* 0x64006400293a7812 */ /* 0x000fe200078efcff */
[----:B------:R-:W-:Y:S01]  /*1710*/  HADD2 R44, R33, R70.H0_H0 ;  /* 0x20000046212c7230 */ /* 0x000fe20000000000 */
[----:B------:R-:W-:Y:S01]  /*1720*/  LOP3.LUT R43, R43, 0x64006400, RZ, 0xfc, !PT ;  /* 0x640064002b2b7812 */ /* 0x000fe200078efcff */
[----:B------:R-:W-:Y:S02]  /*1730*/  HADD2 R56, R35, R68.H0_H0 ;  /* 0x2000004423387230 */ /* 0x000fe40000000000 */
[----:B------:R-:W-:Y:S02]  /*1740*/  HADD2 R57, R57, R66.H0_H0 ;  /* 0x2000004239397230 */ /* 0x000fe40000000000 */
[----:B------:R-:W-:-:S02]  /*1750*/  HFMA2 R41, R40, R36, RZ ;  /* 0x0000002428297231 */ /* 0x000fc400000000ff */
[-C--:B------:R-:W-:Y:S02]  /*1760*/  HFMA2 R42, R44, R36.reuse, RZ.H0_H0 ;  /* 0x000000242c2a7231 */ /* 0x080fe400000400ff */
[-C--:B------:R-:W-:Y:S02]  /*1770*/  HFMA2 R33, R56, R36.reuse, RZ ;  /* 0x0000002438217231 */ /* 0x080fe400000000ff */
[----:B------:R-:W-:Y:S02]  /*1780*/  HFMA2 R35, R57, R36, RZ.H0_H0 ;  /* 0x0000002439237231 */ /* 0x000fe400000400ff */
[----:B------:R-:W-:Y:S02]  /*1790*/  HFMA2 R83, R32, 0.125, 0.125, R69.H0_H0 ;  /* 0x3000300020537831 */ /* 0x000fe40000040045 */
[----:B------:R-:W-:Y:S02]  /*17a0*/  HFMA2 R81, R34, 0.125, 0.125, R67.H0_H0 ;  /* 0x3000300022517831 */ /* 0x000fe40000040043 */
[----:B------:R-:W-:-:S02]  /*17b0*/  HFMA2 R58, R58, 0.125, 0.125, R55.H0_H0 ;  /* 0x300030003a3a7831 */ /* 0x000fc40000040037 */
[----:B------:R-:W-:Y:S02]  /*17c0*/  HFMA2 R59, R43, 0.125, 0.125, R54.H0_H0 ;  /* 0x300030002b3b7831 */ /* 0x000fe40000040036 */
[-C--:B------:R-:W-:Y:S02]  /*17d0*/  HFMA2 R41, R83, R37.reuse, R41 ;  /* 0x0000002553297231 */ /* 0x080fe40000000029 */
[-C--:B------:R-:W-:Y:S02]  /*17e0*/  HFMA2 R42, R81, R37.reuse, R42 ;  /* 0x00000025512a7231 */ /* 0x080fe4000000002a */
[-C--:B------:R-:W-:Y:S02]  /*17f0*/  HFMA2 R36, R58, R37.reuse, R33 ;  /* 0x000000253a247231 */ /* 0x080fe40000000021 */
[----:B------:R-:W-:Y:S02]  /*1800*/  HFMA2 R37, R59, R37, R35 ;  /* 0x000000253b257231 */ /* 0x000fe40000000023 */
[----:B------:R-:W1:Y:S01]  /*1810*/  LDS.128 R32, [UR4+0x200] ;  /* 0x00020004ff207984 */ /* 0x000e620008000c00 */
[----:B------:R-:W-:-:S02]  /*1820*/  SHF.R.U32.HI R64, RZ, 0x6, R16 ;  /* 0x00000006ff407819 */ /* 0x000fc40000011610 */
[----:B------:R-:W-:Y:S02]  /*1830*/  SHF.R.U32.HI R65, RZ, 0x6, R17 ;  /* 0x00000006ff417819 */ /* 0x000fe40000011611 */
[C---:B------:R-:W-:Y:S02]  /*1840*/  LOP3.LUT R43, R64.reuse, 0x70007, RZ, 0xc0, !PT ;  /* 0x00070007402b7812 */ /* 0x040fe400078ec0ff */
[----:B------:R-:W-:Y:S02]  /*1850*/  LOP3.LUT R46, R65, 0x70007, RZ, 0xc0, !PT ;  /* 0x00070007412e7812 */ /* 0x000fe400078ec0ff */
[----:B------:R-:W-:Y:S02]  /*1860*/  SHF.R.U32.HI R72, RZ, 0x6, R18 ;  /* 0x00000006ff487819 */ /* 0x000fe40000011612 */
[----:B------:R-:W-:Y:S02]  /*1870*/  SHF.R.U32.HI R76, RZ, 0x6, R19 ;  /* 0x00000006ff4c7819 */ /* 0x000fe40000011613 */
[----:B------:R-:W-:-:S02]  /*1880*/  LOP3.LUT R45, R64, 0x380038, RZ, 0xc0, !PT ;  /* 0x00380038402d7812 */ /* 0x000fc400078ec0ff */
[----:B------:R-:W-:Y:S02]  /*1890*/  LOP3.LUT R82, R43, 0x64006400, RZ, 0xfc, !PT ;  /* 0x640064002b527812 */ /* 0x000fe400078efcff */
[----:B------:R-:W-:Y:S02]  /*18a0*/  LOP3.LUT R47, R65, 0x380038, RZ, 0xc0, !PT ;  /* 0x00380038412f7812 */ /* 0x000fe400078ec0ff */
[----:B------:R-:W-:Y:S01]  /*18b0*/  LOP3.LUT R43, R46, 0x64006400, RZ, 0xfc, !PT ;  /* 0x640064002e2b7812 */ /* 0x000fe200078efcff */
[----:B------:R-:W-:Y:S01]  /*18c0*/  HADD2 R82, R82, R75.H0_H0 ;  /* 0x2000004b52527230 */ /* 0x000fe20000000000 */
[----:B------:R-:W-:Y:S02]  /*18d0*/  LOP3.LUT R60, R72, 0x70007, RZ, 0xc0, !PT ;  /* 0x00070007483c7812 */ /* 0x000fe400078ec0ff */
[----:B------:R-:W-:Y:S02]  /*18e0*/  LOP3.LUT R62, R76, 0x70007, RZ, 0xc0, !PT ;  /* 0x000700074c3e7812 */ /* 0x000fe400078ec0ff */
[----:B------:R-:W-:Y:S01]  /*18f0*/  LOP3.LUT R80, R45, 0x64006400, RZ, 0xfc, !PT ;  /* 0x640064002d507812 */ /* 0x000fe200078efcff */
[----:B------:R-:W-:Y:S01]  /*1900*/  HADD2 R78, R43, R70.H0_H0 ;  /* 0x200000462b4e7230 */ /* 0x000fe20000000000 */
[----:B------:R-:W-:Y:S01]  /*1910*/  LOP3.LUT R46, R47, 0x64006400, RZ, 0xfc, !PT ;  /* 0x640064002f2e7812 */ /* 0x000fe200078efcff */
[----:B------:R-:W-:Y:S01]  /*1920*/  HFMA2 R41, R82, R38, R41 ;  /* 0x0000002652297231 */ /* 0x000fe20000000029 */
[----:B------:R-:W-:Y:S01]  /*1930*/  LOP3.LUT R61, R72, 0x380038, RZ, 0xc0, !PT ;  /* 0x00380038483d7812 */ /* 0x000fe200078ec0ff */
[----:B------:R-:W-:Y:S01]  /*1940*/  HFMA2 R80, R80, 0.125, 0.125, R69.H0_H0 ;  /* 0x3000300050507831 */ /* 0x000fe20000040045 */
[----:B------:R-:W-:-:S02]  /*1950*/  LOP3.LUT R45, R60, 0x64006400, RZ, 0xfc, !PT ;  /* 0x640064003c2d7812 */ /* 0x000fc400078efcff */
[----:B------:R-:W-:Y:S01]  /*1960*/  LOP3.LUT R47, R62, 0x64006400, RZ, 0xfc, !PT ;  /* 0x640064003e2f7812 */ /* 0x000fe200078efcff */
[----:B------:R-:W-:Y:S01]  /*1970*/  HFMA2 R42, R78, R38, R42 ;  /* 0x000000264e2a7231 */ /* 0x000fe2000000002a */
[----:B------:R-:W-:Y:S01]  /*1980*/  LOP3.LUT R63, R76, 0x380038, RZ, 0xc0, !PT ;  /* 0x003800384c3f7812 */ /* 0x000fe200078ec0ff */
[----:B------:R-:W-:Y:S01]  /*1990*/  HFMA2 R79, R46, 0.125, 0.125, R67.H0_H0 ;  /* 0x300030002e4f7831 */ /* 0x000fe20000040043 */
[----:B------:R-:W-:Y:S01]  /*19a0*/  LOP3.LUT R62, R61, 0x64006400, RZ, 0xfc, !PT ;  /* 0x640064003d3e7812 */ /* 0x000fe200078efcff */
[----:B------:R-:W-:Y:S01]  /*19b0*/  HADD2 R60, R45, R68.H0_H0 ;  /* 0x200000442d3c7230 */ /* 0x000fe20000000000 */
[----:B------:R-:W-:Y:S01]  /*19c0*/  LOP3.LUT R63, R63, 0x64006400, RZ, 0xfc, !PT ;  /* 0x640064003f3f7812 */ /* 0x000fe200078efcff */
[----:B------:R-:W-:Y:S02]  /*19d0*/  HADD2 R61, R47, R66.H0_H0 ;  /* 0x200000422f3d7230 */ /* 0x000fe40000000000 */
[-C--:B------:R-:W-:Y:S02]  /*19e0*/  HFMA2 R73, R80, R39.reuse, R41 ;  /* 0x0000002750497231 */ /* 0x080fe40000000029 */
[----:B------:R-:W-:-:S02]  /*19f0*/  HFMA2 R71, R79, R39, R42 ;  /* 0x000000274f477231 */ /* 0x000fc4000000002a */
[-C--:B0-----:R-:W-:Y:S02]  /*1a00*/  HFMA2 R41, R40, R24.reuse, RZ ;  /* 0x0000001828297231 */ /* 0x081fe400000000ff */
[-C--:B------:R-:W-:Y:S02]  /*1a10*/  HFMA2 R84, R44, R24.reuse, RZ.H0_H0 ;  /* 0x000000182c547231 */ /* 0x080fe400000400ff */
[-C--:B------:R-:W-:Y:S02]  /*1a20*/  HFMA2 R42, R56, R24.reuse, RZ ;  /* 0x00000018382a7231 */ /* 0x080fe400000000ff */
[----:B------:R-:W-:Y:S02]  /*1a30*/  HFMA2 R43, R57, R24, RZ.H0_H0 ;  /* 0x00000018392b7231 */ /* 0x000fe400000400ff */
[----:B-1----:R-:W-:Y:S02]  /*1a40*/  HFMA2 R40, R40, R32, RZ ;  /* 0x0000002028287231 */ /* 0x002fe400000000ff */
[----:B------:R-:W-:-:S02]  /*1a50*/  HFMA2 R37, R61, R38, R37 ;  /* 0x000000263d257231 */ /* 0x000fc40000000025 */
[----:B------:R-:W-:Y:S02]  /*1a60*/  HFMA2 R36, R60, R38, R36 ;  /* 0x000000263c247231 */ /* 0x000fe40000000024 */
[----:B------:R-:W-:Y:S02]  /*1a70*/  HFMA2 R62, R62, 0.125, 0.125, R55.H0_H0 ;  /* 0x300030003e3e7831 */ /* 0x000fe40000040037 */
[-C--:B------:R-:W-:Y:S02]  /*1a80*/  HFMA2 R84, R81, R25.reuse, R84 ;  /* 0x0000001951547231 */ /* 0x080fe40000000054 */
[----:B------:R-:W-:Y:S02]  /*1a90*/  HFMA2 R63, R63, 0.125, 0.125, R54.H0_H0 ;  /* 0x300030003f3f7831 */ /* 0x000fe40000040036 */
[-C--:B------:R-:W-:Y:S02]  /*1aa0*/  HFMA2 R88, R83, R25.reuse, R41 ;  /* 0x0000001953587231 */ /* 0x080fe40000000029 */
[----:B------:R-:W-:-:S02]  /*1ab0*/  HFMA2 R24, R58, R25, R42 ;  /* 0x000000193a187231 */ /* 0x000fc4000000002a */
[----:B------:R-:W-:Y:S02]  /*1ac0*/  HFMA2 R25, R59, R25, R43 ;  /* 0x000000193b197231 */ /* 0x000fe4000000002b */
[----:B------:R-:W-:Y:S02]  /*1ad0*/  HFMA2 R83, R83, R33, R40 ;  /* 0x0000002153537231 */ /* 0x000fe40000000028 */
[-C--:B------:R-:W-:Y:S01]  /*1ae0*/  HFMA2 R74, R62, R39.reuse, R36 ;  /* 0x000000273e4a7231 */ /* 0x080fe20000000024 */
[----:B------:R-:W0:Y:S01]  /*1af0*/  LDS.128 R40, [UR4+0x110] ;  /* 0x00011004ff287984 */ /* 0x000e220008000c00 */
[----:B------:R-:W-:Y:S02]  /*1b00*/  HFMA2 R77, R63, R39, R37 ;  /* 0x000000273f4d7231 */ /* 0x000fe40000000025 */
[----:B------:R-:W-:Y:S01]  /*1b10*/  HFMA2 R85, R44, R32, RZ ;  /* 0x000000202c557231 */ /* 0x000fe200000000ff */
[----:B------:R-:W1:Y:S04]  /*1b20*/  LDS.128 R36, [UR4+0x10] ;  /* 0x00001004ff247984 */ /* 0x000e680008000c00 */
[----:B------:R-:W3:Y:S01]  /*1b30*/  LDS.128 R44, [UR4+0x210] ;  /* 0x00021004ff2c7984 */ /* 0x000ee20008000c00 */
[----:B------:R-:W-:-:S02]  /*1b40*/  HFMA2 R88, R82, R26, R88 ;  /* 0x0000001a52587231 */ /* 0x000fc40000000058 */
[-C--:B------:R-:W-:Y:S02]  /*1b50*/  HFMA2 R84, R78, R26.reuse, R84 ;  /* 0x0000001a4e547231 */ /* 0x080fe40000000054 */
[-C--:B------:R-:W-:Y:S02]  /*1b60*/  HFMA2 R24, R60, R26.reuse, R24 ;  /* 0x0000001a3c187231 */ /* 0x080fe40000000018 */
[----:B------:R-:W-:Y:S02]  /*1b70*/  HFMA2 R89, R61, R26, R25 ;  /* 0x0000001a3d597231 */ /* 0x000fe40000000019 */
[----:B------:R-:W-:Y:S02]  /*1b80*/  HFMA2 R85, R81, R33, R85 ;  /* 0x0000002151557231 */ /* 0x000fe40000000055 */
[----:B------:R-:W-:Y:S02]  /*1b90*/  HFMA2 R83, R82, R34, R83 ;  /* 0x0000002252537231 */ /* 0x000fe40000000053 */
[----:B------:R-:W-:-:S02]  /*1ba0*/  HFMA2 R25, R80, R27, R88 ;  /* 0x0000001b50197231 */ /* 0x000fc40000000058 */
[-C--:B------:R-:W-:Y:S02]  /*1bb0*/  HFMA2 R26, R79, R27.reuse, R84 ;  /* 0x0000001b4f1a7231 */ /* 0x080fe40000000054 */
[-C--:B------:R-:W-:Y:S02]  /*1bc0*/  HFMA2 R24, R62, R27.reuse, R24 ;  /* 0x0000001b3e187231 */ /* 0x080fe40000000018 */
[----:B------:R-:W-:Y:S02]  /*1bd0*/  HFMA2 R81, R63, R27, R89 ;  /* 0x0000001b3f517231 */ /* 0x000fe40000000059 */
[----:B------:R-:W-:Y:S02]  /*1be0*/  HFMA2 R27, R78, R34, R85 ;  /* 0x000000224e1b7231 */ /* 0x000fe40000000055 */
        /* <DEDUP_REMOVED lines=9> */
[----:B------:R-:W-:-:S02]  /*1c80*/  HFMA2 R76, R64, 0.015625, 0.015625, R69.H1_H1 ;  /* 0x24002400404c7831 */ /* 0x000fc40000060045 */
[----:B------:R-:W-:Y:S02]  /*1c90*/  HFMA2 R72, R72, 0.015625, 0.015625, R67.H1_H1 ;  /* 0x2400240048487831 */ /* 0x000fe40000060043 */
[----:B------:R-:W-:Y:S02]  /*1ca0*/  HFMA2 R64, R80, 0.015625, 0.015625, R55.H1_H1 ;  /* 0x2400240050407831 */ /* 0x000fe40000060037 */
[----:B------:R-:W-:Y:S02]  /*1cb0*/  HFMA2 R65, R65, 0.015625, 0.015625, R54.H1_H1 ;  /* 0x2400240041417831 */ /* 0x000fe40000060036 */
[-C--:B0-----:R-:W-:Y:S02]  /*1cc0*/  HFMA2 R25, R76, R40.reuse, R25 ;  /* 0x000000284c197231 */ /* 0x081fe40000000019 */
[-C--:B------:R-:W-:Y:S02]  /*1cd0*/  HFMA2 R26, R72, R40.reuse, R26 ;  /* 0x00000028481a7231 */ /* 0x080fe4000000001a */
[----:B------:R-:W-:-:S02]  /*1ce0*/  HFMA2 R24, R64, R40, R24 ;  /* 0x0000002840187231 */ /* 0x000fc40000000018 */
[----:B------:R-:W-:Y:S01]  /*1cf0*/  HFMA2 R81, R65, R40, R81 ;  /* 0x0000002841517231 */ /* 0x000fe20000000051 */
[----:B------:R-:W-:Y:S01]  /*1d00*/  LOP3.LUT R40, R21, 0x70007, RZ, 0xc0, !PT ;  /* 0x0007000715287812 */ /* 0x000fe200078ec0ff */
[----:B------:R-:W-:Y:S02]  /*1d10*/  HFMA2 R79, R79, R35, R27 ;  /* 0x000000234f4f7231 */ /* 0x000fe4000000001b */
[-C--:B-1----:R-:W-:Y:S02]  /*1d20*/  HFMA2 R73, R76, R36.reuse, R73 ;  /* 0x000000244c497231 */ /* 0x082fe40000000049 */
[-C--:B------:R-:W-:Y:S02]  /*1d30*/  HFMA2 R27, R72, R36.reuse, R71 ;  /* 0x00000024481b7231 */ /* 0x080fe40000000047 */
[-C--:B------:R-:W-:Y:S02]  /*1d40*/  HFMA2 R74, R64, R36.reuse, R74 ;  /* 0x00000024404a7231 */ /* 0x080fe4000000004a */
[----:B------:R-:W-:-:S02]  /*1d50*/  HFMA2 R77, R65, R36, R77 ;  /* 0x00000024414d7231 */ /* 0x000fc4000000004d */
[----:B---3--:R-:W-:Y:S01]  /*1d60*/  HFMA2 R78, R76, R44, R78 ;  /* 0x0000002c4c4e7231 */ /* 0x008fe2000000004e */
[----:B------:R-:W-:Y:S02]  /*1d70*/  LOP3.LUT R36, R20, 0x70007, RZ, 0xc0, !PT ;  /* 0x0007000714247812 */ /* 0x000fe400078ec0ff */
        /* <DEDUP_REMOVED lines=8> */
[----:B------:R-:W-:Y:S02]  /*1e00*/  HADD2 R85, R36, R75.H0_H0 ;  /* 0x2000004b24557230 */ /* 0x000fe40000000000 */
[----:B------:R-:W-:Y:S01]  /*1e10*/  HFMA2 R79, R72, R44, R79 ;  /* 0x0000002c484f7231 */ /* 0x000fe2000000004f */
[----:B------:R-:W-:Y:S01]  /*1e20*/  LOP3.LUT R72, R22, 0x380038, RZ, 0xc0, !PT ;  /* 0x0038003816487812 */ /* 0x000fe200078ec0ff */
[----:B------:R-:W-:Y:S02]  /*1e30*/  HADD2 R36, R83, R68.H0_H0 ;  /* 0x2000004453247230 */ /* 0x000fe40000000000 */
[----:B------:R-:W-:Y:S01]  /*1e40*/  HADD2 R40, R89, R66.H0_H0 ;  /* 0x2000004259287230 */ /* 0x000fe20000000000 */
        /* <DEDUP_REMOVED lines=8> */
[----:B------:R-:W-:Y:S01]  /*1ed0*/  SHF.R.U32.HI R72, RZ, 0xf, R16 ;  /* 0x0000000fff487819 */ /* 0x000fe20000011610 */
[----:B------:R-:W-:Y:S01]  /*1ee0*/  HFMA2 R16, R82, 0.125, 0.125, R67.H0_H0 ;  /* 0x3000300052107831 */ /* 0x000fe20000040043 */
[----:B------:R-:W-:-:S02]  /*1ef0*/  SHF.R.U32.HI R19, RZ, 0xf, R19 ;  /* 0x0000000fff137819 */ /* 0x000fc40000011613 */
[----:B------:R-:W-:Y:S02]  /*1f00*/  LOP3.LUT R80, R41, 0x64006400, RZ, 0xfc, !PT ;  /* 0x6400640029507812 */ /* 0x000fe400078efcff */
[----:B------:R-:W-:Y:S01]  /*1f10*/  LOP3.LUT R41, R81, 0x64006400, RZ, 0xfc, !PT ;  /* 0x6400640051297812 */ /* 0x000fe200078efcff */
[----:B------:R-:W-:Y:S01]  /*1f20*/  HFMA2 R81, R16, R42, R26 ;  /* 0x0000002a10517231 */ /* 0x000fe2000000001a */
[----:B------:R-:W-:Y:S02]  /*1f30*/  SHF.R.U32.HI R17, RZ, 0xf, R17 ;  /* 0x0000000fff117819 */ /* 0x000fe40000011611 */
[----:B------:R-:W-:Y:S02]  /*1f40*/  LOP3.LUT R19, R19, 0x10001, RZ, 0xc0, !PT ;  /* 0x0001000113137812 */ /* 0x000fe400078ec0ff */
[----:B------:R-:W-:Y:S01]  /*1f50*/  SHF.R.U32.HI R26, RZ, 0xe, R23 ;  /* 0x0000000eff1a7819 */ /* 0x000fe20000011617 */
[----:B------:R-:W-:Y:S01]  /*1f60*/  HFMA2 R89, R80, 0.125, 0.125, R69.H0_H0 ;  /* 0x3000300050597831 */ /* 0x000fe20000040045 */
[----:B------:R-:W-:-:S02]  /*1f70*/  LOP3.LUT R17, R17, 0x10001, RZ, 0xc0, !PT ;  /* 0x0001000111117812 */ /* 0x000fc400078ec0ff */
[----:B------:R-:W-:Y:S02]  /*1f80*/  SHF.R.U32.HI R90, RZ, 0xe, R21 ;  /* 0x0000000eff5a7819 */ /* 0x000fe40000011615 */
[----:B------:R-:W-:Y:S02]  /*1f90*/  SHF.R.U32.HI R18, RZ, 0xf, R18 ;  /* 0x0000000fff127819 */ /* 0x000fe40000011612 */
[----:B------:R-:W-:Y:S01]  /*1fa0*/  LOP3.LUT R83, R19, 0x20002, R26, 0xf8, !PT ;  /* 0x0002000213537812 */ /* 0x000fe200078ef81a */
[----:B------:R-:W-:Y:S01]  /*1fb0*/  HFMA2 R19, R85, R37, R73 ;  /* 0x0000002555137231 */ /* 0x000fe20000000049 */
[----:B------:R-:W-:Y:S01]  /*1fc0*/  LOP3.LUT R90, R17, 0x20002, R90, 0xf8, !PT ;  /* 0x00020002115a7812 */ /* 0x000fe200078ef85a */
[C---:B------:R-:W-:Y:S01]  /*1fd0*/  HFMA2 R73, R84.reuse, R45, R79 ;  /* 0x0000002d54497231 */ /* 0x040fe2000000004f */
[----:B------:R-:W-:Y:S01]  /*1fe0*/  LOP3.LUT R18, R18, 0x10001, RZ, 0xc0, !PT ;  /* 0x0001000112127812 */ /* 0x000fe200078ec0ff */
[----:B------:R-:W-:Y:S01]  /*1ff0*/  HFMA2 R82, R89, R42, R25 ;  /* 0x0000002a59527231 */ /* 0x000fe20000000019 */
[----:B------:R-:W-:Y:S01]  /*2000*/  SHF.R.U32.HI R17, RZ, 0xe, R22 ;  /* 0x0000000eff117819 */ /* 0x000fe20000011616 */
[----:B------:R-:W-:Y:S01]  /*2010*/  HFMA2 R84, R84, R37, R27 ;  /* 0x0000002554547231 */ /* 0x000fe2000000001b */
[----:B------:R-:W-:-:S02]  /*2020*/  SHF.R.U32.HI R25, RZ, 0x6, R20 ;  /* 0x00000006ff197819 */ /* 0x000fc40000011614 */
[----:B------:R-:W-:Y:S01]  /*2030*/  SHF.R.U32.HI R26, RZ, 0x6, R21 ;  /* 0x00000006ff1a7819 */ /* 0x000fe20000011615 */
[----:B------:R-:W-:Y:S01]  /*2040*/  HFMA2 R71, R88, 0.125, 0.125, R55.H0_H0 ;  /* 0x3000300058477831 */ /* 0x000fe20000040037 */
[----:B------:R-:W-:Y:S01]  /*2050*/  LOP3.LUT R72, R72, 0x10001, RZ, 0xc0, !PT ;  /* 0x0001000148487812 */ /* 0x000fe200078ec0ff */
[----:B------:R-:W-:Y:S01]  /*2060*/  HFMA2 R41, R41, 0.125, 0.125, R54.H0_H0 ;  /* 0x3000300029297831 */ /* 0x000fe20000040036 */
[----:B------:R-:W-:Y:S01]  /*2070*/  SHF.R.U32.HI R91, RZ, 0xe, R20 ;  /* 0x0000000eff5b7819 */ /* 0x000fe20000011614 */
[----:B------:R-:W-:Y:S01]  /*2080*/  HFMA2 R77, R40, R37, R77 ;  /* 0x00000025284d7231 */ /* 0x000fe2000000004d */
[----:B------:R-:W-:Y:S01]  /*2090*/  LOP3.LUT R88, R18, 0x20002, R17, 0xf8, !PT ;  /* 0x0002000212587812 */ /* 0x000fe200078ef811 */
[C---:B------:R-:W-:Y:S01]  /*20a0*/  HFMA2 R84, R16.reuse, R38, R84 ;  /* 0x0000002610547231 */ /* 0x040fe20000000054 */
[----:B------:R-:W-:Y:S01]  /*20b0*/  SHF.R.U32.HI R80, RZ, 0x6, R23 ;  /* 0x00000006ff507819 */ /* 0x000fe20000011617 */
[----:B------:R-:W-:Y:S02]  /*20c0*/  HFMA2 R73, R16, R46, R73 ;  /* 0x0000002e10497231 */ /* 0x000fe40000000049 */
[----:B------:R-:W-:Y:S01]  /*20d0*/  HFMA2 R23, R85, R45, R78 ;  /* 0x0000002d55177231 */ /* 0x000fe2000000004e */
[----:B------:R-:W-:-:S02]  /*20e0*/  LOP3.LUT R16, R25, 0x70007, RZ, 0xc0, !PT ;  /* 0x0007000719107812 */ /* 0x000fc400078ec0ff */
[----:B------:R-:W-:Y:S01]  /*20f0*/  LOP3.LUT R17, R26, 0x70007, RZ, 0xc0, !PT ;  /* 0x000700071a117812 */ /* 0x000fe200078ec0ff */
[----:B------:R-:W-:Y:S01]  /*2100*/  HFMA2 R79, R41, R38, R77 ;  /* 0x00000026294f7231 */ /* 0x000fe2000000004d */
[----:B------:R-:W-:Y:S01]  /*2110*/  LOP3.LUT R91, R72, 0x20002, R91, 0xf8, !PT ;  /* 0x00020002485b7812 */ /* 0x000fe200078ef85b */
[C---:B------:R-:W-:Y:S01]  /*2120*/  HFMA2 R77, R89.reuse, R46, R23 ;  /* 0x0000002e594d7231 */ /* 0x040fe20000000017 */
[----:B------:R-:W-:Y:S01]  /*2130*/  SHF.R.U32.HI R72, RZ, 0x6, R22 ;  /* 0x00000006ff487819 */ /* 0x000fe20000011616 */
[----:B------:R-:W-:Y:S01]  /*2140*/  HFMA2 R22, R89, R38, R19 ;  /* 0x0000002659167231 */ /* 0x000fe20000000013 */
[----:B------:R-:W-:Y:S02]  /*2150*/  LOP3.LUT R20, R16, 0x64006400, RZ, 0xfc, !PT ;  /* 0x6400640010147812 */ /* 0x000fe400078efcff */
[----:B------:R-:W-:Y:S02]  /*2160*/  LOP3.LUT R23, R17, 0x64006400, RZ, 0xfc, !PT ;  /* 0x6400640011177812 */ /* 0x000fe400078efcff */
[----:B------:R-:W0:Y:S01]  /*2170*/  LDS.128 R16, [UR4+0x20] ;  /* 0x00002004ff107984 */ /* 0x000e220008000c00 */
[----:B------:R-:W-:Y:S01]  /*2180*/  LOP3.LUT R21, R72, 0x70007, RZ, 0xc0, !PT ;  /* 0x0007000748157812 */ /* 0x000fe200078ec0ff */
[----:B------:R-:W-:-:S03]  /*2190*/  HFMA2 R27, R36, R37, R74 ;  /* 0x00000025241b7231 */ /* 0x000fc6000000004a */
[----:B------:R-:W-:Y:S01]  /*21a0*/  LOP3.LUT R37, R21, 0x64006400, RZ, 0xfc, !PT ;  /* 0x6400640015257812 */ /* 0x000fe200078efcff */
[----:B------:R-:W-:Y:S02]  /*21b0*/  HADD2 R21, R20, R75.H0_H0 ;  /* 0x2000004b14157230 */ /* 0x000fe40000000000 */
[----:B------:R-:W-:Y:S02]  /*21c0*/  HADD2 R20, R23, R70.H0_H0 ;  /* 0x2000004617147230 */ /* 0x000fe40000000000 */
[----:B------:R-:W-:Y:S01]  /*21d0*/  HFMA2 R27, R71, R38, R27 ;  /* 0x00000026471b7231 */ /* 0x000fe2000000001b */
[----:B------:R-:W-:Y:S01]  /*21e0*/  LOP3.LUT R38, R80, 0x70007, RZ, 0xc0, !PT ;  /* 0x0007000750267812 */ /* 0x000fe200078ec0ff */
[CC--:B------:R-:W-:Y:S02]  /*21f0*/  HFMA2 R89, R21.reuse, R39.reuse, R22 ;  /* 0x0000002715597231 */ /* 0x0c0fe40000000016 */
[----:B------:R-:W-:Y:S02]  /*2200*/  HFMA2 R84, R20, R39, R84 ;  /* 0x0000002714547231 */ /* 0x000fe40000000054 */
[----:B------:R-:W-:-:S02]  /*2210*/  HFMA2 R82, R21, R43, R82 ;  /* 0x0000002b15527231 */ /* 0x000fc40000000052 */
[C---:B------:R-:W-:Y:S02]  /*2220*/  HFMA2 R81, R20.reuse, R43, R81 ;  /* 0x0000002b14517231 */ /* 0x040fe40000000051 */
[-C--:B------:R-:W-:Y:S02]  /*2230*/  HFMA2 R77, R21, R47.reuse, R77 ;  /* 0x0000002f154d7231 */ /* 0x080fe4000000004d */
[----:B------:R-:W-:Y:S02]  /*2240*/  HFMA2 R73, R20, R47, R73 ;  /* 0x0000002f14497231 */ /* 0x000fe40000000049 */
[----:B------:R-:W1:Y:S01]  /*2250*/  LDS.128 R20, [UR4+0x120] ;  /* 0x00012004ff147984 */ /* 0x000e620008000c00 */
[----:B------:R-:W-:Y:S01]  /*2260*/  LOP3.LUT R85, R38, 0x64006400, RZ, 0xfc, !PT ;  /* 0x6400640026557812 */ /* 0x000fe200078efcff */
[----:B------:R-:W-:-:S04]  /*2270*/  HADD2 R38, R37, R68.H0_H0 ;  /* 0x2000004425267230 */ /* 0x000fc80000000000 */
[----:B------:R-:W-:Y:S02]  /*2280*/  HADD2 R37, R85, R66.H0_H0 ;  /* 0x2000004255257230 */ /* 0x000fe40000000000 */
[-C--:B------:R-:W-:Y:S02]  /*2290*/  HFMA2 R24, R71, R42.reuse, R24 ;  /* 0x0000002a47187231 */ /* 0x080fe40000000018 */
[----:B------:R-:W-:Y:S02]  /*22a0*/  HFMA2 R76, R41, R42, R76 ;  /* 0x0000002a294c7231 */ /* 0x000fe4000000004c */
        /* <DEDUP_REMOVED lines=10> */
[----:B------:R-:W-:-:S02]  /*2350*/  HFMA2 R78, R78, 0.125, 0.125, R69.H0_H0 ;  /* 0x300030004e4e7831 */ /* 0x000fc40000040045 */
[----:B------:R-:W-:Y:S02]  /*2360*/  HFMA2 R74, R74, 0.125, 0.125, R67.H0_H0 ;  /* 0x300030004a4a7831 */ /* 0x000fe40000040043 */
[----:B------:R-:W-:Y:S02]  /*2370*/  HFMA2 R42, R42, 0.125, 0.125, R55.H0_H0 ;  /* 0x300030002a2a7831 */ /* 0x000fe40000040037 */
[----:B------:R-:W-:Y:S02]  /*2380*/  HFMA2 R39, R39, 0.125, 0.125, R54.H0_H0 ;  /* 0x3000300027277831 */ /* 0x000fe40000040036 */
[-C--:B0-----:R-:W-:Y:S02]  /*2390*/  HFMA2 R89, R78, R16.reuse, R89 ;  /* 0x000000104e597231 */ /* 0x081fe40000000059 */
[-C--:B------:R-:W-:Y:S02]  /*23a0*/  HFMA2 R84, R74, R16.reuse, R84 ;  /* 0x000000104a547231 */ /* 0x080fe40000000054 */
[----:B------:R-:W-:-:S02]  /*23b0*/  HFMA2 R27, R42, R16, R27 ;  /* 0x000000102a1b7231 */ /* 0x000fc4000000001b */
[----:B------:R-:W-:Y:S01]  /*23c0*/  HFMA2 R79, R39, R16, R79 ;  /* 0x00000010274f7231 */ /* 0x000fe2000000004f */
[----:B------:R-:W-:Y:S02]  /*23d0*/  LOP3.LUT R25, R25, 0x1c001c0, RZ, 0xc0, !PT ;  /* 0x01c001c019197812 */ /* 0x000fe400078ec0ff */
[----:B------:R-:W-:Y:S02]  /*23e0*/  LOP3.LUT R26, R26, 0x1c001c0, RZ, 0xc0, !PT ;  /* 0x01c001c01a1a7812 */ /* 0x000fe400078ec0ff */
[----:B------:R-:W-:Y:S02]  /*23f0*/  LOP3.LUT R72, R72, 0x1c001c0, RZ, 0xc0, !PT ;  /* 0x01c001c048487812 */ /* 0x000fe400078ec0ff */
[----:B------:R-:W-:Y:S01]  /*2400*/  LOP3.LUT R16, R80, 0x1c001c0, RZ, 0xc0, !PT ;  /* 0x01c001c050107812 */ /* 0x000fe200078ec0ff */
[-C--:B------:R-:W-:Y:S02]  /*2410*/  HFMA2 R24, R38, R43.reuse, R24 ;  /* 0x0000002b26187231 */ /* 0x080fe40000000018 */
[----:B------:R-:W-:Y:S01]  /*2420*/  HFMA2 R76, R37, R43, R76 ;  /* 0x0000002b254c7231 */ /* 0x000fe2000000004c */
[----:B------:R-:W-:-:S02]  /*2430*/  LOP3.LUT R80, R25, 0x64006400, RZ, 0xfc, !PT ;  /* 0x6400640019507812 */ /* 0x000fc400078efcff */
[----:B------:R-:W-:Y:S02]  /*2440*/  LOP3.LUT R26, R26, 0x64006400, RZ, 0xfc, !PT ;  /* 0x640064001a1a7812 */ /* 0x000fe400078efcff */
[----:B------:R-:W-:Y:S02]  /*2450*/  LOP3.LUT R72, R72, 0x64006400, RZ, 0xfc, !PT ;  /* 0x6400640048487812 */ /* 0x000fe400078efcff */
[----:B------:R-:W-:Y:S01]  /*2460*/  LOP3.LUT R43, R16, 0x64006400, RZ, 0xfc, !PT ;  /* 0x64006400102b7812 */ /* 0x000fe200078efcff */
[----:B------:R-:W-:Y:S02]  /*2470*/  HFMA2 R80, R80, 0.015625, 0.015625, R69.H1_H1 ;  /* 0x2400240050507831 */ /* 0x000fe40000060045 */
[----:B------:R-:W-:Y:S02]  /*2480*/  HFMA2 R85, R26, 0.015625, 0.015625, R67.H1_H1 ;  /* 0x240024001a557831 */ /* 0x000fe40000060043 */
[----:B------:R-:W-:Y:S02]  /*2490*/  HFMA2 R72, R72, 0.015625, 0.015625, R55.H1_H1 ;  /* 0x2400240048487831 */ /* 0x000fe40000060037 */
[----:B------:R-:W-:-:S02]  /*24a0*/  HFMA2 R43, R43, 0.015625, 0.015625, R54.H1_H1 ;  /* 0x240024002b2b7831 */ /* 0x000fc40000060036 */
[-C--:B------:R-:W-:Y:S02]  /*24b0*/  HFMA2 R89, R80, R17.reuse, R89 ;  /* 0x0000001150597231 */ /* 0x080fe40000000059 */
[-C--:B------:R-:W-:Y:S02]  /*24c0*/  HFMA2 R84, R85, R17.reuse, R84 ;  /* 0x0000001155547231 */ /* 0x080fe40000000054 */
[-C--:B------:R-:W-:Y:S02]  /*24d0*/  HFMA2 R16, R72, R17.reuse, R27 ;  /* 0x0000001148107231 */ /* 0x080fe4000000001b */
[----:B------:R-:W-:Y:S02]  /*24e0*/  HFMA2 R79, R43, R17, R79 ;  /* 0x000000112b4f7231 */ /* 0x000fe4000000004f */
[-C--:B-1----:R-:W-:Y:S02]  /*24f0*/  HFMA2 R17, R42, R20.reuse, R24 ;  /* 0x000000142a117231 */ /* 0x082fe40000000018 */
[----:B------:R-:W0:Y:S01]  /*2500*/  LDS.128 R24, [UR4+0x220] ;  /* 0x00022004ff187984 */ /* 0x000e220008000c00 */
[----:B------:R-:W-:-:S02]  /*2510*/  HFMA2 R82, R78, R20, R82 ;  /* 0x000000144e527231 */ /* 0x000fc40000000052 */
[-C--:B------:R-:W-:Y:S02]  /*2520*/  HFMA2 R81, R74, R20.reuse, R81 ;  /* 0x000000144a517231 */ /* 0x080fe40000000051 */
[----:B------:R-:W-:Y:S02]  /*2530*/  HFMA2 R76, R39, R20, R76 ;  /* 0x00000014274c7231 */ /* 0x000fe4000000004c */
[-C--:B------:R-:W-:Y:S02]  /*2540*/  HFMA2 R82, R80, R21.reuse, R82 ;  /* 0x0000001550527231 */ /* 0x080fe40000000052 */
[-C--:B------:R-:W-:Y:S02]  /*2550*/  HFMA2 R81, R85, R21.reuse, R81 ;  /* 0x0000001555517231 */ /* 0x080fe40000000051 */
[-C--:B------:R-:W-:Y:S02]  /*2560*/  HFMA2 R17, R72, R21.reuse, R17 ;  /* 0x0000001548117231 */ /* 0x080fe40000000011 */
[----:B------:R-:W-:Y:S01]  /*2570*/  HFMA2 R76, R43, R21, R76 ;  /* 0x000000152b4c7231 */ /* 0x000fe2000000004c */
[----:B--2---:R-:W-:-:S02]  /*2580*/  LOP3.LUT R21, R29, 0x70007, RZ, 0xc0, !PT ;  /* 0x000700071d157812 */ /* 0x004fc400078ec0ff */
[----:B------:R-:W-:Y:S02]  /*2590*/  LOP3.LUT R93, R30, 0x70007, RZ, 0xc0, !PT ;  /* 0x000700071e5d7812 */ /* 0x000fe400078ec0ff */
[----:B------:R-:W-:Y:S02]  /*25a0*/  LOP3.LUT R21, R21, 0x64006400, RZ, 0xfc, !PT ;  /* 0x6400640015157812 */ /* 0x000fe400078efcff */
[----:B------:R-:W-:Y:S01]  /*25b0*/  LOP3.LUT R93, R93, 0x64006400, RZ, 0xfc, !PT ;  /* 0x640064005d5d7812 */ /* 0x000fe200078efcff */
[-C--:B0-----:R-:W-:Y:S02]  /*25c0*/  HFMA2 R20, R78, R24.reuse, R77 ;  /* 0x000000184e147231 */ /* 0x081fe4000000004d */
[----:B------:R-:W-:Y:S02]  /*25d0*/  HFMA2 R73, R74, R24, R73 ;  /* 0x000000184a497231 */ /* 0x000fe40000000049 */
[-C--:B------:R-:W-:Y:S02]  /*25e0*/  HFMA2 R80, R80, R25.reuse, R20 ;  /* 0x0000001950507231 */ /* 0x080fe40000000014 */
[----:B------:R-:W-:Y:S01]  /*25f0*/  HFMA2 R85, R85, R25, R73 ;  /* 0x0000001955557231 */ /* 0x000fe20000000049 */
[----:B------:R-:W-:-:S02]  /*2600*/  LOP3.LUT R20, R28, 0x70007, RZ, 0xc0, !PT ;  /* 0x000700071c147812 */ /* 0x000fc400078ec0ff */
[----:B------:R-:W-:Y:S02]  /*2610*/  LOP3.LUT R73, R31, 0x70007, RZ, 0xc0, !PT ;  /* 0x000700071f497812 */ /* 0x000fe400078ec0ff */
[----:B------:R-:W-:Y:S02]  /*2620*/  LOP3.LUT R20, R20, 0x64006400, RZ, 0xfc, !PT ;  /* 0x6400640014147812 */ /* 0x000fe400078efcff */
[----:B------:R-:W-:Y:S01]  /*2630*/  LOP3.LUT R73, R73, 0x64006400, RZ, 0xfc, !PT ;  /* 0x6400640049497812 */ /* 0x000fe200078efcff */
[----:B------:R-:W-:Y:S02]  /*2640*/  HADD2 R78, R21, R70.H0_H0 ;  /* 0x20000046154e7230 */ /* 0x000fe40000000000 */
[----:B------:R-:W-:Y:S02]  /*2650*/  HADD2 R77, R20, R75.H0_H0 ;  /* 0x2000004b144d7230 */ /* 0x000fe40000000000 */
[----:B------:R-:W-:Y:S02]  /*2660*/  HADD2 R74, R93, R68.H0_H0 ;  /* 0x200000445d4a7230 */ /* 0x000fe40000000000 */
[----:B------:R-:W-:-:S02]  /*2670*/  HADD2 R73, R73, R66.H0_H0 ;  /* 0x2000004249497230 */ /* 0x000fc40000000000 */
[CC--:B------:R-:W-:Y:S02]  /*2680*/  HFMA2 R82, R77.reuse, R22.reuse, R82 ;  /* 0x000000164d527231 */ /* 0x0c0fe40000000052 */
[-C--:B------:R-:W-:Y:S02]  /*2690*/  HFMA2 R81, R78, R22.reuse, R81 ;  /* 0x000000164e517231 */ /* 0x080fe40000000051 */
[----:B------:R-:W-:Y:S02]  /*26a0*/  HFMA2 R17, R74, R22, R17 ;  /* 0x000000164a117231 */ /* 0x000fe40000000011 */
[-C--:B------:R-:W-:Y:S02]  /*26b0*/  HFMA2 R20, R78, R18.reuse, R84 ;  /* 0x000000124e147231 */ /* 0x080fe40000000054 */
[----:B------:R-:W-:Y:S02]  /*26c0*/  HFMA2 R21, R77, R18, R89 ;  /* 0x000000124d157231 */ /* 0x000fe40000000059 */
[----:B------:R-:W-:-:S02]  /*26d0*/  HFMA2 R22, R73, R22, R76 ;  /* 0x0000001649167231 */ /* 0x000fc4000000004c */
[-C--:B------:R-:W-:Y:S02]  /*26e0*/  HFMA2 R16, R74, R18.reuse, R16 ;  /* 0x000000124a107231 */ /* 0x080fe40000000010 */
[----:B------:R-:W-:Y:S01]  /*26f0*/  HFMA2 R18, R73, R18, R79 ;  /* 0x0000001249127231 */ /* 0x000fe2000000004f */
[--C-:B------:R-:W-:Y:S02]  /*2700*/  SHF.R.U32.HI R76, RZ, 0xd, R28.reuse ;  /* 0x0000000dff4c7819 */ /* 0x100fe4000001161c */
[----:B------:R-:W-:Y:S02]  /*2710*/  SHF.R.U32.HI R79, RZ, 0x6, R28 ;  /* 0x00000006ff4f7819 */ /* 0x000fe4000001161c */
[----:B------:R-:W-:Y:S02]  /*2720*/  LOP3.LUT R91, R91, 0x40004, R76, 0xf8, !PT ;  /* 0x000400045b5b7812 */ /* 0x000fe400078ef84c */
[----:B------:R-:W-:Y:S02]  /*2730*/  LOP3.LUT R76, R79, 0x70007, RZ, 0xc0, !PT ;  /* 0x000700074f4c7812 */ /* 0x000fe400078ec0ff */
[----:B------:R-:W-:-:S02]  /*2740*/  LOP3.LUT R84, R91, 0x64006400, RZ, 0xfc, !PT ;  /* 0x640064005b547812 */ /* 0x000fc400078efcff */
[----:B------:R-:W-:Y:S02]  /*2750*/  LOP3.LUT R76, R76, 0x64006400, RZ, 0xfc, !PT ;  /* 0x640064004c4c7812 */ /* 0x000fe400078efcff */
[----:B------:R-:W-:-:S03]  /*2760*/  LOP3.LUT R28, R28, 0x380038, RZ, 0xc0, !PT ;  /* 0x003800381c1c7812 */ /* 0x000fc600078ec0ff */
[--C-:B------:R-:W-:Y:S02]  /*2770*/  HADD2 R76, R76, R75.reuse.H0_H0 ;  /* 0x2000004b4c4c7230 */ /* 0x100fe40000000000 */
[----:B------:R-:W-:Y:S01]  /*2780*/  HADD2 R75, R84, R75.H0_H0 ;  /* 0x2000004b544b7230 */ /* 0x000fe20000000000 */
[C---:B------:R-:W-:Y:S02]  /*2790*/  LOP3.LUT R84, R79.reuse, 0x380038, RZ, 0xc0, !PT ;  /* 0x003800384f547812 */ /* 0x040fe400078ec0ff */
[----:B------:R-:W-:Y:S02]  /*27a0*/  LOP3.LUT R79, R79, 0x1c001c0, RZ, 0xc0, !PT ;  /* 0x01c001c04f4f7812 */ /* 0x000fe400078ec0ff */
[----:B------:R-:W-:Y:S02]  /*27b0*/  LOP3.LUT R28, R28, 0x64006400, RZ, 0xfc, !PT ;  /* 0x640064001c1c7812 */ /* 0x000fe400078efcff */
[----:B------:R-:W-:Y:S01]  /*27c0*/  LOP3.LUT R84, R84, 0x64006400, RZ, 0xfc, !PT ;  /* 0x6400640054547812 */ /* 0x000fe200078efcff */
[----:B------:R-:W-:Y:S01]  /*27d0*/  HFMA2 R80, R77, R26, R80 ;  /* 0x0000001a4d507231 */ /* 0x000fe20000000050 */
[----:B------:R-:W-:Y:S01]  /*27e0*/  LOP3.LUT R92, R79, 0x64006400, RZ, 0xfc, !PT ;  /* 0x640064004f5c7812 */ /* 0x000fe200078efcff */
[--C-:B------:R-:W-:Y:S01]  /*27f0*/  HFMA2 R79, R28, 0.125, 0.125, R69.reuse.H0_H0 ;  /* 0x300030001c4f7831 */ /* 0x100fe20000040045 */
[--C-:B------:R-:W-:Y:S01]  /*2800*/  SHF.R.U32.HI R77, RZ, 0xd, R29.reuse ;  /* 0x0000000dff4d7819 */ /* 0x100fe2000001161d */
[----:B------:R-:W-:Y:S01]  /*2810*/  HFMA2 R28, R84, 0.125, 0.125, R69.H0_H0 ;  /* 0x30003000541c7831 */ /* 0x000fe20000040045 */
[----:B------:R-:W-:-:S02]  /*2820*/  SHF.R.U32.HI R84, RZ, 0x6, R29 ;  /* 0x00000006ff547819 */ /* 0x000fc4000001161d */
[----:B------:R-:W-:Y:S02]  /*2830*/  LOP3.LUT R90, R90, 0x40004, R77, 0xf8, !PT ;  /* 0x000400045a5a7812 */ /* 0x000fe400078ef84d */
[----:B------:R-:W-:Y:S02]  /*2840*/  LOP3.LUT R77, R84, 0x70007, RZ, 0xc0, !PT ;  /* 0x00070007544d7812 */ /* 0x000fe400078ec0ff */
[----:B------:R-:W-:Y:S02]  /*2850*/  LOP3.LUT R89, R90, 0x64006400, RZ, 0xfc, !PT ;  /* 0x640064005a597812 */ /* 0x000fe400078efcff */
[----:B------:R-:W-:-:S05]  /*2860*/  LOP3.LUT R77, R77, 0x64006400, RZ, 0xfc, !PT ;  /* 0x640064004d4d7812 */ /* 0x000fca00078efcff */
[--C-:B------:R-:W-:Y:S02]  /*2870*/  HADD2 R77, R77, R70.reuse.H0_H0 ;  /* 0x200000464d4d7230 */ /* 0x100fe40000000000 */
[----:B------:R-:W-:Y:S01]  /*2880*/  HADD2 R70, R89, R70.H0_H0 ;  /* 0x2000004659467230 */ /* 0x000fe20000000000 */
[C---:B------:R-:W-:Y:S02]  /*2890*/  LOP3.LUT R89, R84.reuse, 0x380038, RZ, 0xc0, !PT ;  /* 0x0038003854597812 */ /* 0x040fe400078ec0ff */
[----:B------:R-:W-:Y:S02]  /*28a0*/  LOP3.LUT R29, R29, 0x380038, RZ, 0xc0, !PT ;  /* 0x003800381d1d7812 */ /* 0x000fe400078ec0ff */
[----:B------:R-:W-:Y:S02]  /*28b0*/  LOP3.LUT R90, R89, 0x64006400, RZ, 0xfc, !PT ;  /* 0x64006400595a7812 */ /* 0x000fe400078efcff */
[----:B------:R-:W-:Y:S02]  /*28c0*/  SHF.R.U32.HI R89, RZ, 0xd, R30 ;  /* 0x0000000dff597819 */ /* 0x000fe4000001161e */
[----:B------:R-:W-:-:S02]  /*28d0*/  LOP3.LUT R91, R84, 0x1c001c0, RZ, 0xc0, !PT ;  /* 0x01c001c0545b7812 */ /* 0x000fc400078ec0ff */
[----:B------:R-:W-:Y:S01]  /*28e0*/  LOP3.LUT R84, R29, 0x64006400, RZ, 0xfc, !PT ;  /* 0x640064001d547812 */ /* 0x000fe200078efcff */
[----:B------:R-:W-:Y:S01]  /*28f0*/  HFMA2 R29, R90, 0.125, 0.125, R67.H0_H0 ;  /* 0x300030005a1d7831 */ /* 0x000fe20000040043 */
[----:B------:R-:W-:Y:S02]  /*2900*/  LOP3.LUT R90, R88, 0x40004, R89, 0xf8, !PT ;  /* 0x00040004585a7812 */ /* 0x000fe400078ef859 */
[----:B------:R-:W-:Y:S01]  /*2910*/  SHF.R.U32.HI R88, RZ, 0x6, R30 ;  /* 0x00000006ff587819 */ /* 0x000fe2000001161e */
[----:B------:R-:W-:-:S03]  /*2920*/  HFMA2 R85, R78, R26, R85 ;  /* 0x0000001a4e557231 */ /* 0x000fc60000000055 */
[----:B------:R-:W-:Y:S01]  /*2930*/  LOP3.LUT R78, R88, 0x70007, RZ, 0xc0, !PT ;  /* 0x00070007584e7812 */ /* 0x000fe200078ec0ff */
[----:B------:R-:W-:Y:S01]  /*2940*/  HFMA2 R69, R92, 0.015625, 0.015625, R69.H1_H1 ;  /* 0x240024005c457831 */ /* 0x000fe20000060045 */
[----:B------:R-:W-:Y:S02]  /*2950*/  LOP3.LUT R92, R91, 0x64006400, RZ, 0xfc, !PT ;  /* 0x640064005b5c7812 */ /* 0x000fe400078efcff */
[----:B------:R-:W-:Y:S02]  /*2960*/  LOP3.LUT R89, R78, 0x64006400, RZ, 0xfc, !PT ;  /* 0x640064004e597812 */ /* 0x000fe400078efcff */
[----:B------:R-:W-:Y:S01]  /*2970*/  LOP3.LUT R91, R90, 0x64006400, RZ, 0xfc, !PT ;  /* 0x640064005a5b7812 */ /* 0x000fe200078efcff */
[C---:B------:R-:W-:Y:S02]  /*2980*/  HFMA2 R21, R79.reuse, R19, R21 ;  /* 0x000000134f157231 */ /* 0x040fe40000000015 */
[----:B------:R-:W-:Y:S02]  /*2990*/  HFMA2 R82, R79, R23, R82 ;  /* 0x000000174f527231 */ /* 0x000fe40000000052 */
[----:B------:R-:W-:-:S02]  /*29a0*/  HADD2 R78, R89, R68.H0_H0 ;  /* 0x20000044594e7230 */ /* 0x000fc40000000000 */
[----:B------:R-:W-:Y:S01]  /*29b0*/  HFMA2 R79, R79, R27, R80 ;  /* 0x0000001b4f4f7231 */ /* 0x000fe20000000050 */
[--C-:B------:R-:W-:Y:S01]  /*29c0*/  SHF.R.U32.HI R80, RZ, 0xd, R31.reuse ;  /* 0x0000000dff507819 */ /* 0x100fe2000001161f */
[----:B------:R-:W-:Y:S01]  /*29d0*/  HADD2 R68, R91, R68.H0_H0 ;  /* 0x200000445b447230 */ /* 0x000fe20000000000 */
[----:B------:R-:W-:Y:S02]  /*29e0*/  SHF.R.U32.HI R91, RZ, 0x6, R31 ;  /* 0x00000006ff5b7819 */ /* 0x000fe4000001161f */
[----:B------:R-:W-:Y:S02]  /*29f0*/  LOP3.LUT R89, R83, 0x40004, R80, 0xf8, !PT ;  /* 0x0004000453597812 */ /* 0x000fe400078ef850 */
[----:B------:R-:W-:Y:S02]  /*2a00*/  LOP3.LUT R80, R91, 0x70007, RZ, 0xc0, !PT ;  /* 0x000700075b507812 */ /* 0x000fe400078ec0ff */
[----:B------:R-:W-:Y:S02]  /*2a10*/  LOP3.LUT R89, R89, 0x64006400, RZ, 0xfc, !PT ;  /* 0x6400640059597812 */ /* 0x000fe400078efcff */
[----:B------:R-:W-:-:S02]  /*2a20*/  LOP3.LUT R83, R80, 0x64006400, RZ, 0xfc, !PT ;  /* 0x6400640050537812 */ /* 0x000fc400078efcff */
[----:B------:R-:W-:-:S03]  /*2a30*/  LOP3.LUT R90, R30, 0x380038, RZ, 0xc0, !PT ;  /* 0x003800381e5a7812 */ /* 0x000fc600078ec0ff */
[--C-:B------:R-:W-:Y:S02]  /*2a40*/  HADD2 R80, R83, R66.reuse.H0_H0 ;  /* 0x2000004253507230 */ /* 0x100fe40000000000 */
[----:B------:R-:W-:Y:S01]  /*2a50*/  HADD2 R66, R89, R66.H0_H0 ;  /* 0x2000004259427230 */ /* 0x000fe20000000000 */
[----:B------:R-:W-:Y:S01]  /*2a60*/  LOP3.LUT R89, R31, 0x380038, RZ, 0xc0, !PT ;  /* 0x003800381f597812 */ /* 0x000fe200078ec0ff */
[----:B------:R-:W-:Y:S01]  /*2a70*/  HFMA2 R84, R84, 0.125, 0.125, R67.H0_H0 ;  /* 0x3000300054547831 */ /* 0x000fe20000040043 */
[----:B------:R-:W-:Y:S02]  /*2a80*/  LOP3.LUT R90, R90, 0x64006400, RZ, 0xfc, !PT ;  /* 0x640064005a5a7812 */ /* 0x000fe400078efcff */
[----:B------:R-:W-:Y:S01]  /*2a90*/  LOP3.LUT R89, R89, 0x64006400, RZ, 0xfc, !PT ;  /* 0x6400640059597812 */ /* 0x000fe200078efcff */
[----:B------:R-:W-:Y:S02]  /*2aa0*/  HFMA2 R83, R84, R23, R81 ;  /* 0x0000001754537231 */ /* 0x000fe40000000051 */
[----:B------:R-:W-:-:S02]  /*2ab0*/  HFMA2 R31, R90, 0.125, 0.125, R55.H0_H0 ;  /* 0x300030005a1f7831 */ /* 0x000fc40000040037 */
[----:B------:R-:W-:Y:S02]  /*2ac0*/  HFMA2 R81, R89, 0.125, 0.125, R54.H0_H0 ;  /* 0x3000300059517831 */ /* 0x000fe40000040036 */
[C---:B------:R-:W-:Y:S02]  /*2ad0*/  HFMA2 R20, R84.reuse, R19, R20 ;  /* 0x0000001354147231 */ /* 0x040fe40000000014 */
[----:B------:R-:W-:Y:S02]  /*2ae0*/  HFMA2 R30, R84, R27, R85 ;  /* 0x0000001b541e7231 */ /* 0x000fe40000000055 */
[-C--:B------:R-:W-:Y:S02]  /*2af0*/  HFMA2 R90, R81, R19.reuse, R18 ;  /* 0x00000013515a7231 */ /* 0x080fe40000000012 */
[C---:B------:R-:W-:Y:S02]  /*2b00*/  HFMA2 R85, R31.reuse, R19, R16 ;  /* 0x000000131f557231 */ /* 0x040fe40000000010 */
[----:B------:R-:W-:-:S02]  /*2b10*/  HFMA2 R84, R31, R23, R17 ;  /* 0x000000171f547231 */ /* 0x000fc40000000011 */
[----:B------:R-:W0:Y:S01]  /*2b20*/  LDS.128 R16, [UR4+0x30] ;  /* 0x00003004ff107984 */ /* 0x000e220008000c00 */
[----:B------:R-:W-:Y:S02]  /*2b30*/  HFMA2 R67, R92, 0.015625, 0.015625, R67.H1_H1 ;  /* 0x240024005c437831 */ /* 0x000fe40000060043 */
[----:B------:R-:W-:Y:S02]  /*2b40*/  HFMA2 R89, R81, R23, R22 ;  /* 0x0000001751597231 */ /* 0x000fe40000000016 */
[-C--:B0-----:R-:W-:Y:S02]  /*2b50*/  HFMA2 R21, R76, R16.reuse, R21 ;  /* 0x000000104c157231 */ /* 0x081fe40000000015 */
[----:B------:R-:W-:Y:S02]  /*2b60*/  HFMA2 R20, R77, R16, R20 ;  /* 0x000000104d147231 */ /* 0x000fe40000000014 */
[-C--:B------:R-:W-:Y:S02]  /*2b70*/  HFMA2 R21, R28, R17.reuse, R21 ;  /* 0x000000111c157231 */ /* 0x080fe40000000015 */
[----:B------:R-:W-:-:S02]  /*2b80*/  HFMA2 R20, R29, R17, R20 ;  /* 0x000000111d147231 */ /* 0x000fc40000000014 */
[-C--:B------:R-:W-:Y:S02]  /*2b90*/  HFMA2 R21, R69, R18.reuse, R21 ;  /* 0x0000001245157231 */ /* 0x080fe40000000015 */
[----:B------:R-:W-:Y:S02]  /*2ba0*/  HFMA2 R20, R67, R18, R20 ;  /* 0x0000001243147231 */ /* 0x000fe40000000014 */
[-C--:B------:R-:W-:Y:S02]  /*2bb0*/  HFMA2 R21, R75, R19.reuse, R21 ;  /* 0x000000134b157231 */ /* 0x080fe40000000015 */
[----:B------:R-:W-:-:S05]  /*2bc0*/  HFMA2 R20, R70, R19, R20 ;  /* 0x0000001346147231 */ /* 0x000fca0000000014 */
[C-C-:B------:R-:W-:Y:S02]  /*2bd0*/  PRMT R22, R21.reuse, 0x5410, R20.reuse ;  /* 0x0000541015167816 */ /* 0x140fe40000000014 */
[----:B------:R-:W-:-:S05]  /*2be0*/  PRMT R20, R21, 0x7632, R20 ;  /* 0x0000763215147816 */ /* 0x000fca0000000014 */
[----:B------:R-:W-:-:S04]  /*2bf0*/  HADD2 R20, R22, R20 ;  /* 0x0000001416147230 */ /* 0x000fc80000000000 */
[----:B-----5:R-:W-:Y:S02]  /*2c00*/  HFMA2 R4, R20, R0, R4 ;  /* 0x0000000014047231 */ /* 0x020fe40000000004 */
[----:B------:R-:W0:Y:S01]  /*2c10*/  LDS.128 R20, [UR4+0x130] ;  /* 0x00013004ff147984 */ /* 0x000e220008000c00 */
[-C--:B------:R-:W-:Y:S02]  /*2c20*/  HFMA2 R85, R78, R16.reuse, R85 ;  /* 0x000000104e557231 */ /* 0x080fe40000000055 */
[----:B------:R-:W-:Y:S02]  /*2c30*/  HFMA2 R90, R80, R16, R90 ;  /* 0x00000010505a7231 */ /* 0x000fe4000000005a */
[-C--:B------:R-:W-:Y:S02]  /*2c40*/  HFMA2 R56, R56, R32.reuse, RZ ;  /* 0x0000002038387231 */ /* 0x080fe400000000ff */
[----:B------:R-:W-:Y:S02]  /*2c50*/  HFMA2 R32, R57, R32, RZ.H0_H0 ;  /* 0x0000002039207231 */ /* 0x000fe400000400ff */
[----:B0-----:R-:W-:-:S02]  /*2c60*/  HFMA2 R82, R76, R20, R82 ;  /* 0x000000144c527231 */ /* 0x001fc40000000052 */
[----:B------:R-:W-:Y:S02]  /*2c70*/  HFMA2 R83, R77, R20, R83 ;  /* 0x000000144d537231 */ /* 0x000fe40000000053 */
[-C--:B------:R-:W-:Y:S02]  /*2c80*/  HFMA2 R82, R28, R21.reuse, R82 ;  /* 0x000000151c527231 */ /* 0x080fe40000000052 */
[----:B------:R-:W-:Y:S02]  /*2c90*/  HFMA2 R83, R29, R21, R83 ;  /* 0x000000151d537231 */ /* 0x000fe40000000053 */
[-C--:B------:R-:W-:Y:S02]  /*2ca0*/  HFMA2 R82, R69, R22.reuse, R82 ;  /* 0x0000001645527231 */ /* 0x080fe40000000052 */
[----:B------:R-:W-:Y:S02]  /*2cb0*/  HFMA2 R83, R67, R22, R83 ;  /* 0x0000001643537231 */ /* 0x000fe40000000053 */
[----:B------:R-:W-:-:S02]  /*2cc0*/  HFMA2 R82, R75, R23, R82 ;  /* 0x000000174b527231 */ /* 0x000fc40000000052 */
[----:B------:R-:W-:-:S05]  /*2cd0*/  HFMA2 R83, R70, R23, R83 ;  /* 0x0000001746537231 */ /* 0x000fca0000000053 */
[C-C-:B------:R-:W-:Y:S02]  /*2ce0*/  PRMT R16, R82.reuse, 0x5410, R83.reuse ;  /* 0x0000541052107816 */ /* 0x140fe40000000053 */
[----:B------:R-:W-:-:S05]  /*2cf0*/  PRMT R83, R82, 0x7632, R83 ;  /* 0x0000763252537816 */ /* 0x000fca0000000053 */
[----:B------:R-:W-:-:S04]  /*2d00*/  HADD2 R16, R16, R83 ;  /* 0x0000005310107230 */ /* 0x000fc80000000000 */
[----:B------:R-:W-:Y:S01]  /*2d10*/  HFMA2 R3, R16, R0, R3 ;  /* 0x0000000010037231 */ /* 0x000fe20000000003 */
[C---:B------:R-:W-:Y:S02]  /*2d20*/  LOP3.LUT R16, R88.reuse, 0x380038, RZ, 0xc0, !PT ;  /* 0x0038003858107812 */ /* 0x040fe400078ec0ff */
[----:B------:R-:W-:Y:S02]  /*2d30*/  LOP3.LUT R88, R88, 0x1c001c0, RZ, 0xc0, !PT ;  /* 0x01c001c058587812 */ /* 0x000fe400078ec0ff */
[----:B------:R-:W-:Y:S01]  /*2d40*/  LOP3.LUT R16, R16, 0x64006400, RZ, 0xfc, !PT ;  /* 0x6400640010107812 */ /* 0x000fe200078efcff */
[-C--:B------:R-:W-:Y:S02]  /*2d50*/  HFMA2 R58, R58, R33.reuse, R56 ;  /* 0x000000213a3a7231 */ /* 0x080fe40000000038 */
[----:B------:R-:W-:Y:S02]  /*2d60*/  HFMA2 R33, R59, R33, R32 ;  /* 0x000000213b217231 */ /* 0x000fe40000000020 */
[----:B------:R-:W-:-:S02]  /*2d70*/  HFMA2 R84, R78, R20, R84 ;  /* 0x000000144e547231 */ /* 0x000fc40000000054 */
[----:B------:R-:W-:Y:S01]  /*2d80*/  HFMA2 R89, R80, R20, R89 ;  /* 0x0000001450597231 */ /* 0x000fe20000000059 */
[----:B------:R-:W-:Y:S01]  /*2d90*/  LOP3.LUT R32, R88, 0x64006400, RZ, 0xfc, !PT ;  /* 0x6400640058207812 */ /* 0x000fe200078efcff */
[--C-:B------:R-:W-:Y:S01]  /*2da0*/  HFMA2 R20, R16, 0.125, 0.125, R55.reuse.H0_H0 ;  /* 0x3000300010147831 */ /* 0x100fe20000040037 */
[C---:B------:R-:W-:Y:S02]  /*2db0*/  LOP3.LUT R16, R91.reuse, 0x380038, RZ, 0xc0, !PT ;  /* 0x003800385b107812 */ /* 0x040fe400078ec0ff */
[----:B------:R-:W-:Y:S01]  /*2dc0*/  LOP3.LUT R91, R91, 0x1c001c0, RZ, 0xc0, !PT ;  /* 0x01c001c05b5b7812 */ /* 0x000fe200078ec0ff */
[----:B------:R-:W-:Y:S01]  /*2dd0*/  HFMA2 R32, R32, 0.015625, 0.015625, R55.H1_H1 ;  /* 0x2400240020207831 */ /* 0x000fe20000060037 */
[----:B------:R-:W-:Y:S01]  /*2de0*/  LOP3.LUT R55, R16, 0x64006400, RZ, 0xfc, !PT ;  /* 0x6400640010377812 */ /* 0x000fe200078efcff */
[----:B------:R-:W-:Y:S01]  /*2df0*/  HFMA2 R61, R61, R34, R33 ;  /* 0x000000223d3d7231 */ /* 0x000fe20000000021 */
[----:B------:R-:W-:-:S03]  /*2e00*/  LOP3.LUT R91, R91, 0x64006400, RZ, 0xfc, !PT ;  /* 0x640064005b5b7812 */ /* 0x000fc600078efcff */
[----:B------:R-:W-:Y:S02]  /*2e10*/  HFMA2 R33, R55, 0.125, 0.125, R54.H0_H0 ;  /* 0x3000300037217831 */ /* 0x000fe40000040036 */
[----:B------:R-:W-:Y:S02]  /*2e20*/  HFMA2 R58, R60, R34, R58 ;  /* 0x000000223c3a7231 */ /* 0x000fe4000000003a */
[----:B------:R-:W-:Y:S02]  /*2e30*/  HFMA2 R34, R91, 0.015625, 0.015625, R54.H1_H1 ;  /* 0x240024005b227831 */ /* 0x000fe40000060036 */
[-C--:B------:R-:W-:Y:S02]  /*2e40*/  HFMA2 R16, R20, R17.reuse, R85 ;  /* 0x0000001114107231 */ /* 0x080fe40000000055 */
[----:B------:R-:W-:Y:S02]  /*2e50*/  HFMA2 R17, R33, R17, R90 ;  /* 0x0000001121117231 */ /* 0x000fe4000000005a */
[----:B------:R-:W-:-:S02]  /*2e60*/  HFMA2 R58, R62, R35, R58 ;  /* 0x000000233e3a7231 */ /* 0x000fc4000000003a */
[----:B------:R-:W-:Y:S02]  /*2e70*/  HFMA2 R61, R63, R35, R61 ;  /* 0x000000233f3d7231 */ /* 0x000fe4000000003d */
[-C--:B------:R-:W-:Y:S02]  /*2e80*/  HFMA2 R16, R32, R18.reuse, R16 ;  /* 0x0000001220107231 */ /* 0x080fe40000000010 */
[----:B------:R-:W-:Y:S02]  /*2e90*/  HFMA2 R17, R34, R18, R17 ;  /* 0x0000001222117231 */ /* 0x000fe40000000011 */
[-C--:B------:R-:W-:Y:S02]  /*2ea0*/  HFMA2 R58, R64, R44.reuse, R58 ;  /* 0x0000002c403a7231 */ /* 0x080fe4000000003a */
[----:B------:R-:W-:Y:S02]  /*2eb0*/  HFMA2 R61, R65, R44, R61 ;  /* 0x0000002c413d7231 */ /* 0x000fe4000000003d */
[----:B------:R-:W-:-:S02]  /*2ec0*/  HFMA2 R35, R68, R19, R16 ;  /* 0x0000001344237231 */ /* 0x000fc40000000010 */
[----:B------:R-:W-:Y:S02]  /*2ed0*/  HFMA2 R44, R66, R19, R17 ;  /* 0x00000013422c7231 */ /* 0x000fe40000000011 */
[----:B------:R-:W0:Y:S01]  /*2ee0*/  LDS.128 R16, [UR4+0x230] ;  /* 0x00023004ff107984 */ /* 0x000e220008000c00 */
        /* <DEDUP_REMOVED lines=26> */
[-C--:B------:R-:W-:Y:S01]  /*3090*/  HFMA2 R79, R28, R17.reuse, R79 ;  /* 0x000000111c4f7231 */ /* 0x080fe2000000004f */
[C---:B------:R-:W-:Y:S01]  /*30a0*/  PRMT R21, R35.reuse, 0x5410, R44 ;  /* 0x0000541023157816 */ /* 0x040fe2000000002c */
[-C--:B------:R-:W-:Y:S02]  /*30b0*/  HFMA2 R32, R32, R18.reuse, R16 ;  /* 0x0000001220207231 */ /* 0x080fe40000000010 */
[----:B------:R-:W-:Y:S01]  /*30c0*/  HFMA2 R17, R33, R17, R40 ;  /* 0x0000001121117231 */ /* 0x000fe20000000028 */
[C---:B------:R-:W-:Y:S01]  /*30d0*/  PRMT R16, R84.reuse, 0x5410, R42 ;  /* 0x0000541054107816 */ /* 0x040fe2000000002a */
[-C--:B------:R-:W-:Y:S01]  /*30e0*/  HFMA2 R79, R69, R18.reuse, R79 ;  /* 0x00000012454f7231 */ /* 0x080fe2000000004f */
[----:B------:R-:W-:Y:S01]  /*30f0*/  PRMT R44, R35, 0x7632, R44 ;  /* 0x00007632232c7816 */ /* 0x000fe2000000002c */
[----:B------:R-:W-:Y:S01]  /*3100*/  HFMA2 R35, R67, R18, R30 ;  /* 0x0000001243237231 */ /* 0x000fe2000000001e */
[----:B------:R-:W-:Y:S01]  /*3110*/  PRMT R42, R84, 0x7632, R42 ;  /* 0x00007632542a7816 */ /* 0x000fe2000000002a */
[----:B------:R-:W-:-:S02]  /*3120*/  VIADD R52, R52, 0x20 ;  /* 0x0000002034347836 */ /* 0x000fc40000000000 */
[----:B------:R-:W-:Y:S02]  /*3130*/  HFMA2 R33, R34, R18, R17 ;  /* 0x0000001222217231 */ /* 0x000fe40000000011 */
[-C--:B------:R-:W-:Y:S02]  /*3140*/  HFMA2 R79, R75, R19.reuse, R79 ;  /* 0x000000134b4f7231 */ /* 0x080fe4000000004f */
[-C--:B------:R-:W-:Y:S02]  /*3150*/  HFMA2 R35, R70, R19.reuse, R35 ;  /* 0x0000001346237231 */ /* 0x080fe40000000023 */
[----:B------:R-:W-:Y:S02]  /*3160*/  HADD2 R16, R16, R42 ;  /* 0x0000002a10107230 */ /* 0x000fe40000000000 */
[-C--:B------:R-:W-:Y:S02]  /*3170*/  HFMA2 R33, R66, R19.reuse, R33 ;  /* 0x0000001342217231 */ /* 0x080fe40000000021 */
[----:B------:R-:W-:Y:S01]  /*3180*/  HFMA2 R32, R68, R19, R32 ;  /* 0x0000001344207231 */ /* 0x000fe20000000020 */
[----:B------:R-:W-:Y:S01]  /*3190*/  ISETP.GE.U32.AND P0, PT, R52, R5, PT ;  /* 0x000000053400720c */ /* 0x000fe20003f06070 */
[----:B------:R-:W-:Y:S01]  /*31a0*/  HFMA2 R51, R16, R2, R51 ;  /* 0x0000000210337231 */ /* 0x000fe20000000033 */
[----:B------:R-:W-:-:S02]  /*31b0*/  PRMT R16, R79, 0x5410, R35 ;  /* 0x000054104f107816 */ /* 0x000fc40000000023 */
[----:B------:R-:W-:Y:S02]  /*31c0*/  PRMT R35, R79, 0x7632, R35 ;  /* 0x000076324f237816 */ /* 0x000fe40000000023 */
[C-C-:B------:R-:W-:Y:S02]  /*31d0*/  PRMT R17, R32.reuse, 0x5410, R33.reuse ;  /* 0x0000541020117816 */ /* 0x140fe40000000021 */
[----:B------:R-:W-:Y:S01]  /*31e0*/  PRMT R33, R32, 0x7632, R33 ;  /* 0x0000763220217816 */ /* 0x000fe20000000021 */
[----:B------:R-:W-:Y:S02]  /*31f0*/  HADD2 R21, R21, R44 ;  /* 0x0000002c15157230 */ /* 0x000fe40000000000 */
[----:B------:R-:W-:Y:S01]  /*3200*/  HFMA2 R16, R16, 1, 1, R35 ;  /* 0x3c003c0010107831 */ /* 0x000fe20000000023 */
[----:B------:R-:W-:Y:S01]  /*3210*/  UIADD3 UR4, UPT, UPT, UR4, 0x40, URZ ;  /* 0x0000004004047890 */ /* 0x000fe2000fffe0ff */
[----:B------:R-:W-:Y:S02]  /*3220*/  HADD2 R17, R17, R33 ;  /* 0x0000002111117230 */ /* 0x000fe40000000000 */
[----:B------:R-:W-:-:S02]  /*3230*/  HFMA2 R53, R21, R2, R53 ;  /* 0x0000000215357231 */ /* 0x000fc40000000035 */
[----:B------:R-:W-:Y:S02]  /*3240*/  HFMA2 R50, R16, R0, R50 ;  /* 0x0000000010327231 */ /* 0x000fe40000000032 */
[----:B------:R-:W-:-:S04]  /*3250*/  IMAD.WIDE R86, R6, 0x4, R86 ;  /* 0x0000000406567825 */ /* 0x000fc800078e0256 */
[----:B------:R-:W-:Y:S01]  /*3260*/  HFMA2 R9, R17, R2, R9 ;  /* 0x0000000211097231 */ /* 0x000fe20000000009 */
[----:B------:R-:W-:Y:S01]  /*3270*/  IADD3 R10, PT, PT, R10, 0x20, RZ ;  /* 0x000000200a0a7810 */ /* 0x000fe20007ffe0ff */
[----:B------:R-:W-:Y:S06]  /*3280*/  @!P0 BRA `(.L_x_1641) ;  /* 0xffffffdc000c8947 */ /* 0x000fec000383ffff */
.L_x_1634:
[----:B------:R-:W0:Y:S01]  /*3290*/  S2R R5, SR_CTAID.X ;  /* 0x0000000000057919 */ /* 0x000e220000002500 */
[----:B------:R-:W1:Y:S01]  /*32a0*/  S2UR UR4, SR_CTAID.Y ;  /* 0x00000000000479c3 */ /* 0x000e620000002600 */
[----:B------:R-:W0:Y:S07]  /*32b0*/  S2R R0, SR_TID.X ;  /* 0x0000000000007919 */ /* 0x000e2e0000002100 */
[----:B------:R-:W2:Y:S01]  /*32c0*/  LDC.64 R10, c[0x0][0x3a0] ;  /* 0x0000e800ff0a7b82 */ /* 0x000ea20000000a00 */
[----:B0-----:R-:W-:Y:S01]  /*32d0*/  LEA R5, R5, R0, 0x7 ;  /* 0x0000000005057211 */ /* 0x001fe200078e38ff */
[----:B-1----:R-:W-:-:S04]  /*32e0*/  IMAD R0, R6, UR4, RZ ;  /* 0x0000000406007c24 */ /* 0x002fc8000f8e02ff */
[----:B------:R-:W-:-:S04]  /*32f0*/  IMAD.SHL.U32 R5, R5, 0x4, RZ ;  /* 0x0000000405057824 */ /* 0x000fc800078e00ff */
[----:B------:R-:W-:-:S04]  /*3300*/  IMAD R5, R0, 0x3, R5 ;  /* 0x0000000300057824 */ /* 0x000fc800078e0205 */
[----:B--2---:R-:W-:-:S05]  /*3310*/  IMAD.WIDE R12, R5, 0x2, R10 ;  /* 0x00000002050c7825 */ /* 0x004fca00078e020a */
[----:B------:R0:W-:Y:S01]  /*3320*/  ATOM.E.ADD.F16x2.RN.STRONG.GPU P0, RZ, desc[UR8][R12.64], R4 ;  /* 0x800000040cff79a2 */ /* 0x0001e2000c10e108 */
[----:B------:R-:W-:Y:S04]  /*3330*/  BSSY.RECONVERGENT B0, `(.L_x_1642) ;  /* 0x000000f000007945 */ /* 0x000fe80003800200 */
[----:B0-----:R-:W-:Y:S05]  /*3340*/  @P0 BRA `(.L_x_1643) ;  /* 0x0000000000340947 */ /* 0x001fea0003800000 */
[----:B------:R-:W0:Y:S02]  /*3350*/  QSPC.E.S P0, RZ, [R12] ;  /* 0x000000000cff73aa */ /* 0x000e240000000500 */
[----:B0-----:R-:W-:Y:S05]  /*3360*/  @!P0 BRA `(.L_x_1644) ;  /* 0x0000000000208947 */ /* 0x001fea0003800000 */
[----:B------:R-:W-:Y:S02]  /*3370*/  MOV R10, R12 ;  /* 0x0000000c000a7202 */ /* 0x000fe40000000f00 */
[----:B------:R-:W-:Y:S02]  /*3380*/  MOV R7, R4 ;  /* 0x0000000400077202 */ /* 0x000fe40000000f00 */
[----:B------:R-:W-:-:S07]  /*3390*/  MOV R10, R10 ;  /* 0x0000000a000a7202 */ /* 0x000fce0000000f00 */
.L_x_1645:
[----:B------:R-:W0:Y:S02]  /*33a0*/  LDS R4, [R10] ;  /* 0x000000000a047984 */ /* 0x000e240000000800 */
[----:B0-----:R-:W-:-:S05]  /*33b0*/  HADD2 R5, R4, R7 ;  /* 0x0000000704057230 */ /* 0x001fca0000000000 */
[----:B------:R-:W0:Y:S02]  /*33c0*/  ATOMS.CAST.SPIN P0, [R10], R4, R5 ;  /* 0x000000040a00758d */ /* 0x000e240001800005 */
[----:B0-----:R-:W-:Y:S05]  /*33d0*/  @!P0 BRA `(.L_x_1645) ;  /* 0xfffffffc00f08947 */ /* 0x001fea000383ffff */
[----:B------:R-:W-:Y:S05]  /*33e0*/  BRA `(.L_x_1643) ;  /* 0x00000000000c7947 */ /* 0x000fea0003800000 */
.L_x_1644:
[----:B------:R-:W2:Y:S02]  /*33f0*/  LD.E R0, desc[UR8][R12.64] ;  /* 0x000000080c007980 */ /* 0x000ea4000c101900 */
[----:B--2---:R-:W-:-:S05]  /*3400*/  IMAD.IADD R5, R4, 0x1, R0 ;  /* 0x0000000104057824 */ /* 0x004fca00078e0200 */
[----:B------:R0:W-:Y:S02]  /*3410*/  ST.E desc[UR8][R12.64], R5 ;  /* 0x000000050c007985 */ /* 0x0001e4000c101908 */
.L_x_1643:
[----:B------:R-:W-:Y:S05]  /*3420*/  BSYNC.RECONVERGENT B0 ;  /* 0x0000000000007941 */ /* 0x000fea0003800200 */
.L_x_1642:
[----:B------:R1:W-:Y:S01]  /*3430*/  ATOM.E.ADD.F16x2.RN.STRONG.GPU P0, RZ, desc[UR8][R12.64+0x4], R53 ;  /* 0x800004350cff79a2 */ /* 0x0003e2000c10e108 */
[----:B------:R-:W-:Y:S04]  /*3440*/  BSSY.RECONVERGENT B0, `(.L_x_1646) ;  /* 0x000000e000007945 */ /* 0x000fe80003800200 */
[----:B-1----:R-:W-:Y:S05]  /*3450*/  @P0 BRA `(.L_x_1647) ;  /* 0x0000000000300947 */ /* 0x002fea0003800000 */
[----:B------:R-:W1:Y:S02]  /*3460*/  QSPC.E.S P0, RZ, [R12+0x4] ;  /* 0x000004000cff73aa */ /* 0x000e640000000500 */
[----:B-1----:R-:W-:Y:S05]  /*3470*/  @!P0 BRA `(.L_x_1648) ;  /* 0x00000000001c8947 */ /* 0x002fea0003800000 */
[----:B------:R-:W-:-:S04]  /*3480*/  MOV R4, R12 ;  /* 0x0000000c00047202 */ /* 0x000fc80000000f00 */
[----:B------:R-:W-:-:S07]  /*3490*/  MOV R0, R4 ;  /* 0x0000000400007202 */ /* 0x000fce0000000f00 */
.L_x_1649:
[----:B------:R-:W0:Y:S02]  /*34a0*/  LDS R4, [R0+0x4] ;  /* 0x0000040000047984 */ /* 0x000e240000000800 */
[----:B0-----:R-:W-:-:S05]  /*34b0*/  HFMA2 R5, R4, 1, 1, R53 ;  /* 0x3c003c0004057831 */ /* 0x001fca0000000035 */
[----:B------:R-:W0:Y:S02]  /*34c0*/  ATOMS.CAST.SPIN P0, [R0+0x4], R4, R5 ;  /* 0x000004040000758d */ /* 0x000e240001800005 */
[----:B0-----:R-:W-:Y:S05]  /*34d0*/  @!P0 BRA `(.L_x_1649) ;  /* 0xfffffffc00f08947 */ /* 0x001fea000383ffff */
[----:B------:R-:W-:Y:S05]  /*34e0*/  BRA `(.L_x_1647) ;  /* 0x00000000000c7947 */ /* 0x000fea0003800000 */
.L_x_1648:
[----:B------:R-:W0:Y:S02]  /*34f0*/  LD.E R0, desc[UR8][R12.64+0x4] ;  /* 0x000004080c007980 */ /* 0x000e24000c101900 */
[----:B0-----:R-:W-:-:S05]  /*3500*/  IADD3 R5, PT, PT, R53, R0, RZ ;  /* 0x0000000035057210 */ /* 0x001fca0007ffe0ff */
[----:B------:R1:W-:Y:S02]  /*3510*/  ST.E desc[UR8][R12.64+0x4], R5 ;  /* 0x000004050c007985 */ /* 0x0003e4000c101908 */
.L_x_1647:
[----:B------:R-:W-:Y:S05]  /*3520*/  BSYNC.RECONVERGENT B0 ;  /* 0x0000000000007941 */ /* 0x000fea0003800200 */
.L_x_1646:
[----:B01----:R-:W-:-:S05]  /*3530*/  IMAD.WIDE R12, R6, 0x2, R12 ;  /* 0x00000002060c7825 */ /* 0x003fca00078e020c */
[----:B------:R0:W-:Y:S01]  /*3540*/  ATOM.E.ADD.F16x2.RN.STRONG.GPU P0, RZ, desc[UR8][R12.64], R3 ;  /* 0x800000030cff79a2 */ /* 0x0001e2000c10e108 */
[----:B------:R-:W-:Y:S04]  /*3550*/  BSSY.RECONVERGENT B0, `(.L_x_1650) ;  /* 0x000000f000007945 */ /* 0x000fe80003800200 */
[----:B0-----:R-:W-:Y:S05]  /*3560*/  @P0 BRA `(.L_x_1651) ;  /* 0x0000000000340947 */ /* 0x001fea0003800000 */
[----:B------:R-:W0:Y:S02]  /*3570*/  QSPC.E.S P0, RZ, [R12] ;  /* 0x000000000cff73aa */ /* 0x000e240000000500 */
[----:B0-----:R-:W-:Y:S05]  /*3580*/  @!P0 BRA `(.L_x_1652) ;  /* 0x0000000000208947 */ /* 0x001fea0003800000 */
[----:B------:R-:W-:-:S05]  /*3590*/  IMAD.MOV.U32 R4, RZ, RZ, R12 ;  /* 0x000000ffff047224 */ /* 0x000fca00078e000c */
[----:B------:R-:W-:Y:S02]  /*35a0*/  MOV R4, R4 ;  /* 0x0000000400047202 */ /* 0x000fe40000000f00 */
[----:B------:R-:W-:-:S07]  /*35b0*/  MOV R5, R3 ;  /* 0x0000000300057202 */ /* 0x000fce0000000f00 */
.L_x_1653:
[----:B------:R-:W0:Y:S02]  /*35c0*/  LDS R2, [R4] ;  /* 0x0000000004027984 */ /* 0x000e240000000800 */
[----:B0-----:R-:W-:-:S05]  /*35d0*/  HADD2 R3, R2, R5 ;  /* 0x0000000502037230 */ /* 0x001fca0000000000 */
[----:B------:R-:W0:Y:S02]  /*35e0*/  ATOMS.CAST.SPIN P0, [R4], R2, R3 ;  /* 0x000000020400758d */ /* 0x000e240001800003 */
[----:B0-----:R-:W-:Y:S05]  /*35f0*/  @!P0 BRA `(.L_x_1653) ;  /* 0xfffffffc00f08947 */ /* 0x001fea000383ffff */
[----:B------:R-:W-:Y:S05]  /*3600*/  BRA `(.L_x_1651) ;  /* 0x00000000000c7947 */ /* 0x000fea0003800000 */
.L_x_1652:
[----:B------:R-:W2:Y:S02]  /*3610*/  LD.E R0, desc[UR8][R12.64] ;  /* 0x000000080c007980 */ /* 0x000ea4000c101900 */
[----:B--2---:R-:W-:-:S05]  /*3620*/  IADD3 R3, PT, PT, R3, R0, RZ ;  /* 0x0000000003037210 */ /* 0x004fca0007ffe0ff */
[----:B------:R0:W-:Y:S02]  /*3630*/  ST.E desc[UR8][R12.64], R3 ;  /* 0x000000030c007985 */ /* 0x0001e4000c101908 */
.L_x_1651:
[----:B------:R-:W-:Y:S05]  /*3640*/  BSYNC.RECONVERGENT B0 ;  /* 0x0000000000007941 */ /* 0x000fea0003800200 */
.L_x_1650:
[----:B------:R1:W-:Y:S01]  /*3650*/  ATOM.E.ADD.F16x2.RN.STRONG.GPU P0, RZ, desc[UR8][R12.64+0x4], R51 ;  /* 0x800004330cff79a2 */ /* 0x0003e2000c10e108 */
[----:B------:R-:W-:Y:S04]  /*3660*/  BSSY.RECONVERGENT B0, `(.L_x_1654) ;  /* 0x000000e000007945 */ /* 0x000fe80003800200 */
[----:B-1----:R-:W-:Y:S05]  /*3670*/  @P0 BRA `(.L_x_1655) ;  /* 0x0000000000300947 */ /* 0x002fea0003800000 */
[----:B------:R-:W1:Y:S02]  /*3680*/  QSPC.E.S P0, RZ, [R12+0x4] ;  /* 0x000004000cff73aa */ /* 0x000e640000000500 */
[----:B-1----:R-:W-:Y:S05]  /*3690*/  @!P0 BRA `(.L_x_1656) ;  /* 0x00000000001c8947 */ /* 0x002fea0003800000 */
[----:B------:R-:W-:-:S05]  /*36a0*/  IMAD.MOV.U32 R2, RZ, RZ, R12 ;  /* 0x000000ffff027224 */ /* 0x000fca00078e000c */
[----:B------:R-:W-:-:S07]  /*36b0*/  MOV R0, R2 ;  /* 0x0000000200007202 */ /* 0x000fce0000000f00 */
.L_x_1657:
[----:B------:R-:W0:Y:S02]  /*36c0*/  LDS R2, [R0+0x4] ;  /* 0x0000040000027984 */ /* 0x000e240000000800 */
[----:B0-----:R-:W-:-:S05]  /*36d0*/  HFMA2 R3, R2, 1, 1, R51 ;  /* 0x3c003c0002037831 */ /* 0x001fca0000000033 */
[----:B------:R-:W0:Y:S02]  /*36e0*/  ATOMS.CAST.SPIN P0, [R0+0x4], R2, R3 ;  /* 0x000004020000758d */ /* 0x000e240001800003 */
[----:B0-----:R-:W-:Y:S05]  /*36f0*/  @!P0 BRA `(.L_x_1657) ;  /* 0xfffffffc00f08947 */ /* 0x001fea000383ffff */
[----:B------:R-:W-:Y:S05]  /*3700*/  BRA `(.L_x_1655) ;  /* 0x00000000000c7947 */ /* 0x000fea0003800000 */
.L_x_1656:
[----:B------:R-:W0:Y:S02]  /*3710*/  LD.E R0, desc[UR8][R12.64+0x4] ;  /* 0x000004080c007980 */ /* 0x000e24000c101900 */
[----:B0-----:R-:W-:-:S05]  /*3720*/  IADD3 R3, PT, PT, R51, R0, RZ ;  /* 0x0000000033037210 */ /* 0x001fca0007ffe0ff */
[----:B------:R1:W-:Y:S02]  /*3730*/  ST.E desc[UR8][R12.64+0x4], R3 ;  /* 0x000004030c007985 */ /* 0x0003e4000c101908 */
.L_x_1655:
[----:B------:R-:W-:Y:S05]  /*3740*/  BSYNC.RECONVERGENT B0 ;  /* 0x0000000000007941 */ /* 0x000fea0003800200 */
.L_x_1654:
[----:B------:R-:W-:-:S05]  /*3750*/  IMAD.WIDE R6, R6, 0x2, R12 ;  /* 0x0000000206067825 */ /* 0x000fca00078e020c */
[----:B------:R2:W-:Y:S01]  /*3760*/  ATOM.E.ADD.F16x2.RN.STRONG.GPU P0, RZ, desc[UR8][R6.64], R50 ;  /* 0x8000003206ff79a2 */ /* 0x0005e2000c10e108 */
[----:B------:R-:W-:Y:S04]  /*3770*/  BSSY.RECONVERGENT B0, `(.L_x_1658) ;  /* 0x000000e000007945 */ /* 0x000fe80003800200 */
[----:B--2---:R-:W-:Y:S05]  /*3780*/  @P0 BRA `(.L_x_1659) ;  /* 0x0000000000300947 */ /* 0x004fea0003800000 */
[----:B------:R-:W2:Y:S02]  /*3790*/  QSPC.E.S P0, RZ, [R6] ;  /* 0x0000000006ff73aa */ /* 0x000ea40000000500 */
[----:B--2---:R-:W-:Y:S05]  /*37a0*/  @!P0 BRA `(.L_x_1660) ;  /* 0x00000000001c8947 */ /* 0x004fea0003800000 */
[----:B------:R-:W-:-:S04]  /*37b0*/  MOV R2, R6 ;  /* 0x0000000600027202 */ /* 0x000fc80000000f00 */
[----:B------:R-:W-:-:S07]  /*37c0*/  MOV R0, R2 ;  /* 0x0000000200007202 */ /* 0x000fce0000000f00 */
.L_x_1661:
[----:B------:R-:W0:Y:S02]  /*37d0*/  LDS R2, [R0] ;  /* 0x0000000000027984 */ /* 0x000e240000000800 */
[----:B01----:R-:W-:-:S05]  /*37e0*/  HADD2 R3, R2, R50 ;  /* 0x0000003202037230 */ /* 0x003fca0000000000 */
[----:B------:R-:W0:Y:S02]  /*37f0*/  ATOMS.CAST.SPIN P0, [R0], R2, R3 ;  /* 0x000000020000758d */ /* 0x000e240001800003 */
[----:B0-----:R-:W-:Y:S05]  /*3800*/  @!P0 BRA `(.L_x_1661) ;  /* 0xfffffffc00f08947 */ /* 0x001fea000383ffff */
[----:B------:R-:W-:Y:S05]  /*3810*/  BRA `(.L_x_1659) ;  /* 0x00000000000c7947 */ /* 0x000fea0003800000 */
.L_x_1660:
[----:B------:R-:W0:Y:S02]  /*3820*/  LD.E R0, desc[UR8][R6.64] ;  /* 0x0000000806007980 */ /* 0x000e24000c101900 */
[----:B01----:R-:W-:-:S05]  /*3830*/  IMAD.IADD R3, R50, 0x1, R0 ;  /* 0x0000000132037824 */ /* 0x003fca00078e0200 */
[----:B------:R2:W-:Y:S02]  /*3840*/  ST.E desc[UR8][R6.64], R3 ;  /* 0x0000000306007985 */ /* 0x0005e4000c101908 */
.L_x_1659:
[----:B------:R-:W-:Y:S05]  /*3850*/  BSYNC.RECONVERGENT B0 ;  /* 0x0000000000007941 */ /* 0x000fea0003800200 */
.L_x_1658:
[----:B------:R3:W-:Y:S02]  /*3860*/  ATOM.E.ADD.F16x2.RN.STRONG.GPU P0, RZ, desc[UR8][R6.64+0x4], R9 ;  /* 0x8000040906ff79a2 */ /* 0x0007e4000c10e108 */
[----:B---3--:R-:W-:Y:S05]  /*3870*/  @P0 EXIT ;  /* 0x000000000000094d */ /* 0x008fea0003800000 */
[----:B------:R-:W3:Y:S02]  /*3880*/  QSPC.E.S P0, RZ, [R6+0x4] ;  /* 0x0000040006ff73aa */ /* 0x000ee40000000500 */
[----:B---3--:R-:W-:Y:S05]  /*3890*/  @!P0 BRA `(.L_x_1662) ;  /* 0x00000000001c8947 */ /* 0x008fea0003800000 */
[----:B------:R-:W-:-:S04]  /*38a0*/  MOV R2, R6 ;  /* 0x0000000600027202 */ /* 0x000fc80000000f00 */
[----:B------:R-:W-:-:S07]  /*38b0*/  MOV R0, R2 ;  /* 0x0000000200007202 */ /* 0x000fce0000000f00 */
.L_x_1663:
[----:B------:R-:W0:Y:S02]  /*38c0*/  LDS R2, [R0+0x4] ;  /* 0x0000040000027984 */ /* 0x000e240000000800 */
[----:B012---:R-:W-:-:S05]  /*38d0*/  HFMA2 R3, R2, 1, 1, R9 ;  /* 0x3c003c0002037831 */ /* 0x007fca0000000009 */
[----:B------:R-:W0:Y:S02]  /*38e0*/  ATOMS.CAST.SPIN P0, [R0+0x4], R2, R3 ;  /* 0x000004020000758d */ /* 0x000e240001800003 */
[----:B0-----:R-:W-:Y:S05]  /*38f0*/  @!P0 BRA `(.L_x_1663) ;  /* 0xfffffffc00f08947 */ /* 0x001fea000383ffff */
[----:B------:R-:W-:Y:S05]  /*3900*/  EXIT ;  /* 0x000000000000794d */ /* 0x000fea0003800000 */
.L_x_1662:
[----:B------:R-:W0:Y:S02]  /*3910*/  LD.E R0, desc[UR8][R6.64+0x4] ;  /* 0x0000040806007980 */ /* 0x000e24000c101900 */
[----:B012---:R-:W-:-:S05]  /*3920*/  IADD3 R3, PT, PT, R9, R0, RZ ;  /* 0x0000000009037210 */ /* 0x007fca0007ffe0ff */
[----:B------:R-:W-:Y:S01]  /*3930*/  ST.E desc[UR8][R6.64+0x4], R3 ;  /* 0x0000040306007985 */ /* 0x000fe2000c101908 */
[----:B------:R-:W-:Y:S05]  /*3940*/  EXIT ;  /* 0x000000000000794d */ /* 0x000fea0003800000 */
.L_x_1664:
        /* <DEDUP_REMOVED lines=11> */
.L_x_1879:


//--------------------- .text._ZN4vllm4gptq33gemm_half_q_half_gptq_2bit_kernelILb1ELi3EEEvPK6__halfPKjS6_S4_PS2_iiiibPKi --------------------------
	.section	.text._ZN4vllm4gptq33gemm_half_q_half_gptq_2bit_kernelILb1ELi3EEEvPK6__halfPKjS6_S4_PS2_iiiibPKi,"ax",@progbits
	.align	128
        .global         _ZN4vllm4gptq33gemm_half_q_half_gptq_2bit_kernelILb1ELi3EEEvPK6__halfPKjS6_S4_PS2_iiiibPKi
        .type           _ZN4vllm4gptq33gemm_half_q_half_gptq_2bit_kernelILb1ELi3EEEvPK6__halfPKjS6_S4_PS2_iiiibPKi,@function
        .size           _ZN4vllm4gptq33gemm_half_q_half_gptq_2bit_kernelILb1ELi3EEEvPK6__halfPKjS6_S4_PS2_iiiibPKi,(.L_x_1880 - _ZN4vllm4gptq33gemm_half_q_half_gptq_2bit_kernelILb1ELi3EEEvPK6__halfPKjS6_S4_PS2_iiiibPKi)
        .other          _ZN4vllm4gptq33gemm_half_q_half_gptq_2bit_kernelILb1ELi3EEEvPK6__halfPKjS6_S4_PS2_iiiibPKi,@"STO_CUDA_ENTRY STV_DEFAULT"
_ZN4vllm4gptq33gemm_half_q_half_gptq_2bit_kernelILb1ELi3EEEvPK6__halfPKjS6_S4_PS2_iiiibPKi:
.text._ZN4vllm4gptq33gemm_half_q_half_gptq_2bit_kernelILb1ELi3EEEvPK6__halfPKjS6_S4_PS2_iiiibPKi:
        /* <DEDUP_REMOVED lines=9> */
[----:B-1----:R-:W-:Y:S01]  /*0090*/  VIADDMNMX.U32 R65, R62, 0x80, R3, PT ;  /* 0x000000803e417846 */ /* 0x002fe20003800003 */
[----:B----4-:R-:W-:-:S03]  /*00a0*/  IMAD R2, R2, 0x80, R7 ;  /* 0x0000008002027824 */ /* 0x010fc600078e0207 */
        /* <DEDUP_REMOVED lines=36> */
.L_x_1667:
[----:B------:R-:W-:-:S04]  /*02f0*/  LEA R8, P0, R0, UR10, 0x2 ;  /* 0x0000000a00087c11 */ /* 0x000fc8000f8010ff */
[----:B------:R-:W-:-:S05]  /*0300*/  LEA.HI.X R9, R0, UR11, RZ, 0x2, P0 ;  /* 0x0000000b00097c11 */ /* 0x000fca00080f14ff */
[----:B------:R-:W2:Y:S01]  /*0310*/  LDG.E.CONSTANT R8, desc[UR8][R8.64] ;  /* 0x0000000808087981 */ /* 0x000ea2000c1e9900 */
[----:B------:R-:W-:Y:S01]  /*0320*/  IMAD R15, R3, UR4, RZ ;  /* 0x00000004030f7c24 */ /* 0x000fe2000f8e02ff */
[----:B------:R-:W0:Y:S03]  /*0330*/  LDCU.64 UR4, c[0x0][0x380] ;  /* 0x00007000ff0477ac */ /* 0x000e260008000a00 */
[----:B------:R-:W-:-:S05]  /*0340*/  IMAD.IADD R11, R15, 0x1, R3 ;  /* 0x000000010f0b7824 */ /* 0x000fca00078e0203 */
        /* <DEDUP_REMOVED lines=20> */
.L_x_1666:
[----:B------:R-:W-:Y:S05]  /*0490*/  BSYNC.RECONVERGENT B0 ;  /* 0x0000000000007941 */ /* 0x000fea0003800200 */
.L_x_1665:
[----:B------:R-:W2:Y:S02]  /*04a0*/  LDCU UR4, c[0x0][0x3ac] ;  /* 0x00007580ff0477ac */ /* 0x000ea40008000800 */
[----:B--2---:R-:W-:-:S05]  /*04b0*/  IMAD.U32 R16, RZ, RZ, UR4 ;  /* 0x00000004ff107e24 */ /* 0x004fca000f8e00ff */
[----:B------:R-:W-:-:S13]  /*04c0*/  ISETP.GE.AND P0, PT, R63, R16, PT ;  /* 0x000000103f00720c */ /* 0x000fda0003f06270 */
[----:B------:R-:W-:Y:S05]  /*04d0*/  @P0 EXIT ;  /* 0x000000000000094d */ /* 0x000fea0003800000 */
[----:B01----:R-:W0:Y:S01]  /*04e0*/  LDC R2, c[0x0][0x3b4] ;  /* 0x0000ed00ff027b82 */ /* 0x003e220000000800 */
[----:B------:R-:W-:Y:S01]  /*04f0*/  IMAD R5, R5, R16, RZ ;  /* 0x0000001005057224 */ /* 0x000fe200078e02ff */
[----:B------:R-:W1:Y:S01]  /*0500*/  LDCU.64 UR4, c[0x0][0x388] ;  /* 0x00007100ff0477ac */ /* 0x000e620008000a00 */
[----:B------:R-:W-:Y:S02]  /*0510*/  PRMT R15, RZ, 0x5410, RZ ;  /* 0x00005410ff0f7816 */ /* 0x000fe400000000ff */
        /* <DEDUP_REMOVED lines=9> */
[----:B------:R-:W-:Y:S02]  /*05b0*/  IMAD.HI.U32 R9, R9, R13, R8 ;  /* 0x0000000d09097227 */ /* 0x000fe400078e0008 */
[----:B------:R-:W0:Y:S04]  /*05c0*/  LDC.64 R12, c[0x0][0x398] ;  /* 0x0000e600ff0c7b82 */ /* 0x000e280000000a00 */
[----:B------:R-:W-:-:S04]  /*05d0*/  IMAD.HI.U32 R9, R9, R4, RZ ;  /* 0x0000000409097227 */ /* 0x000fc800078e00ff */
[----:B------:R-:W-:-:S04]  /*05e0*/  IMAD.MOV R0, RZ, RZ, -R9 ;  /* 0x000000ffff007224 */ /* 0x000fc800078e0a09 */
[C---:B------:R-:W-:Y:S01]  /*05f0*/  IMAD R0, R11.reuse, R0, R4 ;  /* 0x000000000b007224 */ /* 0x040fe200078e0204 */
[----:B------:R-:W-:Y:S01]  /*0600*/  SHF.R.S32.HI R4, RZ, 0x1f, R63 ;  /* 0x0000001fff047819 */ /* 0x000fe2000001143f */
[----:B------:R-:W-:Y:S03]  /*0610*/  BAR.SYNC.DEFER_BLOCKING 0x0 ;  /* 0x0000000000007b1d */ /* 0x000fe60000010000 */
[----:B------:R-:W-:Y:S02]  /*0620*/  ISETP.GT.U32.AND P2, PT, R11, R0, PT ;  /* 0x000000000b00720c */ /* 0x000fe40003f44070 */
[----:B------:R-:W-:-:S04]  /*0630*/  LEA.HI R4, R4, R63, RZ, 0x4 ;  /* 0x0000003f04047211 */ /* 0x000fc800078f20ff */
[----:B------:R-:W-:-:S07]  /*0640*/  SHF.R.S32.HI R61, RZ, 0x4, R4 ;  /* 0x00000004ff3d7819 */ /* 0x000fce0000011404 */
[-C--:B------:R-:W-:Y:S01]  /*0650*/  @!P2 IADD3 R0, PT, PT, R0, -R11.reuse, RZ ;  /* 0x8000000b0000a210 */ /* 0x080fe20007ffe0ff */
[----:B------:R-:W-:Y:S01]  /*0660*/  @!P2 VIADD R9, R9, 0x1 ;  /* 0x000000010909a836 */ /* 0x000fe20000000000 */
[----:B------:R-:W-:Y:S02]  /*0670*/  ISETP.NE.AND P2, PT, R2, RZ, PT ;  /* 0x000000ff0200720c */ /* 0x000fe40003f45270 */
[----:B------:R-:W-:Y:S02]  /*0680*/  ISETP.GE.U32.AND P0, PT, R0, R11, PT ;  /* 0x0000000b0000720c */ /* 0x000fe40003f06070 */
[----:B------:R-:W-:-:S04]  /*0690*/  LOP3.LUT R0, R3, R2, RZ, 0x3c, !PT ;  /* 0x0000000203007212 */ /* 0x000fc800078e3cff */
[----:B------:R-:W-:-:S07]  /*06a0*/  ISETP.GE.AND P1, PT, R0, RZ, PT ;  /* 0x000000ff0000720c */ /* 0x000fce0003f26270 */
[----:B------:R-:W-:-:S05]  /*06b0*/  @P0 IADD3 R9, PT, PT, R9, 0x1, RZ ;  /* 0x0000000109090810 */ /* 0x000fca0007ffe0ff */
[----:B------:R-:W-:-:S05]  /*06c0*/  IMAD.MOV.U32 R17, RZ, RZ, R9 ;  /* 0x000000ffff117224 */ /* 0x000fca00078e0009 */
[----:B------:R-:W-:Y:S02]  /*06d0*/  @!P1 IADD3 R17, PT, PT, RZ, -R17, RZ ;  /* 0x80000011ff119210 */ /* 0x000fe40007ffe0ff */
[----:B------:R-:W-:-:S04]  /*06e0*/  @!P2 LOP3.LUT R17, RZ, R2, RZ, 0x33, !PT ;  /* 0x00000002ff11a212 */ /* 0x000fc800078e33ff */
[----:B------:R-:W2:Y:S01]  /*06f0*/  I2F.U32.RP R0, R17 ;  /* 0x0000001100007306 */ /* 0x000ea20000209000 */
[----:B------:R-:W-:Y:S02]  /*0700*/  IADD3 R11, PT, PT, RZ, -R17, RZ ;  /* 0x80000011ff0b7210 */ /* 0x000fe40007ffe0ff */
[----:B------:R-:W-:-:S05]  /*0710*/  ISETP.NE.U32.AND P2, PT, R17, RZ, PT ;  /* 0x000000ff1100720c */ /* 0x000fca0003f45070 */
[----:B--2---:R-:W2:Y:S02]  /*0720*/  MUFU.RCP R0, R0 ;  /* 0x0000000000007308 */ /* 0x004ea40000001000 */
[----:B--2---:R-:W-:Y:S01]  /*0730*/  VIADD R8, R0, 0xffffffe ;  /* 0x0ffffffe00087836 */ /* 0x004fe20000000000 */
[----:B------:R-:W-:-:S05]  /*0740*/  SHF.L.U32 R0, R5, 0x3, RZ ;  /* 0x0000000305007819 */ /* 0x000fca00000006ff */
[----:B------:R2:W3:Y:S02]  /*0750*/  F2I.FTZ.U32.TRUNC.NTZ R9, R8 ;  /* 0x0000000800097305 */ /* 0x0004e4000021f000 */
[----:B--2---:R-:W-:Y:S02]  /*0760*/  IMAD.MOV.U32 R8, RZ, RZ, RZ ;  /* 0x000000ffff087224 */ /* 0x004fe400078e00ff */
[----:B---3--:R-:W-:-:S04]  /*0770*/  IMAD R11, R11, R9, RZ ;  /* 0x000000090b0b7224 */ /* 0x008fc800078e02ff */
[----:B------:R-:W-:Y:S02]  /*0780*/  IMAD.HI.U32 R9, R9, R11, R8 ;  /* 0x0000000b09097227 */ /* 0x000fe400078e0008 */
[----:B------:R-:W2:Y:S04]  /*0790*/  LDC.64 R10, c[0x0][0x390] ;  /* 0x0000e400ff0a7b82 */ /* 0x000ea80000000a00 */
[----:B------:R-:W-:-:S05]  /*07a0*/  IMAD.HI.U32 R60, R9, R62, RZ ;  /* 0x0000003e093c7227 */ /* 0x000fca00078e00ff */
[----:B------:R-:W-:-:S05]  /*07b0*/  IADD3 R9, PT, PT, RZ, -R60, RZ ;  /* 0x8000003cff097210 */ /* 0x000fca0007ffe0ff */
[----:B------:R-:W-:Y:S01]  /*07c0*/  IMAD R2, R17, R9, R62 ;  /* 0x0000000911027224 */ /* 0x000fe200078e023e */
[----:B------:R-:W-:-:S04]  /*07d0*/  SHF.R.S32.HI R9, RZ, 0x1f, R63 ;  /* 0x0000001fff097819 */ /* 0x000fc8000001143f */
[----:B------:R-:W-:-:S13]  /*07e0*/  ISETP.GE.U32.AND P0, PT, R2, R17, PT ;  /* 0x000000110200720c */ /* 0x000fda0003f06070 */
[----:B------:R-:W-:Y:S01]  /*07f0*/  @P0 IMAD.IADD R2, R2, 0x1, -R17 ;  /* 0x0000000102020824 */ /* 0x000fe200078e0a11 */
[----:B------:R-:W-:Y:S02]  /*0800*/  @P0 IADD3 R60, PT, PT, R60, 0x1, RZ ;  /* 0x000000013c3c0810 */ /* 0x000fe40007ffe0ff */
[----:B------:R-:W-:Y:S02]  /*0810*/  IADD3 R69, P0, PT, R63, R0, RZ ;  /* 0x000000003f457210 */ /* 0x000fe40007f1e0ff */
[----:B------:R-:W-:Y:S02]  /*0820*/  ISETP.GE.U32.AND P1, PT, R2, R17, PT ;  /* 0x000000110200720c */ /* 0x000fe40003f26070 */
[----:B------:R-:W-:Y:S02]  /*0830*/  LEA.HI.X.SX32 R0, R0, R9, 0x1, P0 ;  /* 0x0000000900007211 */ /* 0x000fe400000f0eff */
[----:B------:R-:W-:Y:S02]  /*0840*/  ISETP.GE.U32.AND P0, PT, R62, R3, PT ;  /* 0x000000033e00720c */ /* 0x000fe40003f06070 */
[----:B------:R-:W-:-:S07]  /*0850*/  PRMT R3, RZ, 0x5410, RZ ;  /* 0x00005410ff037816 */ /* 0x000fce00000000ff */
[----:B------:R-:W-:Y:S01]  /*0860*/  @P1 VIADD R60, R60, 0x1 ;  /* 0x000000013c3c1836 */ /* 0x000fe20000000000 */
[----:B------:R-:W-:Y:S02]  /*0870*/  @!P2 LOP3.LUT R60, RZ, R17, RZ, 0x33, !PT ;  /* 0x00000011ff3ca212 */ /* 0x000fe400078e33ff */
[----:B-1----:R-:W-:-:S03]  /*0880*/  LEA R68, P1, R69, UR4, 0x2 ;  /* 0x0000000445447c11 */ /* 0x002fc6000f8210ff */
[----:B------:R-:W-:Y:S01]  /*0890*/  IMAD R2, R16, R60, RZ ;  /* 0x0000003c10027224 */ /* 0x000fe200078e02ff */
[----:B------:R-:W-:Y:S02]  /*08a0*/  LEA.HI.X R69, R69, UR5, R0, 0x2, P1 ;  /* 0x0000000545457c11 */ /* 0x000fe400088f1400 */
[----:B------:R-:W-:Y:S01]  /*08b0*/  PRMT R0, RZ, 0x5410, RZ ;  /* 0x00005410ff007816 */ /* 0x000fe200000000ff */
[--C-:B------:R-:W-:Y:S01]  /*08c0*/  IMAD.IADD R9, R63, 0x1, R2.reuse ;  /* 0x000000013f097824 */ /* 0x100fe200078e0202 */
[----:B------:R-:W-:-:S03]  /*08d0*/  SHF.R.S32.HI R5, RZ, 0x1f, R2 ;  /* 0x0000001fff057819 */ /* 0x000fc60000011402 */
[----:B0-----:R-:W-:Y:S01]  /*08e0*/  IMAD.WIDE R12, R9, 0x2, R12 ;  /* 0x00000002090c7825 */ /* 0x001fe200078e020c */
[----:B------:R-:W-:Y:S02]  /*08f0*/  LEA.HI R4, R5, R2, RZ, 0x4 ;  /* 0x0000000205047211 */ /* 0x000fe400078f20ff */
[----:B------:R-:W-:Y:S02]  /*0900*/  PRMT R2, RZ, 0x5410, RZ ;  /* 0x00005410ff027816 */ /* 0x000fe400000000ff */
[----:B------:R-:W-:Y:S02]  /*0910*/  LEA.HI.SX32 R5, R4, R61, 0x1c ;  /* 0x0000003d04057211 */ /* 0x000fe400078fe2ff */
[----:B------:R-:W-:-:S03]  /*0920*/  PRMT R4, RZ, 0x5410, RZ ;  /* 0x00005410ff047816 */ /* 0x000fc600000000ff */
[----:B--2---:R-:W-:Y:S01]  /*0930*/  IMAD.WIDE R10, R5, 0x4, R10 ;  /* 0x00000004050a7825 */ /* 0x004fe200078e020a */
        /* <DEDUP_REMOVED lines=11> */
[----:B------:R-:W-:Y:S01]  /*09f0*/  PRMT R3, RZ, 0x7610, R3 ;  /* 0x00007610ff037816 */ /* 0x000fe20000000003 */
[----:B------:R-:W1:Y:S06]  /*0a00*/  LDCU.U8 UR6, c[0x0][0x3b8] ;  /* 0x00007700ff0677ac */ /* 0x000e6c0008000000 */
[----:B---3--:R-:W3:Y:S01]  /*0a10*/  I2F.F16 R12, -0x10 ;  /* 0xfffffff0000c7906 */ /* 0x008ee20000200c00 */
[----:B0-----:R-:W-:Y:S01]  /*0a20*/  ULEA UR4, UR5, UR4, 0x18 ;  /* 0x0000000405047291 */ /* 0x001fe2000f8ec0ff */
[----:B--2---:R-:W-:Y:S01]  /*0a30*/  SHF.R.U32.HI R7, RZ, R7, R10 ;  /* 0x00000007ff077219 */ /* 0x004fe2000001160a */
[----:B------:R-:W-:-:S03]  /*0a40*/  IMAD.IADD R10, R62, 0x1, R17 ;  /* 0x000000013e0a7824 */ /* 0x000fc600078e0211 */
[--C-:B------:R-:W-:Y:S02]  /*0a50*/  SHF.R.U32.HI R6, RZ, 0x6, R7.reuse ;  /* 0x00000006ff067819 */ /* 0x100fe40000011607 */
[--C-:B------:R-:W-:Y:S02]  /*0a60*/  SHF.R.U32.HI R11, RZ, 0x4, R7.reuse ;  /* 0x00000004ff0b7819 */ /* 0x100fe40000011607 */
[----:B------:R-:W-:Y:S02]  /*0a70*/  SHF.R.U32.HI R16, RZ, 0x2, R7 ;  /* 0x00000002ff107819 */ /* 0x000fe40000011607 */
[----:B------:R-:W-:Y:S02]  /*0a80*/  LOP3.LUT R14, R7, 0x3, RZ, 0xc0, !PT ;  /* 0x00000003070e7812 */ /* 0x000fe400078ec0ff */
[----:B------:R-:W-:Y:S02]  /*0a90*/  LOP3.LUT R7, R6, 0x3, RZ, 0xc0, !PT ;  /* 0x0000000306077812 */ /* 0x000fe400078ec0ff */
[----:B------:R-:W-:-:S02]  /*0aa0*/  LOP3.LUT R6, R11, 0x3, RZ, 0xc0, !PT ;  /* 0x000000030b067812 */ /* 0x000fc400078ec0ff */
[----:B------:R-:W-:Y:S02]  /*0ab0*/  MOV R13, R10 ;  /* 0x0000000a000d7202 */ /* 0x000fe40000000f00 */
[----:B-1-34-:R-:W-:-:S07]  /*0ac0*/  LOP3.LUT R11, R16, 0x3, RZ, 0xc0, !PT ;  /* 0x00000003100b7812 */ /* 0x01afce00078ec0ff */
.L_x_1670:
[----:B-----5:R0:W5:Y:S01]  /*0ad0*/  LDG.E.128.CONSTANT R16, desc[UR8][R68.64] ;  /* 0x0000000844107981 */ /* 0x020162000c1e9d00 */
[----:B------:R-:W-:Y:S01]  /*0ae0*/  ISETP.NE.AND P0, PT, R62, R13, PT ;  /* 0x0000000d3e00720c */ /* 0x000fe20003f05270 */
[----:B------:R-:W-:-:S04]  /*0af0*/  UPRMT UR5, UR6, 0x8880, URZ ;  /* 0x0000888006057896 */ /* 0x000fc800080000ff */
[----:B------:R-:W-:-:S04]  /*0b00*/  UISETP.NE.AND UP0, UPT, UR5, URZ, UPT ;  /* 0x000000ff0500728c */ /* 0x000fc8000bf05270 */
[----:B------:R-:W-:-:S04]  /*0b10*/  USEL UR5, URZ, 0x1, UP0 ;  /* 0x00000001ff057887 */ /* 0x000fc80008000000 */
[----:B0-----:R-:W-:Y:S08]  /*0b20*/  @P0 BRA `(.L_x_1669) ;  /* 0x0000000000680947 */ /* 0x001ff00003800000 */
[----:B------:R-:W0:Y:S08]  /*0b30*/  LDC R11, c[0x0][0x3ac] ;  /* 0x0000eb00ff0b7b82 */ /* 0x000e300000000800 */
[----:B------:R-:W1:Y:S08]  /*0b40*/  LDC.64 R6, c[0x0][0x390] ;  /* 0x0000e400ff067b82 */ /* 0x000e700000000a00 */
[----:B------:R-:W2:Y:S01]  /*0b50*/  LDC.64 R20, c[0x0][0x398] ;  /* 0x0000e600ff147b82 */ /* 0x000ea20000000a00 */
[----:B0-----:R-:W-:-:S04]  /*0b60*/  IMAD R14, R60, R11, R11 ;  /* 0x0000000b3c0e7224 */ /* 0x001fc800078e020b */
[--C-:B------:R-:W-:Y:S01]  /*0b70*/  IMAD.IADD R13, R63, 0x1, R14.reuse ;  /* 0x000000013f0d7824 */ /* 0x100fe200078e020e */
[----:B------:R-:W-:-:S04]  /*0b80*/  SHF.R.S32.HI R11, RZ, 0x1f, R14 ;  /* 0x0000001fff0b7819 */ /* 0x000fc8000001140e */
[----:B------:R-:W-:-:S04]  /*0b90*/  LEA.HI R22, R11, R14, RZ, 0x4 ;  /* 0x0000000e0b167211 */ /* 0x000fc800078f20ff */
[----:B------:R-:W-:Y:S01]  /*0ba0*/  LEA.HI.SX32 R11, R22, R61, 0x1c ;  /* 0x0000003d160b7211 */ /* 0x000fe200078fe2ff */
[----:B--2---:R-:W-:-:S04]  /*0bb0*/  IMAD.WIDE R20, R13, 0x2, R20 ;  /* 0x000000020d147825 */ /* 0x004fc800078e0214 */
[----:B-1----:R-:W-:Y:S01]  /*0bc0*/  IMAD.WIDE R6, R11, 0x4, R6 ;  /* 0x000000040b067825 */ /* 0x002fe200078e0206 */
[----:B------:R0:W5:Y:S04]  /*0bd0*/  LDG.E.CONSTANT R64, desc[UR8][R20.64] ;  /* 0x0000000814407981 */ /* 0x000168000c1e9900 */
[----:B------:R0:W5:Y:S04]  /*0be0*/  LDG.E.CONSTANT R66, desc[UR8][R20.64+0x4] ;  /* 0x0000040814427981 */ /* 0x000168000c1e9900 */
[----:B------:R-:W2:Y:S01]  /*0bf0*/  LDG.E.CONSTANT R6, desc[UR8][R6.64] ;  /* 0x0000000806067981 */ /* 0x000ea2000c1e9900 */
[----:B------:R-:W1:Y:S01]  /*0c00*/  S2R R11, SR_TID.X ;  /* 0x00000000000b7919 */ /* 0x000e620000002100 */
[----:B------:R-:W-:Y:S01]  /*0c10*/  VIADD R60, R60, 0x1 ;  /* 0x000000013c3c7836 */ /* 0x000fe20000000000 */
[----:B------:R-:W-:-:S02]  /*0c20*/  MOV R13, R10 ;  /* 0x0000000a000d7202 */ /* 0x000fc40000000f00 */
[----:B-1----:R-:W-:-:S04]  /*0c30*/  SHF.L.U32 R11, R11, 0x3, RZ ;  /* 0x000000030b0b7819 */ /* 0x002fc800000006ff */
[----:B------:R-:W-:-:S04]  /*0c40*/  LOP3.LUT R11, R11, 0x18, RZ, 0xc0, !PT ;  /* 0x000000180b0b7812 */ /* 0x000fc800078ec0ff */
        /* <DEDUP_REMOVED lines=8> */
.L_x_1669:
[----:B------:R-:W-:Y:S01]  /*0cd0*/  IADD3 R29, PT, PT, R11, UR5, RZ ;  /* 0x000000050b1d7c10 */ /* 0x000fe2000fffe0ff */
[----:B------:R-:W-:Y:S01]  /*0ce0*/  VIADD R20, R14, UR5 ;  /* 0x000000050e147c36 */ /* 0x000fe20008000000 */
[----:B------:R-:W-:Y:S01]  /*0cf0*/  IADD3 R26, PT, PT, R7, UR5, RZ ;  /* 0x00000005071a7c10 */ /* 0x000fe2000fffe0ff */
[----:B------:R-:W-:Y:S01]  /*0d00*/  VIADD R27, R6, UR5 ;  /* 0x00000005061b7c36 */ /* 0x000fe20008000000 */
[----:B------:R-:W0:Y:S01]  /*0d10*/  I2F.F16 R25, R29 ;  /* 0x0000001d00197306 */ /* 0x000e220000200c00 */
[----:B-----5:R-:W-:Y:S01]  /*0d20*/  SHF.R.U32.HI R23, RZ, 0x8, R16 ;  /* 0x00000008ff177819 */ /* 0x020fe20000011610 */
[----:B------:R-:W-:Y:S01]  /*0d30*/  VIADD R62, R62, 0x10 ;  /* 0x000000103e3e7836 */ /* 0x000fe20000000000 */
[----:B------:R-:W-:Y:S02]  /*0d40*/  LOP3.LUT R22, R16, 0x30003, RZ, 0xc0, !PT ;  /* 0x0003000310167812 */ /* 0x000fe400078ec0ff */
[----:B------:R-:W-:Y:S02]  /*0d50*/  LOP3.LUT R24, R23, 0x30003, RZ, 0xc0, !PT ;  /* 0x0003000317187812 */ /* 0x000fe400078ec0ff */
[----:B------:R-:W-:Y:S01]  /*0d60*/  LOP3.LUT R22, R22, 0x64006400, RZ, 0xfc, !PT ;  /* 0x6400640016167812 */ /* 0x000fe200078efcff */
[----:B------:R1:W2:Y:S01]  /*0d70*/  I2F.F16 R21, R20 ;  /* 0x0000001400157306 */ /* 0x0002a20000200c00 */
[----:B------:R-:W-:-:S02]  /*0d80*/  LOP3.LUT R33, R20, 0xe400, RZ, 0xfc, !PT ;  /* 0x0000e40014217812 */ /* 0x000fc400078efcff */
[----:B------:R-:W-:Y:S02]  /*0d90*/  PRMT R30, R8, 0x5410, R9 ;  /* 0x00005410081e7816 */ /* 0x000fe40000000009 */
[----:B------:R-:W-:Y:S01]  /*0da0*/  LOP3.LUT R28, R24, 0x64006400, RZ, 0xfc, !PT ;  /* 0x64006400181c7812 */ /* 0x000fe200078efcff */
[----:B------:R-:W-:Y:S01]  /*0db0*/  HADD2 R53, R22, R33.H0_H0 ;  /* 0x2000002116357230 */ /* 0x000fe20000000000 */
[----:B------:R-:W-:Y:S01]  /*0dc0*/  SHF.R.U32.HI R54, RZ, 0x8, R19 ;  /* 0x00000008ff367819 */ /* 0x000fe20000011613 */
[----:B------:R-:W3:Y:S01]  /*0dd0*/  I2F.F16 R31, R27 ;  /* 0x0000001b001f7306 */ /* 0x000ee20000200c00 */
[--C-:B0-----:R-:W-:Y:S01]  /*0de0*/  HADD2 R39, R12.H0_H0, -R25.reuse.H0_H0 ;  /* 0xa00000190c277230 */ /* 0x101fe20000000800 */
[----:B------:R-:W-:Y:S01]  /*0df0*/  SHF.R.U32.HI R22, RZ, 0x8, R17 ;  /* 0x00000008ff167819 */ /* 0x000fe20000011611 */
[----:B-1----:R-:W-:Y:S01]  /*0e00*/  HADD2 R20, R30, -R25.H0_H0 ;  /* 0xa00000191e147230 */ /* 0x002fe20000000000 */
[----:B------:R-:W-:Y:S01]  /*0e10*/  SHF.R.U32.HI R25, RZ, 0x8, R18 ;  /* 0x00000008ff197819 */ /* 0x000fe20000011612 */
[----:B------:R-:W-:Y:S01]  /*0e20*/  HADD2 R33, R28, R33.H0_H0 ;  /* 0x200000211c217230 */ /* 0x000fe20000000000 */
[----:B------:R-:W-:Y:S01]  /*0e30*/  LOP3.LUT R28, R17, 0x30003, RZ, 0xc0, !PT ;  /* 0x00030003111c7812 */ /* 0x000fe200078ec0ff */
[--C-:B--2---:R-:W-:Y:S01]  /*0e40*/  HADD2 R34, R12.H0_H0, -R21.reuse.H0_H0 ;  /* 0xa00000150c227230 */ /* 0x104fe20000000800 */
[----:B------:R-:W0:Y:S01]  /*0e50*/  I2F.F16 R57, R26 ;  /* 0x0000001a00397306 */ /* 0x000e220000200c00 */
[----:B------:R-:W-:Y:S01]  /*0e60*/  HADD2 R21, R30, -R21.H0_H0 ;  /* 0xa00000151e157230 */ /* 0x000fe20000000000 */
[----:B------:R-:W-:-:S02]  /*0e70*/  LOP3.LUT R32, R19, 0x30003, RZ, 0xc0, !PT ;  /* 0x0003000313207812 */ /* 0x000fc400078ec0ff */
[----:B------:R-:W-:Y:S02]  /*0e80*/  LOP3.LUT R36, R25, 0x30003, RZ, 0xc0, !PT ;  /* 0x0003000319247812 */ /* 0x000fe400078ec0ff */
[----:B------:R-:W-:Y:S01]  /*0e90*/  LOP3.LUT R38, R54, 0x30003, RZ, 0xc0, !PT ;  /* 0x0003000336267812 */ /* 0x000fe200078ec0ff */
[--C-:B---3--:R-:W-:Y:S01]  /*0ea0*/  HADD2 R24, R30, -R31.reuse.H0_H0 ;  /* 0xa000001f1e187230 */ /* 0x108fe20000000000 */
[----:B------:R-:W-:Y:S01]  /*0eb0*/  LOP3.LUT R37, R32, 0x64006400, RZ, 0xfc, !PT ;  /* 0x6400640020257812 */ /* 0x000fe200078efcff */
[----:B------:R-:W-:Y:S01]  /*0ec0*/  HADD2 R45, R12.H0_H0, -R31.H0_H0 ;  /* 0xa000001f0c2d7230 */ /* 0x000fe20000000800 */
[----:B------:R-:W-:Y:S02]  /*0ed0*/  LOP3.LUT R31, R28, 0x64006400, RZ, 0xfc, !PT ;  /* 0x640064001c1f7812 */ /* 0x000fe400078efcff */
[----:B------:R-:W-:Y:S02]  /*0ee0*/  LOP3.LUT R28, R22, 0x30003, RZ, 0xc0, !PT ;  /* 0x00030003161c7812 */ /* 0x000fe400078ec0ff */
[----:B------:R-:W-:Y:S01]  /*0ef0*/  LOP3.LUT R32, R29, 0xe400, RZ, 0xfc, !PT ;  /* 0x0000e4001d207812 */ /* 0x000fe200078efcff */
[--C-:B0-----:R-:W-:Y:S01]  /*0f00*/  HADD2 R55, R30, -R57.reuse.H0_H0 ;  /* 0xa00000391e377230 */ /* 0x101fe20000000000 */
[----:B------:R-:W-:Y:S01]  /*0f10*/  LOP3.LUT R30, R18, 0x30003, RZ, 0xc0, !PT ;  /* 0x00030003121e7812 */ /* 0x000fe200078ec0ff */
[----:B------:R-:W-:Y:S01]  /*0f20*/  HADD2 R57, R12.H0_H0, -R57.H0_H0 ;  /* 0xa00000390c397230 */ /* 0x000fe20000000800 */
[----:B------:R-:W-:Y:S01]  /*0f30*/  LOP3.LUT R27, R27, 0xe400, RZ, 0xfc, !PT ;  /* 0x0000e4001b1b7812 */ /* 0x000fe200078efcff */
[----:B------:R-:W-:Y:S01]  /*0f40*/  HADD2 R52, R31, R32.H0_H0 ;  /* 0x200000201f347230 */ /* 0x000fe20000000000 */
[----:B------:R-:W-:-:S02]  /*0f50*/  LOP3.LUT R30, R30, 0x64006400, RZ, 0xfc, !PT ;  /* 0x640064001e1e7812 */ /* 0x000fc400078efcff */
[----:B------:R-:W-:Y:S02]  /*0f60*/  LOP3.LUT R36, R36, 0x64006400, RZ, 0xfc, !PT ;  /* 0x6400640024247812 */ /* 0x000fe400078efcff */
[----:B------:R-:W-:Y:S01]  /*0f70*/  LOP3.LUT R41, R38, 0x64006400, RZ, 0xfc, !PT ;  /* 0x6400640026297812 */ /* 0x000fe200078efcff */
[--C-:B------:R-:W-:Y:S01]  /*0f80*/  HADD2 R29, R30, R27.reuse.H0_H0 ;  /* 0x2000001b1e1d7230 */ /* 0x100fe20000000000 */
[----:B------:R-:W-:Y:S01]  /*0f90*/  LOP3.LUT R26, R26, 0xe400, RZ, 0xfc, !PT ;  /* 0x0000e4001a1a7812 */ /* 0x000fe200078efcff */
[----:B------:R-:W-:Y:S01]  /*0fa0*/  HADD2 R31, R36, R27.H0_H0 ;  /* 0x2000001b241f7230 */ /* 0x000fe20000000000 */
[----:B------:R-:W-:Y:S02]  /*0fb0*/  LOP3.LUT R35, R28, 0x64006400, RZ, 0xfc, !PT ;  /* 0x640064001c237812 */ /* 0x000fe400078efcff */
[C---:B------:R-:W-:Y:S01]  /*0fc0*/  LOP3.LUT R27, R16.reuse, 0x300030, RZ, 0xc0, !PT ;  /* 0x00300030101b7812 */ /* 0x040fe200078ec0ff */
[--C-:B------:R-:W-:Y:S01]  /*0fd0*/  HADD2 R28, R37, R26.reuse.H0_H0 ;  /* 0x2000001a251c7230 */ /* 0x100fe20000000000 */
[C---:B------:R-:W-:Y:S01]  /*0fe0*/  LOP3.LUT R37, R23.reuse, 0x300030, RZ, 0xc0, !PT ;  /* 0x0030003017257812 */ /* 0x040fe200078ec0ff */
[----:B------:R-:W-:Y:S01]  /*0ff0*/  HADD2 R30, R41, R26.H0_H0 ;  /* 0x2000001a291e7230 */ /* 0x000fe20000000000 */
[----:B------:R-:W-:Y:S01]  /*1000*/  LOP3.LUT R26, R16, 0xc000c, RZ, 0xc0, !PT ;  /* 0x000c000c101a7812 */ /* 0x000fe200078ec0ff */
[----:B------:R-:W-:Y:S01]  /*1010*/  HADD2 R32, R35, R32.H0_H0 ;  /* 0x2000002023207230 */ /* 0x000fe20000000000 */
[----:B------:R-:W-:-:S02]  /*1020*/  LOP3.LUT R35, R23, 0xc000c, RZ, 0xc0, !PT ;  /* 0x000c000c17237812 */ /* 0x000fc400078ec0ff */
[----:B------:R-:W-:Y:S02]  /*1030*/  LOP3.LUT R16, R16, 0xc000c0, RZ, 0xc0, !PT ;  /* 0x00c000c010107812 */ /* 0x000fe400078ec0ff */
[----:B------:R-:W-:Y:S02]  /*1040*/  LOP3.LUT R23, R23, 0xc000c0, RZ, 0xc0, !PT ;  /* 0x00c000c017177812 */ /* 0x000fe400078ec0ff */
[----:B------:R-:W-:Y:S02]  /*1050*/  LOP3.LUT R40, R37, 0x64006400, RZ, 0xfc, !PT ;  /* 0x6400640025287812 */ /* 0x000fe400078efcff */
[----:B------:R-:W-:Y:S02]  /*1060*/  LOP3.LUT R26, R26, 0x64006400, RZ, 0xfc, !PT ;  /* 0x640064001a1a7812 */ /* 0x000fe400078efcff */
[----:B------:R-:W-:Y:S01]  /*1070*/  LOP3.LUT R36, R35, 0x64006400, RZ, 0xfc, !PT ;  /* 0x6400640023247812 */ /* 0x000fe200078efcff */
[--C-:B------:R-:W-:Y:S01]  /*1080*/  HFMA2 R35, R40, 0.0625, 0.0625, R21.reuse.H1_H1 ;  /* 0x2c002c0028237831 */ /* 0x100fe20000060015 */
        /* <DEDUP_REMOVED lines=8> */
[----:B------:R-:W-:Y:S01]  /*1110*/  LOP3.LUT R21, R17, 0x300030, RZ, 0xc0, !PT ;  /* 0x0030003011157812 */ /* 0x000fe200078ec0ff */
[----:B------:R-:W-:Y:S01]  /*1120*/  HFMA2 R34, R23, 0.015625, 0.015625, R34.H0_H0 ;  /* 0x2400240017227831 */ /* 0x000fe20000040022 */
[----:B------:R-:W-:-:S02]  /*1130*/  LOP3.LUT R59, R16, 0x64006400, RZ, 0xfc, !PT ;  /* 0x64006400103b7812 */ /* 0x000fc400078efcff */
[----:B------:R-:W-:Y:S02]  /*1140*/  LOP3.LUT R17, R17, 0xc000c0, RZ, 0xc0, !PT ;  /* 0x00c000c011117812 */ /* 0x000fe400078ec0ff */
[C---:B------:R-:W-:Y:S01]  /*1150*/  LOP3.LUT R16, R22.reuse, 0xc000c, RZ, 0xc0, !PT ;  /* 0x000c000c16107812 */ /* 0x040fe200078ec0ff */
[----:B------:R-:W-:Y:S01]  /*1160*/  HFMA2 R59, R59, 0.25, 0.25, R20.H0_H0 ;  /* 0x340034003b3b7831 */ /* 0x000fe20000040014 */
[C---:B------:R-:W-:Y:S02]  /*1170*/  LOP3.LUT R23, R22.reuse, 0x300030, RZ, 0xc0, !PT ;  /* 0x0030003016177812 */ /* 0x040fe400078ec0ff */
[----:B------:R-:W-:Y:S02]  /*1180*/  LOP3.LUT R22, R22, 0xc000c0, RZ, 0xc0, !PT ;  /* 0x00c000c016167812 */ /* 0x000fe400078ec0ff */
[----:B------:R-:W-:Y:S02]  /*1190*/  LOP3.LUT R42, R17, 0x64006400, RZ, 0xfc, !PT ;  /* 0x64006400112a7812 */ /* 0x000fe400078efcff */
[----:B------:R-:W-:-:S02]  /*11a0*/  LOP3.LUT R21, R21, 0x64006400, RZ, 0xfc, !PT ;  /* 0x6400640015157812 */ /* 0x000fc400078efcff */
[----:B------:R-:W-:Y:S01]  /*11b0*/  LOP3.LUT R41, R16, 0x64006400, RZ, 0xfc, !PT ;  /* 0x6400640010297812 */ /* 0x000fe200078efcff */
[--C-:B------:R-:W-:Y:S01]  /*11c0*/  HFMA2 R42, R42, 0.015625, 0.015625, R39.reuse.H0_H0 ;  /* 0x240024002a2a7831 */ /* 0x100fe20000040027 */
[----:B------:R-:W-:Y:S01]  /*11d0*/  LOP3.LUT R23, R23, 0x64006400, RZ, 0xfc, !PT ;  /* 0x6400640017177812 */ /* 0x000fe200078efcff */
[--C-:B------:R-:W-:Y:S01]  /*11e0*/  HFMA2 R43, R21, 0.0625, 0.0625, R20.reuse.H1_H1 ;  /* 0x2c002c00152b7831 */ /* 0x100fe20000060014 */
[----:B------:R-:W-:Y:S01]  /*11f0*/  LOP3.LUT R22, R22, 0x64006400, RZ, 0xfc, !PT ;  /* 0x6400640016167812 */ /* 0x000fe200078efcff */
[--C-:B------:R-:W-:Y:S01]  /*1200*/  HFMA2 R41, R41, 0.25, 0.25, R20.reuse.H0_H0 ;  /* 0x3400340029297831 */ /* 0x100fe20000040014 */
[----:B------:R-:W-:Y:S01]  /*1210*/  LOP3.LUT R27, R25, 0xc000c, RZ, 0xc0, !PT ;  /* 0x000c000c191b7812 */ /* 0x000fe200078ec0ff */
[----:B------:R-:W-:Y:S01]  /*1220*/  HFMA2 R40, R23, 0.0625, 0.0625, R20.H1_H1 ;  /* 0x2c002c0017287831 */ /* 0x000fe20000060014 */
[C---:B------:R-:W-:Y:S01]  /*1230*/  LOP3.LUT R16, R18.reuse, 0xc000c, RZ, 0xc0, !PT ;  /* 0x000c000c12107812 */ /* 0x040fe200078ec0ff */
[----:B------:R-:W-:Y:S01]  /*1240*/  HFMA2 R39, R22, 0.015625, 0.015625, R39.H0_H0 ;  /* 0x2400240016277831 */ /* 0x000fe20000040027 */
[----:B------:R-:W-:Y:S01]  /*1250*/  LOP3.LUT R26, R18, 0x300030, RZ, 0xc0, !PT ;  /* 0x00300030121a7812 */ /* 0x000fe200078ec0ff */
[----:B------:R-:W0:Y:S01]  /*1260*/  LDS.128 R20, [UR4] ;  /* 0x00000004ff147984 */ /* 0x000e220008000c00 */
[----:B------:R-:W-:-:S02]  /*1270*/  LOP3.LUT R47, R27, 0x64006400, RZ, 0xfc, !PT ;  /* 0x640064001b2f7812 */ /* 0x000fc400078efcff */
[----:B------:R-:W-:Y:S02]  /*1280*/  LOP3.LUT R18, R18, 0xc000c0, RZ, 0xc0, !PT ;  /* 0x00c000c012127812 */ /* 0x000fe400078ec0ff */
[----:B------:R-:W-:Y:S01]  /*1290*/  LOP3.LUT R17, R16, 0x64006400, RZ, 0xfc, !PT ;  /* 0x6400640010117812 */ /* 0x000fe200078efcff */
[--C-:B------:R-:W-:Y:S01]  /*12a0*/  HFMA2 R48, R47, 0.25, 0.25, R24.reuse.H0_H0 ;  /* 0x340034002f307831 */ /* 0x100fe20000040018 */
[----:B------:R-:W-:Y:S02]  /*12b0*/  LOP3.LUT R27, R26, 0x64006400, RZ, 0xfc, !PT ;  /* 0x640064001a1b7812 */ /* 0x000fe400078efcff */
[C---:B------:R-:W-:Y:S01]  /*12c0*/  LOP3.LUT R16, R25.reuse, 0x300030, RZ, 0xc0, !PT ;  /* 0x0030003019107812 */ /* 0x040fe200078ec0ff */
[--C-:B------:R-:W-:Y:S01]  /*12d0*/  HFMA2 R44, R17, 0.25, 0.25, R24.reuse.H0_H0 ;  /* 0x34003400112c7831 */ /* 0x100fe20000040018 */
[----:B------:R-:W-:Y:S01]  /*12e0*/  LOP3.LUT R26, R25, 0xc000c0, RZ, 0xc0, !PT ;  /* 0x00c000c0191a7812 */ /* 0x000fe200078ec0ff */
[----:B------:R-:W-:Y:S01]  /*12f0*/  HFMA2 R50, R27, 0.0625, 0.0625, R24.H1_H1 ;  /* 0x2c002c001b327831 */ /* 0x000fe20000060018 */
[----:B------:R-:W-:-:S02]  /*1300*/  LOP3.LUT R18, R18, 0x64006400, RZ, 0xfc, !PT ;  /* 0x6400640012127812 */ /* 0x000fc400078efcff */
[----:B------:R-:W-:Y:S02]  /*1310*/  LOP3.LUT R25, R16, 0x64006400, RZ, 0xfc, !PT ;  /* 0x6400640010197812 */ /* 0x000fe400078efcff */
[----:B------:R-:W-:Y:S01]  /*1320*/  LOP3.LUT R26, R26, 0x64006400, RZ, 0xfc, !PT ;  /* 0x640064001a1a7812 */ /* 0x000fe200078efcff */
[--C-:B------:R-:W-:Y:S01]  /*1330*/  HFMA2 R49, R18, 0.015625, 0.015625, R45.reuse.H0_H0 ;  /* 0x2400240012317831 */ /* 0x100fe2000004002d */
[C---:B------:R-:W-:Y:S01]  /*1340*/  LOP3.LUT R16, R19.reuse, 0xc000c, RZ, 0xc0, !PT ;  /* 0x000c000c13107812 */ /* 0x040fe200078ec0ff */
[----:B------:R-:W-:Y:S01]  /*1350*/  HFMA2 R46, R25, 0.0625, 0.0625, R24.H1_H1 ;  /* 0x2c002c00192e7831 */ /* 0x000fe20000060018 */
[----:B------:R-:W-:Y:S01]  /*1360*/  LOP3.LUT R17, R54, 0xc000c, RZ, 0xc0, !PT ;  /* 0x000c000c36117812 */ /* 0x000fe200078ec0ff */
[----:B------:R-:W-:Y:S01]  /*1370*/  HFMA2 R45, R26, 0.015625, 0.015625, R45.H0_H0 ;  /* 0x240024001a2d7831 */ /* 0x000fe2000004002d */
[----:B------:R-:W-:Y:S01]  /*1380*/  LOP3.LUT R16, R16, 0x64006400, RZ, 0xfc, !PT ;  /* 0x6400640010107812 */ /* 0x000fe200078efcff */
[----:B------:R-:W1:Y:S01]  /*1390*/  LDS.128 R24, [UR4+0x10] ;  /* 0x00001004ff187984 */ /* 0x000e620008000c00 */
[----:B------:R-:W-:-:S02]  /*13a0*/  LOP3.LUT R56, R19, 0xc000c0, RZ, 0xc0, !PT ;  /* 0x00c000c013387812 */ /* 0x000fc400078ec0ff */
[----:B------:R-:W-:Y:S01]  /*13b0*/  LOP3.LUT R18, R17, 0x64006400, RZ, 0xfc, !PT ;  /* 0x6400640011127812 */ /* 0x000fe200078efcff */
[--C-:B------:R-:W-:Y:S01]  /*13c0*/  HFMA2 R51, R16, 0.25, 0.25, R55.reuse.H0_H0 ;  /* 0x3400340010337831 */ /* 0x100fe20000040037 */
[----:B------:R-:W-:Y:S02]  /*13d0*/  LOP3.LUT R16, R54, 0xc000c0, RZ, 0xc0, !PT ;  /* 0x00c000c036107812 */ /* 0x000fe400078ec0ff */
[----:B------:R-:W-:Y:S01]  /*13e0*/  LOP3.LUT R56, R56, 0x64006400, RZ, 0xfc, !PT ;  /* 0x6400640038387812 */ /* 0x000fe200078efcff */
[----:B------:R-:W-:Y:S01]  /*13f0*/  HFMA2 R47, R18, 0.25, 0.25, R55.H0_H0 ;  /* 0x34003400122f7831 */ /* 0x000fe20000040037 */
[----:B------:R-:W-:Y:S02]  /*1400*/  LOP3.LUT R16, R16, 0x64006400, RZ, 0xfc, !PT ;  /* 0x6400640010107812 */ /* 0x000fe400078efcff */
[----:B------:R-:W-:Y:S01]  /*1410*/  LOP3.LUT R17, R19, 0x300030, RZ, 0xc0, !PT ;  /* 0x0030003013117812 */ /* 0x000fe200078ec0ff */
[--C-:B------:R-:W-:Y:S01]  /*1420*/  HFMA2 R56, R56, 0.015625, 0.015625, R57.reuse.H0_H0 ;  /* 0x2400240038387831 */ /* 0x100fe20000040039 */
[----:B------:R-:W-:Y:S01]  /*1430*/  LOP3.LUT R18, R54, 0x300030, RZ, 0xc0, !PT ;  /* 0x0030003036127812 */ /* 0x000fe200078ec0ff */
[----:B------:R-:W-:Y:S01]  /*1440*/  HFMA2 R57, R16, 0.015625, 0.015625, R57.H0_H0 ;  /* 0x2400240010397831 */ /* 0x000fe20000040039 */
[----:B------:R-:W-:Y:S01]  /*1450*/  LOP3.LUT R54, R17, 0x64006400, RZ, 0xfc, !PT ;  /* 0x6400640011367812 */ /* 0x000fe200078efcff */
[----:B0-----:R-:W-:-:S02]  /*1460*/  HFMA2 R16, R53, R20, RZ ;  /* 0x0000001435107231 */ /* 0x001fc400000000ff */
[----:B------:R-:W-:Y:S01]  /*1470*/  HFMA2 R17, R52, R20, RZ.H0_H0 ;  /* 0x0000001434117231 */ /* 0x000fe200000400ff */
[----:B------:R-:W-:Y:S01]  /*1480*/  LOP3.LUT R18, R18, 0x64006400, RZ, 0xfc, !PT ;  /* 0x6400640012127812 */ /* 0x000fe200078efcff */
[-C--:B------:R-:W-:Y:S02]  /*1490*/  HFMA2 R19, R58, R21.reuse, R16 ;  /* 0x000000153a137231 */ /* 0x080fe40000000010 */
[----:B------:R-:W-:Y:S01]  /*14a0*/  HFMA2 R17, R59, R21, R17 ;  /* 0x000000153b117231 */ /* 0x000fe20000000011 */
[----:B------:R-:W-:Y:S01]  /*14b0*/  ISETP.GE.U32.AND P0, PT, R62, R65, PT ;  /* 0x000000413e00720c */ /* 0x000fe20003f06070 */
[----:B------:R-:W-:Y:S02]  /*14c0*/  HFMA2 R54, R54, 0.0625, 0.0625, R55.H1_H1 ;  /* 0x2c002c0036367831 */ /* 0x000fe40000060037 */
[-C--:B------:R-:W-:Y:S02]  /*14d0*/  HFMA2 R19, R38, R22.reuse, R19 ;  /* 0x0000001626137231 */ /* 0x080fe40000000013 */
[----:B------:R-:W-:Y:S01]  /*14e0*/  HFMA2 R17, R43, R22, R17 ;  /* 0x000000162b117231 */ /* 0x000fe20000000011 */
[----:B------:R-:W-:Y:S01]  /*14f0*/  IADD3 R10, PT, PT, R10, 0x10, RZ ;  /* 0x000000100a0a7810 */ /* 0x000fe20007ffe0ff */
[----:B------:R-:W-:-:S02]  /*1500*/  HFMA2 R55, R18, 0.0625, 0.0625, R55.H1_H1 ;  /* 0x2c002c0012377831 */ /* 0x000fc40000060037 */
[-C--:B------:R-:W-:Y:S02]  /*1510*/  HFMA2 R19, R37, R23.reuse, R19 ;  /* 0x0000001725137231 */ /* 0x080fe40000000013 */
[----:B------:R-:W-:Y:S02]  /*1520*/  HFMA2 R16, R42, R23, R17 ;  /* 0x000000172a107231 */ /* 0x000fe40000000011 */
[-C--:B-1----:R-:W-:Y:S02]  /*1530*/  HFMA2 R18, R33, R24.reuse, R19 ;  /* 0x0000001821127231 */ /* 0x082fe40000000013 */
        /* <DEDUP_REMOVED lines=9> */
[----:B------:R-:W-:Y:S02]  /*15d0*/  HADD2 R16, R17, R18 ;  /* 0x0000001211107230 */ /* 0x000fe40000000000 */
[-C--:B------:R-:W-:Y:S02]  /*15e0*/  HFMA2 R17, R29, R20.reuse, RZ ;  /* 0x000000141d117231 */ /* 0x080fe400000000ff */
[----:B------:R-:W-:Y:S02]  /*15f0*/  HFMA2 R20, R28, R20, RZ.H0_H0 ;  /* 0x000000141c147231 */ /* 0x000fe400000400ff */
        /* <DEDUP_REMOVED lines=8> */
[----:B------:R-:W-:-:S02]  /*1680*/  IMAD.MOV.U32 R24, RZ, RZ, R64 ;  /* 0x000000ffff187224 */ /* 0x000fc400078e0040 */
[-C--:B------:R-:W-:Y:S02]  /*1690*/  HFMA2 R23, R48, R25.reuse, R17 ;  /* 0x0000001930177231 */ /* 0x080fe40000000011 */
[----:B------:R-:W-:Y:S02]  /*16a0*/  HFMA2 R20, R47, R25, R20 ;  /* 0x000000192f147231 */ /* 0x000fe40000000014 */
[----:B------:R-:W-:Y:S02]  /*16b0*/  HFMA2 R3, R16, R24, R3 ;  /* 0x0000001810037231 */ /* 0x000fe40000000003 */
[-C--:B------:R-:W-:Y:S02]  /*16c0*/  HFMA2 R23, R46, R26.reuse, R23 ;  /* 0x0000001a2e177231 */ /* 0x080fe40000000017 */
[----:B------:R-:W-:Y:S02]  /*16d0*/  HFMA2 R20, R55, R26, R20 ;  /* 0x0000001a37147231 */ /* 0x000fe40000000014 */
[----:B------:R-:W-:-:S02]  /*16e0*/  HFMA2 R17, R45, R27, R23 ;  /* 0x0000001b2d117231 */ /* 0x000fc40000000017 */
[----:B------:R-:W-:Y:S02]  /*16f0*/  HFMA2 R27, R57, R27, R20 ;  /* 0x0000001b391b7231 */ /* 0x000fe40000000014 */
[----:B------:R-:W0:Y:S03]  /*1700*/  LDS.128 R20, [UR4+0x100] ;  /* 0x00010004ff147984 */ /* 0x000e260008000c00 */
[C-C-:B------:R-:W-:Y:S02]  /*1710*/  PRMT R25, R17.reuse, 0x5410, R27.reuse ;  /* 0x0000541011197816 */ /* 0x140fe4000000001b */
[----:B------:R-:W-:Y:S02]  /*1720*/  PRMT R27, R17, 0x7632, R27 ;  /* 0x00007632111b7816 */ /* 0x000fe4000000001b */
[----:B------:R-:W1:Y:S03]  /*1730*/  LDS.128 R16, [UR4+0x110] ;  /* 0x00011004ff107984 */ /* 0x000e660008000c00 */
[----:B------:R-:W-:-:S04]  /*1740*/  HADD2 R25, R25, R27 ;  /* 0x0000001b19197230 */ /* 0x000fc80000000000 */
[----:B------:R-:W-:Y:S02]  /*1750*/  HFMA2 R0, R25, R66, R0 ;  /* 0x0000004219007231 */ /* 0x000fe40000000000 */
[-C--:B0-----:R-:W-:Y:S02]  /*1760*/  HFMA2 R26, R53, R20.reuse, RZ.H0_H0 ;  /* 0x00000014351a7231 */ /* 0x081fe400000400ff */
[-C--:B------:R-:W-:Y:S02]  /*1770*/  HFMA2 R27, R52, R20.reuse, RZ ;  /* 0x00000014341b7231 */ /* 0x080fe400000000ff */
[-C--:B------:R-:W-:Y:S02]  /*1780*/  HFMA2 R25, R29, R20.reuse, RZ.H0_H0 ;  /* 0x000000141d197231 */ /* 0x080fe400000400ff */
[----:B------:R-:W-:Y:S02]  /*1790*/  HFMA2 R20, R28, R20, RZ ;  /* 0x000000141c147231 */ /* 0x000fe400000000ff */
        /* <DEDUP_REMOVED lines=8> */
[----:B------:R-:W-:Y:S02]  /*1820*/  HFMA2 R25, R49, R23, R25 ;  /* 0x0000001731197231 */ /* 0x000fe40000000019 */
[-C--:B-1----:R-:W-:Y:S02]  /*1830*/  HFMA2 R26, R33, R16.reuse, R26 ;  /* 0x00000010211a7231 */ /* 0x082fe4000000001a */
[-C--:B------:R-:W-:Y:S02]  /*1840*/  HFMA2 R27, R32, R16.reuse, R27 ;  /* 0x00000010201b7231 */ /* 0x080fe4000000001b */
[----:B------:R-:W-:Y:S02]  /*1850*/  HFMA2 R25, R31, R16, R25 ;  /* 0x000000101f197231 */ /* 0x000fe40000000019 */
[----:B------:R-:W-:-:S02]  /*1860*/  HFMA2 R26, R36, R17, R26 ;  /* 0x00000011241a7231 */ /* 0x000fc4000000001a */
[----:B------:R-:W-:Y:S02]  /*1870*/  HFMA2 R27, R41, R17, R27 ;  /* 0x00000011291b7231 */ /* 0x000fe4000000001b */
[-C--:B------:R-:W-:Y:S02]  /*1880*/  HFMA2 R26, R35, R18.reuse, R26 ;  /* 0x00000012231a7231 */ /* 0x080fe4000000001a */
[----:B------:R-:W-:Y:S02]  /*1890*/  HFMA2 R27, R40, R18, R27 ;  /* 0x00000012281b7231 */ /* 0x000fe4000000001b */
[-C--:B------:R-:W-:Y:S02]  /*18a0*/  HFMA2 R26, R34, R19.reuse, R26 ;  /* 0x00000013221a7231 */ /* 0x080fe4000000001a */
[----:B------:R-:W-:-:S05]  /*18b0*/  HFMA2 R27, R39, R19, R27 ;  /* 0x00000013271b7231 */ /* 0x000fca000000001b */
[C-C-:B------:R-:W-:Y:S02]  /*18c0*/  PRMT R67, R26.reuse, 0x5410, R27.reuse ;  /* 0x000054101a437816 */ /* 0x140fe4000000001b */
[----:B------:R-:W-:-:S05]  /*18d0*/  PRMT R27, R26, 0x7632, R27 ;  /* 0x000076321a1b7816 */ /* 0x000fca000000001b */
[----:B------:R-:W-:-:S04]  /*18e0*/  HADD2 R27, R67, R27 ;  /* 0x0000001b431b7230 */ /* 0x000fc80000000000 */
[----:B------:R-:W-:Y:S02]  /*18f0*/  HFMA2 R2, R27, R24, R2 ;  /* 0x000000181b027231 */ /* 0x000fe40000000002 */
[----:B------:R-:W-:-:S04]  /*1900*/  HFMA2 R27, R51, R21, R20 ;  /* 0x00000015331b7231 */ /* 0x000fc80000000014 */
[----:B------:R-:W-:-:S04]  /*1910*/  HFMA2 R27, R54, R22, R27 ;  /* 0x00000016361b7231 */ /* 0x000fc8000000001b */
[----:B------:R-:W-:Y:S02]  /*1920*/  HFMA2 R27, R56, R23, R27 ;  /* 0x00000017381b7231 */ /* 0x000fe4000000001b */
[-C--:B------:R-:W-:Y:S02]  /*1930*/  HFMA2 R23, R48, R17.reuse, R25 ;  /* 0x0000001130177231 */ /* 0x080fe40000000019 */
[----:B------:R-:W-:Y:S02]  /*1940*/  HFMA2 R27, R30, R16, R27 ;  /* 0x000000101e1b7231 */ /* 0x000fe4000000001b */
[----:B------:R-:W-:Y:S02]  /*1950*/  HFMA2 R16, R46, R18, R23 ;  /* 0x000000122e107231 */ /* 0x000fe40000000017 */
[----:B------:R-:W0:Y:S01]  /*1960*/  LDS.128 R20, [UR4+0x200] ;  /* 0x00020004ff147984 */ /* 0x000e220008000c00 */
[----:B------:R-:W-:Y:S02]  /*1970*/  HFMA2 R27, R47, R17, R27 ;  /* 0x000000112f1b7231 */ /* 0x000fe4000000001b */
[----:B------:R-:W-:-:S02]  /*1980*/  HFMA2 R16, R45, R19, R16 ;  /* 0x000000132d107231 */ /* 0x000fc40000000010 */
[----:B------:R-:W-:-:S04]  /*1990*/  HFMA2 R27, R55, R18, R27 ;  /* 0x00000012371b7231 */ /* 0x000fc8000000001b */
[----:B------:R-:W-:-:S05]  /*19a0*/  HFMA2 R27, R57, R19, R27 ;  /* 0x00000013391b7231 */ /* 0x000fca000000001b */
[C-C-:B------:R-:W-:Y:S02]  /*19b0*/  PRMT R25, R16.reuse, 0x5410, R27.reuse ;  /* 0x0000541010197816 */ /* 0x140fe4000000001b */
[----:B------:R-:W-:Y:S02]  /*19c0*/  PRMT R27, R16, 0x7632, R27 ;  /* 0x00007632101b7816 */ /* 0x000fe4000000001b */
[----:B------:R-:W1:Y:S01]  /*19d0*/  LDS.128 R16, [UR4+0x210] ;  /* 0x00021004ff107984 */ /* 0x000e620008000c00 */
[----:B------:R-:W-:Y:S02]  /*19e0*/  UIADD3 UR4, UPT, UPT, UR4, 0x20, URZ ;  /* 0x0000002004047890 */ /* 0x000fe4000fffe0ff */
        /* <DEDUP_REMOVED lines=46> */
.L_x_1668:
[----:B------:R-:W0:Y:S08]  /*1cd0*/  S2UR UR4, SR_CTAID.Y ;  /* 0x00000000000479c3 */ /* 0x000e300000002600 */
[----:B------:R-:W1:Y:S01]  /*1ce0*/  LDC.64 R6, c[0x0][0x3a0] ;  /* 0x0000e800ff067b82 */ /* 0x000e620000000a00 */
[----:B0-----:R-:W-:-:S04]  /*1cf0*/  IMAD R8, R16, UR4, RZ ;  /* 0x0000000410087c24 */ /* 0x001fc8000f8e02ff */
[----:B------:R-:W-:-:S04]  /*1d00*/  IMAD R9, R8, 0x3, R63 ;  /* 0x0000000308097824 */ /* 0x000fc800078e023f */
[----:B-1----:R-:W-:-:S04]  /*1d10*/  IMAD.WIDE R8, R9, 0x2, R6 ;  /* 0x0000000209087825 */ /* 0x002fc800078e0206 */
[----:B------:R-:W-:-:S05]  /*1d20*/  IMAD.MOV.U32 R6, RZ, RZ, R3 ;  /* 0x000000ffff067224 */ /* 0x000fca00078e0003 */
[----:B------:R0:W-:Y:S01]  /*1d30*/  ATOM.E.ADD.F16x2.RN.STRONG.GPU P0, RZ, desc[UR8][R8.64], R6 ;  /* 0x8000000608ff79a2 */ /* 0x0001e2000c10e108 */
[----:B------:R-:W-:Y:S01]  /*1d40*/  BSSY.RECONVERGENT B0, `(.L_x_1671) ;  /* 0x000000f000007945 */ /* 0x000fe20003800200 */
[----:B------:R-:W-:-:S03]  /*1d50*/  MOV R11, R0 ;  /* 0x00000000000b7202 */ /* 0x000fc60000000f00 */
[----:B0-----:R-:W-:Y:S05]  /*1d60*/  @P0 BRA `(.L_x_1672) ;  /* 0x0000000000300947 */ /* 0x001fea0003800000 */
[----:B------:R-:W0:Y:S02]  /*1d70*/  QSPC.E.S P0, RZ, [R8] ;  /* 0x0000000008ff73aa */ /* 0x000e240000000500 */
[----:B0-----:R-:W-:Y:S05]  /*1d80*/  @!P0 BRA `(.L_x_1673) ;  /* 0x00000000001c8947 */ /* 0x001fea0003800000 */
[----:B------:R-:W-:-:S05]  /*1d90*/  IMAD.MOV.U32 R6, RZ, RZ, R8 ;  /* 0x000000ffff067224 */ /* 0x000fca00078e0008 */
[----:B------:R-:W-:-:S07]  /*1da0*/  MOV R10, R6 ;  /* 0x00000006000a7202 */ /* 0x000fce0000000f00 */
.L_x_1674:
[----:B------:R-:W0:Y:S02]  /*1db0*/  LDS R6, [R10] ;  /* 0x000000000a067984 */ /* 0x000e240000000800 */
[----:B0-----:R-:W-:-:S05]  /*1dc0*/  HADD2 R7, R6, R3 ;  /* 0x0000000306077230 */ /* 0x001fca0000000000 */
[----:B------:R-:W0:Y:S02]  /*1dd0*/  ATOMS.CAST.SPIN P0, [R10], R6, R7 ;  /* 0x000000060a00758d */ /* 0x000e240001800007 */
[----:B0-----:R-:W-:Y:S05]  /*1de0*/  @!P0 BRA `(.L_x_1674) ;  /* 0xfffffffc00f08947 */ /* 0x001fea000383ffff */
[----:B------:R-:W-:Y:S05]  /*1df0*/  BRA `(.L_x_1672) ;  /* 0x00000000000c7947 */ /* 0x000fea0003800000 */
.L_x_1673:
[----:B------:R-:W2:Y:S02]  /*1e00*/  LD.E R3, desc[UR8][R8.64] ;  /* 0x0000000808037980 */ /* 0x000ea4000c101900 */
[----:B--2---:R-:W-:-:S05]  /*1e10*/  IADD3 R3, PT, PT, R6, R3, RZ ;  /* 0x0000000306037210 */ /* 0x004fca0007ffe0ff */
[----:B------:R0:W-:Y:S02]  /*1e20*/  ST.E desc[UR8][R8.64], R3 ;  /* 0x0000000308007985 */ /* 0x0001e4000c101908 */
.L_x_1672:
[----:B------:R-:W-:Y:S05]  /*1e30*/  BSYNC.RECONVERGENT B0 ;  /* 0x0000000000007941 */ /* 0x000fea0003800200 */
.L_x_1671:
[----:B------:R1:W-:Y:S01]  /*1e40*/  ATOM.E.ADD.F16x2.RN.STRONG.GPU P0, RZ, desc[UR8][R8.64+0x4], R11 ;  /* 0x8000040b08ff79a2 */ /* 0x0003e2000c10e108 */
[----:B------:R-:W-:Y:S04]  /*1e50*/  BSSY.RECONVERGENT B0, `(.L_x_1675) ;  /* 0x000000e000007945 */ /* 0x000fe80003800200 */
[----:B-1----:R-:W-:Y:S05]  /*1e60*/  @P0 BRA `(.L_x_1676) ;  /* 0x0000000000300947 */ /* 0x002fea0003800000 */
[----:B------:R-:W1:Y:S02]  /*1e70*/  QSPC.E.S P0, RZ, [R8+0x4] ;  /* 0x0000040008ff73aa */ /* 0x000e640000000500 */
[----:B-1----:R-:W-:Y:S05]  /*1e80*/  @!P0 BRA `(.L_x_1677) ;  /* 0x00000000001c8947 */ /* 0x002fea0003800000 */
[----:B------:R-:W-:-:S05]  /*1e90*/  IMAD.MOV.U32 R6, RZ, RZ, R8 ;  /* 0x000000ffff067224 */ /* 0x000fca00078e0008 */
[----:B0-----:R-:W-:-:S07]  /*1ea0*/  MOV R3, R6 ;  /* 0x0000000600037202 */ /* 0x001fce0000000f00 */
.L_x_1678:
[----:B------:R-:W0:Y:S02]  /*1eb0*/  LDS R6, [R3+0x4] ;  /* 0x0000040003067984 */ /* 0x000e240000000800 */
[----:B0-----:R-:W-:-:S05]  /*1ec0*/  HFMA2 R7, R6, 1, 1, R0 ;  /* 0x3c003c0006077831 */ /* 0x001fca0000000000 */
[----:B------:R-:W0:Y:S02]  /*1ed0*/  ATOMS.CAST.SPIN P0, [R3+0x4], R6, R7 ;  /* 0x000004060300758d */ /* 0x000e240001800007 */
[----:B0-----:R-:W-:Y:S05]  /*1ee0*/  @!P0 BRA `(.L_x_1678) ;  /* 0xfffffffc00f08947 */ /* 0x001fea000383ffff */
[----:B------:R-:W-:Y:S05]  /*1ef0*/  BRA `(.L_x_1676) ;  /* 0x00000000000c7947 */ /* 0x000fea0003800000 */
.L_x_1677:
[----:B------:R-:W0:Y:S02]  /*1f00*/  LD.E R0, desc[UR8][R8.64+0x4] ;  /* 0x0000040808007980 */ /* 0x000e24000c101900 */
[----:B0-----:R-:W-:-:S05]  /*1f10*/  IADD3 R3, PT, PT, R11, R0, RZ ;  /* 0x000000000b037210 */ /* 0x001fca0007ffe0ff */
[----:B------:R1:W-:Y:S02]  /*1f20*/  ST.E desc[UR8][R8.64+0x4], R3 ;  /* 0x0000040308007985 */ /* 0x0003e4000c101908 */
.L_x_1676:
[----:B------:R-:W-:Y:S05]  /*1f30*/  BSYNC.RECONVERGENT B0 ;  /* 0x0000000000007941 */ /* 0x000fea0003800200 */
.L_x_1675:
        /* <DEDUP_REMOVED lines=9> */
.L_x_1682:
[----:B------:R-:W0:Y:S02]  /*1fd0*/  LDS R2, [R6] ;  /* 0x0000000006027984 */ /* 0x000e240000000800 */
[----:B0-----:R-:W-:-:S05]  /*1fe0*/  HADD2 R3, R2, R7 ;  /* 0x0000000702037230 */ /* 0x001fca0000000000 */
[----:B------:R-:W0:Y:S02]  /*1ff0*/  ATOMS.CAST.SPIN P0, [R6], R2, R3 ;  /* 0x000000020600758d */ /* 0x000e240001800003 */
[----:B0-----:R-:W-:Y:S05]  /*2000*/  @!P0 BRA `(.L_x_1682) ;  /* 0xfffffffc00f08947 */ /* 0x001fea000383ffff */
[----:B------:R-:W-:Y:S05]  /*2010*/  BRA `(.L_x_1680) ;  /* 0x00000000000c7947 */ /* 0x000fea0003800000 */
.L_x_1681:
[----:B------:R-:W2:Y:S02]  /*2020*/  LD.E R0, desc[UR8][R8.64] ;  /* 0x0000000808007980 */ /* 0x000ea4000c101900 */
[----:B--2---:R-:W-:-:S05]  /*2030*/  IMAD.IADD R3, R2, 0x1, R0 ;  /* 0x0000000102037824 */ /* 0x004fca00078e0200 */
[----:B------:R0:W-:Y:S02]  /*2040*/  ST.E desc[UR8][R8.64], R3 ;  /* 0x0000000308007985 */ /* 0x0001e4000c101908 */
.L_x_1680:
[----:B------:R-:W-:Y:S05]  /*2050*/  BSYNC.RECONVERGENT B0 ;  /* 0x0000000000007941 */ /* 0x000fea0003800200 */
.L_x_1679:
[----:B------:R1:W-:Y:S01]  /*2060*/  ATOM.E.ADD.F16x2.RN.STRONG.GPU P0, RZ, desc[UR8][R8.64+0x4], R15 ;  /* 0x8000040f08ff79a2 */ /* 0x0003e2000c10e108 */
[----:B------:R-:W-:Y:S04]  /*2070*/  BSSY.RECONVERGENT B0, `(.L_x_1683) ;  /* 0x000000e000007945 */ /* 0x000fe80003800200 */
[----:B-1----:R-:W-:Y:S05]  /*2080*/  @P0 BRA `(.L_x_1684) ;  /* 0x0000000000300947 */ /* 0x002fea0003800000 */
[----:B------:R-:W1:Y:S02]  /*2090*/  QSPC.E.S P0, RZ, [R8+0x4] ;  /* 0x0000040008ff73aa */ /* 0x000e640000000500 */
[----:B-1----:R-:W-:Y:S05]  /*20a0*/  @!P0 BRA `(.L_x_1685) ;  /* 0x00000000001c8947 */ /* 0x002fea0003800000 */
[----:B------:R-:W-:-:S04]  /*20b0*/  MOV R2, R8 ;  /* 0x0000000800027202 */ /* 0x000fc80000000f00 */
[----:B------:R-:W-:-:S07]  /*20c0*/  MOV R0, R2 ;  /* 0x0000000200007202 */ /* 0x000fce0000000f00 */
.L_x_1686:
[----:B------:R-:W0:Y:S02]  /*20d0*/  LDS R2, [R0+0x4] ;  /* 0x0000040000027984 */ /* 0x000e240000000800 */
[----:B0-----:R-:W-:-:S05]  /*20e0*/  HFMA2 R3, R2, 1, 1, R15 ;  /* 0x3c003c0002037831 */ /* 0x001fca000000000f */
[----:B------:R-:W0:Y:S02]  /*20f0*/  ATOMS.CAST.SPIN P0, [R0+0x4], R2, R3 ;  /* 0x000004020000758d */ /* 0x000e240001800003 */
[----:B0-----:R-:W-:Y:S05]  /*2100*/  @!P0 BRA `(.L_x_1686) ;  /* 0xfffffffc00f08947 */ /* 0x001fea000383ffff */
[----:B------:R-:W-:Y:S05]  /*2110*/  BRA `(.L_x_1684) ;  /* 0x00000000000c7947 */ /* 0x000fea0003800000 */
.L_x_1685:
[----:B------:R-:W0:Y:S02]  /*2120*/  LD.E R0, desc[UR8][R8.64+0x4] ;  /* 0x0000040808007980 */ /* 0x000e24000c101900 */
[----:B0-----:R-:W-:-:S05]  /*2130*/  IMAD.IADD R3, R15, 0x1, R0 ;  /* 0x000000010f037824 */ /* 0x001fca00078e0200 */
[----:B------:R1:W-:Y:S02]  /*2140*/  ST.E desc[UR8][R8.64+0x4], R3 ;  /* 0x0000040308007985 */ /* 0x0003e4000c101908 */
.L_x_1684:
[----:B------:R-:W-:Y:S05]  /*2150*/  BSYNC.RECONVERGENT B0 ;  /* 0x0000000000007941 */ /* 0x000fea0003800200 */
.L_x_1683:
        /* <DEDUP_REMOVED lines=8> */
.L_x_1690:
[----:B------:R-:W0:Y:S02]  /*21e0*/  LDS R2, [R0] ;  /* 0x0000000000027984 */ /* 0x000e240000000800 */
[----:B0-----:R-:W-:-:S05]  /*21f0*/  HADD2 R3, R2, R4 ;  /* 0x0000000402037230 */ /* 0x001fca0000000000 */
[----:B------:R-:W0:Y:S02]  /*2200*/  ATOMS.CAST.SPIN P0, [R0], R2, R3 ;  /* 0x000000020000758d */ /* 0x000e240001800003 */
[----:B0-----:R-:W-:Y:S05]  /*2210*/  @!P0 BRA `(.L_x_1690) ;  /* 0xfffffffc00f08947 */ /* 0x001fea000383ffff */
[----:B------:R-:W-:Y:S05]  /*2220*/  BRA `(.L_x_1688) ;  /* 0x00000000000c7947 */ /* 0x000fea0003800000 */
.L_x_1689:
[----:B------:R-:W2:Y:S02]  /*2230*/  LD.E R0, desc[UR8][R8.64] ;  /* 0x0000000808007980 */ /* 0x000ea4000c101900 */
[----:B--2---:R-:W-:-:S05]  /*2240*/  IMAD.IADD R3, R4, 0x1, R0 ;  /* 0x0000000104037824 */ /* 0x004fca00078e0200 */
[----:B------:R0:W-:Y:S02]  /*2250*/  ST.E desc[UR8][R8.64], R3 ;  /* 0x0000000308007985 */ /* 0x0001e4000c101908 */
.L_x_1688:
[----:B------:R-:W-:Y:S05]  /*2260*/  BSYNC.RECONVERGENT B0 ;  /* 0x0000000000007941 */ /* 0x000fea0003800200 */
.L_x_1687:
[----:B------:R1:W-:Y:S02]  /*2270*/  ATOM.E.ADD.F16x2.RN.STRONG.GPU P0, RZ, desc[UR8][R8.64+0x4], R5 ;  /* 0x8000040508ff79a2 */ /* 0x0003e4000c10e108 */
[----:B-1----:R-:W-:Y:S05]  /*2280*/  @P0 EXIT ;  /* 0x000000000000094d */ /* 0x002fea0003800000 */
[----:B------:R-:W1:Y:S02]  /*2290*/  QSPC.E.S P0, RZ, [R8+0x4] ;  /* 0x0000040008ff73aa */ /* 0x000e640000000500 */
[----:B-1----:R-:W-:Y:S05]  /*22a0*/  @!P0 BRA `(.L_x_1691) ;  /* 0x00000000001c8947 */ /* 0x002fea0003800000 */
[----:B------:R-:W-:-:S04]  /*22b0*/  MOV R2, R8 ;  /* 0x0000000800027202 */ /* 0x000fc80000000f00 */
[----:B------:R-:W-:-:S07]  /*22c0*/  MOV R0, R2 ;  /* 0x0000000200007202 */ /* 0x000fce0000000f00 */
.L_x_1692:
[----:B------:R-:W0:Y:S02]  /*22d0*/  LDS R2, [R0+0x4] ;  /* 0x0000040000027984 */ /* 0x000e240000000800 */
[----:B0-----:R-:W-:-:S05]  /*22e0*/  HFMA2 R3, R2, 1, 1, R5 ;  /* 0x3c003c0002037831 */ /* 0x001fca0000000005 */
[----:B------:R-:W0:Y:S02]  /*22f0*/  ATOMS.CAST.SPIN P0, [R0+0x4], R2, R3 ;  /* 0x000004020000758d */ /* 0x000e240001800003 */
[----:B0-----:R-:W-:Y:S05]  /*2300*/  @!P0 BRA `(.L_x_1692) ;  /* 0xfffffffc00f08947 */ /* 0x001fea000383ffff */
[----:B------:R-:W-:Y:S05]  /*2310*/  EXIT ;  /* 0x000000000000794d */ /* 0x000fea0003800000 */
.L_x_1691:
[----:B------:R-:W0:Y:S02]  /*2320*/  LD.E R0, desc[UR8][R8.64+0x4] ;  /* 0x0000040808007980 */ /* 0x000e24000c101900 */
[----:B0-----:R-:W-:-:S05]  /*2330*/  IMAD.IADD R3, R5, 0x1, R0 ;  /* 0x0000000105037824 */ /* 0x001fca00078e0200 */
[----:B------:R-:W-:Y:S01]  /*2340*/  ST.E desc[UR8][R8.64+0x4], R3 ;  /* 0x0000040308007985 */ /* 0x000fe2000c101908 */
[----:B------:R-:W-:Y:S05]  /*2350*/  EXIT ;  /* 0x000000000000794d */ /* 0x000fea0003800000 */
.L_x_1693:
        /* <DEDUP_REMOVED lines=10> */
.L_x_1880:


//--------------------- .text._ZN4vllm4gptq33gemm_half_q_half_gptq_8bit_kernelILb1ELi2EEEvPK6__halfPKjS6_S4_PS2_iiiibPKi --------------------------
	.section	.text._ZN4vllm4gptq33gemm_half_q_half_gptq_8bit_kernelILb1ELi2EEEvPK6__halfPKjS6_S4_PS2_iiiibPKi,"ax",@progbits
	.align	128
        .global         _ZN4vllm4gptq33gemm_half_q_half_gptq_8bit_kernelILb1ELi2EEEvPK6__halfPKjS6_S4_PS2_iiiibPKi
        .type           _ZN4vllm4gptq33gemm_half_q_half_gptq_8bit_kernelILb1ELi2EEEvPK6__halfPKjS6_S4_PS2_iiiibPKi,@function
        .size           _ZN4vllm4gptq33gemm_half_q_half_gptq_8bit_kernelILb1ELi2EEEvPK6__halfPKjS6_S4_PS2_iiiibPKi,(.L_x_1881 - _ZN4vllm4gptq33gemm_half_q_half_gptq_8bit_kernelILb1ELi2EEEvPK6__halfPKjS6_S4_PS2_iiiibPKi)
        .other          _ZN4vllm4gptq33gemm_half_q_half_gptq_8bit_kernelILb1ELi2EEEvPK6__halfPKjS6_S4_PS2_iiiibPKi,@"STO_CUDA_ENTRY STV_DEFAULT"
_ZN4vllm4gptq33gemm_half_q_half_gptq_8bit_kernelILb1ELi2EEEvPK6__halfPKjS6_S4_PS2_iiiibPKi:
.text._ZN4vllm4gptq33gemm_half_q_half_gptq_8bit_kernelILb1ELi2EEEvPK6__halfPKjS6_S4_PS2_iiiibPKi:
[----:B------:R-:W-:Y:S01]  /*0000*/  LDC R1, c[0x0][0x37c] ;  /* 0x0000df00ff017b82 */ /* 0x000fe20000000800 */
[----:B------:R-:W0:Y:S07]  /*0010*/  S2R R0, SR_CTAID.Z ;  /* 0x0000000000007919 */ /* 0x000e2e0000002700 */
[----:B------:R-:W1:Y:S01]  /*0020*/  LDC R5, c[0x0][0x3b0] ;  /* 0x0000ec00ff057b82 */ /* 0x000e620000000800 */
[----:B------:R-:W2:Y:S01]  /*0030*/  LDCU UR10, c[0x0][0x3ac] ;  /* 0x00007580ff0a77ac */ /* 0x000ea20008000800 */
[----:B------:R-:W-:Y:S01]  /*0040*/  BSSY.RECONVERGENT B0, `(.L_x_1694) ;  /* 0x0000039000007945 */ /* 0x000fe20003800200 */
[----:B------:R-:W3:Y:S01]  /*0050*/  S2R R13, SR_TID.X ;  /* 0x00000000000d7919 */ /* 0x000ee20000002100 */
[----:B------:R-:W4:Y:S01]  /*0060*/  LDCU.64 UR8, c[0x0][0x358] ;  /* 0x00006b00ff0877ac */ /* 0x000f220008000a00 */
[----:B------:R-:W5:Y:S03]  /*0070*/  S2R R2, SR_CTAID.X ;  /* 0x0000000000027919 */ /* 0x000f660000002500 */
[----:B------:R-:W4:Y:S01]  /*0080*/  S2UR UR4, SR_CTAID.Y ;  /* 0x00000000000479c3 */ /* 0x000f220000002600 */
[----:B--2---:R-:W-:-:S02]  /*0090*/  MOV R3, UR10 ;  /* 0x0000000a00037c02 */ /* 0x004fc40008000f00 */
[----:B0-----:R-:W-:Y:S01]  /*00a0*/  SHF.L.U32 R28, R0, 0x7, RZ ;  /* 0x00000007001c7819 */ /* 0x001fe200000006ff */
[----:B----4-:R-:W-:-:S03]  /*00b0*/  USHF.L.U32 UR4, UR4, 0x1, URZ ;  /* 0x0000000104047899 */ /* 0x010fc600080006ff */
[CC--:B---3--:R-:W-:Y:S02]  /*00c0*/  IADD3 R11, PT, PT, R28.reuse, R13.reuse, RZ ;  /* 0x0000000d1c0b7210 */ /* 0x0c8fe40007ffe0ff */
[----:B-1----:R-:W-:Y:S02]  /*00d0*/  VIADDMNMX.U32 R16, R28, 0x80, R5, PT ;  /* 0x000000801c107846 */ /* 0x002fe40003800005 */
[----:B-----5:R-:W-:Y:S02]  /*00e0*/  LEA R2, R2, R13, 0x7 ;  /* 0x0000000d02027211 */ /* 0x020fe400078e38ff */
[----:B------:R-:W-:Y:S02]  /*00f0*/  ISETP.GE.U32.AND P0, PT, R11, R16, PT ;  /* 0x000000100b00720c */ /* 0x000fe40003f06070 */
[----:B------:R-:W-:-:S04]  /*0100*/  SHF.L.U32 R18, R2, 0x2, RZ ;  /* 0x0000000202127819 */ /* 0x000fc800000006ff */
[----:B------:R-:W-:-:S07]  /*0110*/  ISETP.GE.AND P1, PT, R18, R3, PT ;  /* 0x000000031200720c */ /* 0x000fce0003f26270 */
[----:B------:R-:W-:Y:S06]  /*0120*/  @P0 BRA `(.L_x_1695) ;  /* 0x0000000000a80947 */ /* 0x000fec0003800000 */
[----:B------:R-:W0:Y:S02]  /*0130*/  LDC.64 R14, c[0x0][0x3c0] ;  /* 0x0000f000ff0e7b82 */ /* 0x000e240000000a00 */
[----:B0-----:R-:W-:-:S04]  /*0140*/  ISETP.NE.U32.AND P0, PT, R14, RZ, PT ;  /* 0x000000ff0e00720c */ /* 0x001fc80003f05070 */
[----:B------:R-:W-:-:S13]  /*0150*/  ISETP.NE.AND.EX P0, PT, R15, RZ, PT, P0 ;  /* 0x000000ff0f00720c */ /* 0x000fda0003f05300 */
[----:B------:R-:W0:Y:S01]  /*0160*/  @!P0 LDC.64 R20, c[0x0][0x380] ;  /* 0x0000e000ff148b82 */ /* 0x000e220000000a00 */
[----:B------:R-:W-:-:S05]  /*0170*/  @!P0 IMAD R2, R5, UR4, RZ ;  /* 0x0000000405028c24 */ /* 0x000fca000f8e02ff */
[C---:B------:R-:W-:Y:S02]  /*0180*/  @!P0 IADD3 R4, PT, PT, R2.reuse, R5, RZ ;  /* 0x0000000502048210 */ /* 0x040fe40007ffe0ff */
[C---:B------:R-:W-:Y:S02]  /*0190*/  @!P0 IADD3 R7, P3, PT, R11.reuse, R2, RZ ;  /* 0x000000020b078210 */ /* 0x040fe40007f7e0ff */
[----:B------:R-:W-:Y:S02]  /*01a0*/  @!P0 IADD3 R9, P2, PT, R11, R4, RZ ;  /* 0x000000040b098210 */ /* 0x000fe40007f5e0ff */
[----:B------:R-:W-:Y:S02]  /*01b0*/  @!P0 LEA.HI.X.SX32 R2, R2, RZ, 0x1, P3 ;  /* 0x000000ff02028211 */ /* 0x000fe400018f0eff */
[----:B------:R-:W-:Y:S02]  /*01c0*/  @!P0 LEA.HI.X.SX32 R4, R4, RZ, 0x1, P2 ;  /* 0x000000ff04048211 */ /* 0x000fe400010f0eff */
[----:B0-----:R-:W-:-:S02]  /*01d0*/  @!P0 LEA R6, P3, R7, R20, 0x1 ;  /* 0x0000001407068211 */ /* 0x001fc400078608ff */
[----:B------:R-:W-:Y:S02]  /*01e0*/  @!P0 LEA R8, P2, R9, R20, 0x1 ;  /* 0x0000001409088211 */ /* 0x000fe400078408ff */
[-C--:B------:R-:W-:Y:S02]  /*01f0*/  @!P0 LEA.HI.X R7, R7, R21.reuse, R2, 0x1, P3 ;  /* 0x0000001507078211 */ /* 0x080fe400018f0c02 */
[----:B------:R-:W-:-:S04]  /*0200*/  @!P0 LEA.HI.X R9, R9, R21, R4, 0x1, P2 ;  /* 0x0000001509098211 */ /* 0x000fc800010f0c04 */
[----:B------:R-:W2:Y:S04]  /*0210*/  @!P0 LDG.E.U16.CONSTANT R7, desc[UR8][R6.64] ;  /* 0x0000000806078981 */ /* 0x000ea8000c1e9500 */
[----:B------:R-:W3:Y:S01]  /*0220*/  @!P0 LDG.E.U16.CONSTANT R9, desc[UR8][R8.64] ;  /* 0x0000000808098981 */ /* 0x000ee2000c1e9500 */
[----:B------:R-:W0:Y:S01]  /*0230*/  S2UR UR6, SR_CgaCtaId ;  /* 0x00000000000679c3 */ /* 0x000e220000008800 */
[----:B------:R-:W-:Y:S02]  /*0240*/  UMOV UR5, 0x400 ;  /* 0x0000040000057882 */ /* 0x000fe40000000000 */
[----:B0-----:R-:W-:-:S06]  /*0250*/  ULEA UR5, UR6, UR5, 0x18 ;  /* 0x0000000506057291 */ /* 0x001fcc000f8ec0ff */
[----:B------:R-:W-:-:S05]  /*0260*/  LEA R2, R13, UR5, 0x1 ;  /* 0x000000050d027c11 */ /* 0x000fca000f8e08ff */
[----:B--2---:R0:W-:Y:S04]  /*0270*/  @!P0 STS.U16 [R2], R7 ;  /* 0x0000000702008388 */ /* 0x0041e80000000400 */
[----:B---3--:R0:W-:Y:S01]  /*0280*/  @!P0 STS.U16 [R2+0x100], R9 ;  /* 0x0001000902008388 */ /* 0x0081e20000000400 */
[----:B------:R-:W-:Y:S05]  /*0290*/  @!P0 BRA `(.L_x_1695) ;  /* 0x00000000004c8947 */ /* 0x000fea0003800000 */
[C---:B------:R-:W-:Y:S01]  /*02a0*/  LEA R6, P0, R11.reuse, R14, 0x2 ;  /* 0x0000000e0b067211 */ /* 0x040fe200078010ff */
[----:B------:R-:W1:Y:S03]  /*02b0*/  LDCU.64 UR6, c[0x0][0x380] ;  /* 0x00007000ff0677ac */ /* 0x000e660008000a00 */
[----:B0-----:R-:W-:-:S05]  /*02c0*/  LEA.HI.X R7, R11, R15, RZ, 0x2, P0 ;  /* 0x0000000f0b077211 */ /* 0x001fca00000f14ff */
[----:B------:R-:W2:Y:S01]  /*02d0*/  LDG.E.CONSTANT R6, desc[UR8][R6.64] ;  /* 0x0000000806067981 */ /* 0x000ea2000c1e9900 */
[----:B------:R-:W-:-:S05]  /*02e0*/  IMAD R13, R5, UR4, RZ ;  /* 0x00000004050d7c24 */ /* 0x000fca000f8e02ff */
[-C--:B------:R-:W-:Y:S02]  /*02f0*/  IADD3 R15, PT, PT, R5, R13.reuse, RZ ;  /* 0x0000000d050f7210 */ /* 0x080fe40007ffe0ff */
[----:B--2---:R-:W-:Y:S02]  /*0300*/  SHF.R.S32.HI R4, RZ, 0x1f, R6 ;  /* 0x0000001fff047819 */ /* 0x004fe40000011406 */
[C---:B------:R-:W-:Y:S02]  /*0310*/  IADD3 R9, P0, PT, R6.reuse, R13, RZ ;  /* 0x0000000d06097210 */ /* 0x040fe40007f1e0ff */
[----:B------:R-:W-:Y:S02]  /*0320*/  IADD3 R11, P2, PT, R6, R15, RZ ;  /* 0x0000000f060b7210 */ /* 0x000fe40007f5e0ff */
[-C--:B------:R-:W-:Y:S02]  /*0330*/  LEA.HI.X.SX32 R12, R13, R4.reuse, 0x1, P0 ;  /* 0x000000040d0c7211 */ /* 0x080fe400000f0eff */
[----:B------:R-:W-:-:S02]  /*0340*/  LEA.HI.X.SX32 R4, R15, R4, 0x1, P2 ;  /* 0x000000040f047211 */ /* 0x000fc400010f0eff */
[----:B-1----:R-:W-:Y:S02]  /*0350*/  LEA R8, P0, R9, UR6, 0x1 ;  /* 0x0000000609087c11 */ /* 0x002fe4000f8008ff */
[----:B------:R-:W-:Y:S02]  /*0360*/  LEA R10, P2, R11, UR6, 0x1 ;  /* 0x000000060b0a7c11 */ /* 0x000fe4000f8408ff */
[----:B------:R-:W-:Y:S02]  /*0370*/  LEA.HI.X R9, R9, UR7, R12, 0x1, P0 ;  /* 0x0000000709097c11 */ /* 0x000fe400080f0c0c */
[----:B------:R-:W-:-:S04]  /*0380*/  LEA.HI.X R11, R11, UR7, R4, 0x1, P2 ;  /* 0x000000070b0b7c11 */ /* 0x000fc800090f0c04 */
[----:B------:R-:W2:Y:S04]  /*0390*/  LDG.E.U16.CONSTANT R9, desc[UR8][R8.64] ;  /* 0x0000000808097981 */ /* 0x000ea8000c1e9500 */
[----:B------:R-:W3:Y:S04]  /*03a0*/  LDG.E.U16.CONSTANT R11, desc[UR8][R10.64] ;  /* 0x000000080a0b7981 */ /* 0x000ee8000c1e9500 */
[----:B--2---:R1:W-:Y:S04]  /*03b0*/  STS.U16 [R2], R9 ;  /* 0x0000000902007388 */ /* 0x0043e80000000400 */
[----:B---3--:R1:W-:Y:S02]  /*03c0*/  STS.U16 [R2+0x100], R11 ;  /* 0x0001000b02007388 */ /* 0x0083e40000000400 */
.L_x_1695:
[----:B------:R-:W-:Y:S05]  /*03d0*/  BSYNC.RECONVERGENT B0 ;  /* 0x0000000000007941 */ /* 0x000fea0003800200 */
.L_x_1694:
[----:B------:R-:W-:Y:S05]  /*03e0*/  @P1 EXIT ;  /* 0x000000000000194d */ /* 0x000fea0003800000 */
[----:B------:R-:W0:Y:S01]  /*03f0*/  LDC R4, c[0x0][0x3b4] ;  /* 0x0000ed00ff047b82 */ /* 0x000e220000000800 */
[----:B------:R-:W-:Y:S01]  /*0400*/  IMAD R0, R0, R3, RZ ;  /* 0x0000000300007224 */ /* 0x000fe200078e02ff */
[----:B------:R-:W2:Y:S01]  /*0410*/  LDCU.64 UR6, c[0x0][0x388] ;  /* 0x00007100ff0677ac */ /* 0x000ea20008000a00 */
[----:B------:R-:W-:Y:S02]  /*0420*/  SHF.R.S32.HI R17, RZ, 0x2, R18 ;  /* 0x00000002ff117819 */ /* 0x000fe40000011412 */
[----:B------:R-:W-:Y:S02]  /*0430*/  PRMT R41, RZ, 0x5410, RZ ;  /* 0x00005410ff297816 */ /* 0x000fe400000000ff */
[----:B------:R-:W-:Y:S02]  /*0440*/  PRMT R42, RZ, 0x5410, RZ ;  /* 0x00005410ff2a7816 */ /* 0x000fe400000000ff */
[----:B------:R-:W-:Y:S02]  /*0450*/  PRMT R40, RZ, 0x5410, RZ ;  /* 0x00005410ff287816 */ /* 0x000fe400000000ff */
[----:B------:R-:W-:-:S02]  /*0460*/  PRMT R39, RZ, 0x5410, RZ ;  /* 0x00005410ff277816 */ /* 0x000fc400000000ff */
        /* <DEDUP_REMOVED lines=32> */
[----:B------:R0:W1:Y:S02]  /*0670*/  F2I.FTZ.U32.TRUNC.NTZ R7, R6 ;  /* 0x0000000600077305 */ /* 0x000064000021f000 */
[----:B0-----:R-:W-:Y:S02]  /*0680*/  HFMA2 R6, -RZ, RZ, 0, 0 ;  /* 0x00000000ff067431 */ /* 0x001fe400000001ff */
[----:B-1----:R-:W-:-:S04]  /*0690*/  IMAD R9, R9, R7, RZ ;  /* 0x0000000709097224 */ /* 0x002fc800078e02ff */
[----:B------:R-:W-:Y:S02]  /*06a0*/  IMAD.HI.U32 R7, R7, R9, R6 ;  /* 0x0000000907077227 */ /* 0x000fe400078e0006 */
[----:B------:R-:W0:Y:S04]  /*06b0*/  LDC.64 R8, c[0x0][0x398] ;  /* 0x0000e600ff087b82 */ /* 0x000e280000000a00 */
[----:B------:R-:W-:-:S05]  /*06c0*/  IMAD.HI.U32 R23, R7, R28, RZ ;  /* 0x0000001c07177227 */ /* 0x000fca00078e00ff */
[----:B------:R-:W-:-:S05]  /*06d0*/  IADD3 R7, PT, PT, RZ, -R23, RZ ;  /* 0x80000017ff077210 */ /* 0x000fca0007ffe0ff */
[----:B------:R-:W-:Y:S02]  /*06e0*/  IMAD R4, R15, R7, R28 ;  /* 0x000000070f047224 */ /* 0x000fe400078e021c */
[----:B------:R-:W1:Y:S03]  /*06f0*/  LDC.64 R6, c[0x0][0x390] ;  /* 0x0000e400ff067b82 */ /* 0x000e660000000a00 */
        /* <DEDUP_REMOVED lines=9> */
[----:B--2---:R-:W-:-:S03]  /*0790*/  LEA R62, P1, R63, UR6, 0x2 ;  /* 0x000000063f3e7c11 */ /* 0x004fc6000f8210ff */
[----:B------:R-:W-:Y:S01]  /*07a0*/  IMAD R13, R3, R23, RZ ;  /* 0x00000017030d7224 */ /* 0x000fe200078e02ff */
[----:B------:R-:W-:-:S04]  /*07b0*/  LEA.HI.X R63, R63, UR7, R2, 0x2, P1 ;  /* 0x000000073f3f7c11 */ /* 0x000fc800088f1402 */
[----:B------:R-:W-:-:S04]  /*07c0*/  SHF.R.S32.HI R0, RZ, 0x1f, R13 ;  /* 0x0000001fff007819 */ /* 0x000fc8000001140d */
[-C--:B------:R-:W-:Y:S02]  /*07d0*/  LEA.HI R0, R0, R13.reuse, RZ, 0x2 ;  /* 0x0000000d00007211 */ /* 0x080fe400078f10ff */
[----:B------:R-:W-:Y:S02]  /*07e0*/  IADD3 R13, PT, PT, R18, R13, RZ ;  /* 0x0000000d120d7210 */ /* 0x000fe40007ffe0ff */
[----:B------:R-:W-:-:S05]  /*07f0*/  LEA.HI.SX32 R11, R0, R17, 0x1e ;  /* 0x00000011000b7211 */ /* 0x000fca00078ff2ff */
[----:B-1----:R-:W-:-:S04]  /*0800*/  IMAD.WIDE R4, R11, 0x4, R6 ;  /* 0x000000040b047825 */ /* 0x002fc800078e0206 */
[----:B0-----:R-:W-:Y:S01]  /*0810*/  IMAD.WIDE R6, R13, 0x2, R8 ;  /* 0x000000020d067825 */ /* 0x001fe200078e0208 */
[----:B------:R-:W-:Y:S06]  /*0820*/  @P0 BRA `(.L_x_1696) ;  /* 0x0000004000700947 */ /* 0x000fec0003800000 */
[----:B------:R-:W2:Y:S01]  /*0830*/  LDG.E.CONSTANT R4, desc[UR8][R4.64] ;  /* 0x0000000804047981 */ /* 0x000ea2000c1e9900 */
[----:B------:R-:W0:Y:S03]  /*0840*/  LDCU.U8 UR5, c[0x0][0x3b8] ;  /* 0x00007700ff0577ac */ /* 0x000e260008000000 */
[----:B------:R1:W5:Y:S04]  /*0850*/  LDG.E.CONSTANT R0, desc[UR8][R6.64] ;  /* 0x0000000806007981 */ /* 0x000368000c1e9900 */
[----:B------:R1:W5:Y:S01]  /*0860*/  LDG.E.CONSTANT R2, desc[UR8][R6.64+0x4] ;  /* 0x0000040806027981 */ /* 0x000362000c1e9900 */
[----:B------:R-:W3:Y:S01]  /*0870*/  S2UR UR7, SR_CgaCtaId ;  /* 0x00000000000779c3 */ /* 0x000ee20000008800 */
[----:B------:R-:W-:Y:S01]  /*0880*/  IADD3 R20, PT, PT, R28, R15, RZ ;  /* 0x0000000f1c147210 */ /* 0x000fe20007ffe0ff */
[----:B------:R-:W-:Y:S01]  /*0890*/  UMOV UR6, 0x400 ;  /* 0x0000040000067882 */ /* 0x000fe20000000000 */
[----:B------:R-:W-:-:S02]  /*08a0*/  PRMT R41, RZ, 0x7610, R41 ;  /* 0x00007610ff297816 */ /* 0x000fc40000000029 */
[----:B------:R-:W-:Y:S01]  /*08b0*/  MOV R25, R20 ;  /* 0x0000001400197202 */ /* 0x000fe20000000f00 */
[----:B0-----:R-:W-:-:S04]  /*08c0*/  UPRMT UR5, UR5, 0x8880, URZ ;  /* 0x0000888005057896 */ /* 0x001fc800080000ff */
[----:B------:R-:W-:Y:S02]  /*08d0*/  UISETP.NE.AND UP0, UPT, UR5, URZ, UPT ;  /* 0x000000ff0500728c */ /* 0x000fe4000bf05270 */
[----:B---3--:R-:W-:Y:S02]  /*08e0*/  ULEA UR5, UR7, UR6, 0x18 ;  /* 0x0000000607057291 */ /* 0x008fe4000f8ec0ff */
[----:B------:R-:W-:Y:S01]  /*08f0*/  USEL UR6, URZ, 0x1, UP0 ;  /* 0x00000001ff067887 */ /* 0x000fe20008000000 */
[--C-:B--2---:R-:W-:Y:S02]  /*0900*/  SHF.R.U32.HI R22, RZ, 0x10, R4.reuse ;  /* 0x00000010ff167819 */ /* 0x104fe40000011604 */
[--C-:B------:R-:W-:Y:S02]  /*0910*/  SHF.R.U32.HI R24, RZ, 0x8, R4.reuse ;  /* 0x00000008ff187819 */ /* 0x100fe40000011604 */
[----:B------:R-:W-:Y:S02]  /*0920*/  SHF.R.U32.HI R26, RZ, 0x18, R4 ;  /* 0x00000018ff1a7819 */ /* 0x000fe40000011604 */
[----:B------:R-:W-:-:S02]  /*0930*/  LOP3.LUT R27, R4, 0xff, RZ, 0xc0, !PT ;  /* 0x000000ff041b7812 */ /* 0x000fc400078ec0ff */
[----:B------:R-:W-:Y:S02]  /*0940*/  LOP3.LUT R22, R22, 0xff, RZ, 0xc0, !PT ;  /* 0x000000ff16167812 */ /* 0x000fe400078ec0ff */
[----:B-1----:R-:W-:-:S07]  /*0950*/  LOP3.LUT R24, R24, 0xff, RZ, 0xc0, !PT ;  /* 0x000000ff18187812 */ /* 0x002fce00078ec0ff */
.L_x_1697:
[----:B------:R-:W-:Y:S01]  /*0960*/  ISETP.NE.AND P0, PT, R28, R25, PT ;  /* 0x000000191c00720c */ /* 0x000fe20003f05270 */
[----:B------:R-:W0:Y:S01]  /*0970*/  LDC.64 R30, c[0x0][0x390] ;  /* 0x0000e400ff1e7b82 */ /* 0x000e220000000a00 */
[----:B------:R1:W2:Y:S11]  /*0980*/  LDG.E.128.CONSTANT R8, desc[UR8][R62.64] ;  /* 0x000000083e087981 */ /* 0x0002b6000c1e9d00 */
[----:B------:R-:W3:Y:S02]  /*0990*/  @!P0 LDC R4, c[0x0][0x3ac] ;  /* 0x0000eb00ff048b82 */ /* 0x000ee40000000800 */
[----:B---3--:R-:W-:-:S05]  /*09a0*/  @!P0 IMAD R29, R23, R4, R4 ;  /* 0x00000004171d8224 */ /* 0x008fca00078e0204 */
[----:B------:R-:W-:-:S04]  /*09b0*/  @!P0 SHF.R.S32.HI R4, RZ, 0x1f, R29 ;  /* 0x0000001fff048819 */ /* 0x000fc8000001141d */
[----:B------:R-:W-:-:S04]  /*09c0*/  @!P0 LEA.HI R4, R4, R29, RZ, 0x2 ;  /* 0x0000001d04048211 */ /* 0x000fc800078f10ff */
[----:B------:R-:W-:-:S05]  /*09d0*/  @!P0 LEA.HI.SX32 R3, R4, R17, 0x1e ;  /* 0x0000001104038211 */ /* 0x000fca00078ff2ff */
[----:B0-----:R-:W-:-:S05]  /*09e0*/  @!P0 IMAD.WIDE R30, R3, 0x4, R30 ;  /* 0x00000004031e8825 */ /* 0x001fca00078e021e */
[----:B------:R-:W3:Y:S01]  /*09f0*/  @!P0 LDG.E.CONSTANT R19, desc[UR8][R30.64] ;  /* 0x000000081e138981 */ /* 0x000ee2000c1e9900 */
[----:B------:R-:W-:-:S05]  /*0a00*/  MOV R3, UR10 ;  /* 0x0000000a00037c02 */ /* 0x000fca0008000f00 */
[C---:B------:R-:W-:Y:S02]  /*0a10*/  IMAD.WIDE R34, R3.reuse, 0x4, R62 ;  /* 0x0000000403227825 */ /* 0x040fe400078e023e */
[----:B-1----:R-:W0:Y:S03]  /*0a20*/  LDC.64 R62, c[0x0][0x398] ;  /* 0x0000e600ff3e7b82 */ /* 0x002e260000000a00 */
[----:B------:R1:W4:Y:S01]  /*0a30*/  LDG.E.128.CONSTANT R12, desc[UR8][R34.64] ;  /* 0x00000008220c7981 */ /* 0x000322000c1e9d00 */
[----:B------:R-:W-:-:S05]  /*0a40*/  IMAD.WIDE R44, R3, 0x4, R34 ;  /* 0x00000004032c7825 */ /* 0x000fca00078e0222 */
[----:B------:R-:W4:Y:S04]  /*0a50*/  LDG.E.128.CONSTANT R4, desc[UR8][R44.64] ;  /* 0x000000082c047981 */ /* 0x000f28000c1e9d00 */
[----:B-1----:R-:W1:Y:S01]  /*0a60*/  LDS.64 R34, [UR5] ;  /* 0x00000005ff227984 */ /* 0x002e620008000a00 */
[----:B------:R-:W-:-:S05]  /*0a70*/  @!P0 IADD3 R29, PT, PT, R18, R29, RZ ;  /* 0x0000001d121d8210 */ /* 0x000fca0007ffe0ff */
[----:B0-----:R-:W-:-:S05]  /*0a80*/  @!P0 IMAD.WIDE R62, R29, 0x2, R62 ;  /* 0x000000021d3e8825 */ /* 0x001fca00078e023e */
[----:B------:R-:W4:Y:S01]  /*0a90*/  @!P0 LDG.E.CONSTANT R29, desc[UR8][R62.64+0x4] ;  /* 0x000004083e1d8981 */ /* 0x000f22000c1e9900 */
[----:B-1----:R-:W-:Y:S01]  /*0aa0*/  HADD2.F32 R58, -RZ, R35.H0_H0 ;  /* 0x20000023ff3a7230 */ /* 0x002fe20000004100 */
[----:B--2---:R-:W-:Y:S02]  /*0ab0*/  SHF.R.U32.HI R30, RZ, 0x8, R8 ;  /* 0x00000008ff1e7819 */ /* 0x004fe40000011608 */
[----:B------:R-:W-:Y:S02]  /*0ac0*/  LOP3.LUT R32, R8, 0xff, RZ, 0xc0, !PT ;  /* 0x000000ff08207812 */ /* 0x000fe400078ec0ff */
[----:B------:R-:W-:Y:S02]  /*0ad0*/  LOP3.LUT R30, R30, 0xff, RZ, 0xc0, !PT ;  /* 0x000000ff1e1e7812 */ /* 0x000fe400078ec0ff */
[----:B------:R-:W-:-:S04]  /*0ae0*/  SHF.R.U32.HI R36, RZ, 0x8, R11 ;  /* 0x00000008ff247819 */ /* 0x000fc8000001160b */
[----:B------:R-:W-:Y:S02]  /*0af0*/  LOP3.LUT R37, R36, 0xff, RZ, 0xc0, !PT ;  /* 0x000000ff24257812 */ /* 0x000fe400078ec0ff */
[----:B------:R-:W-:Y:S02]  /*0b00*/  SHF.R.U32.HI R36, RZ, 0x8, R9 ;  /* 0x00000008ff247819 */ /* 0x000fe40000011609 */
[----:B------:R-:W-:Y:S02]  /*0b10*/  LOP3.LUT R31, R11, 0xff, RZ, 0xc0, !PT ;  /* 0x000000ff0b1f7812 */ /* 0x000fe400078ec0ff */
[----:B------:R-:W-:Y:S02]  /*0b20*/  LOP3.LUT R38, R10, 0xff, RZ, 0xc0, !PT ;  /* 0x000000ff0a267812 */ /* 0x000fe400078ec0ff */
[----:B------:R-:W-:Y:S02]  /*0b30*/  SHF.R.U32.HI R46, RZ, 0x8, R10 ;  /* 0x00000008ff2e7819 */ /* 0x000fe4000001160a */
[----:B---3--:R-:W-:-:S04]  /*0b40*/  @!P0 LOP3.LUT R27, R19, 0xff, RZ, 0xc0, !PT ;  /* 0x000000ff131b8812 */ /* 0x008fc800078ec0ff */
[----:B------:R-:W-:Y:S02]  /*0b50*/  IADD3 R21, PT, PT, R27, UR6, RZ ;  /* 0x000000061b157c10 */ /* 0x000fe4000fffe0ff */
[--C-:B------:R-:W-:Y:S02]  /*0b60*/  @!P0 SHF.R.U32.HI R26, RZ, 0x18, R19.reuse ;  /* 0x00000018ff1a8819 */ /* 0x100fe40000011613 */
[C---:B------:R-:W-:Y:S02]  /*0b70*/  IADD3 R33, PT, PT, -R21.reuse, R32, RZ ;  /* 0x0000002015217210 */ /* 0x040fe40007ffe1ff */
[----:B------:R-:W-:Y:S02]  /*0b80*/  @!P0 SHF.R.U32.HI R32, RZ, 0x8, R19 ;  /* 0x00000008ff208819 */ /* 0x000fe40000011613 */
[----:B------:R-:W-:Y:S02]  /*0b90*/  IADD3 R57, PT, PT, -R21, R30, RZ ;  /* 0x0000001e15397210 */ /* 0x000fe40007ffe1ff */
[----:B------:R-:W-:-:S02]  /*0ba0*/  IADD3 R30, PT, PT, R26, UR6, RZ ;  /* 0x000000061a1e7c10 */ /* 0x000fc4000fffe0ff */
[----:B------:R-:W-:Y:S02]  /*0bb0*/  @!P0 LOP3.LUT R24, R32, 0xff, RZ, 0xc0, !PT ;  /* 0x000000ff20188812 */ /* 0x000fe400078ec0ff */
[----:B------:R-:W-:Y:S02]  /*0bc0*/  IADD3 R53, PT, PT, -R30, R37, RZ ;  /* 0x000000251e357210 */ /* 0x000fe40007ffe1ff */
[----:B------:R-:W-:Y:S02]  /*0bd0*/  LOP3.LUT R37, R9, 0xff, RZ, 0xc0, !PT ;  /* 0x000000ff09257812 */ /* 0x000fe400078ec0ff */
[----:B------:R-:W-:-:S04]  /*0be0*/  IADD3 R32, PT, PT, R24, UR6, RZ ;  /* 0x0000000618207c10 */ /* 0x000fc8000fffe0ff */
[----:B------:R-:W-:Y:S02]  /*0bf0*/  IADD3 R48, PT, PT, -R32, R37, RZ ;  /* 0x0000002520307210 */ /* 0x000fe40007ffe1ff */
[----:B------:R-:W-:Y:S02]  /*0c00*/  LOP3.LUT R37, R36, 0xff, RZ, 0xc0, !PT ;  /* 0x000000ff24257812 */ /* 0x000fe400078ec0ff */
[----:B------:R-:W-:Y:S02]  /*0c10*/  @!P0 SHF.R.U32.HI R19, RZ, 0x10, R19 ;  /* 0x00000010ff138819 */ /* 0x000fe40000011613 */
[----:B------:R-:W-:Y:S02]  /*0c20*/  IADD3 R47, PT, PT, -R32, R37, RZ ;  /* 0x00000025202f7210 */ /* 0x000fe40007ffe1ff */
[----:B------:R-:W0:Y:S01]  /*0c30*/  LDS.64 R36, [UR5+0x100] ;  /* 0x00010005ff247984 */ /* 0x000e220008000a00 */
[----:B------:R-:W-:Y:S02]  /*0c40*/  @!P0 LOP3.LUT R22, R19, 0xff, RZ, 0xc0, !PT ;  /* 0x000000ff13168812 */ /* 0x000fe400078ec0ff */
[----:B------:R-:W-:-:S02]  /*0c50*/  IADD3 R31, PT, PT, -R30, R31, RZ ;  /* 0x0000001f1e1f7210 */ /* 0x000fc40007ffe1ff */
[----:B------:R-:W-:Y:S01]  /*0c60*/  IADD3 R19, PT, PT, R22, UR6, RZ ;  /* 0x0000000616137c10 */ /* 0x000fe2000fffe0ff */
[----:B------:R-:W1:Y:S01]  /*0c70*/  I2F.F16 R33, R33 ;  /* 0x0000002100217306 */ /* 0x000e620000200c00 */
[----:B------:R-:W-:Y:S02]  /*0c80*/  LOP3.LUT R46, R46, 0xff, RZ, 0xc0, !PT ;  /* 0x000000ff2e2e7812 */ /* 0x000fe400078ec0ff */
[C---:B------:R-:W-:Y:S02]  /*0c90*/  IADD3 R43, PT, PT, -R19.reuse, R38, RZ ;  /* 0x00000026132b7210 */ /* 0x040fe40007ffe1ff */
[----:B------:R-:W-:-:S03]  /*0ca0*/  IADD3 R46, PT, PT, -R19, R46, RZ ;  /* 0x0000002e132e7210 */ /* 0x000fc60007ffe1ff */
[----:B------:R-:W2:Y:S01]  /*0cb0*/  I2F.F16 R31, R31 ;  /* 0x0000001f001f7306 */ /* 0x000ea20000200c00 */
[----:B------:R-:W-:-:S07]  /*0cc0*/  SHF.R.U32.HI R38, RZ, 0x10, R8 ;  /* 0x00000010ff267819 */ /* 0x000fce0000011608 */
[----:B------:R-:W3:Y:S01]  /*0cd0*/  I2F.F16 R57, R57 ;  /* 0x0000003900397306 */ /* 0x000ee20000200c00 */
[----:B------:R-:W-:-:S07]  /*0ce0*/  LOP3.LUT R38, R38, 0xff, RZ, 0xc0, !PT ;  /* 0x000000ff26267812 */ /* 0x000fce00078ec0ff */
[----:B------:R-:W4:Y:S08]  /*0cf0*/  I2F.F16 R48, R48 ;  /* 0x0000003000307306 */ /* 0x000f300000200c00 */
[----:B------:R-:W0:Y:S01]  /*0d00*/  I2F.F16 R43, R43 ;  /* 0x0000002b002b7306 */ /* 0x000e220000200c00 */
[----:B------:R-:W-:Y:S01]  /*0d10*/  IADD3 R56, PT, PT, -R21, R38, RZ ;  /* 0x0000002615387210 */ /* 0x000fe20007ffe1ff */
[----:B------:R-:W-:-:S06]  /*0d20*/  HADD2.F32 R38, -RZ, R34.H0_H0 ;  /* 0x20000022ff267230 */ /* 0x000fcc0000004100 */
[----:B------:R-:W0:Y:S01]  /*0d30*/  I2F.F16 R53, R53 ;  /* 0x0000003500357306 */ /* 0x000e220000200c00 */
[----:B-1----:R-:W-:-:S07]  /*0d40*/  HADD2.F32 R33, -RZ, R33.H0_H0 ;  /* 0x20000021ff217230 */ /* 0x002fce0000004100 */
[----:B------:R-:W1:Y:S08]  /*0d50*/  I2F.F16 R47, R47 ;  /* 0x0000002f002f7306 */ /* 0x000e700000200c00 */
[----:B------:R-:W1:Y:S01]  /*0d60*/  I2F.F16 R46, R46 ;  /* 0x0000002e002e7306 */ /* 0x000e620000200c00 */
[----:B------:R-:W-:Y:S01]  /*0d70*/  LEA.HI R50, R8, -R21, RZ, 0x8 ;  /* 0x8000001508327211 */ /* 0x000fe200078f40ff */
[----:B--2---:R-:W-:-:S02]  /*0d80*/  HADD2.F32 R8, -RZ, R31.H0_H0 ;  /* 0x2000001fff087230 */ /* 0x004fc40000004100 */
[----:B------:R-:W-:Y:S02]  /*0d90*/  HADD2.F32 R34, -RZ, R34.H1_H1 ;  /* 0x30000022ff227230 */ /* 0x000fe40000004100 */
[----:B---3--:R-:W-:Y:S02]  /*0da0*/  HADD2.F32 R57, -RZ, R57.H0_H0 ;  /* 0x20000039ff397230 */ /* 0x008fe40000004100 */
[----:B----4-:R-:W-:Y:S02]  /*0db0*/  HADD2.F32 R31, -RZ, R48.H0_H0 ;  /* 0x20000030ff1f7230 */ /* 0x010fe40000004100 */
[----:B------:R-:W-:Y:S01]  /*0dc0*/  FFMA.FTZ R48, R33, R38, RZ ;  /* 0x0000002621307223 */ /* 0x000fe200000100ff */
[----:B0-----:R-:W-:Y:S02]  /*0dd0*/  HADD2.F32 R43, -RZ, R43.H0_H0 ;  /* 0x2000002bff2b7230 */ /* 0x001fe40000004100 */
[----:B------:R-:W-:Y:S01]  /*0de0*/  FFMA.FTZ R59, R38, R8, RZ ;  /* 0x00000008263b7223 */ /* 0x000fe200000100ff */
[----:B------:R-:W-:-:S02]  /*0df0*/  HADD2.F32 R53, -RZ, R53.H0_H0 ;  /* 0x20000035ff357230 */ /* 0x000fc40000004100 */
[----:B------:R-:W-:Y:S01]  /*0e00*/  FFMA.FTZ R61, R57, R34, R48 ;  /* 0x00000022393d7223 */ /* 0x000fe20000010030 */
[----:B-1----:R-:W-:Y:S02]  /*0e10*/  HADD2.F32 R47, -RZ, R47.H0_H0 ;  /* 0x2000002fff2f7230 */ /* 0x002fe40000004100 */
[C---:B------:R-:W-:Y:S01]  /*0e20*/  FFMA.FTZ R48, R38.reuse, R31, RZ ;  /* 0x0000001f26307223 */ /* 0x040fe200000100ff */
[----:B------:R-:W-:Y:S02]  /*0e30*/  HADD2.F32 R46, -RZ, R46.H0_H0 ;  /* 0x2000002eff2e7230 */ /* 0x000fe40000004100 */
[----:B------:R-:W-:Y:S01]  /*0e40*/  FFMA.FTZ R49, R38, R43, RZ ;  /* 0x0000002b26317223 */ /* 0x000fe200000100ff */
[C---:B------:R-:W-:Y:S01]  /*0e50*/  FFMA.FTZ R59, R34.reuse, R53, R59 ;  /* 0x00000035223b7223 */ /* 0x040fe2000001003b */
[C---:B------:R-:W-:Y:S01]  /*0e60*/  FFMA.FTZ R55, R34.reuse, R47, R48 ;  /* 0x0000002f22377223 */ /* 0x040fe20000010030 */
[----:B------:R-:W-:Y:S01]  /*0e70*/  SHF.R.U32.HI R38, RZ, 0x10, R11 ;  /* 0x00000010ff267819 */ /* 0x000fe2000001160b */
[----:B------:R-:W-:Y:S01]  /*0e80*/  FFMA.FTZ R49, R34, R46, R49 ;  /* 0x0000002e22317223 */ /* 0x000fe20000010031 */
[----:B------:R-:W-:-:S02]  /*0e90*/  HADD2.F32 R34, -RZ, R36.H0_H0 ;  /* 0x20000024ff227230 */ /* 0x000fc40000004100 */
[----:B------:R-:W-:Y:S01]  /*0ea0*/  LOP3.LUT R51, R38, 0xff, RZ, 0xc0, !PT ;  /* 0x000000ff26337812 */ /* 0x000fe200078ec0ff */
[----:B------:R-:W-:Y:S02]  /*0eb0*/  HADD2.F32 R36, -RZ, R36.H1_H1 ;  /* 0x30000024ff247230 */ /* 0x000fe40000004100 */
[-C--:B------:R-:W-:Y:S01]  /*0ec0*/  FFMA.FTZ R38, R33, R34.reuse, RZ ;  /* 0x0000002221267223 */ /* 0x080fe200000100ff */
[-C--:B------:R-:W-:Y:S01]  /*0ed0*/  FFMA.FTZ R54, R8, R34.reuse, RZ ;  /* 0x0000002208367223 */ /* 0x080fe200000100ff */
[-C--:B------:R-:W-:Y:S01]  /*0ee0*/  FFMA.FTZ R48, R31, R34.reuse, RZ ;  /* 0x000000221f307223 */ /* 0x080fe200000100ff */
[----:B------:R-:W-:Y:S01]  /*0ef0*/  FFMA.FTZ R33, R43, R34, RZ ;  /* 0x000000222b217223 */ /* 0x000fe200000100ff */
[----:B------:R-:W-:Y:S01]  /*0f00*/  FFMA.FTZ R57, R57, R36, R38 ;  /* 0x0000002439397223 */ /* 0x000fe20000010026 */
[----:B------:R-:W-:Y:S02]  /*0f10*/  LEA.HI R38, R11, -R30, RZ, 0x8 ;  /* 0x8000001e0b267211 */ /* 0x000fe400078f40ff */
[----:B------:R-:W-:Y:S01]  /*0f20*/  SHF.R.U32.HI R11, RZ, 0x8, R12 ;  /* 0x00000008ff0b7819 */ /* 0x000fe2000001160c */
[-C--:B------:R-:W-:Y:S01]  /*0f30*/  FFMA.FTZ R53, R53, R36.reuse, R54 ;  /* 0x0000002435357223 */ /* 0x080fe20000010036 */
[-C--:B------:R-:W-:Y:S01]  /*0f40*/  FFMA.FTZ R43, R47, R36.reuse, R48 ;  /* 0x000000242f2b7223 */ /* 0x080fe20000010030 */
[----:B------:R-:W-:Y:S01]  /*0f50*/  FFMA.FTZ R33, R46, R36, R33 ;  /* 0x000000242e217223 */ /* 0x000fe20000010021 */
[----:B------:R-:W-:-:S02]  /*0f60*/  LOP3.LUT R36, R11, 0xff, RZ, 0xc0, !PT ;  /* 0x000000ff0b247812 */ /* 0x000fc400078ec0ff */
[----:B------:R-:W-:Y:S02]  /*0f70*/  SHF.R.U32.HI R11, RZ, 0x10, R9 ;  /* 0x00000010ff0b7819 */ /* 0x000fe40000011609 */
[----:B------:R-:W-:Y:S02]  /*0f80*/  SHF.R.U32.HI R31, RZ, 0x10, R10 ;  /* 0x00000010ff1f7819 */ /* 0x000fe4000001160a */
[----:B------:R-:W-:Y:S01]  /*0f90*/  LOP3.LUT R11, R11, 0xff, RZ, 0xc0, !PT ;  /* 0x000000ff0b0b7812 */ /* 0x000fe200078ec0ff */
[----:B------:R0:W-:Y:S01]  /*0fa0*/  I2F.F16 R34, R38 ;  /* 0x0000002600227306 */ /* 0x0001e20000200c00 */
[----:B------:R-:W-:Y:S02]  /*0fb0*/  LOP3.LUT R8, R12, 0xff, RZ, 0xc0, !PT ;  /* 0x000000ff0c087812 */ /* 0x000fe400078ec0ff */
[----:B------:R-:W-:Y:S02]  /*0fc0*/  IADD3 R48, PT, PT, -R32, R11, RZ ;  /* 0x0000000b20307210 */ /* 0x000fe40007ffe1ff */
[----:B------:R-:W-:-:S02]  /*0fd0*/  IADD3 R8, PT, PT, -R21, R8, RZ ;  /* 0x0000000815087210 */ /* 0x000fc40007ffe1ff */
[----:B------:R-:W-:Y:S02]  /*0fe0*/  SHF.R.U32.HI R11, RZ, 0x10, R12 ;  /* 0x00000010ff0b7819 */ /* 0x000fe4000001160c */
[----:B0-----:R-:W-:Y:S01]  /*0ff0*/  LOP3.LUT R38, R31, 0xff, RZ, 0xc0, !PT ;  /* 0x000000ff1f267812 */ /* 0x001fe200078ec0ff */
[----:B------:R0:W-:Y:S01]  /*1000*/  I2F.F16 R47, R8 ;  /* 0x00000008002f7306 */ /* 0x0001e20000200c00 */
[----:B------:R-:W-:Y:S01]  /*1010*/  LEA.HI R54, R9, -R32, RZ, 0x8 ;  /* 0x8000002009367211 */ /* 0x000fe200078f40ff */
[----:B------:R1:W2:Y:S01]  /*1020*/  @!P0 LDG.E.CONSTANT R31, desc[UR8][R62.64] ;  /* 0x000000083e1f8981 */ /* 0x0002a2000c1e9900 */
[----:B------:R-:W-:Y:S02]  /*1030*/  IADD3 R38, PT, PT, -R19, R38, RZ ;  /* 0x0000002613267210 */ /* 0x000fe40007ffe1ff */
[----:B0-----:R-:W-:-:S03]  /*1040*/  LOP3.LUT R8, R11, 0xff, RZ, 0xc0, !PT ;  /* 0x000000ff0b087812 */ /* 0x001fc600078ec0ff */
[----:B------:R0:W3:Y:S01]  /*1050*/  I2F.F16 R11, R38 ;  /* 0x00000026000b7306 */ /* 0x0000e20000200c00 */
[----:B------:R-:W-:-:S07]  /*1060*/  IADD3 R46, PT, PT, -R21, R8, RZ ;  /* 0x00000008152e7210 */ /* 0x000fce0007ffe1ff */
[----:B------:R-:W4:Y:S01]  /*1070*/  I2F.F16 R48, R48 ;  /* 0x0000003000307306 */ /* 0x000f220000200c00 */
[----:B------:R-:W-:Y:S01]  /*1080*/  LEA.HI R8, R10, -R19, RZ, 0x8 ;  /* 0x800000130a087211 */ /* 0x000fe200078f40ff */
[----:B0-----:R-:W-:Y:S02]  /*1090*/  HADD2.F32 R38, -RZ, R37.H0_H0 ;  /* 0x20000025ff267230 */ /* 0x001fe40000004100 */
[----:B---3--:R-:W-:-:S04]  /*10a0*/  HADD2.F32 R10, -RZ, R11.H0_H0 ;  /* 0x2000000bff0a7230 */ /* 0x008fc80000004100 */
[----:B------:R-:W0:Y:S01]  /*10b0*/  I2F.F16 R56, R56 ;  /* 0x0000003800387306 */ /* 0x000e220000200c00 */
[----:B------:R-:W-:Y:S01]  /*10c0*/  LOP3.LUT R11, R15, 0xff, RZ, 0xc0, !PT ;  /* 0x000000ff0f0b7812 */ /* 0x000fe200078ec0ff */
[----:B------:R-:W-:-:S03]  /*10d0*/  FFMA.FTZ R9, R58, R10, R49 ;  /* 0x0000000a3a097223 */ /* 0x000fc60000010031 */
[----:B------:R-:W-:Y:S01]  /*10e0*/  IADD3 R49, PT, PT, -R30, R11, RZ ;  /* 0x0000000b1e317210 */ /* 0x000fe20007ffe1ff */
[----:B------:R-:W-:Y:S01]  /*10f0*/  FFMA.FTZ R33, R10, R38, R33 ;  /* 0x000000260a217223 */ /* 0x000fe20000010021 */
[----:B----4-:R-:W-:Y:S01]  /*1100*/  HADD2.F32 R48, -RZ, R48.H0_H0 ;  /* 0x20000030ff307230 */ /* 0x010fe20000004100 */
[----:B------:R-:W3:Y:S01]  /*1110*/  LDS.64 R10, [UR5+0x8] ;  /* 0x00000805ff0a7984 */ /* 0x000ee20008000a00 */
[----:B------:R-:W-:-:S03]  /*1120*/  IADD3 R51, PT, PT, -R30, R51, RZ ;  /* 0x000000331e337210 */ /* 0x000fc60007ffe1ff */
[----:B------:R-:W-:Y:S01]  /*1130*/  FFMA.FTZ R55, R58, R48, R55 ;  /* 0x000000303a377223 */ /* 0x000fe20000010037 */
[----:B------:R-:W-:Y:S01]  /*1140*/  FFMA.FTZ R43, R48, R38, R43 ;  /* 0x00000026302b7223 */ /* 0x000fe2000001002b */
[----:B------:R-:W-:Y:S01]  /*1150*/  SHF.R.U32.HI R48, RZ, 0x8, R15 ;  /* 0x00000008ff307819 */ /* 0x000fe2000001160f */
[----:B------:R4:W1:Y:S01]  /*1160*/  I2F.F16 R52, R51 ;  /* 0x0000003300347306 */ /* 0x0008620000200c00 */
[----:B0-----:R-:W-:Y:S01]  /*1170*/  HADD2.F32 R56, -RZ, R56.H0_H0 ;  /* 0x20000038ff387230 */ /* 0x001fe20000004100 */
[----:B----4-:R-:W-:Y:S01]  /*1180*/  LEA.HI R51, R12, -R21, RZ, 0x8 ;  /* 0x800000150c337211 */ /* 0x010fe200078f40ff */
[----:B------:R-:W-:Y:S01]  /*1190*/  HADD2.F32 R12, -RZ, R35.H1_H1 ;  /* 0x30000023ff0c7230 */ /* 0x000fe20000004100 */
[----:B------:R-:W-:Y:S02]  /*11a0*/  LOP3.LUT R35, R48, 0xff, RZ, 0xc0, !PT ;  /* 0x000000ff30237812 */ /* 0x000fe400078ec0ff */
[C---:B------:R-:W-:Y:S01]  /*11b0*/  FFMA.FTZ R61, R56.reuse, R58, R61 ;  /* 0x0000003a383d7223 */ /* 0x040fe2000001003d */
[----:B------:R-:W-:Y:S01]  /*11c0*/  FFMA.FTZ R57, R56, R38, R57 ;  /* 0x0000002638397223 */ /* 0x000fe20000010039 */
[----:B------:R-:W0:Y:S01]  /*11d0*/  I2F.F16 R50, R50 ;  /* 0x0000003200327306 */ /* 0x000e220000200c00 */
[----:B------:R-:W-:-:S02]  /*11e0*/  IADD3 R56, PT, PT, -R30, R35, RZ ;  /* 0x000000231e387210 */ /* 0x000fc40007ffe1ff */
[----:B------:R-:W-:Y:S02]  /*11f0*/  LOP3.LUT R35, R13, 0xff, RZ, 0xc0, !PT ;  /* 0x000000ff0d237812 */ /* 0x000fe400078ec0ff */
[----:B------:R-:W-:-:S03]  /*1200*/  LOP3.LUT R48, R14, 0xff, RZ, 0xc0, !PT ;  /* 0x000000ff0e307812 */ /* 0x000fc600078ec0ff */
[----:B------:R-:W4:Y:S01]  /*1210*/  I2F.F16 R54, R54 ;  /* 0x0000003600367306 */ /* 0x000f220000200c00 */
[----:B-1----:R-:W-:Y:S02]  /*1220*/  IADD3 R62, PT, PT, -R32, R35, RZ ;  /* 0x00000023203e7210 */ /* 0x002fe40007ffe1ff */
[----:B------:R-:W-:-:S05]  /*1230*/  IADD3 R48, PT, PT, -R19, R48, RZ ;  /* 0x0000003013307210 */ /* 0x000fca0007ffe1ff */
[----:B------:R-:W1:Y:S01]  /*1240*/  I2F.F16 R8, R8 ;  /* 0x0000000800087306 */ /* 0x000e620000200c00 */
[----:B------:R-:W-:Y:S01]  /*1250*/  HADD2.F32 R52, -RZ, R52.H0_H0 ;  /* 0x20000034ff347230 */ /* 0x000fe20000004100 */
[----:B------:R-:W-:Y:S01]  /*1260*/  SHF.R.U32.HI R35, RZ, 0x10, R15 ;  /* 0x00000010ff237819 */ /* 0x000fe2000001160f */
[----:B0-----:R-:W-:-:S05]  /*1270*/  HADD2.F32 R50, -RZ, R50.H0_H0 ;  /* 0x20000032ff327230 */ /* 0x001fca0000004100 */
[----:B------:R-:W0:Y:S01]  /*1280*/  I2F.F16 R49, R49 ;  /* 0x0000003100317306 */ /* 0x000e220000200c00 */
[----:B------:R-:W-:Y:S01]  /*1290*/  FFMA.FTZ R59, R58, R52, R59 ;  /* 0x000000343a3b7223 */ /* 0x000fe2000001003b */
[----:B------:R-:W-:Y:S01]  /*12a0*/  FFMA.FTZ R53, R52, R38, R53 ;  /* 0x0000002634357223 */ /* 0x000fe20000010035 */
[----:B------:R-:W-:-:S05]  /*12b0*/  HADD2.F32 R34, -RZ, R34.H0_H0 ;  /* 0x20000022ff227230 */ /* 0x000fca0000004100 */
[----:B------:R-:W0:Y:S01]  /*12c0*/  I2F.F16 R62, R62 ;  /* 0x0000003e003e7306 */ /* 0x000e220000200c00 */
[----:B----4-:R-:W-:Y:S02]  /*12d0*/  HADD2.F32 R54, -RZ, R54.H0_H0 ;  /* 0x20000036ff367230 */ /* 0x010fe40000004100 */
[----:B-1----:R-:W-:-:S05]  /*12e0*/  HADD2.F32 R8, -RZ, R8.H0_H0 ;  /* 0x20000008ff087230 */ /* 0x002fca0000004100 */
[----:B------:R-:W1:Y:S01]  /*12f0*/  I2F.F16 R48, R48 ;  /* 0x0000003000307306 */ /* 0x000e620000200c00 */
[----:B------:R-:W-:Y:S01]  /*1300*/  HADD2.F32 R52, -RZ, R37.H1_H1 ;  /* 0x30000025ff347230 */ /* 0x000fe20000004100 */
[----:B------:R-:W-:Y:S01]  /*1310*/  LOP3.LUT R35, R35, 0xff, RZ, 0xc0, !PT ;  /* 0x000000ff23237812 */ /* 0x000fe200078ec0ff */
[----:B------:R-:W-:Y:S01]  /*1320*/  FFMA.FTZ R38, R50, R12, R61 ;  /* 0x0000000c32267223 */ /* 0x000fe2000001003d */
[C---:B------:R-:W-:Y:S01]  /*1330*/  FFMA.FTZ R60, R12.reuse, R34, R59 ;  /* 0x000000220c3c7223 */ /* 0x040fe2000001003b */
[C---:B------:R-:W-:Y:S01]  /*1340*/  FFMA.FTZ R55, R12.reuse, R54, R55 ;  /* 0x000000360c377223 */ /* 0x040fe20000010037 */
[----:B------:R-:W-:Y:S01]  /*1350*/  FFMA.FTZ R9, R12, R8, R9 ;  /* 0x000000080c097223 */ /* 0x000fe20000010009 */
[-C--:B------:R-:W-:Y:S01]  /*1360*/  FFMA.FTZ R33, R8, R52.reuse, R33 ;  /* 0x0000003408217223 */ /* 0x080fe20000010021 */
[----:B------:R4:W1:Y:S01]  /*1370*/  I2F.F16 R12, R56 ;  /* 0x00000038000c7306 */ /* 0x0008620000200c00 */
[----:B------:R-:W-:Y:S01]  /*1380*/  SHF.R.U32.HI R8, RZ, 0x8, R14 ;  /* 0x00000008ff087819 */ /* 0x000fe2000001160e */
[-C--:B------:R-:W-:Y:S01]  /*1390*/  FFMA.FTZ R50, R50, R52.reuse, R57 ;  /* 0x0000003432327223 */ /* 0x080fe20000010039 */
[----:B------:R-:W-:Y:S01]  /*13a0*/  FFMA.FTZ R34, R34, R52, R53 ;  /* 0x0000003422227223 */ /* 0x000fe20000010035 */
[----:B------:R-:W-:Y:S01]  /*13b0*/  SHF.R.U32.HI R53, RZ, 0x8, R13 ;  /* 0x00000008ff357819 */ /* 0x000fe2000001160d */
[----:B------:R-:W-:Y:S01]  /*13c0*/  HADD2.F32 R47, -RZ, R47.H0_H0 ;  /* 0x2000002fff2f7230 */ /* 0x000fe20000004100 */
[----:B------:R-:W-:-:S02]  /*13d0*/  LOP3.LUT R8, R8, 0xff, RZ, 0xc0, !PT ;  /* 0x000000ff08087812 */ /* 0x000fc400078ec0ff */
[----:B----4-:R-:W-:Y:S01]  /*13e0*/  IADD3 R56, PT, PT, -R30, R35, RZ ;  /* 0x000000231e387210 */ /* 0x010fe20007ffe1ff */
[----:B------:R-:W-:Y:S01]  /*13f0*/  FFMA.FTZ R35, R54, R52, R43 ;  /* 0x0000003436237223 */ /* 0x000fe2000001002b */
[----:B------:R-:W-:Y:S01]  /*1400*/  LEA.HI R52, R15, -R30, RZ, 0x8 ;  /* 0x8000001e0f347211 */ /* 0x000fe200078f40ff */
[----:B---3--:R-:W-:Y:S02]  /*1410*/  HADD2.F32 R15, -RZ, R10.H0_H0 ;  /* 0x2000000aff0f7230 */ /* 0x008fe40000004100 */
[----:B0-----:R-:W-:Y:S02]  /*1420*/  HADD2.F32 R37, -RZ, R49.H0_H0 ;  /* 0x20000031ff257230 */ /* 0x001fe40000004100 */
[----:B------:R-:W-:Y:S02]  /*1430*/  HADD2.F32 R62, -RZ, R62.H0_H0 ;  /* 0x2000003eff3e7230 */ /* 0x000fe40000004100 */
[----:B-1----:R-:W-:Y:S01]  /*1440*/  HADD2.F32 R48, -RZ, R48.H0_H0 ;  /* 0x20000030ff307230 */ /* 0x002fe20000004100 */
[----:B------:R-:W-:Y:S01]  /*1450*/  LOP3.LUT R53, R53, 0xff, RZ, 0xc0, !PT ;  /* 0x000000ff35357812 */ /* 0x000fe200078ec0ff */
[----:B------:R0:W-:Y:S01]  /*1460*/  I2F.F16 R43, R56 ;  /* 0x00000038002b7306 */ /* 0x0001e20000200c00 */
[----:B------:R-:W-:Y:S01]  /*1470*/  IADD3 R36, PT, PT, -R21, R36, RZ ;  /* 0x0000002415247210 */ /* 0x000fe20007ffe1ff */
[----:B------:R-:W-:Y:S01]  /*1480*/  FFMA.FTZ R57, R47, R15, R38 ;  /* 0x0000000f2f397223 */ /* 0x000fe20000010026 */
[C---:B------:R-:W-:Y:S01]  /*1490*/  FFMA.FTZ R60, R15.reuse, R37, R60 ;  /* 0x000000250f3c7223 */ /* 0x040fe2000001003c */
[----:B------:R-:W-:Y:S01]  /*14a0*/  FFMA.FTZ R55, R15, R62, R55 ;  /* 0x0000003e0f377223 */ /* 0x000fe20000010037 */
[----:B------:R-:W-:-:S02]  /*14b0*/  IADD3 R59, PT, PT, -R19, R8, RZ ;  /* 0x00000008133b7210 */ /* 0x000fc40007ffe1ff */
[----:B------:R-:W-:Y:S01]  /*14c0*/  IADD3 R53, PT, PT, -R32, R53, RZ ;  /* 0x0000003520357210 */ /* 0x000fe20007ffe1ff */
[----:B0-----:R-:W-:Y:S01]  /*14d0*/  FFMA.FTZ R56, R15, R48, R9 ;  /* 0x000000300f387223 */ /* 0x001fe20000010009 */
[----:B------:R-:W-:Y:S01]  /*14e0*/  SHF.R.U32.HI R15, RZ, 0x10, R13 ;  /* 0x00000010ff0f7819 */ /* 0x000fe2000001160d */
[----:B------:R-:W0:Y:S01]  /*14f0*/  LDS.64 R8, [UR5+0x108] ;  /* 0x00010805ff087984 */ /* 0x000e220008000a00 */
[----:B------:R-:W1:Y:S02]  /*1500*/  I2F.F16 R36, R36 ;  /* 0x0000002400247306 */ /* 0x000e640000200c00 */
[----:B------:R-:W-:-:S06]  /*1510*/  LOP3.LUT R49, R15, 0xff, RZ, 0xc0, !PT ;  /* 0x000000ff0f317812 */ /* 0x000fcc00078ec0ff */
[----:B------:R3:W4:Y:S01]  /*1520*/  I2F.F16 R58, R53 ;  /* 0x00000035003a7306 */ /* 0x0007220000200c00 */
[----:B------:R-:W-:-:S07]  /*1530*/  SHF.R.U32.HI R54, RZ, 0x10, R14 ;  /* 0x00000010ff367819 */ /* 0x000fce000001160e */
[----:B------:R-:W4:Y:S01]  /*1540*/  I2F.F16 R15, R59 ;  /* 0x0000003b000f7306 */ /* 0x000f220000200c00 */
[----:B------:R-:W-:Y:S01]  /*1550*/  LOP3.LUT R54, R54, 0xff, RZ, 0xc0, !PT ;  /* 0x000000ff36367812 */ /* 0x000fe200078ec0ff */
[----:B---3--:R-:W-:Y:S01]  /*1560*/  HADD2.F32 R53, -RZ, R10.H1_H1 ;  /* 0x3000000aff357230 */ /* 0x008fe20000004100 */
[----:B------:R-:W-:Y:S01]  /*1570*/  IADD3 R38, PT, PT, -R32, R49, RZ ;  /* 0x0000003120267210 */ /* 0x000fe20007ffe1ff */
[----:B------:R-:W-:Y:S01]  /*1580*/  HADD2.F32 R10, -RZ, R12.H0_H0 ;  /* 0x2000000cff0a7230 */ /* 0x000fe20000004100 */
[----:B------:R-:W-:Y:S01]  /*1590*/  IADD3 R49, PT, PT, -R19, R54, RZ ;  /* 0x0000003613317210 */ /* 0x000fe20007ffe1ff */
[----:B-1----:R-:W-:Y:S01]  /*15a0*/  HADD2.F32 R36, -RZ, R36.H0_H0 ;  /* 0x20000024ff247230 */ /* 0x002fe20000004100 */
[----:B------:R-:W-:Y:S01]  /*15b0*/  LEA.HI R54, R13, -R32, RZ, 0x8 ;  /* 0x800000200d367211 */ /* 0x000fe200078f40ff */
[----:B----4-:R-:W-:Y:S02]  /*15c0*/  HADD2.F32 R12, -RZ, R58.H0_H0 ;  /* 0x2000003aff0c7230 */ /* 0x010fe40000004100 */
[----:B------:R-:W-:Y:S01]  /*15d0*/  FFMA.FTZ R60, R53, R10, R60 ;  /* 0x0000000a353c7223 */ /* 0x000fe2000001003c */
[----:B------:R-:W1:Y:S01]  /*15e0*/  I2F.F16 R49, R49 ;  /* 0x0000003100317306 */ /* 0x000e620000200c00 */
[----:B------:R-:W-:-:S02]  /*15f0*/  HADD2.F32 R13, -RZ, R15.H0_H0 ;  /* 0x2000000fff0d7230 */ /* 0x000fc40000004100 */
[----:B------:R-:W-:Y:S01]  /*1600*/  FFMA.FTZ R57, R36, R53, R57 ;  /* 0x0000003524397223 */ /* 0x000fe20000010039 */
[----:B------:R-:W-:-:S04]  /*1610*/  FFMA.FTZ R55, R53, R12, R55 ;  /* 0x0000000c35377223 */ /* 0x000fc80000010037 */
[----:B------:R-:W3:Y:S01]  /*1620*/  I2F.F16 R46, R46 ;  /* 0x0000002e002e7306 */ /* 0x000ee20000200c00 */
[----:B------:R-:W-:Y:S01]  /*1630*/  FFMA.FTZ R53, R53, R13, R56 ;  /* 0x0000000d35357223 */ /* 0x000fe20000010038 */
[----:B------:R-:W-:-:S06]  /*1640*/  LEA.HI R56, R14, -R19, RZ, 0x8 ;  /* 0x800000130e387211 */ /* 0x000fcc00078f40ff */
[----:B------:R-:W4:Y:S08]  /*1650*/  I2F.F16 R38, R38 ;  /* 0x0000002600267306 */ /* 0x000f300000200c00 */
[----:B------:R-:W4:Y:S01]  /*1660*/  I2F.F16 R51, R51 ;  /* 0x0000003300337306 */ /* 0x000f220000200c00 */
[----:B-1----:R-:W-:-:S07]  /*1670*/  HADD2.F32 R14, -RZ, R49.H0_H0 ;  /* 0x20000031ff0e7230 */ /* 0x002fce0000004100 */
[----:B------:R-:W1:Y:S08]  /*1680*/  I2F.F16 R52, R52 ;  /* 0x0000003400347306 */ /* 0x000e700000200c00 */
[----:B------:R-:W1:Y:S01]  /*1690*/  I2F.F16 R54, R54 ;  /* 0x0000003600367306 */ /* 0x000e620000200c00 */
[----:B0-----:R-:W-:-:S07]  /*16a0*/  HADD2.F32 R49, -RZ, R8.H0_H0 ;  /* 0x20000008ff317230 */ /* 0x001fce0000004100 */
[----:B------:R-:W0:Y:S01]  /*16b0*/  I2F.F16 R56, R56 ;  /* 0x0000003800387306 */ /* 0x000e220000200c00 */
[----:B------:R-:W-:Y:S02]  /*16c0*/  HADD2.F32 R15, -RZ, R43.H0_H0 ;  /* 0x2000002bff0f7230 */ /* 0x000fe40000004100 */
[----:B---3--:R-:W-:Y:S02]  /*16d0*/  HADD2.F32 R46, -RZ, R46.H0_H0 ;  /* 0x2000002eff2e7230 */ /* 0x008fe40000004100 */
[----:B------:R-:W-:Y:S02]  /*16e0*/  HADD2.F32 R43, -RZ, R11.H0_H0 ;  /* 0x2000000bff2b7230 */ /* 0x000fe40000004100 */
[----:B----4-:R-:W-:Y:S02]  /*16f0*/  HADD2.F32 R38, -RZ, R38.H0_H0 ;  /* 0x20000026ff267230 */ /* 0x010fe40000004100 */
[----:B------:R-:W-:Y:S01]  /*1700*/  FFMA.FTZ R47, R47, R49, R50 ;  /* 0x000000312f2f7223 */ /* 0x000fe20000010032 */
[----:B------:R-:W-:-:S02]  /*1710*/  HADD2.F32 R51, -RZ, R51.H0_H0 ;  /* 0x20000033ff337230 */ /* 0x000fc40000004100 */
[----:B------:R-:W-:Y:S01]  /*1720*/  FFMA.FTZ R58, R46, R43, R57 ;  /* 0x0000002b2e3a7223 */ /* 0x000fe20000010039 */
[----:B------:R-:W-:Y:S02]  /*1730*/  HADD2.F32 R50, -RZ, R11.H1_H1 ;  /* 0x3000000bff327230 */ /* 0x000fe40000004100 */
[C---:B------:R-:W-:Y:S01]  /*1740*/  FFMA.FTZ R57, R43.reuse, R15, R60 ;  /* 0x0000000f2b397223 */ /* 0x040fe2000001003c */
[----:B-1----:R-:W-:Y:S02]  /*1750*/  HADD2.F32 R52, -RZ, R52.H0_H0 ;  /* 0x20000034ff347230 */ /* 0x002fe40000004100 */
[C---:B------:R-:W-:Y:S01]  /*1760*/  FFMA.FTZ R55, R43.reuse, R38, R55 ;  /* 0x000000262b377223 */ /* 0x040fe20000010037 */
[----:B------:R-:W-:Y:S02]  /*1770*/  HADD2.F32 R54, -RZ, R54.H0_H0 ;  /* 0x20000036ff367230 */ /* 0x000fe40000004100 */
[----:B------:R-:W-:Y:S01]  /*1780*/  FFMA.FTZ R53, R43, R14, R53 ;  /* 0x0000000e2b357223 */ /* 0x000fe20000010035 */
[----:B0-----:R-:W-:-:S02]  /*1790*/  HADD2.F32 R56, -RZ, R56.H0_H0 ;  /* 0x20000038ff387230 */ /* 0x001fc40000004100 */
[----:B------:R-:W-:Y:S01]  /*17a0*/  FFMA.FTZ R43, R51, R50, R58 ;  /* 0x00000032332b7223 */ /* 0x000fe2000001003a */
[----:B------:R-:W-:Y:S02]  /*17b0*/  HADD2.F32 R8, -RZ, R8.H1_H1 ;  /* 0x30000008ff087230 */ /* 0x000fe40000004100 */
[C---:B------:R-:W-:Y:S01]  /*17c0*/  FFMA.FTZ R60, R50.reuse, R52, R57 ;  /* 0x00000034323c7223 */ /* 0x040fe20000010039 */
[C---:B------:R-:W-:Y:S01]  /*17d0*/  FFMA.FTZ R58, R50.reuse, R54, R55 ;  /* 0x00000036323a7223 */ /* 0x040fe20000010037 */
[-C--:B------:R-:W-:Y:S01]  /*17e0*/  FFMA.FTZ R11, R37, R49.reuse, R34 ;  /* 0x00000031250b7223 */ /* 0x080fe20000010022 */
[----:B------:R-:W-:Y:S01]  /*17f0*/  FFMA.FTZ R50, R50, R56, R53 ;  /* 0x0000003832327223 */ /* 0x000fe20000010035 */
[-C--:B------:R-:W-:Y:S01]  /*1800*/  FFMA.FTZ R53, R62, R49.reuse, R35 ;  /* 0x000000313e357223 */ /* 0x080fe20000010023 */
[----:B------:R-:W-:Y:S01]  /*1810*/  FFMA.FTZ R62, R48, R49, R33 ;  /* 0x00000031303e7223 */ /* 0x000fe20000010021 */
[-C--:B------:R-:W-:Y:S01]  /*1820*/  FFMA.FTZ R48, R10, R8.reuse, R11 ;  /* 0x000000080a307223 */ /* 0x080fe2000001000b */
[----:B------:R-:W-:Y:S01]  /*1830*/  SHF.R.U32.HI R11, RZ, 0x8, R4 ;  /* 0x00000008ff0b7819 */ /* 0x000fe20000011604 */
[-C--:B------:R-:W-:Y:S01]  /*1840*/  FFMA.FTZ R47, R36, R8.reuse, R47 ;  /* 0x00000008242f7223 */ /* 0x080fe2000001002f */
[-C--:B------:R-:W-:Y:S01]  /*1850*/  FFMA.FTZ R53, R12, R8.reuse, R53 ;  /* 0x000000080c357223 */ /* 0x080fe20000010035 */
[----:B------:R-:W-:Y:S01]  /*1860*/  FFMA.FTZ R13, R13, R8, R62 ;  /* 0x000000080d0d7223 */ /* 0x000fe2000001003e */
[----:B------:R-:W-:Y:S01]  /*1870*/  HADD2.F32 R8, -RZ, R9.H0_H0 ;  /* 0x20000009ff087230 */ /* 0x000fe20000004100 */
[----:B------:R-:W-:Y:S01]  /*1880*/  LOP3.LUT R12, R11, 0xff, RZ, 0xc0, !PT ;  /* 0x000000ff0b0c7812 */ /* 0x000fe200078ec0ff */
[----:B------:R-:W0:Y:S01]  /*1890*/  LDS.64 R34, [UR5+0x10] ;  /* 0x00001005ff227984 */ /* 0x000e220008000a00 */
[----:B------:R-:W-:-:S04]  /*18a0*/  IMAD.WIDE R62, R3, 0x4, R44 ;  /* 0x00000004033e7825 */ /* 0x000fc800078e022c */
[----:B------:R-:W-:Y:S01]  /*18b0*/  FFMA.FTZ R46, R46, R8, R47 ;  /* 0x000000082e2e7223 */ /* 0x000fe2000001002f */
[----:B------:R-:W1:Y:S01]  /*18c0*/  LDS.64 R36, [UR5+0x110] ;  /* 0x00011005ff247984 */ /* 0x000e620008000a00 */
[----:B------:R-:W-:Y:S01]  /*18d0*/  IADD3 R11, PT, PT, -R21, R12, RZ ;  /* 0x0000000c150b7210 */ /* 0x000fe20007ffe1ff */
[-C--:B------:R-:W-:Y:S01]  /*18e0*/  FFMA.FTZ R47, R15, R8.reuse, R48 ;  /* 0x000000080f2f7223 */ /* 0x080fe20000010030 */
[----:B------:R-:W-:Y:S02]  /*18f0*/  FFMA.FTZ R45, R14, R8, R13 ;  /* 0x000000080e2d7223 */ /* 0x000fe4000001000d */
[----:B------:R3:W4:Y:S01]  /*1900*/  LDG.E.128.CONSTANT R12, desc[UR8][R62.64] ;  /* 0x000000083e0c7981 */ /* 0x000722000c1e9d00 */
[----:B------:R-:W-:-:S04]  /*1910*/  LOP3.LUT R10, R4, 0xff, RZ, 0xc0, !PT ;  /* 0x000000ff040a7812 */ /* 0x000fc800078ec0ff */
[----:B------:R-:W-:Y:S02]  /*1920*/  IADD3 R10, PT, PT, -R21, R10, RZ ;  /* 0x0000000a150a7210 */ /* 0x000fe40007ffe1ff */
[----:B------:R-:W-:Y:S01]  /*1930*/  SHF.R.U32.HI R33, RZ, 0x10, R4 ;  /* 0x00000010ff217819 */ /* 0x000fe20000011604 */
[----:B------:R-:W-:-:S03]  /*1940*/  HADD2.F32 R9, -RZ, R9.H1_H1 ;  /* 0x30000009ff097230 */ /* 0x000fc60000004100 */
[----:B------:R-:W3:Y:S01]  /*1950*/  I2F.F16 R10, R10 ;  /* 0x0000000a000a7306 */ /* 0x000ee20000200c00 */
[----:B------:R-:W-:Y:S02]  /*1960*/  LOP3.LUT R44, R33, 0xff, RZ, 0xc0, !PT ;  /* 0x000000ff212c7812 */ /* 0x000fe400078ec0ff */
[----:B------:R-:W-:Y:S01]  /*1970*/  LOP3.LUT R49, R5, 0xff, RZ, 0xc0, !PT ;  /* 0x000000ff05317812 */ /* 0x000fe200078ec0ff */
[----:B------:R-:W-:Y:S01]  /*1980*/  FFMA.FTZ R53, R38, R8, R53 ;  /* 0x0000000826357223 */ /* 0x000fe20000010035 */
[----:B------:R-:W-:Y:S02]  /*1990*/  IADD3 R33, PT, PT, -R21, R44, RZ ;  /* 0x0000002c15217210 */ /* 0x000fe40007ffe1ff */
[----:B------:R-:W-:Y:S01]  /*19a0*/  SHF.R.U32.HI R8, RZ, 0x8, R5 ;  /* 0x00000008ff087819 */ /* 0x000fe20000011605 */
[----:B------:R-:W2:Y:S01]  /*19b0*/  I2F.F16 R11, R11 ;  /* 0x0000000b000b7306 */ /* 0x000ea20000200c00 */
[----:B------:R-:W-:Y:S01]  /*19c0*/  IADD3 R38, PT, PT, -R32, R49, RZ ;  /* 0x0000003120267210 */ /* 0x000fe20007ffe1ff */
[-C--:B------:R-:W-:Y:S01]  /*19d0*/  FFMA.FTZ R51, R51, R9.reuse, R46 ;  /* 0x0000000933337223 */ /* 0x080fe2000001002e */
[----:B------:R-:W-:Y:S01]  /*19e0*/  FFMA.FTZ R52, R52, R9, R47 ;  /* 0x0000000934347223 */ /* 0x000fe2000001002f */
[----:B------:R-:W-:-:S02]  /*19f0*/  LOP3.LUT R46, R6, 0xff, RZ, 0xc0, !PT ;  /* 0x000000ff062e7812 */ /* 0x000fc400078ec0ff */
[----:B------:R-:W-:Y:S01]  /*1a00*/  LOP3.LUT R47, R8, 0xff, RZ, 0xc0, !PT ;  /* 0x000000ff082f7812 */ /* 0x000fe200078ec0ff */
[-C--:B------:R-:W-:Y:S01]  /*1a10*/  FFMA.FTZ R56, R56, R9.reuse, R45 ;  /* 0x0000000938387223 */ /* 0x080fe2000001002d */
[----:B------:R-:W2:Y:S01]  /*1a20*/  I2F.F16 R33, R33 ;  /* 0x0000002100217306 */ /* 0x000ea20000200c00 */
[----:B------:R-:W-:Y:S01]  /*1a30*/  IADD3 R45, PT, PT, -R19, R46, RZ ;  /* 0x0000002e132d7210 */ /* 0x000fe20007ffe1ff */
[----:B------:R-:W-:Y:S01]  /*1a40*/  FFMA.FTZ R54, R54, R9, R53 ;  /* 0x0000000936367223 */ /* 0x000fe20000010035 */
[--C-:B0-----:R-:W-:Y:S02]  /*1a50*/  HADD2.F32 R44, -RZ, R34.reuse.H0_H0 ;  /* 0x20000022ff2c7230 */ /* 0x101fe40000004100 */
[----:B------:R-:W-:Y:S01]  /*1a60*/  HADD2.F32 R66, -RZ, R34.H1_H1 ;  /* 0x30000022ff427230 */ /* 0x000fe20000004100 */
[----:B------:R-:W-:Y:S02]  /*1a70*/  IADD3 R34, PT, PT, -R32, R47, RZ ;  /* 0x0000002f20227210 */ /* 0x000fe40007ffe1ff */
[----:B------:R-:W0:Y:S01]  /*1a80*/  I2F.F16 R38, R38 ;  /* 0x0000002600267306 */ /* 0x000e220000200c00 */
[----:B---3--:R-:W-:-:S02]  /*1a90*/  HADD2.F32 R9, -RZ, R10.H0_H0 ;  /* 0x2000000aff097230 */ /* 0x008fc40000004100 */
[--C-:B-1----:R-:W-:Y:S02]  /*1aa0*/  HADD2.F32 R8, -RZ, R36.reuse.H0_H0 ;  /* 0x20000024ff087230 */ /* 0x102fe40000004100 */
[----:B------:R-:W-:Y:S01]  /*1ab0*/  HADD2.F32 R48, -RZ, R36.H1_H1 ;  /* 0x30000024ff307230 */ /* 0x000fe20000004100 */
[----:B------:R-:W-:Y:S02]  /*1ac0*/  SHF.R.U32.HI R36, RZ, 0x8, R6 ;  /* 0x00000008ff247819 */ /* 0x000fe40000011606 */
[----:B------:R1:W3:Y:S01]  /*1ad0*/  I2F.F16 R10, R34 ;  /* 0x00000022000a7306 */ /* 0x0002e20000200c00 */
[----:B--2---:R-:W-:Y:S02]  /*1ae0*/  HADD2.F32 R11, -RZ, R11.H0_H0 ;  /* 0x2000000bff0b7230 */ /* 0x004fe40000004100 */
[C---:B------:R-:W-:Y:S01]  /*1af0*/  FFMA.FTZ R64, R9.reuse, R44, RZ ;  /* 0x0000002c09407223 */ /* 0x040fe200000100ff */
[----:B------:R-:W-:Y:S01]  /*1b00*/  FFMA.FTZ R9, R9, R8, RZ ;  /* 0x0000000809097223 */ /* 0x000fe200000100ff */
[----:B------:R-:W-:-:S03]  /*1b10*/  LOP3.LUT R46, R36, 0xff, RZ, 0xc0, !PT ;  /* 0x000000ff242e7812 */ /* 0x000fc600078ec0ff */
[----:B------:R-:W2:Y:S01]  /*1b20*/  I2F.F16 R45, R45 ;  /* 0x0000002d002d7306 */ /* 0x000ea20000200c00 */
[C---:B------:R-:W-:Y:S01]  /*1b30*/  FFMA.FTZ R47, R11.reuse, R66, R64 ;  /* 0x000000420b2f7223 */ /* 0x040fe20000010040 */
[----:B------:R-:W-:Y:S01]  /*1b40*/  FFMA.FTZ R36, R11, R48, R9 ;  /* 0x000000300b247223 */ /* 0x000fe20000010009 */
[----:B------:R-:W-:Y:S01]  /*1b50*/  IADD3 R11, PT, PT, -R19, R46, RZ ;  /* 0x0000002e130b7210 */ /* 0x000fe20007ffe1ff */
[----:B------:R-:W-:Y:S02]  /*1b60*/  HADD2.F32 R46, -RZ, R33.H0_H0 ;  /* 0x20000021ff2e7230 */ /* 0x000fe40000004100 */
[----:B------:R-:W-:Y:S02]  /*1b70*/  HADD2.F32 R64, -RZ, R35.H0_H0 ;  /* 0x20000023ff407230 */ /* 0x000fe40000004100 */
[----:B------:R-:W-:Y:S02]  /*1b80*/  HADD2.F32 R49, -RZ, R37.H0_H0 ;  /* 0x20000025ff317230 */ /* 0x000fe40000004100 */
[----:B0-----:R-:W-:-:S02]  /*1b90*/  HADD2.F32 R9, -RZ, R38.H0_H0 ;  /* 0x20000026ff097230 */ /* 0x001fc40000004100 */
[C---:B-1----:R-:W-:Y:S01]  /*1ba0*/  FFMA.FTZ R34, R46.reuse, R64, R47 ;  /* 0x000000402e227223 */ /* 0x042fe2000001002f */
[----:B---3--:R-:W-:Y:S02]  /*1bb0*/  HADD2.F32 R33, -RZ, R10.H0_H0 ;  /* 0x2000000aff217230 */ /* 0x008fe40000004100 */
[----:B------:R-:W-:Y:S01]  /*1bc0*/  FFMA.FTZ R36, R46, R49, R36 ;  /* 0x000000312e247223 */ /* 0x000fe20000010024 */
[----:B------:R-:W-:Y:S01]  /*1bd0*/  FFMA.FTZ R47, R44, R9, RZ ;  /* 0x000000092c2f7223 */ /* 0x000fe200000100ff */
[----:B------:R-:W-:Y:S01]  /*1be0*/  FFMA.FTZ R46, R9, R8, RZ ;  /* 0x00000008092e7223 */ /* 0x000fe200000100ff */
[----:B--2---:R-:W-:Y:S01]  /*1bf0*/  HADD2.F32 R9, -RZ, R45.H0_H0 ;  /* 0x2000002dff097230 */ /* 0x004fe20000004100 */
[----:B------:R-:W0:Y:S01]  /*1c00*/  I2F.F16 R11, R11 ;  /* 0x0000000b000b7306 */ /* 0x000e220000200c00 */
[----:B------:R-:W-:Y:S01]  /*1c10*/  FFMA.FTZ R47, R66, R33, R47 ;  /* 0x00000021422f7223 */ /* 0x000fe2000001002f */
[----:B------:R-:W-:Y:S02]  /*1c20*/  FFMA.FTZ R46, R33, R48, R46 ;  /* 0x00000030212e7223 */ /* 0x000fe4000001002e */
[----:B------:R-:W-:Y:S01]  /*1c30*/  FFMA.FTZ R33, R44, R9, RZ ;  /* 0x000000092c217223 */ /* 0x000fe200000100ff */
[----:B------:R-:W-:Y:S01]  /*1c40*/  FFMA.FTZ R38, R9, R8, RZ ;  /* 0x0000000809267223 */ /* 0x000fe200000100ff */
[----:B------:R-:W-:-:S04]  /*1c50*/  LOP3.LUT R9, R7, 0xff, RZ, 0xc0, !PT ;  /* 0x000000ff07097812 */ /* 0x000fc800078ec0ff */
[----:B------:R-:W-:Y:S02]  /*1c60*/  IADD3 R57, PT, PT, -R30, R9, RZ ;  /* 0x000000091e397210 */ /* 0x000fe40007ffe1ff */
[----:B------:R-:W-:Y:S01]  /*1c70*/  SHF.R.U32.HI R9, RZ, 0x10, R5 ;  /* 0x00000010ff097819 */ /* 0x000fe20000011605 */
[----:B0-----:R-:W-:-:S03]  /*1c80*/  HADD2.F32 R11, -RZ, R11.H0_H0 ;  /* 0x2000000bff0b7230 */ /* 0x001fc60000004100 */
[----:B------:R-:W-:-:S04]  /*1c90*/  LOP3.LUT R9, R9, 0xff, RZ, 0xc0, !PT ;  /* 0x000000ff09097812 */ /* 0x000fc800078ec0ff */
[----:B------:R-:W-:Y:S01]  /*1ca0*/  IADD3 R55, PT, PT, -R32, R9, RZ ;  /* 0x0000000920377210 */ /* 0x000fe20007ffe1ff */
[----:B------:R-:W-:Y:S01]  /*1cb0*/  FFMA.FTZ R10, R66, R11, R33 ;  /* 0x0000000b420a7223 */ /* 0x000fe20000010021 */
[----:B------:R-:W-:Y:S02]  /*1cc0*/  FFMA.FTZ R38, R11, R48, R38 ;  /* 0x000000300b267223 */ /* 0x000fe40000010026 */
[----:B------:R-:W0:Y:S08]  /*1cd0*/  I2F.F16 R11, R57 ;  /* 0x00000039000b7306 */ /* 0x000e300000200c00 */
[----:B------:R-:W1:Y:S01]  /*1ce0*/  I2F.F16 R45, R55 ;  /* 0x00000037002d7306 */ /* 0x000e620000200c00 */
[----:B0-----:R-:W-:Y:S01]  /*1cf0*/  HADD2.F32 R11, -RZ, R11.H0_H0 ;  /* 0x2000000bff0b7230 */ /* 0x001fe20000004100 */
[----:B------:R-:W-:Y:S01]  /*1d00*/  SHF.R.U32.HI R53, RZ, 0x8, R7 ;  /* 0x00000008ff357819 */ /* 0x000fe20000011607 */
[----:B-1----:R-:W-:-:S03]  /*1d10*/  HADD2.F32 R45, -RZ, R45.H0_H0 ;  /* 0x2000002dff2d7230 */ /* 0x002fc60000004100 */
[----:B------:R-:W-:Y:S02]  /*1d20*/  FFMA.FTZ R9, R44, R11, RZ ;  /* 0x0000000b2c097223 */ /* 0x000fe400000100ff */
[----:B------:R-:W-:Y:S01]  /*1d30*/  FFMA.FTZ R44, R64, R45, R47 ;  /* 0x0000002d402c7223 */ /* 0x000fe2000001002f */
[----:B------:R-:W-:Y:S01]  /*1d40*/  FFMA.FTZ R45, R45, R49, R46 ;  /* 0x000000312d2d7223 */ /* 0x000fe2000001002e */
[----:B------:R-:W-:Y:S02]  /*1d50*/  SHF.R.U32.HI R46, RZ, 0x10, R7 ;  /* 0x00000010ff2e7819 */ /* 0x000fe40000011607 */
[----:B------:R-:W-:Y:S02]  /*1d60*/  LOP3.LUT R53, R53, 0xff, RZ, 0xc0, !PT ;  /* 0x000000ff35357812 */ /* 0x000fe400078ec0ff */
[----:B------:R-:W-:Y:S02]  /*1d70*/  LOP3.LUT R47, R46, 0xff, RZ, 0xc0, !PT ;  /* 0x000000ff2e2f7812 */ /* 0x000fe400078ec0ff */
[----:B------:R-:W-:-:S02]  /*1d80*/  SHF.R.U32.HI R46, RZ, 0x10, R6 ;  /* 0x00000010ff2e7819 */ /* 0x000fc40000011606 */
[----:B------:R-:W-:Y:S02]  /*1d90*/  IADD3 R53, PT, PT, -R30, R53, RZ ;  /* 0x000000351e357210 */ /* 0x000fe40007ffe1ff */
[----:B------:R-:W-:Y:S02]  /*1da0*/  LOP3.LUT R46, R46, 0xff, RZ, 0xc0, !PT ;  /* 0x000000ff2e2e7812 */ /* 0x000fe400078ec0ff */
[----:B------:R-:W0:Y:S01]  /*1db0*/  I2F.F16 R33, R53 ;  /* 0x0000003500217306 */ /* 0x000e220000200c00 */
[----:B------:R-:W-:Y:S02]  /*1dc0*/  IADD3 R55, PT, PT, -R30, R47, RZ ;  /* 0x0000002f1e377210 */ /* 0x000fe40007ffe1ff */
[----:B------:R-:W-:-:S05]  /*1dd0*/  IADD3 R57, PT, PT, -R19, R46, RZ ;  /* 0x0000002e13397210 */ /* 0x000fca0007ffe1ff */
[----:B------:R-:W1:Y:S08]  /*1de0*/  I2F.F16 R53, R55 ;  /* 0x0000003700357306 */ /* 0x000e700000200c00 */
[----:B------:R-:W2:Y:S01]  /*1df0*/  I2F.F16 R46, R57 ;  /* 0x00000039002e7306 */ /* 0x000ea20000200c00 */
[----:B0-----:R-:W-:Y:S02]  /*1e00*/  HADD2.F32 R33, -RZ, R33.H0_H0 ;  /* 0x20000021ff217230 */ /* 0x001fe40000004100 */
[----:B------:R-:W-:Y:S01]  /*1e10*/  FFMA.FTZ R8, R11, R8, RZ ;  /* 0x000000080b087223 */ /* 0x000fe200000100ff */
[----:B------:R-:W-:-:S04]  /*1e20*/  IMAD.WIDE R62, R3, 0x4, R62 ;  /* 0x00000004033e7825 */ /* 0x000fc800078e023e */
[----:B------:R-:W-:Y:S01]  /*1e30*/  FFMA.FTZ R9, R66, R33, R9 ;  /* 0x0000002142097223 */ /* 0x000fe20000010009 */
[----:B------:R-:W-:Y:S01]  /*1e40*/  FFMA.FTZ R48, R33, R48, R8 ;  /* 0x0000003021307223 */ /* 0x000fe20000010008 */
[----:B-1----:R-:W-:Y:S02]  /*1e50*/  HADD2.F32 R53, -RZ, R53.H0_H0 ;  /* 0x20000035ff357230 */ /* 0x002fe40000004100 */
[----:B--2---:R-:W-:-:S03]  /*1e60*/  HADD2.F32 R33, -RZ, R46.H0_H0 ;  /* 0x2000002eff217230 */ /* 0x004fc60000004100 */
[C---:B------:R-:W-:Y:S02]  /*1e70*/  FFMA.FTZ R46, R64.reuse, R53, R9 ;  /* 0x00000035402e7223 */ /* 0x040fe40000010009 */
[----:B------:R-:W-:Y:S02]  /*1e80*/  FFMA.FTZ R47, R64, R33, R10 ;  /* 0x00000021402f7223 */ /* 0x000fe4000001000a */
[----:B------:R0:W2:Y:S01]  /*1e90*/  LDG.E.128.CONSTANT R8, desc[UR8][R62.64] ;  /* 0x000000083e087981 */ /* 0x0000a2000c1e9d00 */
[----:B-----5:R-:W-:Y:S02]  /*1ea0*/  @!P0 PRMT R0, R31, 0x7610, R0 ;  /* 0x000076101f008816 */ /* 0x020fe40000000000 */
[----:B------:R-:W-:Y:S02]  /*1eb0*/  @!P0 PRMT R2, R2, 0x7610, R29 ;  /* 0x0000761002028816 */ /* 0x000fe4000000001d */
[----:B------:R-:W-:Y:S02]  /*1ec0*/  @!P0 PRMT R0, R0, 0x7610, R31 ;  /* 0x0000761000008816 */ /* 0x000fe4000000001f */
[----:B------:R-:W-:Y:S01]  /*1ed0*/  @!P0 PRMT R2, R29, 0x7610, R2 ;  /* 0x000076101d028816 */ /* 0x000fe20000000002 */
[-C--:B------:R-:W-:Y:S01]  /*1ee0*/  FFMA.FTZ R48, R53, R49.reuse, R48 ;  /* 0x0000003135307223 */ /* 0x080fe20000010030 */
[----:B------:R-:W-:Y:S01]  /*1ef0*/  FFMA.FTZ R49, R33, R49, R38 ;  /* 0x0000003121317223 */ /* 0x000fe20000010026 */
[----:B------:R-:W-:-:S02]  /*1f00*/  HADD2.F32 R38, -RZ, R0.H0_H0 ;  /* 0x20000000ff267230 */ /* 0x000fc40000004100 */
[--C-:B------:R-:W-:Y:S02]  /*1f10*/  HADD2.F32 R33, -RZ, R2.reuse.H1_H1 ;  /* 0x30000002ff217230 */ /* 0x100fe40000004100 */
[----:B------:R-:W-:Y:S02]  /*1f20*/  HADD2.F32 R29, -RZ, R2.H0_H0 ;  /* 0x20000002ff1d7230 */ /* 0x000fe40000004100 */
[----:B------:R-:W-:Y:S01]  /*1f30*/  FMUL.FTZ R53, R38, R43 ;  /* 0x0000002b26357220 */ /* 0x000fe20000410000 */
[----:B------:R-:W-:Y:S02]  /*1f40*/  FMUL.FTZ R43, R33, R60 ;  /* 0x0000003c212b7220 */ /* 0x000fe40000410000 */
[----:B------:R-:W-:Y:S01]  /*1f50*/  FMUL.FTZ R50, R29, R50 ;  /* 0x000000321d327220 */ /* 0x000fe20000410000 */
[----:B------:R-:W-:Y:S01]  /*1f60*/  HADD2.F32 R31, -RZ, R0.H1_H1 ;  /* 0x30000000ff1f7230 */ /* 0x000fe20000004100 */
[----:B------:R-:W-:Y:S02]  /*1f70*/  LEA.HI R57, R4, -R21, RZ, 0x8 ;  /* 0x8000001504397211 */ /* 0x000fe400078f40ff */
[----:B------:R-:W-:-:S02]  /*1f80*/  F2FP.F16.F32.PACK_AB R43, RZ, R43 ;  /* 0x0000002bff2b723e */ /* 0x000fc400000000ff */
[----:B------:R-:W-:Y:S01]  /*1f90*/  F2FP.F16.F32.PACK_AB R4, RZ, R50 ;  /* 0x00000032ff04723e */ /* 0x000fe200000000ff */
[----:B------:R-:W-:-:S03]  /*1fa0*/  FMUL.FTZ R55, R31, R58 ;  /* 0x0000003a1f377220 */ /* 0x000fc60000410000 */
[----:B------:R-:W-:Y:S02]  /*1fb0*/  PRMT R4, R4, 0x5410, R43 ;  /* 0x0000541004047816 */ /* 0x000fe4000000002b */
[----:B------:R-:W-:Y:S02]  /*1fc0*/  F2FP.F16.F32.PACK_AB R53, RZ, R53 ;  /* 0x00000035ff35723e */ /* 0x000fe400000000ff */
[----:B------:R-:W-:Y:S01]  /*1fd0*/  F2FP.F16.F32.PACK_AB R55, RZ, R55 ;  /* 0x00000037ff37723e */ /* 0x000fe200000000ff */
[----:B------:R-:W-:Y:S02]  /*1fe0*/  HADD2 R43, R4, R42 ;  /* 0x0000002a042b7230 */ /* 0x000fe40000000000 */
[----:B------:R-:W-:Y:S01]  /*1ff0*/  FMUL.FTZ R4, R38, R51 ;  /* 0x0000003326047220 */ /* 0x000fe20000410000 */
[----:B------:R-:W-:Y:S02]  /*2000*/  LEA.HI R51, R6, -R19, RZ, 0x8 ;  /* 0x8000001306337211 */ /* 0x000fe400078f40ff */
[----:B------:R-:W-:Y:S01]  /*2010*/  PRMT R53, R53, 0x5410, R55 ;  /* 0x0000541035357816 */ /* 0x000fe20000000037 */
[----:B------:R-:W-:Y:S01]  /*2020*/  FMUL.FTZ R54, R31, R54 ;  /* 0x000000361f367220 */ /* 0x000fe20000410000 */
[----:B------:R-:W-:Y:S01]  /*2030*/  LEA.HI R7, R7, -R30, RZ, 0x8 ;  /* 0x8000001e07077211 */ /* 0x000fe200078f40ff */
[----:B------:R-:W-:Y:S01]  /*2040*/  FMUL.FTZ R52, R33, R52 ;  /* 0x0000003421347220 */ /* 0x000fe20000410000 */
[----:B------:R-:W-:Y:S01]  /*2050*/  LEA.HI R55, R5, -R32, RZ, 0x8 ;  /* 0x8000002005377211 */ /* 0x000fe200078f40ff */
[----:B------:R-:W-:Y:S01]  /*2060*/  FMUL.FTZ R56, R29, R56 ;  /* 0x000000381d387220 */ /* 0x000fe20000410000 */
[----:B------:R-:W1:Y:S01]  /*2070*/  I2F.F16 R51, R51 ;  /* 0x0000003300337306 */ /* 0x000e620000200c00 */
[----:B------:R-:W-:Y:S01]  /*2080*/  HFMA2 R41, R53, 1, 1, R41 ;  /* 0x3c003c0035297831 */ /* 0x000fe20000000029 */
[----:B------:R-:W-:-:S02]  /*2090*/  F2FP.F16.F32.PACK_AB R6, RZ, R4 ;  /* 0x00000004ff06723e */ /* 0x000fc400000000ff */
[----:B------:R-:W-:Y:S01]  /*20a0*/  F2FP.F16.F32.PACK_AB R52, RZ, R52 ;  /* 0x00000034ff34723e */ /* 0x000fe200000000ff */
[----:B------:R-:W3:Y:S03]  /*20b0*/  LDS.64 R4, [UR5+0x18] ;  /* 0x00001805ff047984 */ /* 0x000ee60008000a00 */
[----:B------:R-:W0:Y:S08]  /*20c0*/  I2F.F16 R50, R57 ;  /* 0x0000003900327306 */ /* 0x000e300000200c00 */
[----:B------:R1:W0:Y:S08]  /*20d0*/  I2F.F16 R53, R7 ;  /* 0x0000000700357306 */ /* 0x0002300000200c00 */
[----:B------:R0:W3:Y:S01]  /*20e0*/  I2F.F16 R42, R55 ;  /* 0x00000037002a7306 */ /* 0x0000e20000200c00 */
[----:B-1----:R-:W-:-:S02]  /*20f0*/  F2FP.F16.F32.PACK_AB R7, RZ, R54 ;  /* 0x00000036ff07723e */ /* 0x002fc400000000ff */
[----:B------:R-:W-:-:S04]  /*2100*/  F2FP.F16.F32.PACK_AB R54, RZ, R56 ;  /* 0x00000038ff36723e */ /* 0x000fc800000000ff */
[----:B------:R-:W-:Y:S02]  /*2110*/  PRMT R54, R54, 0x5410, R52 ;  /* 0x0000541036367816 */ /* 0x000fe40000000034 */
[----:B0-----:R-:W-:Y:S02]  /*2120*/  PRMT R55, R6, 0x5410, R7 ;  /* 0x0000541006377816 */ /* 0x001fe40000000007 */
[----:B------:R-:W0:Y:S01]  /*2130*/  LDS.64 R6, [UR5+0x118] ;  /* 0x00011805ff067984 */ /* 0x000e220008000a00 */
[----:B------:R-:W-:Y:S02]  /*2140*/  HADD2 R39, R54, R39 ;  /* 0x0000002736277230 */ /* 0x000fe40000000000 */
[----:B------:R-:W-:Y:S02]  /*2150*/  HADD2.F32 R52, -RZ, R51.H0_H0 ;  /* 0x20000033ff347230 */ /* 0x000fe40000004100 */
[----:B------:R-:W-:Y:S02]  /*2160*/  HFMA2 R40, R55, 1, 1, R40 ;  /* 0x3c003c0037287831 */ /* 0x000fe40000000028 */
[----:B------:R-:W-:-:S02]  /*2170*/  HADD2.F32 R55, -RZ, R35.H1_H1 ;  /* 0x30000023ff377230 */ /* 0x000fc40000004100 */
[----:B------:R-:W-:Y:S02]  /*2180*/  HADD2.F32 R35, -RZ, R50.H0_H0 ;  /* 0x20000032ff237230 */ /* 0x000fe40000004100 */
[----:B------:R-:W-:Y:S02]  /*2190*/  HADD2.F32 R53, -RZ, R53.H0_H0 ;  /* 0x20000035ff357230 */ /* 0x000fe40000004100 */
[----:B---3--:R-:W-:Y:S02]  /*21a0*/  HADD2.F32 R50, -RZ, R42.H0_H0 ;  /* 0x2000002aff327230 */ /* 0x008fe40000004100 */
[----:B------:R-:W-:Y:S01]  /*21b0*/  FFMA.FTZ R42, R55, R52, R47 ;  /* 0x00000034372a7223 */ /* 0x000fe2000001002f */
[----:B------:R-:W-:Y:S02]  /*21c0*/  HADD2.F32 R47, -RZ, R37.H1_H1 ;  /* 0x30000025ff2f7230 */ /* 0x000fe40000004100 */
[----:B------:R-:W-:Y:S01]  /*21d0*/  FFMA.FTZ R34, R35, R55, R34 ;  /* 0x0000003723227223 */ /* 0x000fe20000010022 */
[C---:B------:R-:W-:Y:S01]  /*21e0*/  FFMA.FTZ R46, R55.reuse, R53, R46 ;  /* 0x00000035372e7223 */ /* 0x040fe2000001002e */
[----:B------:R-:W-:Y:S01]  /*21f0*/  FFMA.FTZ R44, R55, R50, R44 ;  /* 0x00000032372c7223 */ /* 0x000fe2000001002c */
[-C--:B------:R-:W-:Y:S01]  /*2200*/  FFMA.FTZ R50, R50, R47.reuse, R45 ;  /* 0x0000002f32327223 */ /* 0x080fe2000001002d */
[----:B------:R-:W-:Y:S01]  /*2210*/  FFMA.FTZ R48, R53, R47, R48 ;  /* 0x0000002f35307223 */ /* 0x000fe20000010030 */
[----:B----4-:R-:W-:-:S04]  /*2220*/  LOP3.LUT R54, R12, 0xff, RZ, 0xc0, !PT ;  /* 0x000000ff0c367812 */ /* 0x010fc800078ec0ff */
[----:B------:R-:W-:Y:S02]  /*2230*/  IADD3 R51, PT, PT, -R21, R54, RZ ;  /* 0x0000003615337210 */ /* 0x000fe40007ffe1ff */
[----:B------:R-:W-:Y:S02]  /*2240*/  SHF.R.U32.HI R55, RZ, 0x8, R12 ;  /* 0x00000008ff377819 */ /* 0x000fe4000001160c */
[----:B------:R-:W1:Y:S02]  /*2250*/  I2F.F16 R37, R51 ;  /* 0x0000003300257306 */ /* 0x000e640000200c00 */
[----:B------:R-:W-:Y:S01]  /*2260*/  LOP3.LUT R56, R55, 0xff, RZ, 0xc0, !PT ;  /* 0x000000ff37387812 */ /* 0x000fe200078ec0ff */
[-C--:B------:R-:W-:Y:S01]  /*2270*/  FFMA.FTZ R54, R35, R47.reuse, R36 ;  /* 0x0000002f23367223 */ /* 0x080fe20000010024 */
[----:B------:R-:W-:Y:S01]  /*2280*/  SHF.R.U32.HI R45, RZ, 0x10, R12 ;  /* 0x00000010ff2d7819 */ /* 0x000fe2000001160c */
[----:B------:R-:W-:Y:S01]  /*2290*/  FFMA.FTZ R36, R52, R47, R49 ;  /* 0x0000002f34247223 */ /* 0x000fe20000010031 */
[----:B------:R-:W-:-:S02]  /*22a0*/  IADD3 R35, PT, PT, -R21, R56, RZ ;  /* 0x0000003815237210 */ /* 0x000fc40007ffe1ff */
[----:B------:R-:W-:Y:S02]  /*22b0*/  LOP3.LUT R53, R13, 0xff, RZ, 0xc0, !PT ;  /* 0x000000ff0d357812 */ /* 0x000fe400078ec0ff */
[----:B------:R-:W-:Y:S02]  /*22c0*/  LOP3.LUT R52, R45, 0xff, RZ, 0xc0, !PT ;  /* 0x000000ff2d347812 */ /* 0x000fe400078ec0ff */
[----:B------:R-:W-:Y:S01]  /*22d0*/  IADD3 R55, PT, PT, -R32, R53, RZ ;  /* 0x0000003520377210 */ /* 0x000fe20007ffe1ff */
[----:B------:R-:W3:Y:S01]  /*22e0*/  I2F.F16 R35, R35 ;  /* 0x0000002300237306 */ /* 0x000ee20000200c00 */
[----:B-1----:R-:W-:Y:S01]  /*22f0*/  HADD2.F32 R49, -RZ, R37.H0_H0 ;  /* 0x20000025ff317230 */ /* 0x002fe20000004100 */
[----:B------:R-:W-:-:S06]  /*2300*/  IADD3 R37, PT, PT, -R21, R52, RZ ;  /* 0x0000003415257210 */ /* 0x000fcc0007ffe1ff */
[----:B------:R-:W1:Y:S01]  /*2310*/  I2F.F16 R45, R55 ;  /* 0x00000037002d7306 */ /* 0x000e620000200c00 */
[----:B------:R-:W-:Y:S01]  /*2320*/  LEA.HI R12, R12, -R21, RZ, 0x8 ;  /* 0x800000150c0c7211 */ /* 0x000fe200078f40ff */
[----:B------:R-:W-:-:S06]  /*2330*/  HADD2.F32 R57, -RZ, R4.H0_H0 ;  /* 0x20000004ff397230 */ /* 0x000fcc0000004100 */
[----:B------:R-:W4:Y:S01]  /*2340*/  I2F.F16 R37, R37 ;  /* 0x0000002500257306 */ /* 0x000f220000200c00 */
[----:B0-----:R-:W-:Y:S02]  /*2350*/  HADD2.F32 R53, -RZ, R6.H0_H0 ;  /* 0x20000006ff357230 */ /* 0x001fe40000004100 */
[C---:B------:R-:W-:Y:S01]  /*2360*/  FFMA.FTZ R47, R49.reuse, R57, R34 ;  /* 0x00000039312f7223 */ /* 0x040fe20000010022 */
[----:B------:R-:W-:Y:S02]  /*2370*/  HADD2.F32 R4, -RZ, R4.H1_H1 ;  /* 0x30000004ff047230 */ /* 0x000fe40000004100 */
[----:B---3--:R-:W-:Y:S02]  /*2380*/  HADD2.F32 R52, -RZ, R35.H0_H0 ;  /* 0x20000023ff347230 */ /* 0x008fe40000004100 */
[----:B------:R-:W0:Y:S01]  /*2390*/  I2F.F16 R12, R12 ;  /* 0x0000000c000c7306 */ /* 0x000e220000200c00 */
[----:B------:R-:W-:Y:S02]  /*23a0*/  HADD2.F32 R34, -RZ, R6.H1_H1 ;  /* 0x30000006ff227230 */ /* 0x000fe40000004100 */
[----:B------:R-:W-:Y:S01]  /*23b0*/  FFMA.FTZ R49, R49, R53, R54 ;  /* 0x0000003531317223 */ /* 0x000fe20000010036 */
[----:B-1----:R-:W-:-:S02]  /*23c0*/  HADD2.F32 R45, -RZ, R45.H0_H0 ;  /* 0x2000002dff2d7230 */ /* 0x002fc40000004100 */
[C---:B------:R-:W-:Y:S01]  /*23d0*/  FFMA.FTZ R54, R52.reuse, R4, R47 ;  /* 0x0000000434367223 */ /* 0x040fe2000001002f */
[----:B------:R-:W-:Y:S02]  /*23e0*/  HADD2.F32 R47, -RZ, R7.H0_H0 ;  /* 0x20000007ff2f7230 */ /* 0x000fe40000004100 */
[----:B------:R-:W-:Y:S01]  /*23f0*/  FFMA.FTZ R52, R52, R34, R49 ;  /* 0x0000002234347223 */ /* 0x000fe20000010031 */
[----:B----4-:R-:W-:Y:S01]  /*2400*/  HADD2.F32 R37, -RZ, R37.H0_H0 ;  /* 0x20000025ff257230 */ /* 0x010fe20000004100 */
[----:B------:R-:W-:Y:S01]  /*2410*/  LOP3.LUT R49, R15, 0xff, RZ, 0xc0, !PT ;  /* 0x000000ff0f317812 */ /* 0x000fe200078ec0ff */
[----:B------:R-:W-:Y:S01]  /*2420*/  FFMA.FTZ R55, R57, R45, R44 ;  /* 0x0000002d39377223 */ /* 0x000fe2000001002c */
[----:B------:R-:W-:Y:S01]  /*2430*/  LOP3.LUT R44, R14, 0xff, RZ, 0xc0, !PT ;  /* 0x000000ff0e2c7812 */ /* 0x000fe200078ec0ff */
[--C-:B------:R-:W-:Y:S02]  /*2440*/  HADD2.F32 R35, -RZ, R5.reuse.H0_H0 ;  /* 0x20000005ff237230 */ /* 0x100fe40000004100 */
[----:B------:R-:W-:Y:S01]  /*2450*/  FFMA.FTZ R51, R45, R53, R50 ;  /* 0x000000352d337223 */ /* 0x000fe20000010032 */
[----:B------:R-:W-:Y:S01]  /*2460*/  IADD3 R6, PT, PT, -R30, R49, RZ ;  /* 0x000000311e067210 */ /* 0x000fe20007ffe1ff */
[----:B------:R-:W-:Y:S01]  /*2470*/  FFMA.FTZ R45, R37, R47, R52 ;  /* 0x0000002f252d7223 */ /* 0x000fe20000010034 */
[----:B------:R-:W-:Y:S01]  /*2480*/  HADD2.F32 R49, -RZ, R5.H1_H1 ;  /* 0x30000005ff317230 */ /* 0x000fe20000004100 */
[----:B------:R-:W-:Y:S01]  /*2490*/  IADD3 R52, PT, PT, -R19, R44, RZ ;  /* 0x0000002c13347210 */ /* 0x000fe20007ffe1ff */
[----:B0-----:R-:W-:-:S02]  /*24a0*/  HADD2.F32 R5, -RZ, R12.H0_H0 ;  /* 0x2000000cff057230 */ /* 0x001fc40000004100 */
[----:B------:R-:W-:Y:S01]  /*24b0*/  FFMA.FTZ R54, R37, R35, R54 ;  /* 0x0000002325367223 */ /* 0x000fe20000010036 */
[----:B------:R-:W-:Y:S01]  /*24c0*/  HADD2.F32 R44, -RZ, R7.H1_H1 ;  /* 0x30000007ff2c7230 */ /* 0x000fe20000004100 */
[----:B------:R-:W0:Y:S02]  /*24d0*/  I2F.F16 R6, R6 ;  /* 0x0000000600067306 */ /* 0x000e240000200c00 */
[C---:B------:R-:W-:Y:S02]  /*24e0*/  FFMA.FTZ R59, R5.reuse, R49, R54 ;  /* 0x00000031053b7223 */ /* 0x040fe40000010036 */
[----:B------:R-:W-:Y:S01]  /*24f0*/  FFMA.FTZ R45, R5, R44, R45 ;  /* 0x0000002c052d7223 */ /* 0x000fe2000001002d */
[----:B------:R-:W-:-:S03]  /*2500*/  SHF.R.U32.HI R5, RZ, 0x8, R13 ;  /* 0x00000008ff057819 */ /* 0x000fc6000001160d */
[----:B------:R-:W1:Y:S01]  /*2510*/  I2F.F16 R7, R52 ;  /* 0x0000003400077306 */ /* 0x000e620000200c00 */
[----:B------:R-:W-:-:S04]  /*2520*/  LOP3.LUT R5, R5, 0xff, RZ, 0xc0, !PT ;  /* 0x000000ff05057812 */ /* 0x000fc800078ec0ff */
[----:B------:R-:W-:Y:S01]  /*2530*/  IADD3 R50, PT, PT, -R32, R5, RZ ;  /* 0x0000000520327210 */ /* 0x000fe20007ffe1ff */
[----:B0-----:R-:W-:-:S05]  /*2540*/  HADD2.F32 R5, -RZ, R6.H0_H0 ;  /* 0x20000006ff057230 */ /* 0x001fca0000004100 */
[----:B------:R-:W0:Y:S01]  /*2550*/  I2F.F16 R50, R50 ;  /* 0x0000003200327306 */ /* 0x000e220000200c00 */
[----:B-1----:R-:W-:Y:S02]  /*2560*/  HADD2.F32 R37, -RZ, R7.H0_H0 ;  /* 0x20000007ff257230 */ /* 0x002fe40000004100 */
[C---:B------:R-:W-:Y:S01]  /*2570*/  FFMA.FTZ R7, R57.reuse, R5, R46 ;  /* 0x0000000539077223 */ /* 0x040fe2000001002e */
[----:B------:R-:W-:Y:S02]  /*2580*/  SHF.R.U32.HI R12, RZ, 0x8, R15 ;  /* 0x00000008ff0c7819 */ /* 0x000fe4000001160f */
[----:B------:R-:W-:Y:S01]  /*2590*/  FFMA.FTZ R57, R57, R37, R42 ;  /* 0x0000002539397223 */ /* 0x000fe2000001002a */
[----:B------:R-:W-:Y:S01]  /*25a0*/  FFMA.FTZ R37, R37, R53, R36 ;  /* 0x0000003525257223 */ /* 0x000fe20000010024 */
[----:B------:R-:W-:Y:S02]  /*25b0*/  SHF.R.U32.HI R36, RZ, 0x8, R14 ;  /* 0x00000008ff247819 */ /* 0x000fe4000001160e */
[----:B------:R-:W-:-:S02]  /*25c0*/  LOP3.LUT R61, R12, 0xff, RZ, 0xc0, !PT ;  /* 0x000000ff0c3d7812 */ /* 0x000fc400078ec0ff */
[----:B------:R-:W-:Y:S01]  /*25d0*/  LOP3.LUT R36, R36, 0xff, RZ, 0xc0, !PT ;  /* 0x000000ff24247812 */ /* 0x000fe200078ec0ff */
[----:B0-----:R-:W-:Y:S01]  /*25e0*/  HADD2.F32 R50, -RZ, R50.H0_H0 ;  /* 0x20000032ff327230 */ /* 0x001fe20000004100 */
[----:B------:R-:W-:Y:S02]  /*25f0*/  IADD3 R6, PT, PT, -R30, R61, RZ ;  /* 0x0000003d1e067210 */ /* 0x000fe40007ffe1ff */
[----:B------:R-:W-:Y:S02]  /*2600*/  IADD3 R56, PT, PT, -R19, R36, RZ ;  /* 0x0000002413387210 */ /* 0x000fe40007ffe1ff */
[----:B------:R-:W-:Y:S01]  /*2610*/  FFMA.FTZ R54, R4, R50, R55 ;  /* 0x0000003204367223 */ /* 0x000fe20000010037 */
[----:B------:R-:W-:Y:S01]  /*2620*/  FFMA.FTZ R36, R50, R34, R51 ;  /* 0x0000002232247223 */ /* 0x000fe20000010033 */
[----:B------:R-:W0:Y:S08]  /*2630*/  I2F.F16 R6, R6 ;  /* 0x0000000600067306 */ /* 0x000e300000200c00 */
[----:B------:R-:W1:Y:S01]  /*2640*/  I2F.F16 R50, R56 ;  /* 0x0000003800327306 */ /* 0x000e620000200c00 */
[----:B------:R-:W-:-:S02]  /*2650*/  SHF.R.U32.HI R46, RZ, 0x10, R13 ;  /* 0x00000010ff2e7819 */ /* 0x000fc4000001160d */
[----:B------:R-:W-:Y:S02]  /*2660*/  SHF.R.U32.HI R12, RZ, 0x10, R15 ;  /* 0x00000010ff0c7819 */ /* 0x000fe4000001160f */
[----:B------:R-:W-:Y:S02]  /*2670*/  LOP3.LUT R51, R46, 0xff, RZ, 0xc0, !PT ;  /* 0x000000ff2e337812 */ /* 0x000fe400078ec0ff */
[----:B------:R-:W-:Y:S01]  /*2680*/  LOP3.LUT R61, R12, 0xff, RZ, 0xc0, !PT ;  /* 0x000000ff0c3d7812 */ /* 0x000fe200078ec0ff */
[----:B0-----:R-:W-:Y:S01]  /*2690*/  HADD2.F32 R55, -RZ, R6.H0_H0 ;  /* 0x20000006ff377230 */ /* 0x001fe20000004100 */
[----:B------:R-:W-:Y:S01]  /*26a0*/  SHF.R.U32.HI R46, RZ, 0x10, R14 ;  /* 0x00000010ff2e7819 */ /* 0x000fe2000001160e */
[----:B------:R-:W-:Y:S01]  /*26b0*/  IMAD.WIDE R62, R3, 0x4, R62 ;  /* 0x00000004033e7825 */ /* 0x000fe200078e023e */
[----:B------:R-:W-:-:S03]  /*26c0*/  IADD3 R12, PT, PT, -R30, R61, RZ ;  /* 0x0000003d1e0c7210 */ /* 0x000fc60007ffe1ff */
[----:B-1----:R-:W-:Y:S01]  /*26d0*/  HADD2.F32 R50, -RZ, R50.H0_H0 ;  /* 0x20000032ff327230 */ /* 0x002fe20000004100 */
[----:B------:R-:W-:Y:S01]  /*26e0*/  LOP3.LUT R46, R46, 0xff, RZ, 0xc0, !PT ;  /* 0x000000ff2e2e7812 */ /* 0x000fe200078ec0ff */
[----:B------:R-:W-:Y:S01]  /*26f0*/  FFMA.FTZ R58, R4, R55, R7 ;  /* 0x00000037043a7223 */ /* 0x000fe20000010007 */
[----:B------:R-:W-:Y:S01]  /*2700*/  IADD3 R51, PT, PT, -R32, R51, RZ ;  /* 0x0000003320337210 */ /* 0x000fe20007ffe1ff */
[----:B------:R-:W-:Y:S01]  /*2710*/  FFMA.FTZ R60, R5, R53, R48 ;  /* 0x00000035053c7223 */ /* 0x000fe20000010030 */
[----:B------:R-:W-:Y:S01]  /*2720*/  FFMA.FTZ R56, R4, R50, R57 ;  /* 0x0000003204387223 */ /* 0x000fe20000010039 */
[----:B------:R-:W-:Y:S01]  /*2730*/  IADD3 R52, PT, PT, -R19, R46, RZ ;  /* 0x0000002e13347210 */ /* 0x000fe20007ffe1ff */
[----:B------:R0:W3:Y:S01]  /*2740*/  LDG.E.128.CONSTANT R4, desc[UR8][R62.64] ;  /* 0x000000083e047981 */ /* 0x0000e2000c1e9d00 */
[----:B------:R-:W1:Y:S08]  /*2750*/  I2F.F16 R12, R12 ;  /* 0x0000000c000c7306 */ /* 0x000e700000200c00 */
[----:B------:R-:W4:Y:S08]  /*2760*/  I2F.F16 R51, R51 ;  /* 0x0000003300337306 */ /* 0x000f300000200c00 */
[----:B------:R-:W0:Y:S01]  /*2770*/  I2F.F16 R52, R52 ;  /* 0x0000003400347306 */ /* 0x000e220000200c00 */
[----:B------:R-:W-:-:S02]  /*2780*/  LEA.HI R46, R15, -R30, RZ, 0x8 ;  /* 0x8000001e0f2e7211 */ /* 0x000fc400078f40ff */
[----:B------:R-:W-:Y:S01]  /*2790*/  LEA.HI R48, R13, -R32, RZ, 0x8 ;  /* 0x800000200d307211 */ /* 0x000fe200078f40ff */
[----:B-1----:R-:W-:Y:S01]  /*27a0*/  HADD2.F32 R15, -RZ, R12.H0_H0 ;  /* 0x2000000cff0f7230 */ /* 0x002fe20000004100 */
[----:B------:R-:W-:Y:S01]  /*27b0*/  LEA.HI R14, R14, -R19, RZ, 0x8 ;  /* 0x800000130e0e7211 */ /* 0x000fe200078f40ff */
[-C--:B------:R-:W-:Y:S01]  /*27c0*/  FFMA.FTZ R60, R55, R34.reuse, R60 ;  /* 0x00000022373c7223 */ /* 0x080fe2000001003c */
[----:B----4-:R-:W-:Y:S01]  /*27d0*/  HADD2.F32 R57, -RZ, R51.H0_H0 ;  /* 0x20000033ff397230 */ /* 0x010fe20000004100 */
[----:B------:R-:W1:Y:S01]  /*27e0*/  I2F.F16 R46, R46 ;  /* 0x0000002e002e7306 */ /* 0x000e620000200c00 */
[----:B------:R-:W-:Y:S01]  /*27f0*/  FFMA.FTZ R34, R50, R34, R37 ;  /* 0x0000002232227223 */ /* 0x000fe20000010025 */
[----:B------:R-:W-:Y:S01]  /*2800*/  FFMA.FTZ R51, R15, R47, R60 ;  /* 0x0000002f0f337223 */ /* 0x000fe2000001003c */
[----:B0-----:R-:W-:-:S05]  /*2810*/  HADD2.F32 R55, -RZ, R52.H0_H0 ;  /* 0x20000034ff377230 */ /* 0x001fca0000004100 */
[----:B------:R-:W0:Y:S01]  /*2820*/  I2F.F16 R48, R48 ;  /* 0x0000003000307306 */ /* 0x000e220000200c00 */
[----:B------:R-:W-:Y:S01]  /*2830*/  FFMA.FTZ R52, R35, R15, R58 ;  /* 0x0000000f23347223 */ /* 0x000fe2000001003a */
[----:B------:R-:W-:Y:S01]  /*2840*/  FFMA.FTZ R15, R57, R47, R36 ;  /* 0x0000002f390f7223 */ /* 0x000fe20000010024 */
[----:B--2---:R-:W-:-:S05]  /*2850*/  SHF.R.U32.HI R36, RZ, 0x8, R8 ;  /* 0x00000008ff247819 */ /* 0x004fca0000011608 */
[----:B------:R2:W4:Y:S01]  /*2860*/  I2F.F16 R12, R14 ;  /* 0x0000000e000c7306 */ /* 0x0005220000200c00 */
[C---:B------:R-:W-:Y:S01]  /*2870*/  FFMA.FTZ R53, R35.reuse, R57, R54 ;  /* 0x0000003923357223 */ /* 0x040fe20000010036 */
[----:B------:R-:W-:Y:S01]  /*2880*/  FFMA.FTZ R13, R35, R55, R56 ;  /* 0x00000037230d7223 */ /* 0x000fe20000010038 */
[----:B------:R-:W-:Y:S02]  /*2890*/  FFMA.FTZ R47, R55, R47, R34 ;  /* 0x0000002f372f7223 */ /* 0x000fe40000010022 */
[----:B------:R-:W4:Y:S01]  /*28a0*/  LDS.64 R34, [UR5+0x20] ;  /* 0x00002005ff227984 */ /* 0x000f220008000a00 */
[----:B--2---:R-:W-:-:S03]  /*28b0*/  LOP3.LUT R14, R36, 0xff, RZ, 0xc0, !PT ;  /* 0x000000ff240e7812 */ /* 0x004fc600078ec0ff */
[----:B------:R-:W2:Y:S01]  /*28c0*/  LDS.64 R36, [UR5+0x120] ;  /* 0x00012005ff247984 */ /* 0x000ea20008000a00 */
[----:B------:R-:W-:Y:S01]  /*28d0*/  LOP3.LUT R50, R8, 0xff, RZ, 0xc0, !PT ;  /* 0x000000ff08327812 */ /* 0x000fe200078ec0ff */
[----:B-1----:R-:W-:Y:S02]  /*28e0*/  HADD2.F32 R46, -RZ, R46.H0_H0 ;  /* 0x2000002eff2e7230 */ /* 0x002fe40000004100 */
[----:B0-----:R-:W-:Y:S02]  /*28f0*/  HADD2.F32 R48, -RZ, R48.H0_H0 ;  /* 0x20000030ff307230 */ /* 0x001fe40000004100 */
[----:B----4-:R-:W-:Y:S01]  /*2900*/  HADD2.F32 R12, -RZ, R12.H0_H0 ;  /* 0x2000000cff0c7230 */ /* 0x010fe20000004100 */
[----:B------:R-:W-:Y:S01]  /*2910*/  IADD3 R57, PT, PT, -R21, R50, RZ ;  /* 0x0000003215397210 */ /* 0x000fe20007ffe1ff */
[C---:B------:R-:W-:Y:S01]  /*2920*/  FFMA.FTZ R52, R49.reuse, R46, R52 ;  /* 0x0000002e31347223 */ /* 0x040fe20000010034 */
[C---:B------:R-:W-:Y:S02]  /*2930*/  FFMA.FTZ R50, R49.reuse, R48, R53 ;  /* 0x0000003031327223 */ /* 0x040fe40000010035 */
[----:B------:R-:W-:Y:S01]  /*2940*/  FFMA.FTZ R54, R49, R12, R13 ;  /* 0x0000000c31367223 */ /* 0x000fe2000001000d */
[----:B------:R-:W-:-:S04]  /*2950*/  SHF.R.U32.HI R49, RZ, 0x8, R11 ;  /* 0x00000008ff317819 */ /* 0x000fc8000001160b */
[----:B------:R-:W-:Y:S01]  /*2960*/  LOP3.LUT R49, R49, 0xff, RZ, 0xc0, !PT ;  /* 0x000000ff31317812 */ /* 0x000fe200078ec0ff */
[----:B------:R-:W-:Y:S01]  /*2970*/  FFMA.FTZ R46, R46, R44, R51 ;  /* 0x0000002c2e2e7223 */ /* 0x000fe20000010033 */
[----:B------:R-:W-:Y:S02]  /*2980*/  SHF.R.U32.HI R51, RZ, 0x8, R9 ;  /* 0x00000008ff337819 */ /* 0x000fe40000011609 */
[----:B------:R-:W-:Y:S02]  /*2990*/  IADD3 R56, PT, PT, -R30, R49, RZ ;  /* 0x000000311e387210 */ /* 0x000fe40007ffe1ff */
[----:B------:R-:W-:Y:S02]  /*29a0*/  LOP3.LUT R49, R9, 0xff, RZ, 0xc0, !PT ;  /* 0x000000ff09317812 */ /* 0x000fe400078ec0ff */
[----:B------:R-:W-:Y:S01]  /*29b0*/  IADD3 R14, PT, PT, -R21, R14, RZ ;  /* 0x0000000e150e7210 */ /* 0x000fe20007ffe1ff */
[-C--:B------:R-:W-:Y:S01]  /*29c0*/  FFMA.FTZ R48, R48, R44.reuse, R15 ;  /* 0x0000002c30307223 */ /* 0x080fe2000001000f */
[----:B------:R-:W0:Y:S01]  /*29d0*/  I2F.F16 R57, R57 ;  /* 0x0000003900397306 */ /* 0x000e220000200c00 */
[----:B------:R-:W-:Y:S01]  /*29e0*/  IADD3 R53, PT, PT, -R32, R49, RZ ;  /* 0x0000003120357210 */ /* 0x000fe20007ffe1ff */
[----:B------:R-:W-:Y:S01]  /*29f0*/  FFMA.FTZ R44, R12, R44, R47 ;  /* 0x0000002c0c2c7223 */ /* 0x000fe2000001002f */
[----:B------:R-:W-:-:S02]  /*2a00*/  LOP3.LUT R51, R51, 0xff, RZ, 0xc0, !PT ;  /* 0x000000ff33337812 */ /* 0x000fc400078ec0ff */
[----:B------:R-:W-:Y:S02]  /*2a10*/  LOP3.LUT R13, R11, 0xff, RZ, 0xc0, !PT ;  /* 0x000000ff0b0d7812 */ /* 0x000fe400078ec0ff */
[----:B------:R-:W-:Y:S01]  /*2a20*/  LOP3.LUT R12, R10, 0xff, RZ, 0xc0, !PT ;  /* 0x000000ff0a0c7812 */ /* 0x000fe200078ec0ff */
[----:B------:R1:W4:Y:S01]  /*2a30*/  I2F.F16 R55, R14 ;  /* 0x0000000e00377306 */ /* 0x0003220000200c00 */
[----:B------:R-:W-:Y:S02]  /*2a40*/  IADD3 R49, PT, PT, -R32, R51, RZ ;  /* 0x0000003320317210 */ /* 0x000fe40007ffe1ff */
[----:B------:R-:W-:Y:S02]  /*2a50*/  IADD3 R13, PT, PT, -R30, R13, RZ ;  /* 0x0000000d1e0d7210 */ /* 0x000fe40007ffe1ff */
[----:B------:R-:W-:Y:S02]  /*2a60*/  IADD3 R51, PT, PT, -R19, R12, RZ ;  /* 0x0000000c13337210 */ /* 0x000fe40007ffe1ff */
[----:B-1----:R-:W-:Y:S01]  /*2a70*/  SHF.R.U32.HI R14, RZ, 0x8, R10 ;  /* 0x00000008ff0e7819 */ /* 0x002fe2000001160a */
[----:B------:R-:W1:Y:S03]  /*2a80*/  I2F.F16 R53, R53 ;  /* 0x0000003500357306 */ /* 0x000e660000200c00 */
[----:B------:R-:W-:-:S04]  /*2a90*/  LOP3.LUT R12, R14, 0xff, RZ, 0xc0, !PT ;  /* 0x000000ff0e0c7812 */ /* 0x000fc800078ec0ff */
[----:B------:R-:W-:Y:S01]  /*2aa0*/  IADD3 R47, PT, PT, -R19, R12, RZ ;  /* 0x0000000c132f7210 */ /* 0x000fe20007ffe1ff */
[----:B------:R-:W1:Y:S01]  /*2ab0*/  I2F.F16 R49, R49 ;  /* 0x0000003100317306 */ /* 0x000e620000200c00 */
[----:B------:R-:W-:Y:S02]  /*2ac0*/  HADD2.F32 R66, -RZ, R34.H0_H0 ;  /* 0x20000022ff427230 */ /* 0x000fe40000004100 */
[----:B0-----:R-:W-:-:S05]  /*2ad0*/  HADD2.F32 R57, -RZ, R57.H0_H0 ;  /* 0x20000039ff397230 */ /* 0x001fca0000004100 */
[----:B------:R-:W0:Y:S01]  /*2ae0*/  I2F.F16 R13, R13 ;  /* 0x0000000d000d7306 */ /* 0x000e220000200c00 */
[----:B--2---:R-:W-:-:S07]  /*2af0*/  HADD2.F32 R12, -RZ, R36.H0_H0 ;  /* 0x20000024ff0c7230 */ /* 0x004fce0000004100 */
[----:B------:R-:W2:Y:S01]  /*2b00*/  I2F.F16 R51, R51 ;  /* 0x0000003300337306 */ /* 0x000ea20000200c00 */
[----:B------:R-:W-:Y:S02]  /*2b10*/  HADD2.F32 R14, -RZ, R34.H1_H1 ;  /* 0x30000022ff0e7230 */ /* 0x000fe40000004100 */
[----:B------:R-:W-:Y:S01]  /*2b20*/  FFMA.FTZ R64, R57, R66, RZ ;  /* 0x0000004239407223 */ /* 0x000fe200000100ff */
[----:B------:R-:W-:-:S04]  /*2b30*/  HADD2.F32 R60, -RZ, R36.H1_H1 ;  /* 0x30000024ff3c7230 */ /* 0x000fc80000004100 */
[----:B------:R-:W2:Y:S01]  /*2b40*/  I2F.F16 R15, R56 ;  /* 0x00000038000f7306 */ /* 0x000ea20000200c00 */
[----:B----4-:R-:W-:Y:S02]  /*2b50*/  HADD2.F32 R55, -RZ, R55.H0_H0 ;  /* 0x20000037ff377230 */ /* 0x010fe40000004100 */
[----:B------:R-:W-:Y:S01]  /*2b60*/  FFMA.FTZ R57, R57, R12, RZ ;  /* 0x0000000c39397223 */ /* 0x000fe200000100ff */
[----:B-1----:R-:W-:-:S04]  /*2b70*/  HADD2.F32 R53, -RZ, R53.H0_H0 ;  /* 0x20000035ff357230 */ /* 0x002fc80000004100 */
[----:B------:R-:W1:Y:S01]  /*2b80*/  I2F.F16 R47, R47 ;  /* 0x0000002f002f7306 */ /* 0x000e620000200c00 */
[C---:B------:R-:W-:Y:S01]  /*2b90*/  FFMA.FTZ R64, R55.reuse, R14, R64 ;  /* 0x0000000e37407223 */ /* 0x040fe20000010040 */
[----:B------:R-:W-:Y:S01]  /*2ba0*/  FFMA.FTZ R34, R55, R60, R57 ;  /* 0x0000003c37227223 */ /* 0x000fe20000010039 */
[----:B------:R-:W-:Y:S02]  /*2bb0*/  HADD2.F32 R49, -RZ, R49.H0_H0 ;  /* 0x20000031ff317230 */ /* 0x000fe40000004100 */
[----:B------:R-:W-:Y:S01]  /*2bc0*/  FFMA.FTZ R55, R66, R53, RZ ;  /* 0x0000003542377223 */ /* 0x000fe200000100ff */
[----:B------:R-:W-:Y:S01]  /*2bd0*/  FFMA.FTZ R36, R53, R12, RZ ;  /* 0x0000000c35247223 */ /* 0x000fe200000100ff */
[----:B0-----:R-:W-:Y:S02]  /*2be0*/  HADD2.F32 R13, -RZ, R13.H0_H0 ;  /* 0x2000000dff0d7230 */ /* 0x001fe40000004100 */
[----:B--2---:R-:W-:Y:S02]  /*2bf0*/  HADD2.F32 R51, -RZ, R51.H0_H0 ;  /* 0x20000033ff337230 */ /* 0x004fe40000004100 */
[----:B------:R-:W-:Y:S01]  /*2c00*/  FFMA.FTZ R55, R14, R49, R55 ;  /* 0x000000310e377223 */ /* 0x000fe20000010037 */
[----:B------:R-:W-:Y:S01]  /*2c10*/  FFMA.FTZ R36, R49, R60, R36 ;  /* 0x0000003c31247223 */ /* 0x000fe20000010024 */
[----:B------:R-:W-:-:S02]  /*2c20*/  HADD2.F32 R15, -RZ, R15.H0_H0 ;  /* 0x2000000fff0f7230 */ /* 0x000fc40000004100 */
[C---:B------:R-:W-:Y:S01]  /*2c30*/  FFMA.FTZ R49, R66.reuse, R13, RZ ;  /* 0x0000000d42317223 */ /* 0x040fe200000100ff */
[----:B------:R-:W-:Y:S01]  /*2c40*/  FFMA.FTZ R66, R66, R51, RZ ;  /* 0x0000003342427223 */ /* 0x000fe200000100ff */
[----:B-1----:R-:W-:Y:S02]  /*2c50*/  HADD2.F32 R47, -RZ, R47.H0_H0 ;  /* 0x2000002fff2f7230 */ /* 0x002fe40000004100 */
[----:B------:R-:W-:Y:S01]  /*2c60*/  FFMA.FTZ R58, R14, R15, R49 ;  /* 0x0000000f0e3a7223 */ /* 0x000fe20000010031 */
[----:B------:R-:W-:Y:S02]  /*2c70*/  FMUL.FTZ R59, R38, R59 ;  /* 0x0000003b263b7220 */ /* 0x000fe40000410000 */
[----:B------:R-:W-:Y:S01]  /*2c80*/  FFMA.FTZ R57, R14, R47, R66 ;  /* 0x0000002f0e397223 */ /* 0x000fe20000010042 */
[----:B------:R-:W-:Y:S01]  /*2c90*/  SHF.R.U32.HI R14, RZ, 0x10, R8 ;  /* 0x00000010ff0e7819 */ /* 0x000fe20000011608 */
[----:B------:R-:W-:-:S03]  /*2ca0*/  FMUL.FTZ R42, R38, R45 ;  /* 0x0000002d262a7220 */ /* 0x000fc60000410000 */
[----:B------:R-:W-:Y:S02]  /*2cb0*/  LOP3.LUT R14, R14, 0xff, RZ, 0xc0, !PT ;  /* 0x000000ff0e0e7812 */ /* 0x000fe400078ec0ff */
[----:B------:R-:W-:Y:S02]  /*2cc0*/  F2FP.F16.F32.PACK_AB R45, RZ, R59 ;  /* 0x0000003bff2d723e */ /* 0x000fe400000000ff */
[----:B------:R-:W-:Y:S02]  /*2cd0*/  IADD3 R59, PT, PT, -R21, R14, RZ ;  /* 0x0000000e153b7210 */ /* 0x000fe40007ffe1ff */
[----:B------:R-:W-:Y:S02]  /*2ce0*/  SHF.R.U32.HI R53, RZ, 0x10, R9 ;  /* 0x00000010ff357819 */ /* 0x000fe40000011609 */
[----:B------:R-:W-:Y:S02]  /*2cf0*/  SHF.R.U32.HI R14, RZ, 0x10, R10 ;  /* 0x00000010ff0e7819 */ /* 0x000fe4000001160a */
[----:B------:R-:W-:-:S02]  /*2d00*/  SHF.R.U32.HI R61, RZ, 0x10, R11 ;  /* 0x00000010ff3d7819 */ /* 0x000fc4000001160b */
[----:B------:R-:W-:Y:S02]  /*2d10*/  LOP3.LUT R53, R53, 0xff, RZ, 0xc0, !PT ;  /* 0x000000ff35357812 */ /* 0x000fe400078ec0ff */
[----:B------:R-:W-:Y:S02]  /*2d20*/  LOP3.LUT R14, R14, 0xff, RZ, 0xc0, !PT ;  /* 0x000000ff0e0e7812 */ /* 0x000fe400078ec0ff */
[----:B------:R-:W-:Y:S01]  /*2d30*/  LOP3.LUT R61, R61, 0xff, RZ, 0xc0, !PT ;  /* 0x000000ff3d3d7812 */ /* 0x000fe200078ec0ff */
[----:B------:R-:W-:Y:S01]  /*2d40*/  FFMA.FTZ R56, R51, R12, RZ ;  /* 0x0000000c33387223 */ /* 0x000fe200000100ff */
[----:B------:R-:W-:Y:S02]  /*2d50*/  IADD3 R53, PT, PT, -R32, R53, RZ ;  /* 0x0000003520357210 */ /* 0x000fe40007ffe1ff */
[----:B------:R-:W-:Y:S02]  /*2d60*/  IADD3 R65, PT, PT, -R19, R14, RZ ;  /* 0x0000000e13417210 */ /* 0x000fe40007ffe1ff */
[----:B------:R-:W-:Y:S01]  /*2d70*/  IADD3 R61, PT, PT, -R30, R61, RZ ;  /* 0x0000003d1e3d7210 */ /* 0x000fe20007ffe1ff */
[----:B------:R-:W-:Y:S01]  /*2d80*/  FFMA.FTZ R47, R47, R60, R56 ;  /* 0x0000003c2f2f7223 */ /* 0x000fe20000010038 */
[----:B------:R-:W0:Y:S08]  /*2d90*/  I2F.F16 R59, R59 ;  /* 0x0000003b003b7306 */ /* 0x000e300000200c00 */
[----:B------:R-:W1:Y:S08]  /*2da0*/  I2F.F16 R49, R53 ;  /* 0x0000003500317306 */ /* 0x000e700000200c00 */
[----:B------:R-:W2:Y:S08]  /*2db0*/  I2F.F16 R56, R65 ;  /* 0x0000004100387306 */ /* 0x000eb00000200c00 */
[----:B------:R-:W4:Y:S01]  /*2dc0*/  I2F.F16 R51, R61 ;  /* 0x0000003d00337306 */ /* 0x000f220000200c00 */
[----:B0-----:R-:W-:-:S02]  /*2dd0*/  HADD2.F32 R59, -RZ, R59.H0_H0 ;  /* 0x2000003bff3b7230 */ /* 0x001fc40000004100 */
[----:B------:R-:W-:Y:S01]  /*2de0*/  FFMA.FTZ R12, R13, R12, RZ ;  /* 0x0000000c0d0c7223 */ /* 0x000fe200000100ff */
[----:B-1----:R-:W-:Y:S02]  /*2df0*/  HADD2.F32 R49, -RZ, R49.H0_H0 ;  /* 0x20000031ff317230 */ /* 0x002fe40000004100 */
[----:B------:R-:W-:Y:S02]  /*2e00*/  HADD2.F32 R14, -RZ, R35.H0_H0 ;  /* 0x20000023ff0e7230 */ /* 0x000fe40000004100 */
[----:B--2---:R-:W-:Y:S02]  /*2e10*/  HADD2.F32 R56, -RZ, R56.H0_H0 ;  /* 0x20000038ff387230 */ /* 0x004fe40000004100 */
[----:B------:R-:W-:-:S04]  /*2e20*/  IMAD.WIDE R62, R3, 0x4, R62 ;  /* 0x00000004033e7825 */ /* 0x000fc800078e023e */
[----:B------:R-:W-:Y:S01]  /*2e30*/  FFMA.FTZ R53, R59, R14, R64 ;  /* 0x0000000e3b357223 */ /* 0x000fe20000010040 */
[----:B----4-:R-:W-:Y:S02]  /*2e40*/  HADD2.F32 R51, -RZ, R51.H0_H0 ;  /* 0x20000033ff337230 */ /* 0x010fe40000004100 */
[C---:B------:R-:W-:Y:S01]  /*2e50*/  FFMA.FTZ R55, R14.reuse, R49, R55 ;  /* 0x000000310e377223 */ /* 0x040fe20000010037 */
[C---:B------:R-:W-:Y:S01]  /*2e60*/  FFMA.FTZ R57, R14.reuse, R56, R57 ;  /* 0x000000380e397223 */ /* 0x040fe20000010039 */
[----:B------:R-:W-:Y:S01]  /*2e70*/  FFMA.FTZ R60, R15, R60, R12 ;  /* 0x0000003c0f3c7223 */ /* 0x000fe2000001000c */
[----:B------:R-:W-:Y:S02]  /*2e80*/  FFMA.FTZ R58, R14, R51, R58 ;  /* 0x000000330e3a7223 */ /* 0x000fe4000001003a */
[----:B------:R0:W2:Y:S01]  /*2e90*/  LDG.E.128.CONSTANT R12, desc[UR8][R62.64] ;  /* 0x000000083e0c7981 */ /* 0x0000a2000c1e9d00 */
[----:B------:R-:W-:Y:S02]  /*2ea0*/  LEA.HI R8, R8, -R21, RZ, 0x8 ;  /* 0x8000001508087211 */ /* 0x000fe400078f40ff */
[----:B------:R-:W-:-:S02]  /*2eb0*/  LEA.HI R11, R11, -R30, RZ, 0x8 ;  /* 0x8000001e0b0b7211 */ /* 0x000fc400078f40ff */
[----:B------:R-:W-:Y:S02]  /*2ec0*/  LEA.HI R10, R10, -R19, RZ, 0x8 ;  /* 0x800000130a0a7211 */ /* 0x000fe400078f40ff */
[----:B------:R-:W-:Y:S01]  /*2ed0*/  LEA.HI R9, R9, -R32, RZ, 0x8 ;  /* 0x8000002009097211 */ /* 0x000fe200078f40ff */
[----:B------:R-:W1:Y:S01]  /*2ee0*/  I2F.F16 R8, R8 ;  /* 0x0000000800087306 */ /* 0x000e620000200c00 */
[----:B------:R-:W-:-:S07]  /*2ef0*/  FMUL.FTZ R50, R31, R50 ;  /* 0x000000321f327220 */ /* 0x000fce0000410000 */
[----:B------:R-:W4:Y:S08]  /*2f00*/  I2F.F16 R11, R11 ;  /* 0x0000000b000b7306 */ /* 0x000f300000200c00 */
[----:B------:R-:W0:Y:S01]  /*2f10*/  I2F.F16 R10, R10 ;  /* 0x0000000a000a7306 */ /* 0x000e220000200c00 */
[----:B------:R-:W-:Y:S01]  /*2f20*/  F2FP.F16.F32.PACK_AB R50, RZ, R50 ;  /* 0x00000032ff32723e */ /* 0x000fe200000000ff */
[----:B------:R-:W-:-:S06]  /*2f30*/  HADD2.F32 R61, -RZ, R37.H0_H0 ;  /* 0x20000025ff3d7230 */ /* 0x000fcc0000004100 */
[----:B------:R-:W0:Y:S01]  /*2f40*/  I2F.F16 R9, R9 ;  /* 0x0000000900097306 */ /* 0x000e220000200c00 */
[----:B------:R-:W-:Y:S01]  /*2f50*/  PRMT R45, R45, 0x5410, R50 ;  /* 0x000054102d2d7816 */ /* 0x000fe20000000032 */
[----:B------:R-:W-:Y:S02]  /*2f60*/  HADD2.F32 R35, -RZ, R35.H1_H1 ;  /* 0x30000023ff237230 */ /* 0x000fe40000004100 */
[-C--:B------:R-:W-:Y:S01]  /*2f70*/  FFMA.FTZ R34, R59, R61.reuse, R34 ;  /* 0x0000003d3b227223 */ /* 0x080fe20000010022 */
[----:B-1----:R-:W-:Y:S02]  /*2f80*/  HADD2.F32 R8, -RZ, R8.H0_H0 ;  /* 0x20000008ff087230 */ /* 0x002fe40000004100 */
[-C--:B------:R-:W-:Y:S01]  /*2f90*/  FFMA.FTZ R47, R56, R61.reuse, R47 ;  /* 0x0000003d382f7223 */ /* 0x080fe2000001002f */
[----:B----4-:R-:W-:Y:S02]  /*2fa0*/  HADD2.F32 R11, -RZ, R11.H0_H0 ;  /* 0x2000000bff0b7230 */ /* 0x010fe40000004100 */
[----:B------:R-:W-:Y:S01]  /*2fb0*/  FFMA.FTZ R60, R51, R61, R60 ;  /* 0x0000003d333c7223 */ /* 0x000fe2000001003c */
[----:B0-----:R-:W-:-:S02]  /*2fc0*/  HADD2.F32 R10, -RZ, R10.H0_H0 ;  /* 0x2000000aff0a7230 */ /* 0x001fc40000004100 */
[----:B------:R-:W-:Y:S02]  /*2fd0*/  HADD2.F32 R37, -RZ, R37.H1_H1 ;  /* 0x30000025ff257230 */ /* 0x000fe40000004100 */
[----:B------:R-:W-:-:S04]  /*2fe0*/  IMAD.WIDE R62, R3, 0x4, R62 ;  /* 0x00000004033e7825 */ /* 0x000fc800078e023e */
[----:B------:R-:W-:Y:S02]  /*2ff0*/  HFMA2 R41, R45, 1, 1, R41 ;  /* 0x3c003c002d297831 */ /* 0x000fe40000000029 */
[C---:B------:R-:W-:Y:S01]  /*3000*/  FFMA.FTZ R53, R8.reuse, R35, R53 ;  /* 0x0000002308357223 */ /* 0x040fe20000010035 */
[C---:B------:R-:W-:Y:S01]  /*3010*/  FFMA.FTZ R58, R35.reuse, R11, R58 ;  /* 0x0000000b233a7223 */ /* 0x040fe2000001003a */
[----:B------:R-:W-:Y:S02]  /*3020*/  HADD2.F32 R50, -RZ, R9.H0_H0 ;  /* 0x20000009ff327230 */ /* 0x000fe40000004100 */
[----:B------:R-:W-:Y:S01]  /*3030*/  FFMA.FTZ R57, R35, R10, R57 ;  /* 0x0000000a23397223 */ /* 0x000fe20000010039 */
[-C--:B------:R-:W-:Y:S01]  /*3040*/  FFMA.FTZ R45, R8, R37.reuse, R34 ;  /* 0x00000025082d7223 */ /* 0x080fe20000010022 */
[-C--:B------:R-:W-:Y:S01]  /*3050*/  FFMA.FTZ R60, R11, R37.reuse, R60 ;  /* 0x000000250b3c7223 */ /* 0x080fe2000001003c */
[----:B------:R-:W-:Y:S02]  /*3060*/  FFMA.FTZ R47, R10, R37, R47 ;  /* 0x000000250a2f7223 */ /* 0x000fe4000001002f */
[----:B------:R-:W4:Y:S01]  /*3070*/  LDG.E.128.CONSTANT R8, desc[UR8][R62.64] ;  /* 0x000000083e087981 */ /* 0x000f22000c1e9d00 */
[----:B------:R-:W-:Y:S01]  /*3080*/  FFMA.FTZ R36, R49, R61, R36 ;  /* 0x0000003d31247223 */ /* 0x000fe20000010024 */
[----:B------:R-:W-:-:S02]  /*3090*/  FFMA.FTZ R55, R35, R50, R55 ;  /* 0x0000003223377223 */ /* 0x000fc40000010037 */
[----:B------:R-:W0:Y:S01]  /*30a0*/  LDS.64 R34, [UR5+0x28] ;  /* 0x00002805ff227984 */ /* 0x000e220008000a00 */
[----:B------:R-:W-:-:S03]  /*30b0*/  FFMA.FTZ R50, R50, R37, R36 ;  /* 0x0000002532327223 */ /* 0x000fc60000010024 */
[----:B------:R-:W1:Y:S01]  /*30c0*/  LDS.64 R36, [UR5+0x128] ;  /* 0x00012805ff247984 */ /* 0x000e620008000a00 */
[----:B------:R-:W-:Y:S01]  /*30d0*/  FMUL.FTZ R48, R31, R48 ;  /* 0x000000301f307220 */ /* 0x000fe20000410000 */
[----:B------:R-:W-:Y:S01]  /*30e0*/  F2FP.F16.F32.PACK_AB R42, RZ, R42 ;  /* 0x0000002aff2a723e */ /* 0x000fe200000000ff */
[----:B------:R-:W-:-:S03]  /*30f0*/  FMUL.FTZ R46, R33, R46 ;  /* 0x0000002e212e7220 */ /* 0x000fc60000410000 */
[----:B------:R-:W-:Y:S01]  /*3100*/  F2FP.F16.F32.PACK_AB R48, RZ, R48 ;  /* 0x00000030ff30723e */ /* 0x000fe200000000ff */
[----:B------:R-:W-:-:S03]  /*3110*/  FMUL.FTZ R44, R29, R44 ;  /* 0x0000002c1d2c7220 */ /* 0x000fc60000410000 */
[----:B------:R-:W-:Y:S02]  /*3120*/  PRMT R49, R42, 0x5410, R48 ;  /* 0x000054102a317816 */ /* 0x000fe40000000030 */
[----:B------:R-:W-:Y:S02]  /*3130*/  F2FP.F16.F32.PACK_AB R42, RZ, R46 ;  /* 0x0000002eff2a723e */ /* 0x000fe400000000ff */
[----:B---3--:R-:W-:Y:S02]  /*3140*/  SHF.R.U32.HI R48, RZ, 0x8, R4 ;  /* 0x00000008ff307819 */ /* 0x008fe40000011604 */
[----:B------:R-:W-:Y:S02]  /*3150*/  LOP3.LUT R46, R4, 0xff, RZ, 0xc0, !PT ;  /* 0x000000ff042e7812 */ /* 0x000fe400078ec0ff */
[----:B------:R-:W-:Y:S02]  /*3160*/  LOP3.LUT R48, R48, 0xff, RZ, 0xc0, !PT ;  /* 0x000000ff30307812 */ /* 0x000fe400078ec0ff */
[----:B------:R-:W-:-:S02]  /*3170*/  IADD3 R46, PT, PT, -R21, R46, RZ ;  /* 0x0000002e152e7210 */ /* 0x000fc40007ffe1ff */
[----:B------:R-:W-:Y:S01]  /*3180*/  F2FP.F16.F32.PACK_AB R44, RZ, R44 ;  /* 0x0000002cff2c723e */ /* 0x000fe200000000ff */
[----:B------:R-:W-:Y:S01]  /*3190*/  HFMA2 R40, R49, 1, 1, R40 ;  /* 0x3c003c0031287831 */ /* 0x000fe20000000028 */
[----:B------:R-:W-:Y:S01]  /*31a0*/  IADD3 R49, PT, PT, -R21, R48, RZ ;  /* 0x0000003015317210 */ /* 0x000fe20007ffe1ff */
[----:B------:R-:W-:Y:S01]  /*31b0*/  FMUL.FTZ R52, R33, R52 ;  /* 0x0000003421347220 */ /* 0x000fe20000410000 */
[----:B------:R-:W-:Y:S01]  /*31c0*/  PRMT R48, R44, 0x5410, R42 ;  /* 0x000054102c307816 */ /* 0x000fe2000000002a */
[----:B------:R-:W-:Y:S01]  /*31d0*/  FMUL.FTZ R54, R29, R54 ;  /* 0x000000361d367220 */ /* 0x000fe20000410000 */
[----:B------:R-:W3:Y:S01]  /*31e0*/  I2F.F16 R46, R46 ;  /* 0x0000002e002e7306 */ /* 0x000ee20000200c00 */
[----:B------:R-:W-:Y:S02]  /*31f0*/  SHF.R.U32.HI R42, RZ, 0x10, R4 ;  /* 0x00000010ff2a7819 */ /* 0x000fe40000011604 */
[----:B------:R-:W-:Y:S02]  /*3200*/  F2FP.F16.F32.PACK_AB R52, RZ, R52 ;  /* 0x00000034ff34723e */ /* 0x000fe400000000ff */
[----:B------:R-:W-:-:S02]  /*3210*/  LOP3.LUT R44, R42, 0xff, RZ, 0xc0, !PT ;  /* 0x000000ff2a2c7812 */ /* 0x000fc400078ec0ff */
[----:B------:R-:W-:Y:S01]  /*3220*/  F2FP.F16.F32.PACK_AB R54, RZ, R54 ;  /* 0x00000036ff36723e */ /* 0x000fe200000000ff */
[----:B------:R-:W1:Y:S01]  /*3230*/  I2F.F16 R42, R49 ;  /* 0x00000031002a7306 */ /* 0x000e620000200c00 */
[----:B------:R-:W-:Y:S02]  /*3240*/  IADD3 R44, PT, PT, -R21, R44, RZ ;  /* 0x0000002c152c7210 */ /* 0x000fe40007ffe1ff */
[----:B------:R-:W-:Y:S02]  /*3250*/  PRMT R54, R54, 0x5410, R52 ;  /* 0x0000541036367816 */ /* 0x000fe40000000034 */
[----:B------:R-:W-:Y:S01]  /*3260*/  LOP3.LUT R51, R5, 0xff, RZ, 0xc0, !PT ;  /* 0x000000ff05337812 */ /* 0x000fe200078ec0ff */
[----:B------:R-:W-:Y:S01]  /*3270*/  HADD2 R39, R48, R39 ;  /* 0x0000002730277230 */ /* 0x000fe20000000000 */
[----:B------:R-:W-:Y:S01]  /*3280*/  LEA.HI R4, R4, -R21, RZ, 0x8 ;  /* 0x8000001504047211 */ /* 0x000fe200078f40ff */
[----:B------:R-:W-:Y:S01]  /*3290*/  HADD2 R43, R54, R43 ;  /* 0x0000002b362b7230 */ /* 0x000fe20000000000 */
[----:B------:R-:W1:Y:S01]  /*32a0*/  I2F.F16 R44, R44 ;  /* 0x0000002c002c7306 */ /* 0x000e620000200c00 */
[----:B------:R-:W-:Y:S01]  /*32b0*/  IADD3 R48, PT, PT, -R32, R51, RZ ;  /* 0x0000003320307210 */ /* 0x000fe20007ffe1ff */
[----:B---3--:R-:W-:-:S02]  /*32c0*/  HADD2.F32 R54, -RZ, R46.H0_H0 ;  /* 0x2000002eff367230 */ /* 0x008fc40000004100 */
[----:B0-----:R-:W-:Y:S02]  /*32d0*/  HADD2.F32 R46, -RZ, R34.H0_H0 ;  /* 0x20000022ff2e7230 */ /* 0x001fe40000004100 */
[----:B-1----:R-:W-:Y:S02]  /*32e0*/  HADD2.F32 R52, -RZ, R36.H0_H0 ;  /* 0x20000024ff347230 */ /* 0x002fe40000004100 */
[----:B------:R-:W0:Y:S01]  /*32f0*/  I2F.F16 R4, R4 ;  /* 0x0000000400047306 */ /* 0x000e220000200c00 */
[C---:B------:R-:W-:Y:S01]  /*3300*/  FFMA.FTZ R53, R54.reuse, R46, R53 ;  /* 0x0000002e36357223 */ /* 0x040fe20000010035 */
[----:B------:R-:W-:Y:S02]  /*3310*/  HADD2.F32 R34, -RZ, R34.H1_H1 ;  /* 0x30000022ff227230 */ /* 0x000fe40000004100 */
[----:B------:R-:W-:Y:S01]  /*3320*/  FFMA.FTZ R45, R54, R52, R45 ;  /* 0x00000034362d7223 */ /* 0x000fe2000001002d */
[----:B------:R-:W-:-:S03]  /*3330*/  HADD2.F32 R54, -RZ, R42.H0_H0 ;  /* 0x2000002aff367230 */ /* 0x000fc60000004100 */
[----:B------:R-:W1:Y:S01]  /*3340*/  I2F.F16 R48, R48 ;  /* 0x0000003000307306 */ /* 0x000e620000200c00 */
[----:B------:R-:W-:Y:S02]  /*3350*/  HADD2.F32 R36, -RZ, R36.H1_H1 ;  /* 0x30000024ff247230 */ /* 0x000fe40000004100 */
[C---:B------:R-:W-:Y:S01]  /*3360*/  FFMA.FTZ R42, R54.reuse, R34, R53 ;  /* 0x00000022362a7223 */ /* 0x040fe20000010035 */
[----:B------:R-:W-:Y:S02]  /*3370*/  HADD2.F32 R51, -RZ, R44.H0_H0 ;  /* 0x2000002cff337230 */ /* 0x000fe40000004100 */
[----:B------:R-:W-:Y:S02]  /*3380*/  HADD2.F32 R49, -RZ, R35.H0_H0 ;  /* 0x20000023ff317230 */ /* 0x000fe40000004100 */
[----:B------:R-:W-:Y:S01]  /*3390*/  FFMA.FTZ R54, R54, R36, R45 ;  /* 0x0000002436367223 */ /* 0x000fe2000001002d */
[----:B------:R-:W-:Y:S02]  /*33a0*/  HADD2.F32 R45, -RZ, R37.H0_H0 ;  /* 0x20000025ff2d7230 */ /* 0x000fe40000004100 */
[----:B0-----:R-:W-:-:S02]  /*33b0*/  HADD2.F32 R53, -RZ, R4.H0_H0 ;  /* 0x20000004ff357230 */ /* 0x001fc40000004100 */
[C---:B------:R-:W-:Y:S01]  /*33c0*/  FFMA.FTZ R42, R51.reuse, R49, R42 ;  /* 0x00000031332a7223 */ /* 0x040fe2000001002a */
[----:B------:R-:W-:Y:S01]  /*33d0*/  LOP3.LUT R4, R6, 0xff, RZ, 0xc0, !PT ;  /* 0x000000ff06047812 */ /* 0x000fe200078ec0ff */
[----:B------:R-:W-:Y:S01]  /*33e0*/  FFMA.FTZ R44, R51, R45, R54 ;  /* 0x0000002d332c7223 */ /* 0x000fe20000010036 */
[----:B-1----:R-:W-:Y:S01]  /*33f0*/  HADD2.F32 R51, -RZ, R48.H0_H0 ;  /* 0x20000030ff337230 */ /* 0x002fe20000004100 */
[----:B------:R-:W-:Y:S01]  /*3400*/  LOP3.LUT R61, R7, 0xff, RZ, 0xc0, !PT ;  /* 0x000000ff073d7812 */ /* 0x000fe200078ec0ff */
[----:B------:R-:W-:Y:S01]  /*3410*/  HADD2.F32 R35, -RZ, R35.H1_H1 ;  /* 0x30000023ff237230 */ /* 0x000fe20000004100 */
[----:B------:R-:W-:Y:S02]  /*3420*/  IADD3 R48, PT, PT, -R19, R4, RZ ;  /* 0x0000000413307210 */ /* 0x000fe40007ffe1ff */
[----:B------:R-:W-:Y:S01]  /*3430*/  FFMA.FTZ R55, R46, R51, R55 ;  /* 0x000000332e377223 */ /* 0x000fe20000010037 */
[----:B------:R-:W-:Y:S01]  /*3440*/  SHF.R.U32.HI R4, RZ, 0x8, R5 ;  /* 0x00000008ff047819 */ /* 0x000fe20000011605 */
[----:B------:R-:W-:Y:S01]  /*3450*/  FFMA.FTZ R51, R51, R52, R50 ;  /* 0x0000003433337223 */ /* 0x000fe20000010032 */
[----:B------:R-:W-:Y:S01]  /*3460*/  HADD2.F32 R37, -RZ, R37.H1_H1 ;  /* 0x30000025ff257230 */ /* 0x000fe20000004100 */
[----:B------:R-:W-:Y:S01]  /*3470*/  IADD3 R50, PT, PT, -R30, R61, RZ ;  /* 0x0000003d1e327210 */ /* 0x000fe20007ffe1ff */
[C---:B------:R-:W-:Y:S01]  /*3480*/  FFMA.FTZ R59, R53.reuse, R35, R42 ;  /* 0x00000023353b7223 */ /* 0x040fe2000001002a */
[----:B------:R-:W-:Y:S01]  /*3490*/  LOP3.LUT R65, R4, 0xff, RZ, 0xc0, !PT ;  /* 0x000000ff04417812 */ /* 0x000fe200078ec0ff */
[----:B------:R-:W0:Y:S01]  /*34a0*/  I2F.F16 R42, R48 ;  /* 0x00000030002a7306 */ /* 0x000e220000200c00 */
[----:B------:R-:W-:-:S02]  /*34b0*/  FFMA.FTZ R53, R53, R37, R44 ;  /* 0x0000002535357223 */ /* 0x000fc4000001002c */
[----:B------:R-:W-:-:S05]  /*34c0*/  IADD3 R44, PT, PT, -R32, R65, RZ ;  /* 0x00000041202c7210 */ /* 0x000fca0007ffe1ff */
[----:B------:R-:W1:Y:S08]  /*34d0*/  I2F.F16 R61, R50 ;  /* 0x00000032003d7306 */ /* 0x000e700000200c00 */
[----:B------:R-:W3:Y:S01]  /*34e0*/  I2F.F16 R4, R44 ;  /* 0x0000002c00047306 */ /* 0x000ee20000200c00 */
[----:B0-----:R-:W-:Y:S02]  /*34f0*/  HADD2.F32 R42, -RZ, R42.H0_H0 ;  /* 0x2000002aff2a7230 */ /* 0x001fe40000004100 */
[----:B-1----:R-:W-:-:S03]  /*3500*/  HADD2.F32 R61, -RZ, R61.H0_H0 ;  /* 0x2000003dff3d7230 */ /* 0x002fc60000004100 */
[----:B------:R-:W-:Y:S01]  /*3510*/  FFMA.FTZ R57, R46, R42, R57 ;  /* 0x0000002a2e397223 */ /* 0x000fe20000010039 */
[----:B------:R-:W-:Y:S01]  /*3520*/  FFMA.FTZ R47, R42, R52, R47 ;  /* 0x000000342a2f7223 */ /* 0x000fe2000001002f */
[----:B------:R-:W-:Y:S01]  /*3530*/  FFMA.FTZ R65, R46, R61, R58 ;  /* 0x0000003d2e417223 */ /* 0x000fe2000001003a */
[----:B---3--:R-:W-:Y:S01]  /*3540*/  HADD2.F32 R46, -RZ, R4.H0_H0 ;  /* 0x20000004ff2e7230 */ /* 0x008fe20000004100 */
[----:B------:R-:W-:-:S04]  /*3550*/  SHF.R.U32.HI R42, RZ, 0x8, R7 ;  /* 0x00000008ff2a7819 */ /* 0x000fc80000011607 */
[----:B------:R-:W-:Y:S01]  /*3560*/  FFMA.FTZ R4, R34, R46, R55 ;  /* 0x0000002e22047223 */ /* 0x000fe20000010037 */
[----:B------:R-:W-:Y:S01]  /*3570*/  FFMA.FTZ R46, R46, R36, R51 ;  /* 0x000000242e2e7223 */ /* 0x000fe20000010033 */
[----:B------:R-:W-:Y:S02]  /*3580*/  LOP3.LUT R51, R42, 0xff, RZ, 0xc0, !PT ;  /* 0x000000ff2a337812 */ /* 0x000fe400078ec0ff */
[----:B------:R-:W-:Y:S02]  /*3590*/  SHF.R.U32.HI R48, RZ, 0x10, R7 ;  /* 0x00000010ff307819 */ /* 0x000fe40000011607 */
[----:B------:R-:W-:Y:S02]  /*35a0*/  IADD3 R54, PT, PT, -R30, R51, RZ ;  /* 0x000000331e367210 */ /* 0x000fe40007ffe1ff */
[----:B------:R-:W-:Y:S02]  /*35b0*/  LOP3.LUT R51, R48, 0xff, RZ, 0xc0, !PT ;  /* 0x000000ff30337812 */ /* 0x000fe400078ec0ff */
[----:B------:R-:W-:Y:S01]  /*35c0*/  SHF.R.U32.HI R48, RZ, 0x8, R6 ;  /* 0x00000008ff307819 */ /* 0x000fe20000011606 */
[----:B------:R-:W-:-:S03]  /*35d0*/  FMUL.FTZ R44, R38, R53 ;  /* 0x00000035262c7220 */ /* 0x000fc60000410000 */
[----:B------:R-:W-:-:S04]  /*35e0*/  LOP3.LUT R48, R48, 0xff, RZ, 0xc0, !PT ;  /* 0x000000ff30307812 */ /* 0x000fc800078ec0ff */
[----:B------:R-:W-:Y:S02]  /*35f0*/  IADD3 R53, PT, PT, -R19, R48, RZ ;  /* 0x0000003013357210 */ /* 0x000fe40007ffe1ff */
[----:B------:R-:W-:Y:S02]  /*3600*/  SHF.R.U32.HI R48, RZ, 0x10, R5 ;  /* 0x00000010ff307819 */ /* 0x000fe40000011605 */
[----:B------:R-:W-:Y:S02]  /*3610*/  IADD3 R50, PT, PT, -R30, R51, RZ ;  /* 0x000000331e327210 */ /* 0x000fe40007ffe1ff */
[----:B------:R-:W-:Y:S02]  /*3620*/  LOP3.LUT R51, R48, 0xff, RZ, 0xc0, !PT ;  /* 0x000000ff30337812 */ /* 0x000fe400078ec0ff */
[----:B------:R-:W-:Y:S02]  /*3630*/  SHF.R.U32.HI R55, RZ, 0x10, R6 ;  /* 0x00000010ff377819 */ /* 0x000fe40000011606 */
[----:B------:R-:W-:-:S02]  /*3640*/  IADD3 R48, PT, PT, -R32, R51, RZ ;  /* 0x0000003320307210 */ /* 0x000fc40007ffe1ff */
[----:B------:R-:W-:Y:S01]  /*3650*/  LOP3.LUT R56, R55, 0xff, RZ, 0xc0, !PT ;  /* 0x000000ff37387812 */ /* 0x000fe200078ec0ff */
[----:B------:R-:W-:Y:S01]  /*3660*/  FFMA.FTZ R61, R61, R52, R60 ;  /* 0x000000343d3d7223 */ /* 0x000fe2000001003c */
[----:B------:R-:W-:Y:S02]  /*3670*/  I2F.F16 R54, R54 ;  /* 0x0000003600367306 */ /* 0x000fe40000200c00 */
[----:B------:R-:W-:-:S06]  /*3680*/  IADD3 R51, PT, PT, -R19, R56, RZ ;  /* 0x0000003813337210 */ /* 0x000fcc0007ffe1ff */
[----:B------:R-:W0:Y:S01]  /*3690*/  I2F.F16 R48, R48 ;  /* 0x0000003000307306 */ /* 0x000e220000200c00 */
[----:B------:R-:W-:Y:S02]  /*36a0*/  LEA.HI R7, R7, -R30, RZ, 0x8 ;  /* 0x8000001e07077211 */ /* 0x000fe400078f40ff */
[----:B------:R-:W-:-:S05]  /*36b0*/  LEA.HI R6, R6, -R19, RZ, 0x8 ;  /* 0x8000001306067211 */ /* 0x000fca00078f40ff */
[----:B------:R1:W3:Y:S08]  /*36c0*/  I2F.F16 R52, R53 ;  /* 0x0000003500347306 */ /* 0x0002f00000200c00 */
[----:B------:R-:W3:Y:S01]  /*36d0*/  I2F.F16 R50, R50 ;  /* 0x0000003200327306 */ /* 0x000ee20000200c00 */
[----:B-1----:R-:W-:-:S07]  /*36e0*/  LEA.HI R53, R5, -R32, RZ, 0x8 ;  /* 0x8000002005357211 */ /* 0x002fce00078f40ff */
[----:B------:R-:W1:Y:S01]  /*36f0*/  I2F.F16 R51, R51 ;  /* 0x0000003300337306 */ /* 0x000e620000200c00 */
[----:B0-----:R-:W-:Y:S02]  /*3700*/  HADD2.F32 R55, -RZ, R48.H0_H0 ;  /* 0x20000030ff377230 */ /* 0x001fe40000004100 */
[----:B------:R-:W-:-:S05]  /*3710*/  HADD2.F32 R54, -RZ, R54.H0_H0 ;  /* 0x20000036ff367230 */ /* 0x000fca0000004100 */
[----:B------:R-:W0:Y:S01]  /*3720*/  I2F.F16 R7, R7 ;  /* 0x0000000700077306 */ /* 0x000e220000200c00 */
[----:B---3--:R-:W-:-:S07]  /*3730*/  HADD2.F32 R52, -RZ, R52.H0_H0 ;  /* 0x20000034ff347230 */ /* 0x008fce0000004100 */
[----:B------:R-:W-:Y:S01]  /*3740*/  I2F.F16 R6, R6 ;  /* 0x0000000600067306 */ /* 0x000fe20000200c00 */
[----:B------:R-:W-:Y:S02]  /*3750*/  HADD2.F32 R5, -RZ, R50.H0_H0 ;  /* 0x20000032ff057230 */ /* 0x000fe40000004100 */
[----:B------:R-:W-:-:S05]  /*3760*/  FFMA.FTZ R48, R49, R55, R4 ;  /* 0x0000003731307223 */ /* 0x000fca0000010004 */
[----:B------:R-:W3:Y:S01]  /*3770*/  I2F.F16 R53, R53 ;  /* 0x0000003500357306 */ /* 0x000ee20000200c00 */
[----:B------:R-:W-:Y:S01]  /*3780*/  FFMA.FTZ R56, R34, R54, R65 ;  /* 0x0000003622387223 */ /* 0x000fe20000010041 */
[----:B-1----:R-:W-:Y:S02]  /*3790*/  HADD2.F32 R51, -RZ, R51.H0_H0 ;  /* 0x20000033ff337230 */ /* 0x002fe40000004100 */
[-C--:B------:R-:W-:Y:S01]  /*37a0*/  FFMA.FTZ R50, R52, R36.reuse, R47 ;  /* 0x0000002434327223 */ /* 0x080fe2000001002f */
[----:B------:R-:W-:Y:S01]  /*37b0*/  FFMA.FTZ R54, R54, R36, R61 ;  /* 0x0000002436367223 */ /* 0x000fe2000001003d */
[----:B------:R-:W-:Y:S01]  /*37c0*/  FFMA.FTZ R34, R34, R52, R57 ;  /* 0x0000003422227223 */ /* 0x000fe20000010039 */
[----:B------:R-:W-:Y:S01]  /*37d0*/  FFMA.FTZ R56, R49, R5, R56 ;  /* 0x0000000531387223 */ /* 0x000fe20000010038 */
[-C--:B------:R-:W-:Y:S01]  /*37e0*/  FFMA.FTZ R46, R55, R45.reuse, R46 ;  /* 0x0000002d372e7223 */ /* 0x080fe2000001002e */
[-C--:B------:R-:W-:Y:S01]  /*37f0*/  FFMA.FTZ R54, R5, R45.reuse, R54 ;  /* 0x0000002d05367223 */ /* 0x080fe20000010036 */
[----:B------:R-:W-:Y:S01]  /*3800*/  FFMA.FTZ R50, R51, R45, R50 ;  /* 0x0000002d33327223 */ /* 0x000fe20000010032 */
[----:B0-----:R-:W-:-:S02]  /*3810*/  HADD2.F32 R45, -RZ, R7.H0_H0 ;  /* 0x20000007ff2d7230 */ /* 0x001fc40000004100 */
[----:B------:R-:W-:Y:S01]  /*3820*/  FFMA.FTZ R34, R49, R51, R34 ;  /* 0x0000003331227223 */ /* 0x000fe20000010022 */
[----:B---3--:R-:W-:Y:S01]  /*3830*/  HADD2.F32 R53, -RZ, R53.H0_H0 ;  /* 0x20000035ff357230 */ /* 0x008fe20000004100 */
[----:B--2---:R-:W-:Y:S02]  /*3840*/  LOP3.LUT R4, R12, 0xff, RZ, 0xc0, !PT ;  /* 0x000000ff0c047812 */ /* 0x004fe400078ec0ff */
[----:B------:R-:W-:Y:S02]  /*3850*/  SHF.R.U32.HI R47, RZ, 0x8, R12 ;  /* 0x00000008ff2f7819 */ /* 0x000fe4000001160c */
[----:B------:R-:W-:Y:S02]  /*3860*/  IADD3 R36, PT, PT, -R21, R4, RZ ;  /* 0x0000000415247210 */ /* 0x000fe40007ffe1ff */
[----:B------:R-:W-:Y:S01]  /*3870*/  LOP3.LUT R52, R47, 0xff, RZ, 0xc0, !PT ;  /* 0x000000ff2f347812 */ /* 0x000fe200078ec0ff */
[----:B------:R-:W0:Y:S01]  /*3880*/  LDS.64 R4, [UR5+0x30] ;  /* 0x00003005ff047984 */ /* 0x000e220008000a00 */
[----:B------:R-:W-:-:S03]  /*3890*/  HADD2.F32 R47, -RZ, R6.H0_H0 ;  /* 0x20000006ff2f7230 */ /* 0x000fc60000004100 */
[----:B------:R-:W1:Y:S01]  /*38a0*/  LDS.64 R6, [UR5+0x130] ;  /* 0x00013005ff067984 */ /* 0x000e620008000a00 */
[----:B------:R-:W-:Y:S01]  /*38b0*/  IADD3 R51, PT, PT, -R21, R52, RZ ;  /* 0x0000003415337210 */ /* 0x000fe20007ffe1ff */
[C---:B------:R-:W-:Y:S01]  /*38c0*/  FFMA.FTZ R56, R35.reuse, R45, R56 ;  /* 0x0000002d23387223 */ /* 0x040fe20000010038 */
[C---:B------:R-:W-:Y:S01]  /*38d0*/  FFMA.FTZ R48, R35.reuse, R53, R48 ;  /* 0x0000003523307223 */ /* 0x040fe20000010030 */
[----:B------:R-:W-:Y:S01]  /*38e0*/  FFMA.FTZ R52, R35, R47, R34 ;  /* 0x0000002f23347223 */ /* 0x000fe20000010022 */
[----:B------:R-:W-:Y:S02]  /*38f0*/  LOP3.LUT R35, R15, 0xff, RZ, 0xc0, !PT ;  /* 0x000000ff0f237812 */ /* 0x000fe400078ec0ff */
[----:B------:R-:W-:Y:S02]  /*3900*/  SHF.R.U32.HI R34, RZ, 0x8, R15 ;  /* 0x00000008ff227819 */ /* 0x000fe4000001160f */
[----:B------:R-:W-:Y:S02]  /*3910*/  IADD3 R49, PT, PT, -R30, R35, RZ ;  /* 0x000000231e317210 */ /* 0x000fe40007ffe1ff */
[----:B------:R-:W-:-:S02]  /*3920*/  LOP3.LUT R35, R34, 0xff, RZ, 0xc0, !PT ;  /* 0x000000ff22237812 */ /* 0x000fc400078ec0ff */
[----:B------:R-:W-:Y:S02]  /*3930*/  SHF.R.U32.HI R34, RZ, 0x8, R13 ;  /* 0x00000008ff227819 */ /* 0x000fe4000001160d */
[----:B------:R-:W-:Y:S02]  /*3940*/  IADD3 R57, PT, PT, -R30, R35, RZ ;  /* 0x000000231e397210 */ /* 0x000fe40007ffe1ff */
[----:B------:R-:W-:Y:S02]  /*3950*/  LOP3.LUT R35, R13, 0xff, RZ, 0xc0, !PT ;  /* 0x000000ff0d237812 */ /* 0x000fe400078ec0ff */
[----:B------:R-:W-:Y:S01]  /*3960*/  LOP3.LUT R55, R34, 0xff, RZ, 0xc0, !PT ;  /* 0x000000ff22377812 */ /* 0x000fe200078ec0ff */
[----:B------:R-:W-:Y:S01]  /*3970*/  FFMA.FTZ R50, R47, R37, R50 ;  /* 0x000000252f327223 */ /* 0x000fe20000010032 */
[C---:B------:R-:W-:Y:S01]  /*3980*/  IADD3 R35, PT, PT, -R32.reuse, R35, RZ ;  /* 0x0000002320237210 */ /* 0x040fe20007ffe1ff */
[----:B------:R-:W-:Y:S01]  /*3990*/  FFMA.FTZ R54, R45, R37, R54 ;  /* 0x000000252d367223 */ /* 0x000fe20000010036 */
[----:B------:R-:W-:-:S02]  /*39a0*/  IADD3 R47, PT, PT, -R32, R55, RZ ;  /* 0x00000037202f7210 */ /* 0x000fc40007ffe1ff */
[----:B------:R-:W-:Y:S01]  /*39b0*/  LOP3.LUT R34, R14, 0xff, RZ, 0xc0, !PT ;  /* 0x000000ff0e227812 */ /* 0x000fe200078ec0ff */
[----:B------:R-:W2:Y:S01]  /*39c0*/  I2F.F16 R45, R35 ;  /* 0x00000023002d7306 */ /* 0x000ea20000200c00 */
[----:B------:R-:W-:Y:S01]  /*39d0*/  SHF.R.U32.HI R55, RZ, 0x8, R14 ;  /* 0x00000008ff377819 */ /* 0x000fe2000001160e */
[----:B------:R-:W-:Y:S01]  /*39e0*/  FFMA.FTZ R46, R53, R37, R46 ;  /* 0x00000025352e7223 */ /* 0x000fe2000001002e */
[----:B------:R-:W-:Y:S02]  /*39f0*/  IADD3 R37, PT, PT, -R19, R34, RZ ;  /* 0x0000002213257210 */ /* 0x000fe40007ffe1ff */
[----:B------:R-:W-:-:S03]  /*3a00*/  LOP3.LUT R58, R55, 0xff, RZ, 0xc0, !PT ;  /* 0x000000ff373a7812 */ /* 0x000fc600078ec0ff */
[----:B------:R-:W3:Y:S01]  /*3a10*/  I2F.F16 R36, R36 ;  /* 0x0000002400247306 */ /* 0x000ee20000200c00 */
[----:B------:R-:W-:Y:S01]  /*3a20*/  IADD3 R55, PT, PT, -R19, R58, RZ ;  /* 0x0000003a13377210 */ /* 0x000fe20007ffe1ff */
[----:B0-----:R-:W-:-:S06]  /*3a30*/  HADD2.F32 R34, -RZ, R4.H0_H0 ;  /* 0x20000004ff227230 */ /* 0x001fcc0000004100 */
[----:B------:R-:W0:Y:S01]  /*3a40*/  I2F.F16 R49, R49 ;  /* 0x0000003100317306 */ /* 0x000e220000200c00 */
[----:B--2---:R-:W-:-:S07]  /*3a50*/  HADD2.F32 R45, -RZ, R45.H0_H0 ;  /* 0x2000002dff2d7230 */ /* 0x004fce0000004100 */
[----:B------:R-:W2:Y:S08]  /*3a60*/  I2F.F16 R47, R47 ;  /* 0x0000002f002f7306 */ /* 0x000eb00000200c00 */
[----:B------:R-:W4:Y:S08]  /*3a70*/  I2F.F16 R37, R37 ;  /* 0x0000002500257306 */ /* 0x000f300000200c00 */
[----:B------:R-:W4:Y:S08]  /*3a80*/  I2F.F16 R51, R51 ;  /* 0x0000003300337306 */ /* 0x000f300000200c00 */
[----:B------:R1:W4:Y:S01]  /*3a90*/  I2F.F16 R53, R57 ;  /* 0x0000003900357306 */ /* 0x0003220000200c00 */
[----:B------:R-:W-:-:S07]  /*3aa0*/  FFMA.FTZ R58, R34, R45, RZ ;  /* 0x0000002d223a7223 */ /* 0x000fce00000100ff */
[----:B------:R-:W4:Y:S01]  /*3ab0*/  I2F.F16 R55, R55 ;  /* 0x0000003700377306 */ /* 0x000f220000200c00 */
[----:B-1----:R-:W-:Y:S02]  /*3ac0*/  HADD2.F32 R57, -RZ, R4.H1_H1 ;  /* 0x30000004ff397230 */ /* 0x002fe40000004100 */
[----:B------:R-:W-:Y:S02]  /*3ad0*/  HADD2.F32 R4, -RZ, R6.H0_H0 ;  /* 0x20000006ff047230 */ /* 0x000fe40000004100 */
[----:B------:R-:W-:Y:S01]  /*3ae0*/  FMUL.FTZ R42, R38, R59 ;  /* 0x0000003b262a7220 */ /* 0x000fe20000410000 */
[----:B---3--:R-:W-:Y:S02]  /*3af0*/  HADD2.F32 R35, -RZ, R36.H0_H0 ;  /* 0x20000024ff237230 */ /* 0x008fe40000004100 */
[----:B------:R-:W-:Y:S01]  /*3b00*/  FFMA.FTZ R60, R45, R4, RZ ;  /* 0x000000042d3c7223 */ /* 0x000fe200000100ff */
[----:B------:R-:W-:Y:S01]  /*3b10*/  FMUL.FTZ R45, R31, R48 ;  /* 0x000000301f2d7220 */ /* 0x000fe20000410000 */
[----:B0-----:R-:W-:-:S02]  /*3b20*/  HADD2.F32 R49, -RZ, R49.H0_H0 ;  /* 0x20000031ff317230 */ /* 0x001fc40000004100 */
[----:B------:R-:W-:Y:S02]  /*3b30*/  HADD2.F32 R6, -RZ, R6.H1_H1 ;  /* 0x30000006ff067230 */ /* 0x000fe40000004100 */
[----:B--2---:R-:W-:Y:S02]  /*3b40*/  HADD2.F32 R47, -RZ, R47.H0_H0 ;  /* 0x2000002fff2f7230 */ /* 0x004fe40000004100 */
[----:B----4-:R-:W-:Y:S01]  /*3b50*/  HADD2.F32 R37, -RZ, R37.H0_H0 ;  /* 0x20000025ff257230 */ /* 0x010fe20000004100 */
[----:B------:R-:W-:Y:S01]  /*3b60*/  F2FP.F16.F32.PACK_AB R42, RZ, R42 ;  /* 0x0000002aff2a723e */ /* 0x000fe200000000ff */
[----:B------:R-:W-:Y:S01]  /*3b70*/  HADD2.F32 R51, -RZ, R51.H0_H0 ;  /* 0x20000033ff337230 */ /* 0x000fe20000004100 */
[----:B------:R-:W-:Y:S01]  /*3b80*/  F2FP.F16.F32.PACK_AB R45, RZ, R45 ;  /* 0x0000002dff2d723e */ /* 0x000fe200000000ff */
[C---:B------:R-:W-:Y:S01]  /*3b90*/  FFMA.FTZ R36, R35.reuse, R34, RZ ;  /* 0x0000002223247223 */ /* 0x040fe200000100ff */
[----:B------:R-:W-:Y:S02]  /*3ba0*/  HADD2.F32 R53, -RZ, R53.H0_H0 ;  /* 0x20000035ff357230 */ /* 0x000fe40000004100 */
[----:B------:R-:W-:Y:S01]  /*3bb0*/  FFMA.FTZ R35, R35, R4, RZ ;  /* 0x0000000423237223 */ /* 0x000fe200000100ff */
[----:B------:R-:W-:-:S02]  /*3bc0*/  HADD2.F32 R55, -RZ, R55.H0_H0 ;  /* 0x20000037ff377230 */ /* 0x000fc40000004100 */
[----:B------:R-:W-:Y:S01]  /*3bd0*/  FFMA.FTZ R66, R49, R4, RZ ;  /* 0x0000000431427223 */ /* 0x000fe200000100ff */
[----:B------:R-:W-:Y:S01]  /*3be0*/  FFMA.FTZ R58, R57, R47, R58 ;  /* 0x0000002f393a7223 */ /* 0x000fe2000001003a */
[----:B------:R-:W-:Y:S01]  /*3bf0*/  FFMA.FTZ R60, R47, R6, R60 ;  /* 0x000000062f3c7223 */ /* 0x000fe2000001003c */
[----:B------:R-:W-:Y:S01]  /*3c00*/  FFMA.FTZ R4, R37, R4, RZ ;  /* 0x0000000425047223 */ /* 0x000fe200000100ff */
[----:B------:R-:W-:Y:S01]  /*3c10*/  FMUL.FTZ R56, R33, R56 ;  /* 0x0000003821387220 */ /* 0x000fe20000410000 */
[----:B------:R-:W-:Y:S01]  /*3c20*/  FMUL.FTZ R52, R29, R52 ;  /* 0x000000341d347220 */ /* 0x000fe20000410000 */
[----:B------:R-:W-:Y:S01]  /*3c30*/  PRMT R47, R42, 0x5410, R45 ;  /* 0x000054102a2f7816 */ /* 0x000fe2000000002d */
[-C--:B------:R-:W-:Y:S01]  /*3c40*/  FFMA.FTZ R35, R51, R6.reuse, R35 ;  /* 0x0000000633237223 */ /* 0x080fe20000010023 */
[C---:B------:R-:W-:Y:S01]  /*3c50*/  FFMA.FTZ R64, R34.reuse, R49, RZ ;  /* 0x0000003122407223 */ /* 0x040fe200000100ff */
[-C--:B------:R-:W-:Y:S01]  /*3c60*/  FFMA.FTZ R66, R53, R6.reuse, R66 ;  /* 0x0000000635427223 */ /* 0x080fe20000010042 */
[----:B------:R-:W-:Y:S01]  /*3c70*/  FFMA.FTZ R34, R34, R37, RZ ;  /* 0x0000002522227223 */ /* 0x000fe200000100ff */
[----:B------:R-:W-:Y:S01]  /*3c80*/  FFMA.FTZ R6, R55, R6, R4 ;  /* 0x0000000637067223 */ /* 0x000fe20000010004 */
[----:B------:R-:W-:Y:S01]  /*3c90*/  SHF.R.U32.HI R4, RZ, 0x10, R12 ;  /* 0x00000010ff047819 */ /* 0x000fe2000001160c */
[----:B------:R-:W-:Y:S01]  /*3ca0*/  HFMA2 R41, R47, 1, 1, R41 ;  /* 0x3c003c002f297831 */ /* 0x000fe20000000029 */
[----:B------:R-:W-:-:S02]  /*3cb0*/  SHF.R.U32.HI R37, RZ, 0x10, R15 ;  /* 0x00000010ff257819 */ /* 0x000fc4000001160f */
[----:B------:R-:W-:Y:S02]  /*3cc0*/  F2FP.F16.F32.PACK_AB R42, RZ, R56 ;  /* 0x00000038ff2a723e */ /* 0x000fe400000000ff */
[----:B------:R-:W-:Y:S02]  /*3cd0*/  F2FP.F16.F32.PACK_AB R52, RZ, R52 ;  /* 0x00000034ff34723e */ /* 0x000fe400000000ff */
[----:B------:R-:W-:Y:S02]  /*3ce0*/  SHF.R.U32.HI R45, RZ, 0x10, R13 ;  /* 0x00000010ff2d7819 */ /* 0x000fe4000001160d */
[----:B------:R-:W-:Y:S02]  /*3cf0*/  LOP3.LUT R48, R8, 0xff, RZ, 0xc0, !PT ;  /* 0x000000ff08307812 */ /* 0x000fe400078ec0ff */
[----:B------:R-:W-:Y:S02]  /*3d00*/  SHF.R.U32.HI R47, RZ, 0x10, R14 ;  /* 0x00000010ff2f7819 */ /* 0x000fe4000001160e */
[----:B------:R-:W-:-:S02]  /*3d10*/  LOP3.LUT R4, R4, 0xff, RZ, 0xc0, !PT ;  /* 0x000000ff04047812 */ /* 0x000fc400078ec0ff */
[----:B------:R-:W-:Y:S02]  /*3d20*/  LOP3.LUT R37, R37, 0xff, RZ, 0xc0, !PT ;  /* 0x000000ff25257812 */ /* 0x000fe400078ec0ff */
[----:B------:R-:W-:Y:S02]  /*3d30*/  PRMT R52, R52, 0x5410, R42 ;  /* 0x0000541034347816 */ /* 0x000fe4000000002a */
[----:B------:R-:W-:Y:S02]  /*3d40*/  LOP3.LUT R45, R45, 0xff, RZ, 0xc0, !PT ;  /* 0x000000ff2d2d7812 */ /* 0x000fe400078ec0ff */
[----:B------:R-:W-:Y:S02]  /*3d50*/  IADD3 R42, PT, PT, -R21, R48, RZ ;  /* 0x00000030152a7210 */ /* 0x000fe40007ffe1ff */
[----:B------:R-:W-:Y:S02]  /*3d60*/  LOP3.LUT R48, R47, 0xff, RZ, 0xc0, !PT ;  /* 0x000000ff2f307812 */ /* 0x000fe400078ec0ff */
[----:B------:R-:W-:-:S02]  /*3d70*/  IADD3 R4, PT, PT, -R21, R4, RZ ;  /* 0x0000000415047210 */ /* 0x000fc40007ffe1ff */
[----:B------:R-:W-:Y:S02]  /*3d80*/  IADD3 R37, PT, PT, -R30, R37, RZ ;  /* 0x000000251e257210 */ /* 0x000fe40007ffe1ff */
[----:B------:R-:W-:Y:S02]  /*3d90*/  IADD3 R45, PT, PT, -R32, R45, RZ ;  /* 0x0000002d202d7210 */ /* 0x000fe40007ffe1ff */
[----:B------:R-:W-:Y:S01]  /*3da0*/  IADD3 R49, PT, PT, -R19, R48, RZ ;  /* 0x0000003013317210 */ /* 0x000fe20007ffe1ff */
[----:B------:R-:W-:Y:S01]  /*3db0*/  FMUL.FTZ R48, R31, R46 ;  /* 0x0000002e1f307220 */ /* 0x000fe20000410000 */
[----:B------:R-:W0:Y:S08]  /*3dc0*/  I2F.F16 R4, R4 ;  /* 0x0000000400047306 */ /* 0x000e300000200c00 */
[----:B------:R-:W1:Y:S08]  /*3dd0*/  I2F.F16 R37, R37 ;  /* 0x0000002500257306 */ /* 0x000e700000200c00 */
[----:B------:R-:W2:Y:S08]  /*3de0*/  I2F.F16 R45, R45 ;  /* 0x0000002d002d7306 */ /* 0x000eb00000200c00 */
[----:B------:R3:W4:Y:S01]  /*3df0*/  I2F.F16 R46, R49 ;  /* 0x00000031002e7306 */ /* 0x0007220000200c00 */
[----:B------:R-:W-:Y:S01]  /*3e00*/  F2FP.F16.F32.PACK_AB R44, RZ, R44 ;  /* 0x0000002cff2c723e */ /* 0x000fe200000000ff */
[----:B------:R-:W-:Y:S01]  /*3e10*/  FMUL.FTZ R47, R33, R54 ;  /* 0x00000036212f7220 */ /* 0x000fe20000410000 */
[----:B------:R-:W-:Y:S01]  /*3e20*/  FMUL.FTZ R50, R29, R50 ;  /* 0x000000321d327220 */ /* 0x000fe20000410000 */
[----:B------:R-:W-:Y:S01]  /*3e30*/  FFMA.FTZ R36, R51, R57, R36 ;  /* 0x0000003933247223 */ /* 0x000fe20000010024 */
[----:B------:R-:W-:-:S02]  /*3e40*/  F2FP.F16.F32.PACK_AB R48, RZ, R48 ;  /* 0x00000030ff30723e */ /* 0x000fc400000000ff */
[----:B------:R-:W-:Y:S01]  /*3e50*/  LEA.HI R51, R8, -R21, RZ, 0x8 ;  /* 0x8000001508337211 */ /* 0x000fe200078f40ff */
[----:B------:R-:W-:Y:S01]  /*3e60*/  HADD2 R43, R52, R43 ;  /* 0x0000002b342b7230 */ /* 0x000fe20000000000 */
[----:B------:R-:W-:Y:S01]  /*3e70*/  F2FP.F16.F32.PACK_AB R47, RZ, R47 ;  /* 0x0000002fff2f723e */ /* 0x000fe200000000ff */
[C---:B------:R-:W-:Y:S01]  /*3e80*/  FFMA.FTZ R64, R57.reuse, R53, R64 ;  /* 0x0000003539407223 */ /* 0x040fe20000010040 */
[----:B------:R-:W-:Y:S02]  /*3e90*/  F2FP.F16.F32.PACK_AB R50, RZ, R50 ;  /* 0x00000032ff32723e */ /* 0x000fe400000000ff */
[----:B------:R-:W-:Y:S01]  /*3ea0*/  PRMT R52, R44, 0x5410, R48 ;  /* 0x000054102c347816 */ /* 0x000fe20000000030 */
[----:B---3--:R-:W-:Y:S01]  /*3eb0*/  HADD2.F32 R49, -RZ, R5.H0_H0 ;  /* 0x20000005ff317230 */ /* 0x008fe20000004100 */
[----:B------:R4:W-:Y:S01]  /*3ec0*/  I2F.F16 R44, R51 ;  /* 0x00000033002c7306 */ /* 0x0009e20000200c00 */
[----:B0-----:R-:W-:Y:S02]  /*3ed0*/  HADD2.F32 R4, -RZ, R4.H0_H0 ;  /* 0x20000004ff047230 */ /* 0x001fe40000004100 */
[----:B------:R-:W-:Y:S01]  /*3ee0*/  FFMA.FTZ R34, R57, R55, R34 ;  /* 0x0000003739227223 */ /* 0x000fe20000010022 */
[----:B-1----:R-:W-:-:S02]  /*3ef0*/  HADD2.F32 R53, -RZ, R37.H0_H0 ;  /* 0x20000025ff357230 */ /* 0x002fc40000004100 */
[----:B--2---:R-:W-:Y:S01]  /*3f00*/  HADD2.F32 R45, -RZ, R45.H0_H0 ;  /* 0x2000002dff2d7230 */ /* 0x004fe20000004100 */
[----:B------:R-:W-:Y:S01]  /*3f10*/  LEA.HI R12, R12, -R21, RZ, 0x8 ;  /* 0x800000150c0c7211 */ /* 0x000fe200078f40ff */
[----:B------:R-:W-:Y:S02]  /*3f20*/  HADD2.F32 R37, -RZ, R7.H0_H0 ;  /* 0x20000007ff257230 */ /* 0x000fe40000004100 */
[----:B----4-:R-:W-:Y:S01]  /*3f30*/  HADD2.F32 R51, -RZ, R46.H0_H0 ;  /* 0x2000002eff337230 */ /* 0x010fe20000004100 */
[----:B------:R-:W-:Y:S02]  /*3f40*/  PRMT R50, R50, 0x5410, R47 ;  /* 0x0000541032327816 */ /* 0x000fe4000000002f */
[----:B------:R-:W-:Y:S01]  /*3f50*/  LOP3.LUT R47, R11, 0xff, RZ, 0xc0, !PT ;  /* 0x000000ff0b2f7812 */ /* 0x000fe200078ec0ff */
[----:B------:R-:W-:Y:S01]  /*3f60*/  FFMA.FTZ R36, R4, R49, R36 ;  /* 0x0000003104247223 */ /* 0x000fe20000010024 */
[C---:B------:R-:W-:Y:S01]  /*3f70*/  FFMA.FTZ R64, R49.reuse, R53, R64 ;  /* 0x0000003531407223 */ /* 0x040fe20000010040 */
[C---:B------:R-:W-:Y:S01]  /*3f80*/  FFMA.FTZ R58, R49.reuse, R45, R58 ;  /* 0x0000002d313a7223 */ /* 0x040fe2000001003a */
[----:B------:R-:W-:Y:S01]  /*3f90*/  FFMA.FTZ R34, R49, R51, R34 ;  /* 0x0000003331227223 */ /* 0x000fe20000010022 */
[----:B------:R-:W-:-:S02]  /*3fa0*/  HADD2.F32 R49, -RZ, R5.H1_H1 ;  /* 0x30000005ff317230 */ /* 0x000fc40000004100 */
[----:B------:R-:W-:Y:S01]  /*3fb0*/  FFMA.FTZ R35, R4, R37, R35 ;  /* 0x0000002504237223 */ /* 0x000fe20000010023 */
[----:B------:R-:W-:Y:S01]  /*3fc0*/  IADD3 R48, PT, PT, -R30, R47, RZ ;  /* 0x0000002f1e307210 */ /* 0x000fe20007ffe1ff */
[----:B------:R-:W0:Y:S01]  /*3fd0*/  LDS.64 R4, [UR5+0x38] ;  /* 0x00003805ff047984 */ /* 0x000e220008000a00 */
[----:B------:R-:W1:Y:S01]  /*3fe0*/  I2F.F16 R12, R12 ;  /* 0x0000000c000c7306 */ /* 0x000e620000200c00 */
[----:B------:R-:W-:Y:S01]  /*3ff0*/  LEA.HI R47, R13, -R32, RZ, 0x8 ;  /* 0x800000200d2f7211 */ /* 0x000fe200078f40ff */
[----:B------:R-:W-:Y:S01]  /*4000*/  HADD2.F32 R46, -RZ, R7.H1_H1 ;  /* 0x30000007ff2e7230 */ /* 0x000fe20000004100 */
[----:B------:R-:W-:Y:S01]  /*4010*/  LEA.HI R14, R14, -R19, RZ, 0x8 ;  /* 0x800000130e0e7211 */ /* 0x000fe200078f40ff */
[-C--:B------:R-:W-:Y:S01]  /*4020*/  FFMA.FTZ R51, R51, R37.reuse, R6 ;  /* 0x0000002533337223 */ /* 0x080fe20000010006 */
[-C--:B------:R-:W-:Y:S01]  /*4030*/  FFMA.FTZ R53, R53, R37.reuse, R66 ;  /* 0x0000002535357223 */ /* 0x080fe20000010042 */
[----:B------:R-:W2:Y:S01]  /*4040*/  LDS.64 R6, [UR5+0x138] ;  /* 0x00013805ff067984 */ /* 0x000ea20008000a00 */
[----:B------:R-:W-:Y:S01]  /*4050*/  FFMA.FTZ R45, R45, R37, R60 ;  /* 0x000000252d2d7223 */ /* 0x000fe2000001003c */
[----:B------:R-:W3:Y:S08]  /*4060*/  I2F.F16 R47, R47 ;  /* 0x0000002f002f7306 */ /* 0x000ef00000200c00 */
[----:B------:R-:W4:Y:S01]  /*4070*/  I2F.F16 R37, R14 ;  /* 0x0000000e00257306 */ /* 0x000f220000200c00 */
[----:B-1----:R-:W-:Y:S01]  /*4080*/  HADD2.F32 R55, -RZ, R12.H0_H0 ;  /* 0x2000000cff377230 */ /* 0x002fe20000004100 */
[----:B------:R-:W-:-:S02]  /*4090*/  SHF.R.U32.HI R12, RZ, 0x8, R8 ;  /* 0x00000008ff0c7819 */ /* 0x000fc40000011608 */
[----:B------:R-:W-:Y:S02]  /*40a0*/  SHF.R.U32.HI R8, RZ, 0x10, R8 ;  /* 0x00000010ff087819 */ /* 0x000fe40000011608 */
[----:B------:R-:W-:Y:S02]  /*40b0*/  LEA.HI R15, R15, -R30, RZ, 0x8 ;  /* 0x8000001e0f0f7211 */ /* 0x000fe400078f40ff */
[----:B------:R1:W-:Y:S01]  /*40c0*/  I2F.F16 R13, R48 ;  /* 0x00000030000d7306 */ /* 0x0003e20000200c00 */
[----:B---3--:R-:W-:Y:S02]  /*40d0*/  HADD2.F32 R54, -RZ, R47.H0_H0 ;  /* 0x2000002fff367230 */ /* 0x008fe40000004100 */
[----:B------:R-:W-:Y:S01]  /*40e0*/  HADD2 R39, R50, R39 ;  /* 0x0000002732277230 */ /* 0x000fe20000000000 */
[----:B------:R-:W-:Y:S02]  /*40f0*/  LOP3.LUT R50, R8, 0xff, RZ, 0xc0, !PT ;  /* 0x000000ff08327812 */ /* 0x000fe400078ec0ff */
[----:B-1----:R-:W-:Y:S01]  /*4100*/  LOP3.LUT R48, R12, 0xff, RZ, 0xc0, !PT ;  /* 0x000000ff0c307812 */ /* 0x002fe200078ec0ff */
[----:B----4-:R-:W-:Y:S01]  /*4110*/  HADD2.F32 R47, -RZ, R37.H0_H0 ;  /* 0x20000025ff2f7230 */ /* 0x010fe20000004100 */
[----:B------:R-:W1:Y:S02]  /*4120*/  I2F.F16 R42, R42 ;  /* 0x0000002a002a7306 */ /* 0x000e640000200c00 */
[C---:B------:R-:W-:Y:S01]  /*4130*/  IADD3 R48, PT, PT, -R21.reuse, R48, RZ ;  /* 0x0000003015307210 */ /* 0x040fe20007ffe1ff */
[----:B------:R-:W-:Y:S01]  /*4140*/  FFMA.FTZ R8, R54, R46, R45 ;  /* 0x0000002e36087223 */ /* 0x000fe2000001002d */
[----:B------:R-:W-:Y:S01]  /*4150*/  IADD3 R45, PT, PT, -R21, R50, RZ ;  /* 0x00000032152d7210 */ /* 0x000fe20007ffe1ff */
[----:B------:R-:W-:Y:S01]  /*4160*/  FFMA.FTZ R37, R49, R47, R34 ;  /* 0x0000002f31257223 */ /* 0x000fe20000010022 */
[----:B------:R-:W-:-:S02]  /*4170*/  FFMA.FTZ R21, R47, R46, R51 ;  /* 0x0000002e2f157223 */ /* 0x000fc40000010033 */
[----:B------:R-:W3:Y:S01]  /*4180*/  I2F.F16 R15, R15 ;  /* 0x0000000f000f7306 */ /* 0x000ee20000200c00 */
[----:B------:R-:W-:Y:S02]  /*4190*/  LOP3.LUT R47, R9, 0xff, RZ, 0xc0, !PT ;  /* 0x000000ff092f7812 */ /* 0x000fe400078ec0ff */
[----:B------:R-:W-:Y:S01]  /*41a0*/  SHF.R.U32.HI R50, RZ, 0x8, R9 ;  /* 0x00000008ff327819 */ /* 0x000fe20000011609 */
[----:B------:R-:W-:-:S04]  /*41b0*/  HFMA2 R40, R52, 1, 1, R40 ;  /* 0x3c003c0034287831 */ /* 0x000fc80000000028 */
[----:B------:R3:W4:Y:S01]  /*41c0*/  I2F.F16 R14, R48 ;  /* 0x00000030000e7306 */ /* 0x0007220000200c00 */
[----:B------:R-:W-:Y:S02]  /*41d0*/  LEA.HI R52, R11, -R30, RZ, 0x8 ;  /* 0x8000001e0b347211 */ /* 0x000fe400078f40ff */
[----:B------:R-:W-:Y:S02]  /*41e0*/  IADD3 R34, PT, PT, -R32, R47, RZ ;  /* 0x0000002f20227210 */ /* 0x000fe40007ffe1ff */
[----:B------:R-:W-:Y:S02]  /*41f0*/  LOP3.LUT R47, R50, 0xff, RZ, 0xc0, !PT ;  /* 0x000000ff322f7812 */ /* 0x000fe400078ec0ff */
[----:B------:R-:W-:Y:S01]  /*4200*/  SHF.R.U32.HI R51, RZ, 0x10, R9 ;  /* 0x00000010ff337819 */ /* 0x000fe20000011609 */
[----:B------:R0:W-:Y:S01]  /*4210*/  I2F.F16 R12, R52 ;  /* 0x00000034000c7306 */ /* 0x0001e20000200c00 */
[C---:B------:R-:W-:Y:S01]  /*4220*/  FFMA.FTZ R36, R55.reuse, R49, R36 ;  /* 0x0000003137247223 */ /* 0x040fe20000010024 */
[----:B------:R-:W-:Y:S01]  /*4230*/  FFMA.FTZ R35, R55, R46, R35 ;  /* 0x0000002e37237223 */ /* 0x000fe20000010023 */
[----:B------:R-:W-:Y:S01]  /*4240*/  LOP3.LUT R51, R51, 0xff, RZ, 0xc0, !PT ;  /* 0x000000ff33337812 */ /* 0x000fe200078ec0ff */
[----:B-1----:R-:W-:-:S02]  /*4250*/  HADD2.F32 R55, -RZ, R42.H0_H0 ;  /* 0x2000002aff377230 */ /* 0x002fc40000004100 */
[----:B---3--:R-:W-:Y:S01]  /*4260*/  HADD2.F32 R48, -RZ, R15.H0_H0 ;  /* 0x2000000fff307230 */ /* 0x008fe20000004100 */
[C---:B0-----:R-:W-:Y:S01]  /*4270*/  IADD3 R52, PT, PT, -R32.reuse, R47, RZ ;  /* 0x0000002f20347210 */ /* 0x041fe20007ffe1ff */
[----:B------:R-:W-:Y:S01]  /*4280*/  HADD2.F32 R47, -RZ, R4.H0_H0 ;  /* 0x20000004ff2f7230 */ /* 0x000fe20000004100 */
[----:B------:R-:W-:Y:S01]  /*4290*/  IADD3 R50, PT, PT, -R32, R51, RZ ;  /* 0x0000003320327210 */ /* 0x000fe20007ffe1ff */
[----:B----4-:R-:W-:Y:S01]  /*42a0*/  HADD2.F32 R14, -RZ, R14.H0_H0 ;  /* 0x2000000eff0e7230 */ /* 0x010fe20000004100 */
[----:B------:R-:W-:Y:S01]  /*42b0*/  LOP3.LUT R42, R10, 0xff, RZ, 0xc0, !PT ;  /* 0x000000ff0a2a7812 */ /* 0x000fe200078ec0ff */
[----:B------:R-:W-:Y:S02]  /*42c0*/  HADD2.F32 R4, -RZ, R4.H1_H1 ;  /* 0x30000004ff047230 */ /* 0x000fe40000004100 */
[----:B------:R-:W-:Y:S01]  /*42d0*/  FFMA.FTZ R51, R55, R47, R36 ;  /* 0x0000002f37337223 */ /* 0x000fe20000010024 */
[----:B------:R-:W-:Y:S01]  /*42e0*/  LEA.HI R9, R9, -R32, RZ, 0x8 ;  /* 0x8000002009097211 */ /* 0x000fe200078f40ff */
[----:B------:R-:W-:Y:S01]  /*42f0*/  FFMA.FTZ R58, R49, R54, R58 ;  /* 0x00000036313a7223 */ /* 0x000fe2000001003a */
[----:B--2---:R-:W-:-:S02]  /*4300*/  HADD2.F32 R32, -RZ, R6.H0_H0 ;  /* 0x20000006ff207230 */ /* 0x004fc40000004100 */
[----:B------:R-:W-:Y:S01]  /*4310*/  FFMA.FTZ R64, R49, R48, R64 ;  /* 0x0000003031407223 */ /* 0x000fe20000010040 */
[----:B------:R-:W-:Y:S01]  /*4320*/  IADD3 R49, PT, PT, -R19, R42, RZ ;  /* 0x0000002a13317210 */ /* 0x000fe20007ffe1ff */
[----:B------:R-:W-:Y:S01]  /*4330*/  FFMA.FTZ R42, R14, R4, R51 ;  /* 0x000000040e2a7223 */ /* 0x000fe20000010033 */
[--C-:B------:R-:W-:Y:S01]  /*4340*/  SHF.R.U32.HI R51, RZ, 0x10, R10.reuse ;  /* 0x00000010ff337819 */ /* 0x100fe2000001160a */
[----:B------:R-:W-:Y:S01]  /*4350*/  FFMA.FTZ R53, R48, R46, R53 ;  /* 0x0000002e30357223 */ /* 0x000fe20000010035 */
[----:B------:R-:W-:Y:S01]  /*4360*/  SHF.R.U32.HI R48, RZ, 0x8, R11 ;  /* 0x00000008ff307819 */ /* 0x000fe2000001160b */
[----:B------:R-:W-:Y:S01]  /*4370*/  FFMA.FTZ R55, R55, R32, R35 ;  /* 0x0000002037377223 */ /* 0x000fe20000010023 */
[----:B------:R-:W-:Y:S01]  /*4380*/  SHF.R.U32.HI R54, RZ, 0x8, R10 ;  /* 0x00000008ff367819 */ /* 0x000fe2000001160a */
[----:B------:R0:W-:Y:S01]  /*4390*/  I2F.F16 R35, R50 ;  /* 0x0000003200237306 */ /* 0x0001e20000200c00 */
[----:B------:R-:W-:Y:S02]  /*43a0*/  HADD2.F32 R36, -RZ, R6.H1_H1 ;  /* 0x30000006ff247230 */ /* 0x000fe40000004100 */
[----:B------:R-:W-:-:S05]  /*43b0*/  LOP3.LUT R54, R54, 0xff, RZ, 0xc0, !PT ;  /* 0x000000ff36367812 */ /* 0x000fca00078ec0ff */
[----:B------:R-:W1:Y:S01]  /*43c0*/  I2F.F16 R34, R34 ;  /* 0x0000002200227306 */ /* 0x000e620000200c00 */
[----:B0-----:R-:W-:Y:S02]  /*43d0*/  LOP3.LUT R50, R51, 0xff, RZ, 0xc0, !PT ;  /* 0x000000ff33327812 */ /* 0x001fe400078ec0ff */
[----:B------:R-:W-:Y:S02]  /*43e0*/  LOP3.LUT R51, R48, 0xff, RZ, 0xc0, !PT ;  /* 0x000000ff30337812 */ /* 0x000fe400078ec0ff */
[----:B------:R-:W-:Y:S01]  /*43f0*/  SHF.R.U32.HI R48, RZ, 0x10, R11 ;  /* 0x00000010ff307819 */ /* 0x000fe2000001160b */
[----:B------:R-:W-:Y:S01]  /*4400*/  FFMA.FTZ R6, R14, R36, R55 ;  /* 0x000000240e067223 */ /* 0x000fe20000010037 */
[----:B------:R-:W-:Y:S02]  /*4410*/  IADD3 R11, PT, PT, -R30, R51, RZ ;  /* 0x000000331e0b7210 */ /* 0x000fe40007ffe1ff */
[----:B------:R-:W-:Y:S01]  /*4420*/  IADD3 R14, PT, PT, -R19, R54, RZ ;  /* 0x00000036130e7210 */ /* 0x000fe20007ffe1ff */
[----:B------:R-:W0:Y:S01]  /*4430*/  I2F.F16 R49, R49 ;  /* 0x0000003100317306 */ /* 0x000e220000200c00 */
[----:B------:R-:W-:-:S02]  /*4440*/  LOP3.LUT R51, R48, 0xff, RZ, 0xc0, !PT ;  /* 0x000000ff30337812 */ /* 0x000fc400078ec0ff */
[----:B------:R-:W-:Y:S02]  /*4450*/  IADD3 R46, PT, PT, -R19, R50, RZ ;  /* 0x00000032132e7210 */ /* 0x000fe40007ffe1ff */
[----:B------:R-:W-:-:S03]  /*4460*/  IADD3 R30, PT, PT, -R30, R51, RZ ;  /* 0x000000331e1e7210 */ /* 0x000fc60007ffe1ff */
[----:B------:R-:W2:Y:S01]  /*4470*/  I2F.F16 R15, R52 ;  /* 0x00000034000f7306 */ /* 0x000ea20000200c00 */
[----:B-1----:R-:W-:-:S07]  /*4480*/  HADD2.F32 R51, -RZ, R34.H0_H0 ;  /* 0x20000022ff337230 */ /* 0x002fce0000004100 */
[----:B------:R-:W1:Y:S01]  /*4490*/  I2F.F16 R11, R11 ;  /* 0x0000000b000b7306 */ /* 0x000e620000200c00 */
[----:B------:R-:W-:-:S07]  /*44a0*/  LEA.HI R10, R10, -R19, RZ, 0x8 ;  /* 0x800000130a0a7211 */ /* 0x000fce00078f40ff */
[----:B------:R-:W3:Y:S01]  /*44b0*/  I2F.F16 R14, R14 ;  /* 0x0000000e000e7306 */ /* 0x000ee20000200c00 */
[----:B------:R-:W-:Y:S01]  /*44c0*/  FFMA.FTZ R19, R47, R51, R58 ;  /* 0x000000332f137223 */ /* 0x000fe2000001003a */
[----:B------:R-:W-:Y:S01]  /*44d0*/  @!P0 IADD3 R48, PT, PT, R23, 0x1, RZ ;  /* 0x0000000117308810 */ /* 0x000fe20007ffe0ff */
[----:B------:R-:W-:-:S05]  /*44e0*/  FFMA.FTZ R51, R51, R32, R8 ;  /* 0x0000002033337223 */ /* 0x000fca0000010008 */
[----:B------:R-:W4:Y:S01]  /*44f0*/  I2F.F16 R30, R30 ;  /* 0x0000001e001e7306 */ /* 0x000f220000200c00 */
[----:B------:R-:W-:Y:S02]  /*4500*/  HADD2.F32 R8, -RZ, R13.H0_H0 ;  /* 0x2000000dff087230 */ /* 0x000fe40000004100 */
[----:B0-----:R-:W-:-:S05]  /*4510*/  HADD2.F32 R34, -RZ, R49.H0_H0 ;  /* 0x20000031ff227230 */ /* 0x001fca0000004100 */
[----:B------:R-:W0:Y:S01]  /*4520*/  I2F.F16 R46, R46 ;  /* 0x0000002e002e7306 */ /* 0x000e220000200c00 */
[----:B------:R-:W-:-:S07]  /*4530*/  @!P0 MOV R23, R48 ;  /* 0x0000003000178202 */ /* 0x000fce0000000f00 */
[----:B------:R-:W0:Y:S01]  /*4540*/  I2F.F16 R45, R45 ;  /* 0x0000002d002d7306 */ /* 0x000e220000200c00 */
[----:B--2---:R-:W-:Y:S02]  /*4550*/  HADD2.F32 R48, -RZ, R15.H0_H0 ;  /* 0x2000000fff307230 */ /* 0x004fe40000004100 */
[C---:B------:R-:W-:Y:S01]  /*4560*/  FFMA.FTZ R13, R47.reuse, R8, R64 ;  /* 0x000000082f0d7223 */ /* 0x040fe20000010040 */
[----:B-1----:R-:W-:Y:S02]  /*4570*/  HADD2.F32 R11, -RZ, R11.H0_H0 ;  /* 0x2000000bff0b7230 */ /* 0x002fe40000004100 */
[----:B------:R-:W-:Y:S01]  /*4580*/  FFMA.FTZ R52, R47, R34, R37 ;  /* 0x000000222f347223 */ /* 0x000fe20000010025 */
[----:B---3--:R-:W-:Y:S01]  /*4590*/  HADD2.F32 R15, -RZ, R14.H0_H0 ;  /* 0x2000000eff0f7230 */ /* 0x008fe20000004100 */
[----:B------:R-:W1:Y:S01]  /*45a0*/  I2F.F16 R9, R9 ;  /* 0x0000000900097306 */ /* 0x000e620000200c00 */
[----:B------:R-:W-:Y:S01]  /*45b0*/  FFMA.FTZ R14, R4, R11, R13 ;  /* 0x0000000b040e7223 */ /* 0x000fe2000001000d */
[----:B------:R-:W-:-:S06]  /*45c0*/  HADD2.F32 R55, -RZ, R5.H0_H0 ;  /* 0x20000005ff377230 */ /* 0x000fcc0000004100 */
[----:B------:R-:W2:Y:S01]  /*45d0*/  I2F.F16 R10, R10 ;  /* 0x0000000a000a7306 */ /* 0x000ea20000200c00 */
[----:B----4-:R-:W-:Y:S02]  /*45e0*/  HADD2.F32 R30, -RZ, R30.H0_H0 ;  /* 0x2000001eff1e7230 */ /* 0x010fe40000004100 */
[----:B------:R-:W-:Y:S01]  /*45f0*/  FFMA.FTZ R13, R4, R15, R52 ;  /* 0x0000000f040d7223 */ /* 0x000fe20000010034 */
[----:B0-----:R-:W-:Y:S02]  /*4600*/  HADD2.F32 R46, -RZ, R46.H0_H0 ;  /* 0x2000002eff2e7230 */ /* 0x001fe40000004100 */
[-C--:B------:R-:W-:Y:S01]  /*4610*/  FFMA.FTZ R52, R8, R32.reuse, R53 ;  /* 0x0000002008347223 */ /* 0x080fe20000010035 */
[----:B------:R-:W-:Y:S02]  /*4620*/  HADD2.F32 R57, -RZ, R45.H0_H0 ;  /* 0x2000002dff397230 */ /* 0x000fe40000004100 */
[----:B------:R-:W-:Y:S01]  /*4630*/  FFMA.FTZ R32, R34, R32, R21 ;  /* 0x0000002022207223 */ /* 0x000fe20000010015 */
[----:B------:R-:W-:-:S02]  /*4640*/  HADD2.F32 R50, -RZ, R35.H0_H0 ;  /* 0x20000023ff327230 */ /* 0x000fc40000004100 */
[----:B------:R-:W-:Y:S01]  /*4650*/  FFMA.FTZ R19, R4, R48, R19 ;  /* 0x0000003004137223 */ /* 0x000fe20000010013 */
[----:B------:R-:W-:Y:S02]  /*4660*/  HADD2.F32 R45, -RZ, R7.H0_H0 ;  /* 0x20000007ff2d7230 */ /* 0x000fe40000004100 */
[----:B------:R-:W-:Y:S01]  /*4670*/  FFMA.FTZ R51, R48, R36, R51 ;  /* 0x0000002430337223 */ /* 0x000fe20000010033 */
[----:B------:R-:W-:Y:S01]  /*4680*/  FFMA.FTZ R4, R55, R30, R14 ;  /* 0x0000001e37047223 */ /* 0x000fe2000001000e */
[----:B------:R-:W-:Y:S01]  /*4690*/  FFMA.FTZ R21, R11, R36, R52 ;  /* 0x000000240b157223 */ /* 0x000fe20000010034 */
[----:B------:R-:W-:Y:S02]  /*46a0*/  HADD2.F32 R5, -RZ, R5.H1_H1 ;  /* 0x30000005ff057230 */ /* 0x000fe40000004100 */
[----:B------:R-:W-:Y:S01]  /*46b0*/  FFMA.FTZ R14, R55, R46, R13 ;  /* 0x0000002e370e7223 */ /* 0x000fe2000001000d */
[----:B------:R-:W-:Y:S02]  /*46c0*/  HADD2.F32 R11, -RZ, R44.H0_H0 ;  /* 0x2000002cff0b7230 */ /* 0x000fe40000004100 */
[----:B------:R-:W-:Y:S01]  /*46d0*/  FFMA.FTZ R15, R15, R36, R32 ;  /* 0x000000240f0f7223 */ /* 0x000fe20000010020 */
[----:B------:R-:W-:Y:S01]  /*46e0*/  FFMA.FTZ R42, R57, R55, R42 ;  /* 0x00000037392a7223 */ /* 0x000fe2000001002a */
[----:B------:R-:W-:Y:S01]  /*46f0*/  FFMA.FTZ R8, R55, R50, R19 ;  /* 0x0000003237087223 */ /* 0x000fe20000010013 */
[----:B------:R-:W-:-:S02]  /*4700*/  HADD2.F32 R7, -RZ, R7.H1_H1 ;  /* 0x30000007ff077230 */ /* 0x000fc40000004100 */
[-C--:B------:R-:W-:Y:S01]  /*4710*/  FFMA.FTZ R6, R57, R45.reuse, R6 ;  /* 0x0000002d39067223 */ /* 0x080fe20000010006 */
[----:B-1----:R-:W-:Y:S02]  /*4720*/  HADD2.F32 R13, -RZ, R9.H0_H0 ;  /* 0x20000009ff0d7230 */ /* 0x002fe40000004100 */
[-C--:B------:R-:W-:Y:S01]  /*4730*/  FFMA.FTZ R50, R50, R45.reuse, R51 ;  /* 0x0000002d32327223 */ /* 0x080fe20000010033 */
[----:B------:R-:W-:Y:S02]  /*4740*/  HADD2.F32 R12, -RZ, R12.H0_H0 ;  /* 0x2000000cff0c7230 */ /* 0x000fe40000004100 */
[-C--:B------:R-:W-:Y:S01]  /*4750*/  FFMA.FTZ R21, R30, R45.reuse, R21 ;  /* 0x0000002d1e157223 */ /* 0x080fe20000010015 */
[----:B--2---:R-:W-:Y:S02]  /*4760*/  HADD2.F32 R19, -RZ, R10.H0_H0 ;  /* 0x2000000aff137230 */ /* 0x004fe40000004100 */
[----:B------:R-:W-:Y:S01]  /*4770*/  FFMA.FTZ R46, R46, R45, R15 ;  /* 0x0000002d2e2e7223 */ /* 0x000fe2000001000f */
[----:B------:R-:W-:Y:S01]  /*4780*/  FFMA.FTZ R9, R11, R5, R42 ;  /* 0x000000050b097223 */ /* 0x000fe2000001002a */
[----:B------:R-:W-:Y:S01]  /*4790*/  FFMA.FTZ R8, R5, R13, R8 ;  /* 0x0000000d05087223 */ /* 0x000fe20000010008 */
[-C--:B------:R-:W-:Y:S01]  /*47a0*/  FFMA.FTZ R11, R11, R7.reuse, R6 ;  /* 0x000000070b0b7223 */ /* 0x080fe20000010006 */
[----:B------:R-:W-:Y:S01]  /*47b0*/  FFMA.FTZ R50, R13, R7, R50 ;  /* 0x000000070d327223 */ /* 0x000fe20000010032 */
[C---:B------:R-:W-:Y:S01]  /*47c0*/  FFMA.FTZ R4, R5.reuse, R12, R4 ;  /* 0x0000000c05047223 */ /* 0x040fe20000010004 */
[----:B------:R-:W-:Y:S01]  /*47d0*/  IADD3 R28, PT, PT, R28, 0x20, RZ ;  /* 0x000000201c1c7810 */ /* 0x000fe20007ffe0ff */
[----:B------:R-:W-:Y:S01]  /*47e0*/  FFMA.FTZ R14, R5, R19, R14 ;  /* 0x00000013050e7223 */ /* 0x000fe2000001000e */
[-C--:B------:R-:W-:Y:S01]  /*47f0*/  FFMA.FTZ R12, R12, R7.reuse, R21 ;  /* 0x000000070c0c7223 */ /* 0x080fe20000010015 */
[----:B------:R-:W-:Y:S01]  /*4800*/  FFMA.FTZ R46, R19, R7, R46 ;  /* 0x00000007132e7223 */ /* 0x000fe2000001002e */
[C---:B------:R-:W-:Y:S01]  /*4810*/  FMUL.FTZ R9, R38.reuse, R9 ;  /* 0x0000000926097220 */ /* 0x040fe20000410000 */
[C---:B------:R-:W-:Y:S01]  /*4820*/  FMUL.FTZ R8, R31.reuse, R8 ;  /* 0x000000081f087220 */ /* 0x040fe20000410000 */
[----:B------:R-:W-:Y:S01]  /*4830*/  FMUL.FTZ R11, R38, R11 ;  /* 0x0000000b260b7220 */ /* 0x000fe20000410000 */
[----:B------:R-:W-:Y:S01]  /*4840*/  FMUL.FTZ R50, R31, R50 ;  /* 0x000000321f327220 */ /* 0x000fe20000410000 */
[----:B------:R-:W-:Y:S01]  /*4850*/  ISETP.GE.U32.AND P1, PT, R28, R16, PT ;  /* 0x000000101c00720c */ /* 0x000fe20003f26070 */
[C---:B------:R-:W-:Y:S01]  /*4860*/  FMUL.FTZ R4, R33.reuse, R4 ;  /* 0x0000000421047220 */ /* 0x040fe20000410000 */
[----:B------:R-:W-:Y:S01]  /*4870*/  FMUL.FTZ R12, R33, R12 ;  /* 0x0000000c210c7220 */ /* 0x000fe20000410000 */
        /* <DEDUP_REMOVED lines=23> */
.L_x_1696:
        /* <DEDUP_REMOVED lines=10> */
.L_x_1701:
[----:B------:R-:W0:Y:S02]  /*4a90*/  LDS R4, [R0] ;  /* 0x0000000000047984 */ /* 0x000e240000000800 */
[----:B0-----:R-:W-:-:S05]  /*4aa0*/  HFMA2 R5, R4, 1, 1, R41 ;  /* 0x3c003c0004057831 */ /* 0x001fca0000000029 */
[----:B------:R-:W0:Y:S02]  /*4ab0*/  ATOMS.CAST.SPIN P0, [R0], R4, R5 ;  /* 0x000000040000758d */ /* 0x000e240001800005 */
[----:B0-----:R-:W-:Y:S05]  /*4ac0*/  @!P0 BRA `(.L_x_1701) ;  /* 0xfffffffc00f08947 */ /* 0x001fea000383ffff */
[----:B------:R-:W-:Y:S05]  /*4ad0*/  BRA `(.L_x_1699) ;  /* 0x00000000000c7947 */ /* 0x000fea0003800000 */
.L_x_1700:
[----:B------:R-:W2:Y:S02]  /*4ae0*/  LD.E R0, desc[UR8][R6.64] ;  /* 0x0000000806007980 */ /* 0x000ea4000c101900 */
[----:B--2---:R-:W-:-:S05]  /*4af0*/  IADD3 R5, PT, PT, R41, R0, RZ ;  /* 0x0000000029057210 */ /* 0x004fca0007ffe0ff */
[----:B------:R0:W-:Y:S02]  /*4b00*/  ST.E desc[UR8][R6.64], R5 ;  /* 0x0000000506007985 */ /* 0x0001e4000c101908 */
.L_x_1699:
[----:B------:R-:W-:Y:S05]  /*4b10*/  BSYNC.RECONVERGENT B0 ;  /* 0x0000000000007941 */ /* 0x000fea0003800200 */
.L_x_1698:
[----:B------:R1:W-:Y:S01]  /*4b20*/  ATOM.E.ADD.F16x2.RN.STRONG.GPU P0, RZ, desc[UR8][R6.64+0x4], R42 ;  /* 0x8000042a06ff79a2 */ /* 0x0003e2000c10e108 */
[----:B------:R-:W-:Y:S04]  /*4b30*/  BSSY.RECONVERGENT B0, `(.L_x_1702) ;  /* 0x000000e000007945 */ /* 0x000fe80003800200 */
[----:B-1----:R-:W-:Y:S05]  /*4b40*/  @P0 BRA `(.L_x_1703) ;  /* 0x0000000000300947 */ /* 0x002fea0003800000 */
[----:B------:R-:W1:Y:S02]  /*4b50*/  QSPC.E.S P0, RZ, [R6+0x4] ;  /* 0x0000040006ff73aa */ /* 0x000e640000000500 */
[----:B-1----:R-:W-:Y:S05]  /*4b60*/  @!P0 BRA `(.L_x_1704) ;  /* 0x00000000001c8947 */ /* 0x002fea0003800000 */
[----:B------:R-:W-:-:S04]  /*4b70*/  MOV R4, R6 ;  /* 0x0000000600047202 */ /* 0x000fc80000000f00 */
[----:B------:R-:W-:-:S07]  /*4b80*/  MOV R0, R4 ;  /* 0x0000000400007202 */ /* 0x000fce0000000f00 */
.L_x_1705:
[----:B------:R-:W0:Y:S02]  /*4b90*/  LDS R4, [R0+0x4] ;  /* 0x0000040000047984 */ /* 0x000e240000000800 */
[----:B0-----:R-:W-:-:S05]  /*4ba0*/  HADD2 R5, R4, R42 ;  /* 0x0000002a04057230 */ /* 0x001fca0000000000 */
[----:B------:R-:W0:Y:S02]  /*4bb0*/  ATOMS.CAST.SPIN P0, [R0+0x4], R4, R5 ;  /* 0x000004040000758d */ /* 0x000e240001800005 */
[----:B0-----:R-:W-:Y:S05]  /*4bc0*/  @!P0 BRA `(.L_x_1705) ;  /* 0xfffffffc00f08947 */ /* 0x001fea000383ffff */
[----:B------:R-:W-:Y:S05]  /*4bd0*/  BRA `(.L_x_1703) ;  /* 0x00000000000c7947 */ /* 0x000fea0003800000 */
.L_x_1704:
[----:B------:R-:W0:Y:S02]  /*4be0*/  LD.E R0, desc[UR8][R6.64+0x4] ;  /* 0x0000040806007980 */ /* 0x000e24000c101900 */
[----:B0-----:R-:W-:-:S05]  /*4bf0*/  IADD3 R5, PT, PT, R42, R0, RZ ;  /* 0x000000002a057210 */ /* 0x001fca0007ffe0ff */
[----:B------:R1:W-:Y:S02]  /*4c00*/  ST.E desc[UR8][R6.64+0x4], R5 ;  /* 0x0000040506007985 */ /* 0x0003e4000c101908 */
.L_x_1703:
[----:B------:R-:W-:Y:S05]  /*4c10*/  BSYNC.RECONVERGENT B0 ;  /* 0x0000000000007941 */ /* 0x000fea0003800200 */
.L_x_1702:
        /* <DEDUP_REMOVED lines=8> */
.L_x_1709:
[----:B------:R-:W0:Y:S02]  /*4ca0*/  LDS R2, [R0] ;  /* 0x0000000000027984 */ /* 0x000e240000000800 */
[----:B0-----:R-:W-:-:S05]  /*4cb0*/  HFMA2 R3, R2, 1, 1, R40 ;  /* 0x3c003c0002037831 */ /* 0x001fca0000000028 */
[----:B------:R-:W0:Y:S02]  /*4cc0*/  ATOMS.CAST.SPIN P0, [R0], R2, R3 ;  /* 0x000000020000758d */ /* 0x000e240001800003 */
[----:B0-----:R-:W-:Y:S05]  /*4cd0*/  @!P0 BRA `(.L_x_1709) ;  /* 0xfffffffc00f08947 */ /* 0x001fea000383ffff */
[----:B------:R-:W-:Y:S05]  /*4ce0*/  BRA `(.L_x_1707) ;  /* 0x00000000000c7947 */ /* 0x000fea0003800000 */
.L_x_1708:
[----:B------:R-:W2:Y:S02]  /*4cf0*/  LD.E R0, desc[UR8][R6.64] ;  /* 0x0000000806007980 */ /* 0x000ea4000c101900 */
[----:B--2---:R-:W-:-:S05]  /*4d00*/  IADD3 R3, PT, PT, R40, R0, RZ ;  /* 0x0000000028037210 */ /* 0x004fca0007ffe0ff */
[----:B------:R0:W-:Y:S02]  /*4d10*/  ST.E desc[UR8][R6.64], R3 ;  /* 0x0000000306007985 */ /* 0x0001e4000c101908 */
.L_x_1707:
[----:B------:R-:W-:Y:S05]  /*4d20*/  BSYNC.RECONVERGENT B0 ;  /* 0x0000000000007941 */ /* 0x000fea0003800200 */
.L_x_1706:
[----:B------:R1:W-:Y:S02]  /*4d30*/  ATOM.E.ADD.F16x2.RN.STRONG.GPU P0, RZ, desc[UR8][R6.64+0x4], R39 ;  /* 0x8000042706ff79a2 */ /* 0x0003e4000c10e108 */
[----:B-1----:R-:W-:Y:S05]  /*4d40*/  @P0 EXIT ;  /* 0x000000000000094d */ /* 0x002fea0003800000 */
[----:B------:R-:W1:Y:S02]  /*4d50*/  QSPC.E.S P0, RZ, [R6+0x4] ;  /* 0x0000040006ff73aa */ /* 0x000e640000000500 */
[----:B-1----:R-:W-:Y:S05]  /*4d60*/  @!P0 BRA `(.L_x_1710) ;  /* 0x00000000001c8947 */ /* 0x002fea0003800000 */
[----:B------:R-:W-:-:S04]  /*4d70*/  MOV R2, R6 ;  /* 0x0000000600027202 */ /* 0x000fc80000000f00 */
[----:B------:R-:W-:-:S07]  /*4d80*/  MOV R0, R2 ;  /* 0x0000000200007202 */ /* 0x000fce0000000f00 */
.L_x_1711:
[----:B------:R-:W0:Y:S02]  /*4d90*/  LDS R2, [R0+0x4] ;  /* 0x0000040000027984 */ /* 0x000e240000000800 */
[----:B0-----:R-:W-:-:S05]  /*4da0*/  HADD2 R3, R2, R39 ;  /* 0x0000002702037230 */ /* 0x001fca0000000000 */
[----:B------:R-:W0:Y:S02]  /*4db0*/  ATOMS.CAST.SPIN P0, [R0+0x4], R2, R3 ;  /* 0x000004020000758d */ /* 0x000e240001800003 */
[----:B0-----:R-:W-:Y:S05]  /*4dc0*/  @!P0 BRA `(.L_x_1711) ;  /* 0xfffffffc00f08947 */ /* 0x001fea000383ffff */
[----:B------:R-:W-:Y:S05]  /*4dd0*/  EXIT ;  /* 0x000000000000794d */ /* 0x000fea0003800000 */
.L_x_1710:
[----:B------:R-:W0:Y:S02]  /*4de0*/  LD.E R0, desc[UR8][R6.64+0x4] ;  /* 0x0000040806007980 */ /* 0x000e24000c101900 */
[----:B0-----:R-:W-:-:S05]  /*4df0*/  IADD3 R3, PT, PT, R39, R0, RZ ;  /* 0x0000000027037210 */ /* 0x001fca0007ffe0ff */
[----:B------:R-:W-:Y:S01]  /*4e00*/  ST.E desc[UR8][R6.64+0x4], R3 ;  /* 0x0000040306007985 */ /* 0x000fe2000c101908 */
[----:B------:R-:W-:Y:S05]  /*4e10*/  EXIT ;  /* 0x000000000000794d */ /* 0x000fea0003800000 */
.L_x_1712:
        /* <DEDUP_REMOVED lines=14> */
.L_x_1881:


//--------------------- .text._ZN4vllm4gptq33gemm_half_q_half_gptq_4bit_kernelILb1ELi2EEEvPK6__halfPKjS6_S4_PS2_iiiibPKi --------------------------
	.section	.text._ZN4vllm4gptq33gemm_half_q_half_gptq_4bit_kernelILb1ELi2EEEvPK6__halfPKjS6_S4_PS2_iiiibPKi,"ax",@progbits
	.align	128
        .global         _ZN4vllm4gptq33gemm_half_q_half_gptq_4bit_kernelILb1ELi2EEEvPK6__halfPKjS6_S4_PS2_iiiibPKi
        .type           _ZN4vllm4gptq33gemm_half_q_half_gptq_4bit_kernelILb1ELi2EEEvPK6__halfPKjS6_S4_PS2_iiiibPKi,@function
        .size           _ZN4vllm4gptq33gemm_half_q_half_gptq_4bit_kernelILb1ELi2EEEvPK6__halfPKjS6_S4_PS2_iiiibPKi,(.L_x_1882 - _ZN4vllm4gptq33gemm_half_q_half_gptq_4bit_kernelILb1ELi2EEEvPK6__halfPKjS6_S4_PS2_iiiibPKi)
        .other          _ZN4vllm4gptq33gemm_half_q_half_gptq_4bit_kernelILb1ELi2EEEvPK6__halfPKjS6_S4_PS2_iiiibPKi,@"STO_CUDA_ENTRY STV_DEFAULT"
_ZN4vllm4gptq33gemm_half_q_half_gptq_4bit_kernelILb1ELi2EEEvPK6__halfPKjS6_S4_PS2_iiiibPKi:
.text._ZN4vllm4gptq33gemm_half_q_half_gptq_4bit_kernelILb1ELi2EEEvPK6__halfPKjS6_S4_PS2_iiiibPKi:
        /* <DEDUP_REMOVED lines=9> */
[----:B-----5:R-:W-:-:S03]  /*0090*/  USHF.L.U32 UR4, UR4, 0x1, URZ ;  /* 0x0000000104047899 */ /* 0x020fc600080006ff */
[C---:B---3--:R-:W-:Y:S02]  /*00a0*/  IADD3 R0, PT, PT, R32.reuse, R7, RZ ;  /* 0x0000000720007210 */ /* 0x048fe40007ffe0ff */
[----:B-1----:R-:W-:-:S04]  /*00b0*/  VIADDMNMX.U32 R33, R32, 0x80, R3, PT ;  /* 0x0000008020217846 */ /* 0x002fc80003800003 */
[----:B------:R-:W-:-:S13]  /*00c0*/  ISETP.GE.U32.AND P0, PT, R0, R33, PT ;  /* 0x000000210000720c */ /* 0x000fda0003f06070 */
[----:B--2-4-:R-:W-:Y:S05]  /*00d0*/  @P0 BRA `(.L_x_1714) ;  /* 0x0000000000a80947 */ /* 0x014fea0003800000 */
[----:B------:R-:W0:Y:S02]  /*00e0*/  LDC.64 R14, c[0x0][0x3c0] ;  /* 0x0000f000ff0e7b82 */ /* 0x000e240000000a00 */
[----:B0-----:R-:W-:-:S04]  /*00f0*/  ISETP.NE.U32.AND P0, PT, R14, RZ, PT ;  /* 0x000000ff0e00720c */ /* 0x001fc80003f05070 */
[----:B------:R-:W-:-:S13]  /*0100*/  ISETP.NE.AND.EX P0, PT, R15, RZ, PT, P0 ;  /* 0x000000ff0f00720c */ /* 0x000fda0003f05300 */
[----:B------:R-:W0:Y:S01]  /*0110*/  @!P0 LDC.64 R16, c[0x0][0x380] ;  /* 0x0000e000ff108b82 */ /* 0x000e220000000a00 */
[----:B------:R-:W-:-:S05]  /*0120*/  @!P0 IMAD R2, R3, UR4, RZ ;  /* 0x0000000403028c24 */ /* 0x000fca000f8e02ff */
[----:B------:R-:W-:Y:S02]  /*0130*/  @!P0 IADD3 R9, PT, PT, R2, R3, RZ ;  /* 0x0000000302098210 */ /* 0x000fe40007ffe0ff */
[C---:B------:R-:W-:Y:S02]  /*0140*/  @!P0 IADD3 R11, P2, PT, R0.reuse, R2, RZ ;  /* 0x00000002000b8210 */ /* 0x040fe40007f5e0ff */
[----:B------:R-:W-:Y:S02]  /*0150*/  @!P0 IADD3 R6, P1, PT, R0, R9, RZ ;  /* 0x0000000900068210 */ /* 0x000fe40007f3e0ff */
[----:B------:R-:W-:Y:S02]  /*0160*/  @!P0 LEA.HI.X.SX32 R12, R2, RZ, 0x1, P2 ;  /* 0x000000ff020c8211 */ /* 0x000fe400010f0eff */
[----:B------:R-:W-:Y:S02]  /*0170*/  @!P0 LEA.HI.X.SX32 R2, R9, RZ, 0x1, P1 ;  /* 0x000000ff09028211 */ /* 0x000fe400008f0eff */
[----:B0-----:R-:W-:-:S02]  /*0180*/  @!P0 LEA R8, P2, R11, R16, 0x1 ;  /* 0x000000100b088211 */ /* 0x001fc400078408ff */
[C---:B------:R-:W-:Y:S02]  /*0190*/  @!P0 LEA R10, P1, R6.reuse, R16, 0x1 ;  /* 0x00000010060a8211 */ /* 0x040fe400078208ff */
        /* <DEDUP_REMOVED lines=22> */
[C---:B-1----:R-:W-:Y:S02]  /*0300*/  LEA R10, P0, R11.reuse, UR6, 0x1 ;  /* 0x000000060b0a7c11 */ /* 0x042fe4000f8008ff */
[C---:B------:R-:W-:Y:S02]  /*0310*/  LEA R12, P1, R6.reuse, UR6, 0x1 ;  /* 0x00000006060c7c11 */ /* 0x040fe4000f8208ff */
[----:B------:R-:W-:Y:S02]  /*0320*/  LEA.HI.X R11, R11, UR7, R14, 0x1, P0 ;  /* 0x000000070b0b7c11 */ /* 0x000fe400080f0c0e */
[----:B------:R-:W-:-:S04]  /*0330*/  LEA.HI.X R13, R6, UR7, R13, 0x1, P1 ;  /* 0x00000007060d7c11 */ /* 0x000fc800088f0c0d */
[----:B------:R-:W2:Y:S04]  /*0340*/  LDG.E.U16.CONSTANT R11, desc[UR8][R10.64] ;  /* 0x000000080a0b7981 */ /* 0x000ea8000c1e9500 */
[----:B------:R-:W3:Y:S04]  /*0350*/  LDG.E.U16.CONSTANT R13, desc[UR8][R12.64] ;  /* 0x000000080c0d7981 */ /* 0x000ee8000c1e9500 */
[----:B--2---:R1:W-:Y:S04]  /*0360*/  STS.U16 [R2], R11 ;  /* 0x0000000b02007388 */ /* 0x0043e80000000400 */
[----:B---3--:R1:W-:Y:S02]  /*0370*/  STS.U16 [R2+0x100], R13 ;  /* 0x0001000d02007388 */ /* 0x0083e40000000400 */
.L_x_1714:
[----:B------:R-:W-:Y:S05]  /*0380*/  BSYNC.RECONVERGENT B0 ;  /* 0x0000000000007941 */ /* 0x000fea0003800200 */
.L_x_1713:
[----:B------:R-:W2:Y:S01]  /*0390*/  LDCU UR5, c[0x0][0x3ac] ;  /* 0x00007580ff0577ac */ /* 0x000ea20008000800 */
[----:B------:R-:W-:-:S04]  /*03a0*/  LEA R4, R4, R7, 0x7 ;  /* 0x0000000704047211 */ /* 0x000fc800078e38ff */
[----:B------:R-:W-:Y:S02]  /*03b0*/  SHF.L.U32 R31, R4, 0x2, RZ ;  /* 0x00000002041f7819 */ /* 0x000fe400000006ff */
        /* <DEDUP_REMOVED lines=57> */
[----:B-1----:R-:W-:Y:S01]  /*0750*/  UPRMT UR5, UR5, 0x8880, URZ ;  /* 0x0000888005057896 */ /* 0x002fe200080000ff */
[----:B------:R-:W-:Y:S01]  /*0760*/  LOP3.LUT R30, R30, 0x10, RZ, 0xc0, !PT ;  /* 0x000000101e1e7812 */ /* 0x000fe200078ec0ff */
[----:B------:R-:W0:Y:S03]  /*0770*/  LDC.64 R12, c[0x0][0x398] ;  /* 0x0000e600ff0c7b82 */ /* 0x000e260000000a00 */
[----:B------:R-:W3:Y:S01]  /*0780*/  LDG.E.CONSTANT R11, desc[UR8][R10.64] ;  /* 0x000000080a0b7981 */ /* 0x000ee2000c1e9900 */
[----:B------:R-:W-:Y:S01]  /*0790*/  UISETP.NE.AND UP0, UPT, UR5, URZ, UPT ;  /* 0x000000ff0500728c */ /* 0x000fe2000bf05270 */
[----:B------:R-:W-:Y:S01]  /*07a0*/  IMAD R5, R5, R34, RZ ;  /* 0x0000002205057224 */ /* 0x000fe200078e02ff */
[----:B------:R-:W-:Y:S01]  /*07b0*/  SHF.R.S32.HI R17, RZ, 0x1f, R31 ;  /* 0x0000001fff117819 */ /* 0x000fe2000001141f */
[----:B------:R-:W-:Y:S01]  /*07c0*/  I2F.F16 R28, -0x40 ;  /* 0xffffffc0001c7906 */ /* 0x000fe20000200c00 */
[----:B------:R-:W-:Y:S01]  /*07d0*/  USEL UR7, URZ, 0x1, UP0 ;  /* 0x00000001ff077887 */ /* 0x000fe20008000000 */
[----:B------:R-:W-:Y:S01]  /*07e0*/  HFMA2 R35, -RZ, RZ, 0, 0 ;  /* 0x00000000ff237431 */ /* 0x000fe200000001ff */
[----:B------:R-:W-:-:S02]  /*07f0*/  CS2R R36, SRZ ;  /* 0x0000000000247805 */ /* 0x000fc4000001ff00 */
[----:B------:R-:W-:Y:S02]  /*0800*/  CS2R R38, SRZ ;  /* 0x0000000000267805 */ /* 0x000fe4000001ff00 */
[----:B------:R-:W-:Y:S02]  /*0810*/  MOV R42, RZ ;  /* 0x000000ff002a7202 */ /* 0x000fe40000000f00 */
[----:B------:R-:W-:Y:S01]  /*0820*/  CS2R R40, SRZ ;  /* 0x0000000000287805 */ /* 0x000fe2000001ff00 */
[----:B------:R-:W-:Y:S01]  /*0830*/  BAR.SYNC.DEFER_BLOCKING 0x0 ;  /* 0x0000000000007b1d */ /* 0x000fe20000010000 */
[----:B---3--:R-:W-:-:S04]  /*0840*/  SHF.R.U32.HI R4, RZ, R30, R11 ;  /* 0x0000001eff047219 */ /* 0x008fc8000001160b */
[----:B------:R-:W-:Y:S02]  /*0850*/  LOP3.LUT R0, R4, 0xf, RZ, 0xc0, !PT ;  /* 0x0000000f04007812 */ /* 0x000fe400078ec0ff */
[--C-:B------:R-:W-:Y:S02]  /*0860*/  SHF.R.U32.HI R6, RZ, 0x4, R4.reuse ;  /* 0x00000004ff067819 */ /* 0x100fe40000011604 */
[----:B------:R-:W-:Y:S02]  /*0870*/  IADD3 R7, PT, PT, R0, UR7, RZ ;  /* 0x0000000700077c10 */ /* 0x000fe4000fffe0ff */
[----:B------:R-:W-:Y:S02]  /*0880*/  SHF.L.U32 R0, R5, 0x4, RZ ;  /* 0x0000000405007819 */ /* 0x000fe400000006ff */
[----:B------:R-:W-:Y:S01]  /*0890*/  SHF.R.U32.HI R5, RZ, 0x8, R4 ;  /* 0x00000008ff057819 */ /* 0x000fe20000011604 */
[----:B------:R-:W1:Y:S01]  /*08a0*/  I2F.F16 R11, R7 ;  /* 0x00000007000b7306 */ /* 0x000e620000200c00 */
[----:B------:R-:W-:-:S02]  /*08b0*/  IADD3 R55, P0, PT, R31, R0, RZ ;  /* 0x000000001f377210 */ /* 0x000fc40007f1e0ff */
[----:B------:R-:W-:Y:S02]  /*08c0*/  SHF.R.U32.HI R4, RZ, 0xc, R4 ;  /* 0x0000000cff047819 */ /* 0x000fe40000011604 */
[----:B------:R-:W-:Y:S02]  /*08d0*/  LOP3.LUT R5, R5, 0xf, RZ, 0xc0, !PT ;  /* 0x0000000f05057812 */ /* 0x000fe400078ec0ff */
[----:B------:R-:W-:Y:S02]  /*08e0*/  LEA.HI.X.SX32 R8, R0, R17, 0x1, P0 ;  /* 0x0000001100087211 */ /* 0x000fe400000f0eff */
[----:B------:R-:W-:Y:S02]  /*08f0*/  LOP3.LUT R4, R4, 0xf, RZ, 0xc0, !PT ;  /* 0x0000000f04047812 */ /* 0x000fe400078ec0ff */
[----:B------:R-:W-:Y:S02]  /*0900*/  LOP3.LUT R6, R6, 0xf, RZ, 0xc0, !PT ;  /* 0x0000000f06067812 */ /* 0x000fe400078ec0ff */
[----:B------:R-:W-:-:S02]  /*0910*/  IADD3 R0, PT, PT, R5, UR7, RZ ;  /* 0x0000000705007c10 */ /* 0x000fc4000fffe0ff */
[----:B------:R-:W-:Y:S01]  /*0920*/  IADD3 R5, PT, PT, R31, R2, RZ ;  /* 0x000000021f057210 */ /* 0x000fe20007ffe0ff */
[----:B-1----:R-:W-:Y:S01]  /*0930*/  HADD2 R2, R28.H0_H0, -R11.H0_H0 ;  /* 0xa000000b1c027230 */ /* 0x002fe20000000800 */
[----:B------:R-:W-:Y:S01]  /*0940*/  IADD3 R4, PT, PT, R4, UR7, RZ ;  /* 0x0000000704047c10 */ /* 0x000fe2000fffe0ff */
[----:B------:R1:W-:Y:S01]  /*0950*/  I2F.F16 R17, R0 ;  /* 0x0000000000117306 */ /* 0x0003e20000200c00 */
[----:B------:R-:W-:Y:S01]  /*0960*/  IADD3 R6, PT, PT, R6, UR7, RZ ;  /* 0x0000000706067c10 */ /* 0x000fe2000fffe0ff */
[----:B0-----:R-:W-:Y:S01]  /*0970*/  IMAD.WIDE R12, R5, 0x2, R12 ;  /* 0x00000002050c7825 */ /* 0x001fe200078e020c */
[----:B------:R-:W-:Y:S02]  /*0980*/  ISETP.GE.U32.AND P0, PT, R32, R3, PT ;  /* 0x000000032000720c */ /* 0x000fe40003f06070 */
[----:B------:R-:W-:Y:S02]  /*0990*/  IADD3 R7, PT, PT, R7, 0xe400, RZ ;  /* 0x0000e40007077810 */ /* 0x000fe40007ffe0ff */
[----:B--2---:R-:W-:Y:S01]  /*09a0*/  LEA R54, P1, R55, UR10, 0x2 ;  /* 0x0000000a37367c11 */ /* 0x004fe2000f8210ff */
[----:B------:R-:W0:Y:S01]  /*09b0*/  I2F.F16 R5, R4 ;  /* 0x0000000400057306 */ /* 0x000e220000200c00 */
[----:B------:R-:W-:-:S02]  /*09c0*/  PRMT R10, R7, 0x5410, R7 ;  /* 0x00005410070a7816 */ /* 0x000fc40000000007 */
[----:B-1----:R-:W-:Y:S02]  /*09d0*/  IADD3 R0, PT, PT, R0, 0xe400, RZ ;  /* 0x0000e40000007810 */ /* 0x002fe40007ffe0ff */
[----:B------:R-:W-:Y:S02]  /*09e0*/  IADD3 R7, PT, PT, R4, 0xe400, RZ ;  /* 0x0000e40004077810 */ /* 0x000fe40007ffe0ff */
[----:B------:R-:W-:Y:S01]  /*09f0*/  LEA.HI.X R55, R55, UR11, R8, 0x2, P1 ;  /* 0x0000000b37377c11 */ /* 0x000fe200088f1408 */
[----:B------:R1:W2:Y:S01]  /*0a00*/  I2F.F16 R15, R6 ;  /* 0x00000006000f7306 */ /* 0x0002a20000200c00 */
[----:B------:R-:W-:Y:S01]  /*0a10*/  PRMT R7, R7, 0x5410, R7 ;  /* 0x0000541007077816 */ /* 0x000fe20000000007 */
[----:B0-----:R-:W-:Y:S01]  /*0a20*/  HADD2 R8, R28.H0_H0, -R5.H0_H0 ;  /* 0xa00000051c087230 */ /* 0x001fe20000000800 */
[----:B------:R-:W-:Y:S02]  /*0a30*/  PRMT R5, R0, 0x5410, R0 ;  /* 0x0000541000057816 */ /* 0x000fe40000000000 */
[----:B-1----:R-:W-:-:S04]  /*0a40*/  IADD3 R6, PT, PT, R6, 0xe400, RZ ;  /* 0x0000e40006067810 */ /* 0x002fc80007ffe0ff */
[----:B------:R-:W-:Y:S01]  /*0a50*/  PRMT R3, R6, 0x5410, R6 ;  /* 0x0000541006037816 */ /* 0x000fe20000000006 */
[C---:B--2---:R-:W-:Y:S02]  /*0a60*/  HADD2 R4, R28.reuse.H0_H0, -R15.H0_H0 ;  /* 0xa000000f1c047230 */ /* 0x044fe40000000800 */
[----:B------:R-:W-:Y:S01]  /*0a70*/  HADD2 R6, R28.H0_H0, -R17.H0_H0 ;  /* 0xa00000111c067230 */ /* 0x000fe20000000800 */
[----:B------:R-:W-:Y:S06]  /*0a80*/  @P0 BRA `(.L_x_1715) ;  /* 0x00000020008c0947 */ /* 0x000fec0003800000 */
[----:B------:R-:W2:Y:S04]  /*0a90*/  LDG.E.CONSTANT R25, desc[UR8][R12.64] ;  /* 0x000000080c197981 */ /* 0x000ea8000c1e9900 */
[----:B------:R-:W3:Y:S01]  /*0aa0*/  LDG.E.CONSTANT R11, desc[UR8][R12.64+0x4] ;  /* 0x000004080c0b7981 */ /* 0x000ee2000c1e9900 */
[----:B------:R-:W0:Y:S01]  /*0ab0*/  S2UR UR6, SR_CgaCtaId ;  /* 0x00000000000679c3 */ /* 0x000e220000008800 */
[----:B------:R-:W-:Y:S01]  /*0ac0*/  IADD3 R0, PT, PT, R32, R9, RZ ;  /* 0x0000000920007210 */ /* 0x000fe20007ffe0ff */
[----:B------:R-:W-:Y:S01]  /*0ad0*/  UMOV UR5, 0x400 ;  /* 0x0000040000057882 */ /* 0x000fe20000000000 */
[----:B------:R-:W-:Y:S02]  /*0ae0*/  MOV R35, RZ ;  /* 0x000000ff00237202 */ /* 0x000fe40000000f00 */
[----:B------:R-:W-:Y:S01]  /*0af0*/  MOV R9, R0 ;  /* 0x0000000000097202 */ /* 0x000fe20000000f00 */
[----:B0-----:R-:W-:Y:S01]  /*0b00*/  ULEA UR5, UR6, UR5, 0x18 ;  /* 0x0000000506057291 */ /* 0x001fe2000f8ec0ff */
[----:B--2---:R-:W-:-:S02]  /*0b10*/  HADD2.F32 R26, -RZ, R25.H0_H0 ;  /* 0x20000019ff1a7230 */ /* 0x004fc40000004100 */
[----:B------:R-:W-:Y:S02]  /*0b20*/  HADD2.F32 R25, -RZ, R25.H1_H1 ;  /* 0x30000019ff197230 */ /* 0x000fe40000004100 */
[--C-:B---3--:R-:W-:Y:S02]  /*0b30*/  HADD2.F32 R24, -RZ, R11.reuse.H0_H0 ;  /* 0x2000000bff187230 */ /* 0x108fe40000004100 */
[----:B------:R-:W-:-:S07]  /*0b40*/  HADD2.F32 R11, -RZ, R11.H1_H1 ;  /* 0x3000000bff0b7230 */ /* 0x000fce0000004100 */
.L_x_1717:
[----:B------:R-:W2:Y:S01]  /*0b50*/  LDG.E.128.CONSTANT R20, desc[UR8][R54.64] ;  /* 0x0000000836147981 */ /* 0x000ea2000c1e9d00 */
[----:B------:R-:W-:-:S03]  /*0b60*/  ISETP.NE.AND P0, PT, R32, R9, PT ;  /* 0x000000092000720c */ /* 0x000fc60003f05270 */
[----:B------:R-:W0:Y:S04]  /*0b70*/  LDS.128 R12, [UR5] ;  /* 0x00000005ff0c7984 */ /* 0x000e280008000c00 */
[----:B------:R-:W1:Y:S01]  /*0b80*/  LDS.128 R16, [UR5+0x100] ;  /* 0x00010005ff107984 */ /* 0x000e620008000c00 */
[C---:B--2---:R-:W-:Y:S02]  /*0b90*/  LOP3.LUT R45, R20.reuse, 0xf000f, RZ, 0xc0, !PT ;  /* 0x000f000f142d7812 */ /* 0x044fe400078ec0ff */
[----:B------:R-:W-:Y:S02]  /*0ba0*/  LOP3.LUT R43, R20, 0xf000f0, RZ, 0xc0, !PT ;  /* 0x00f000f0142b7812 */ /* 0x000fe400078ec0ff */
[----:B------:R-:W-:Y:S02]  /*0bb0*/  LOP3.LUT R45, R45, 0x64006400, RZ, 0xfc, !PT ;  /* 0x640064002d2d7812 */ /* 0x000fe400078efcff */
[----:B------:R-:W-:Y:S01]  /*0bc0*/  LOP3.LUT R43, R43, 0x64006400, RZ, 0xfc, !PT ;  /* 0x640064002b2b7812 */ /* 0x000fe200078efcff */
[----:B01----:R-:W-:Y:S06]  /*0bd0*/  @P0 BRA `(.L_x_1716) ;  /* 0x0000000000bc0947 */ /* 0x003fec0003800000 */
        /* <DEDUP_REMOVED lines=14> */
[----:B--2---:R-:W-:-:S04]  /*0cc0*/  SHF.R.U32.HI R8, RZ, R30, R5 ;  /* 0x0000001eff087219 */ /* 0x004fc80000011605 */
[--C-:B------:R-:W-:Y:S02]  /*0cd0*/  SHF.R.U32.HI R7, RZ, 0x4, R8.reuse ;  /* 0x00000004ff077819 */ /* 0x100fe40000011608 */
[----:B------:R-:W-:Y:S02]  /*0ce0*/  LOP3.LUT R6, R8, 0xf, RZ, 0xc0, !PT ;  /* 0x0000000f08067812 */ /* 0x000fe400078ec0ff */
[----:B------:R-:W-:Y:S02]  /*0cf0*/  LOP3.LUT R9, R7, 0xf, RZ, 0xc0, !PT ;  /* 0x0000000f07097812 */ /* 0x000fe400078ec0ff */
[--C-:B------:R-:W-:Y:S02]  /*0d00*/  SHF.R.U32.HI R5, RZ, 0x8, R8.reuse ;  /* 0x00000008ff057819 */ /* 0x100fe40000011608 */
[----:B------:R-:W-:Y:S02]  /*0d10*/  SHF.R.U32.HI R8, RZ, 0xc, R8 ;  /* 0x0000000cff087819 */ /* 0x000fe40000011608 */
[----:B------:R-:W-:-:S02]  /*0d20*/  IADD3 R4, PT, PT, R9, UR7, RZ ;  /* 0x0000000709047c10 */ /* 0x000fc4000fffe0ff */
[----:B------:R-:W-:Y:S02]  /*0d30*/  IADD3 R6, PT, PT, R6, UR7, RZ ;  /* 0x0000000706067c10 */ /* 0x000fe4000fffe0ff */
[----:B------:R-:W-:Y:S02]  /*0d40*/  LOP3.LUT R9, R5, 0xf, RZ, 0xc0, !PT ;  /* 0x0000000f05097812 */ /* 0x000fe400078ec0ff */
[----:B------:R-:W-:Y:S01]  /*0d50*/  LOP3.LUT R8, R8, 0xf, RZ, 0xc0, !PT ;  /* 0x0000000f08087812 */ /* 0x000fe200078ec0ff */
[----:B------:R-:W1:Y:S01]  /*0d60*/  I2F.F16 R7, R6 ;  /* 0x0000000600077306 */ /* 0x000e620000200c00 */
[----:B------:R-:W-:Y:S02]  /*0d70*/  IADD3 R34, PT, PT, R9, UR7, RZ ;  /* 0x0000000709227c10 */ /* 0x000fe4000fffe0ff */
[----:B------:R-:W-:Y:S01]  /*0d80*/  IADD3 R8, PT, PT, R8, UR7, RZ ;  /* 0x0000000708087c10 */ /* 0x000fe2000fffe0ff */
[--C-:B---3--:R-:W-:Y:S01]  /*0d90*/  HADD2.F32 R26, -RZ, R25.reuse.H0_H0 ;  /* 0x20000019ff1a7230 */ /* 0x108fe20000004100 */
[----:B------:R-:W-:Y:S01]  /*0da0*/  IADD3 R10, PT, PT, R6, 0xe400, RZ ;  /* 0x0000e400060a7810 */ /* 0x000fe20007ffe0ff */
[----:B------:R-:W-:Y:S01]  /*0db0*/  HADD2.F32 R25, -RZ, R25.H1_H1 ;  /* 0x30000019ff197230 */ /* 0x000fe20000004100 */
[----:B------:R-:W-:Y:S01]  /*0dc0*/  IADD3 R44, PT, PT, R8, 0xe400, RZ ;  /* 0x0000e400082c7810 */ /* 0x000fe20007ffe0ff */
[----:B0-----:R0:W2:Y:S01]  /*0dd0*/  I2F.F16 R3, R34 ;  /* 0x0000002200037306 */ /* 0x0010a20000200c00 */
[--C-:B----4-:R-:W-:Y:S01]  /*0de0*/  HADD2.F32 R24, -RZ, R11.reuse.H0_H0 ;  /* 0x2000000bff187230 */ /* 0x110fe20000004100 */
[----:B------:R-:W-:Y:S01]  /*0df0*/  MOV R9, R0 ;  /* 0x0000000000097202 */ /* 0x000fe20000000f00 */
[----:B------:R-:W-:Y:S01]  /*0e00*/  HADD2.F32 R11, -RZ, R11.H1_H1 ;  /* 0x3000000bff0b7230 */ /* 0x000fe20000004100 */
[----:B------:R-:W-:Y:S01]  /*0e10*/  PRMT R10, R10, 0x5410, R10 ;  /* 0x000054100a0a7816 */ /* 0x000fe2000000000a */
[----:B-1----:R-:W-:-:S03]  /*0e20*/  HADD2 R2, R28.H0_H0, -R7.H0_H0 ;  /* 0xa00000071c027230 */ /* 0x002fc60000000800 */
[----:B------:R-:W1:Y:S01]  /*0e30*/  I2F.F16 R5, R4 ;  /* 0x0000000400057306 */ /* 0x000e620000200c00 */
[----:B------:R-:W-:Y:S02]  /*0e40*/  IADD3 R7, PT, PT, R4, 0xe400, RZ ;  /* 0x0000e40004077810 */ /* 0x000fe40007ffe0ff */
[----:B0-----:R-:W-:Y:S01]  /*0e50*/  IADD3 R34, PT, PT, R34, 0xe400, RZ ;  /* 0x0000e40022227810 */ /* 0x001fe20007ffe0ff */
[----:B--2---:R-:W-:-:S04]  /*0e60*/  HADD2 R6, R28.H0_H0, -R3.H0_H0 ;  /* 0xa00000031c067230 */ /* 0x004fc80000000800 */
[----:B------:R-:W0:Y:S01]  /*0e70*/  I2F.F16 R47, R8 ;  /* 0x00000008002f7306 */ /* 0x000e220000200c00 */
[----:B------:R-:W-:Y:S02]  /*0e80*/  PRMT R3, R7, 0x5410, R7 ;  /* 0x0000541007037816 */ /* 0x000fe40000000007 */
[----:B------:R-:W-:Y:S01]  /*0e90*/  PRMT R7, R44, 0x5410, R44 ;  /* 0x000054102c077816 */ /* 0x000fe2000000002c */
[C---:B-1----:R-:W-:Y:S01]  /*0ea0*/  HADD2 R4, R28.reuse.H0_H0, -R5.H0_H0 ;  /* 0xa00000051c047230 */ /* 0x042fe20000000800 */
[----:B------:R-:W-:Y:S01]  /*0eb0*/  PRMT R5, R34, 0x5410, R34 ;  /* 0x0000541022057816 */ /* 0x000fe20000000022 */
[----:B0-----:R-:W-:-:S07]  /*0ec0*/  HADD2 R8, R28.H0_H0, -R47.H0_H0 ;  /* 0xa000002f1c087230 */ /* 0x001fce0000000800 */
.L_x_1716:
[----:B------:R-:W-:Y:S01]  /*0ed0*/  HFMA2 R45, R45, 1, 1, R10 ;  /* 0x3c003c002d2d7831 */ /* 0x000fe2000000000a */
[C---:B------:R-:W-:Y:S01]  /*0ee0*/  LOP3.LUT R34, R21.reuse, 0xf000f, RZ, 0xc0, !PT ;  /* 0x000f000f15227812 */ /* 0x040fe200078ec0ff */
[----:B------:R-:W-:Y:S01]  /*0ef0*/  HFMA2 R43, R43, 0.0625, 0.0625, R2 ;  /* 0x2c002c002b2b7831 */ /* 0x000fe20000000002 */
[----:B------:R-:W-:Y:S01]  /*0f00*/  LOP3.LUT R44, R21, 0xf000f0, RZ, 0xc0, !PT ;  /* 0x00f000f0152c7812 */ /* 0x000fe200078ec0ff */
[C---:B------:R-:W-:Y:S02]  /*0f10*/  HFMA2 R46, R45.reuse, R12, RZ.H0_H0 ;  /* 0x0000000c2d2e7231 */ /* 0x040fe400000400ff */
[----:B------:R-:W-:Y:S01]  /*0f20*/  HFMA2 R45, R45, R16, RZ ;  /* 0x000000102d2d7231 */ /* 0x000fe200000000ff */
[----:B------:R-:W-:Y:S01]  /*0f30*/  LOP3.LUT R34, R34, 0x64006400, RZ, 0xfc, !PT ;  /* 0x6400640022227812 */ /* 0x000fe200078efcff */
[C---:B------:R-:W-:Y:S02]  /*0f40*/  HFMA2 R46, R43.reuse, R13, R46 ;  /* 0x0000000d2b2e7231 */ /* 0x040fe4000000002e */
[----:B------:R-:W-:Y:S01]  /*0f50*/  HFMA2 R43, R43, R17, R45 ;  /* 0x000000112b2b7231 */ /* 0x000fe2000000002d */
[----:B------:R-:W-:Y:S01]  /*0f60*/  LOP3.LUT R45, R44, 0x64006400, RZ, 0xfc, !PT ;  /* 0x640064002c2d7812 */ /* 0x000fe200078efcff */
[----:B------:R-:W-:Y:S01]  /*0f70*/  HADD2 R34, R34, R3 ;  /* 0x0000000322227230 */ /* 0x000fe20000000000 */
[----:B------:R-:W-:-:S02]  /*0f80*/  SHF.R.U32.HI R20, RZ, 0x8, R20 ;  /* 0x00000008ff147819 */ /* 0x000fc40000011614 */
[----:B------:R-:W-:Y:S01]  /*0f90*/  SHF.R.U32.HI R44, RZ, 0x8, R21 ;  /* 0x00000008ff2c7819 */ /* 0x000fe20000011615 */
[----:B------:R-:W-:Y:S02]  /*0fa0*/  HFMA2 R47, R45, 0.0625, 0.0625, R4 ;  /* 0x2c002c002d2f7831 */ /* 0x000fe40000000004 */
[C---:B------:R-:W-:Y:S02]  /*0fb0*/  HFMA2 R45, R34.reuse, R12, RZ ;  /* 0x0000000c222d7231 */ /* 0x040fe400000000ff */
[----:B------:R-:W-:Y:S01]  /*0fc0*/  HFMA2 R34, R34, R16, RZ.H0_H0 ;  /* 0x0000001022227231 */ /* 0x000fe200000400ff */
[----:B------:R-:W-:Y:S01]  /*0fd0*/  LOP3.LUT R21, R20, 0xf000f, RZ, 0xc0, !PT ;  /* 0x000f000f14157812 */ /* 0x000fe200078ec0ff */
[C---:B------:R-:W-:Y:S02]  /*0fe0*/  HFMA2 R45, R47.reuse, R13, R45 ;  /* 0x0000000d2f2d7231 */ /* 0x040fe4000000002d */
[----:B------:R-:W-:Y:S01]  /*0ff0*/  HFMA2 R47, R47, R17, R34 ;  /* 0x000000112f2f7231 */ /* 0x000fe20000000022 */
[----:B------:R-:W-:-:S02]  /*1000*/  LOP3.LUT R34, R44, 0xf000f, RZ, 0xc0, !PT ;  /* 0x000f000f2c227812 */ /* 0x000fc400078ec0ff */
[----:B------:R-:W-:Y:S02]  /*1010*/  LOP3.LUT R21, R21, 0x64006400, RZ, 0xfc, !PT ;  /* 0x6400640015157812 */ /* 0x000fe400078efcff */
[----:B------:R-:W-:Y:S02]  /*1020*/  LOP3.LUT R34, R34, 0x64006400, RZ, 0xfc, !PT ;  /* 0x6400640022227812 */ /* 0x000fe400078efcff */
[----:B------:R-:W-:Y:S01]  /*1030*/  LOP3.LUT R20, R20, 0xf000f0, RZ, 0xc0, !PT ;  /* 0x00f000f014147812 */ /* 0x000fe200078ec0ff */
[----:B------:R-:W-:Y:S02]  /*1040*/  HADD2 R21, R21, R10 ;  /* 0x0000000a15157230 */ /* 0x000fe40000000000 */
[----:B------:R-:W-:Y:S02]  /*1050*/  HFMA2 R34, R34, 1, 1, R3 ;  /* 0x3c003c0022227831 */ /* 0x000fe40000000003 */
[C---:B------:R-:W-:Y:S02]  /*1060*/  HFMA2 R46, R21.reuse, R14, R46 ;  /* 0x0000000e152e7231 */ /* 0x040fe4000000002e */
[----:B------:R-:W-:Y:S01]  /*1070*/  HFMA2 R43, R21, R18, R43 ;  /* 0x00000012152b7231 */ /* 0x000fe2000000002b */
[----:B------:R-:W-:Y:S01]  /*1080*/  LOP3.LUT R21, R22, 0xf000f, RZ, 0xc0, !PT ;  /* 0x000f000f16157812 */ /* 0x000fe200078ec0ff */
[----:B------:R-:W-:-:S02]  /*1090*/  HFMA2 R45, R34, R14, R45 ;  /* 0x0000000e222d7231 */ /* 0x000fc4000000002d */
[----:B------:R-:W-:Y:S01]  /*10a0*/  HFMA2 R47, R34, R18, R47 ;  /* 0x00000012222f7231 */ /* 0x000fe2000000002f */
[----:B------:R-:W-:Y:S02]  /*10b0*/  LOP3.LUT R34, R21, 0x64006400, RZ, 0xfc, !PT ;  /* 0x6400640015227812 */ /* 0x000fe400078efcff */
[----:B------:R-:W-:-:S03]  /*10c0*/  LOP3.LUT R21, R22, 0xf000f0, RZ, 0xc0, !PT ;  /* 0x00f000f016157812 */ /* 0x000fc600078ec0ff */
[----:B------:R-:W-:Y:S01]  /*10d0*/  HADD2 R34, R34, R5 ;  /* 0x0000000522227230 */ /* 0x000fe20000000000 */
[----:B------:R-:W-:Y:S02]  /*10e0*/  LOP3.LUT R49, R21, 0x64006400, RZ, 0xfc, !PT ;  /* 0x6400640015317812 */ /* 0x000fe400078efcff */
[----:B------:R-:W-:Y:S01]  /*10f0*/  LOP3.LUT R21, R20, 0x64006400, RZ, 0xfc, !PT ;  /* 0x6400640014157812 */ /* 0x000fe200078efcff */
[C---:B------:R-:W-:Y:S02]  /*1100*/  HFMA2 R48, R34.reuse, R12, RZ.H0_H0 ;  /* 0x0000000c22307231 */ /* 0x040fe400000400ff */
[----:B------:R-:W-:Y:S02]  /*1110*/  HFMA2 R20, R49, 0.0625, 0.0625, R6 ;  /* 0x2c002c0031147831 */ /* 0x000fe40000000006 */
[----:B------:R-:W-:Y:S02]  /*1120*/  HFMA2 R49, R34, R16, RZ ;  /* 0x0000001022317231 */ /* 0x000fe400000000ff */
[----:B------:R-:W-:-:S02]  /*1130*/  HFMA2 R34, R21, 0.0625, 0.0625, R2 ;  /* 0x2c002c0015227831 */ /* 0x000fc40000000002 */
[C---:B------:R-:W-:Y:S01]  /*1140*/  HFMA2 R21, R20.reuse, R13, R48 ;  /* 0x0000000d14157231 */ /* 0x040fe20000000030 */
[----:B------:R-:W-:Y:S01]  /*1150*/  SHF.R.U32.HI R48, RZ, 0x8, R22 ;  /* 0x00000008ff307819 */ /* 0x000fe20000011616 */
[----:B------:R-:W-:Y:S02]  /*1160*/  HFMA2 R20, R20, R17, R49 ;  /* 0x0000001114147231 */ /* 0x000fe40000000031 */
[C---:B------:R-:W-:Y:S02]  /*1170*/  HFMA2 R46, R34.reuse, R15, R46 ;  /* 0x0000000f222e7231 */ /* 0x040fe4000000002e */
[----:B------:R-:W-:Y:S01]  /*1180*/  HFMA2 R43, R34, R19, R43 ;  /* 0x00000013222b7231 */ /* 0x000fe2000000002b */
[----:B------:R-:W-:Y:S02]  /*1190*/  LOP3.LUT R34, R23, 0xf000f, RZ, 0xc0, !PT ;  /* 0x000f000f17227812 */ /* 0x000fe400078ec0ff */
[----:B------:R-:W-:Y:S02]  /*11a0*/  LOP3.LUT R22, R48, 0xf000f, RZ, 0xc0, !PT ;  /* 0x000f000f30167812 */ /* 0x000fe400078ec0ff */
[----:B------:R-:W-:-:S02]  /*11b0*/  LOP3.LUT R34, R34, 0x64006400, RZ, 0xfc, !PT ;  /* 0x6400640022227812 */ /* 0x000fc400078efcff */
[----:B------:R-:W-:-:S03]  /*11c0*/  LOP3.LUT R22, R22, 0x64006400, RZ, 0xfc, !PT ;  /* 0x6400640016167812 */ /* 0x000fc600078efcff */
[----:B------:R-:W-:Y:S02]  /*11d0*/  HADD2 R50, R34, R7 ;  /* 0x0000000722327230 */ /* 0x000fe40000000000 */
[----:B------:R-:W-:Y:S02]  /*11e0*/  HFMA2 R34, R22, 1, 1, R5 ;  /* 0x3c003c0016227831 */ /* 0x000fe40000000005 */
[C---:B------:R-:W-:Y:S02]  /*11f0*/  HFMA2 R49, R50.reuse, R12, RZ ;  /* 0x0000000c32317231 */ /* 0x040fe400000000ff */
[----:B------:R-:W-:Y:S02]  /*1200*/  HFMA2 R22, R50, R16, RZ.H0_H0 ;  /* 0x0000001032167231 */ /* 0x000fe400000400ff */
[C---:B------:R-:W-:Y:S02]  /*1210*/  HFMA2 R16, R34.reuse, R14, R21 ;  /* 0x0000000e22107231 */ /* 0x040fe40000000015 */
[----:B------:R-:W-:Y:S01]  /*1220*/  HFMA2 R12, R34, R18, R20 ;  /* 0x00000012220c7231 */ /* 0x000fe20000000014 */
[----:B------:R-:W-:Y:S01]  /*1230*/  LOP3.LUT R20, R23, 0xf000f0, RZ, 0xc0, !PT ;  /* 0x00f000f017147812 */ /* 0x000fe200078ec0ff */
[----:B------:R-:W0:Y:S03]  /*1240*/  LDC R34, c[0x0][0x3ac] ;  /* 0x0000eb00ff227b82 */ /* 0x000e260000000800 */
[----:B------:R-:W-:-:S05]  /*1250*/  LOP3.LUT R21, R20, 0x64006400, RZ, 0xfc, !PT ;  /* 0x6400640014157812 */ /* 0x000fca00078efcff */
[----:B------:R-:W-:-:S04]  /*1260*/  HFMA2 R21, R21, 0.0625, 0.0625, R8 ;  /* 0x2c002c0015157831 */ /* 0x000fc80000000008 */
[C---:B------:R-:W-:Y:S01]  /*1270*/  HFMA2 R49, R21.reuse, R13, R49 ;  /* 0x0000000d15317231 */ /* 0x040fe20000000031 */
[----:B------:R-:W-:Y:S01]  /*1280*/  SHF.R.U32.HI R13, RZ, 0x8, R23 ;  /* 0x00000008ff0d7819 */ /* 0x000fe20000011617 */
[----:B------:R-:W-:-:S03]  /*1290*/  HFMA2 R22, R21, R17, R22 ;  /* 0x0000001115167231 */ /* 0x000fc60000000016 */
[----:B------:R-:W-:-:S04]  /*12a0*/  LOP3.LUT R17, R13, 0xf000f, RZ, 0xc0, !PT ;  /* 0x000f000f0d117812 */ /* 0x000fc800078ec0ff */
[----:B------:R-:W-:Y:S01]  /*12b0*/  LOP3.LUT R20, R17, 0x64006400, RZ, 0xfc, !PT ;  /* 0x6400640011147812 */ /* 0x000fe200078efcff */
[----:B0-----:R-:W-:-:S04]  /*12c0*/  IMAD.WIDE R54, R34, 0x4, R54 ;  /* 0x0000000422367825 */ /* 0x001fc800078e0236 */
[----:B------:R-:W-:-:S04]  /*12d0*/  HADD2 R20, R20, R7 ;  /* 0x0000000714147230 */ /* 0x000fc80000000000 */
[C---:B------:R-:W-:Y:S02]  /*12e0*/  HFMA2 R14, R20.reuse, R14, R49 ;  /* 0x0000000e140e7231 */ /* 0x040fe40000000031 */
[----:B------:R-:W-:Y:S02]  /*12f0*/  HFMA2 R18, R20, R18, R22 ;  /* 0x0000001214127231 */ /* 0x000fe40000000016 */
[----:B------:R0:W2:Y:S01]  /*1300*/  LDG.E.128.CONSTANT R20, desc[UR8][R54.64] ;  /* 0x0000000836147981 */ /* 0x0000a2000c1e9d00 */
[----:B------:R-:W-:Y:S02]  /*1310*/  LOP3.LUT R44, R44, 0xf000f0, RZ, 0xc0, !PT ;  /* 0x00f000f02c2c7812 */ /* 0x000fe400078ec0ff */
[----:B------:R-:W-:Y:S02]  /*1320*/  LOP3.LUT R48, R48, 0xf000f0, RZ, 0xc0, !PT ;  /* 0x00f000f030307812 */ /* 0x000fe400078ec0ff */
[----:B------:R-:W-:Y:S02]  /*1330*/  LOP3.LUT R17, R44, 0x64006400, RZ, 0xfc, !PT ;  /* 0x640064002c117812 */ /* 0x000fe400078efcff */
[----:B------:R-:W-:-:S02]  /*1340*/  LOP3.LUT R44, R13, 0xf000f0, RZ, 0xc0, !PT ;  /* 0x00f000f00d2c7812 */ /* 0x000fc400078ec0ff */
[----:B------:R-:W-:Y:S01]  /*1350*/  LOP3.LUT R13, R48, 0x64006400, RZ, 0xfc, !PT ;  /* 0x64006400300d7812 */ /* 0x000fe200078efcff */
[----:B------:R-:W-:Y:S01]  /*1360*/  HFMA2 R17, R17, 0.0625, 0.0625, R4 ;  /* 0x2c002c0011117831 */ /* 0x000fe20000000004 */
[----:B------:R-:W-:Y:S01]  /*1370*/  LOP3.LUT R49, R44, 0x64006400, RZ, 0xfc, !PT ;  /* 0x640064002c317812 */ /* 0x000fe200078efcff */
[----:B------:R-:W-:Y:S02]  /*1380*/  HADD2.F32 R48, -RZ, R46.H0_H0 ;  /* 0x2000002eff307230 */ /* 0x000fe40000004100 */
[----:B------:R-:W-:Y:S02]  /*1390*/  HFMA2 R44, R13, 0.0625, 0.0625, R6 ;  /* 0x2c002c000d2c7831 */ /* 0x000fe40000000006 */
[C---:B------:R-:W-:Y:S02]  /*13a0*/  HFMA2 R47, R17.reuse, R19, R47 ;  /* 0x00000013112f7231 */ /* 0x040fe4000000002f */
[----:B------:R-:W-:Y:S02]  /*13b0*/  HFMA2 R45, R17, R15, R45 ;  /* 0x0000000f112d7231 */ /* 0x000fe4000000002d */
[----:B------:R-:W-:-:S02]  /*13c0*/  HFMA2 R13, R49, 0.0625, 0.0625, R8 ;  /* 0x2c002c00310d7831 */ /* 0x000fc40000000008 */
[C---:B------:R-:W-:Y:S02]  /*13d0*/  HFMA2 R17, R44.reuse, R15, R16 ;  /* 0x0000000f2c117231 */ /* 0x040fe40000000010 */
[----:B------:R-:W-:Y:S02]  /*13e0*/  HADD2.F32 R49, -RZ, R46.H1_H1 ;  /* 0x3000002eff317230 */ /* 0x000fe40000004100 */
[----:B------:R-:W-:Y:S02]  /*13f0*/  HFMA2 R16, R44, R19, R12 ;  /* 0x000000132c107231 */ /* 0x000fe4000000000c */
[--C-:B------:R-:W-:Y:S02]  /*1400*/  HADD2.F32 R46, -RZ, R45.reuse.H0_H0 ;  /* 0x2000002dff2e7230 */ /* 0x100fe40000004100 */
[----:B------:R-:W-:Y:S02]  /*1410*/  HFMA2 R14, R13, R15, R14 ;  /* 0x0000000f0d0e7231 */ /* 0x000fe4000000000e */
[----:B------:R-:W-:-:S02]  /*1420*/  HADD2.F32 R45, -RZ, R45.H1_H1 ;  /* 0x3000002dff2d7230 */ /* 0x000fc40000004100 */
[----:B------:R-:W-:Y:S01]  /*1430*/  FADD.FTZ R44, R48, R49 ;  /* 0x00000031302c7221 */ /* 0x000fe20000010000 */
[--C-:B------:R-:W-:Y:S02]  /*1440*/  HADD2.F32 R12, -RZ, R17.reuse.H0_H0 ;  /* 0x20000011ff0c7230 */ /* 0x100fe40000004100 */
[----:B------:R-:W-:Y:S02]  /*1450*/  HADD2.F32 R17, -RZ, R17.H1_H1 ;  /* 0x30000011ff117230 */ /* 0x000fe40000004100 */
[----:B------:R-:W-:Y:S01]  /*1460*/  FADD.FTZ R46, R46, R45 ;  /* 0x0000002d2e2e7221 */ /* 0x000fe20000010000 */
[----:B------:R-:W-:Y:S02]  /*1470*/  HFMA2 R45, R13, R19, R18 ;  /* 0x000000130d2d7231 */ /* 0x000fe40000000012 */
[--C-:B------:R-:W-:Y:S02]  /*1480*/  HADD2.F32 R18, -RZ, R14.reuse.H0_H0 ;  /* 0x2000000eff127230 */ /* 0x100fe40000004100 */
[----:B------:R-:W-:Y:S01]  /*1490*/  FFMA.FTZ R35, R26, R44, R35 ;  /* 0x0000002c1a237223 */ /* 0x000fe20000010023 */
[----:B------:R-:W-:Y:S01]  /*14a0*/  FADD.FTZ R17, R12, R17 ;  /* 0x000000110c117221 */ /* 0x000fe20000010000 */
[----:B------:R-:W-:-:S02]  /*14b0*/  HADD2.F32 R19, -RZ, R14.H1_H1 ;  /* 0x3000000eff137230 */ /* 0x000fc40000004100 */
[----:B------:R-:W-:Y:S01]  /*14c0*/  FFMA.FTZ R36, R25, R46, R36 ;  /* 0x0000002e19247223 */ /* 0x000fe20000010024 */
[----:B------:R-:W1:Y:S01]  /*14d0*/  LDS.128 R12, [UR5+0x10] ;  /* 0x00001005ff0c7984 */ /* 0x000e620008000c00 */
[----:B------:R-:W-:Y:S01]  /*14e0*/  FFMA.FTZ R39, R24, R17, R39 ;  /* 0x0000001118277223 */ /* 0x000fe20000010027 */
[--C-:B------:R-:W-:Y:S02]  /*14f0*/  HADD2.F32 R17, -RZ, R43.reuse.H0_H0 ;  /* 0x2000002bff117230 */ /* 0x100fe40000004100 */
[----:B------:R-:W-:Y:S01]  /*1500*/  FADD.FTZ R18, R18, R19 ;  /* 0x0000001312127221 */ /* 0x000fe20000010000 */
[----:B------:R-:W-:Y:S02]  /*1510*/  HADD2.F32 R44, -RZ, R43.H1_H1 ;  /* 0x3000002bff2c7230 */ /* 0x000fe40000004100 */
[--C-:B------:R-:W-:Y:S02]  /*1520*/  HADD2.F32 R19, -RZ, R47.reuse.H0_H0 ;  /* 0x2000002fff137230 */ /* 0x100fe40000004100 */
[----:B------:R-:W-:Y:S01]  /*1530*/  FFMA.FTZ R42, R11, R18, R42 ;  /* 0x000000120b2a7223 */ /* 0x000fe2000001002a */
[----:B------:R-:W-:-:S02]  /*1540*/  HADD2.F32 R46, -RZ, R47.H1_H1 ;  /* 0x3000002fff2e7230 */ /* 0x000fc40000004100 */
[----:B------:R-:W-:Y:S01]  /*1550*/  FADD.FTZ R17, R17, R44 ;  /* 0x0000002c11117221 */ /* 0x000fe20000010000 */
[--C-:B------:R-:W-:Y:S02]  /*1560*/  HADD2.F32 R43, -RZ, R16.reuse.H0_H0 ;  /* 0x20000010ff2b7230 */ /* 0x100fe40000004100 */
[----:B------:R-:W-:Y:S02]  /*1570*/  HADD2.F32 R16, -RZ, R16.H1_H1 ;  /* 0x30000010ff107230 */ /* 0x000fe40000004100 */
[----:B------:R-:W-:Y:S01]  /*1580*/  FADD.FTZ R19, R19, R46 ;  /* 0x0000002e13137221 */ /* 0x000fe20000010000 */
[----:B------:R-:W-:Y:S01]  /*1590*/  FFMA.FTZ R41, R26, R17, R41 ;  /* 0x000000111a297223 */ /* 0x000fe20000010029 */
[----:B0-----:R-:W-:-:S04]  /*15a0*/  IMAD.WIDE R54, R34, 0x4, R54 ;  /* 0x0000000422367825 */ /* 0x001fc800078e0236 */
[----:B------:R-:W-:Y:S01]  /*15b0*/  FADD.FTZ R43, R43, R16 ;  /* 0x000000102b2b7221 */ /* 0x000fe20000010000 */
[----:B------:R-:W-:Y:S02]  /*15c0*/  FFMA.FTZ R40, R25, R19, R40 ;  /* 0x0000001319287223 */ /* 0x000fe40000010028 */
[----:B------:R-:W0:Y:S01]  /*15d0*/  LDS.128 R16, [UR5+0x110] ;  /* 0x00011005ff107984 */ /* 0x000e220008000c00 */
[----:B------:R-:W-:Y:S01]  /*15e0*/  FFMA.FTZ R37, R24, R43, R37 ;  /* 0x0000002b18257223 */ /* 0x000fe20000010025 */
[C---:B--2---:R-:W-:Y:S02]  /*15f0*/  LOP3.LUT R43, R20.reuse, 0xf000f, RZ, 0xc0, !PT ;  /* 0x000f000f142b7812 */ /* 0x044fe400078ec0ff */
[----:B------:R-:W-:Y:S02]  /*1600*/  LOP3.LUT R44, R20, 0xf000f0, RZ, 0xc0, !PT ;  /* 0x00f000f0142c7812 */ /* 0x000fe400078ec0ff */
[----:B------:R-:W-:Y:S02]  /*1610*/  SHF.R.U32.HI R46, RZ, 0x8, R20 ;  /* 0x00000008ff2e7819 */ /* 0x000fe40000011614 */
[----:B------:R-:W-:-:S02]  /*1620*/  LOP3.LUT R43, R43, 0x64006400, RZ, 0xfc, !PT ;  /* 0x640064002b2b7812 */ /* 0x000fc400078efcff */
[----:B------:R-:W-:Y:S02]  /*1630*/  LOP3.LUT R47, R44, 0x64006400, RZ, 0xfc, !PT ;  /* 0x640064002c2f7812 */ /* 0x000fe400078efcff */
[C---:B------:R-:W-:Y:S01]  /*1640*/  LOP3.LUT R44, R46.reuse, 0xf000f, RZ, 0xc0, !PT ;  /* 0x000f000f2e2c7812 */ /* 0x040fe200078ec0ff */
[----:B------:R-:W-:Y:S01]  /*1650*/  HFMA2 R20, R43, 1, 1, R10 ;  /* 0x3c003c002b147831 */ /* 0x000fe2000000000a */
[----:B------:R-:W-:Y:S01]  /*1660*/  LOP3.LUT R48, R46, 0xf000f0, RZ, 0xc0, !PT ;  /* 0x00f000f02e307812 */ /* 0x000fe200078ec0ff */
[----:B------:R-:W-:Y:S01]  /*1670*/  HFMA2 R46, R47, 0.0625, 0.0625, R2 ;  /* 0x2c002c002f2e7831 */ /* 0x000fe20000000002 */
[----:B------:R-:W-:Y:S01]  /*1680*/  LOP3.LUT R43, R44, 0x64006400, RZ, 0xfc, !PT ;  /* 0x640064002c2b7812 */ /* 0x000fe200078efcff */
[C---:B-1----:R-:W-:Y:S01]  /*1690*/  HFMA2 R49, R20.reuse, R12, RZ.H0_H0 ;  /* 0x0000000c14317231 */ /* 0x042fe200000400ff */
[----:B------:R-:W-:Y:S01]  /*16a0*/  LOP3.LUT R47, R48, 0x64006400, RZ, 0xfc, !PT ;  /* 0x64006400302f7812 */ /* 0x000fe200078efcff */
[----:B------:R-:W-:Y:S02]  /*16b0*/  HADD2.F32 R48, -RZ, R45.H1_H1 ;  /* 0x3000002dff307230 */ /* 0x000fe40000004100 */
[----:B0-----:R-:W-:-:S02]  /*16c0*/  HFMA2 R20, R20, R16, RZ ;  /* 0x0000001014147231 */ /* 0x001fc400000000ff */
[----:B------:R-:W-:Y:S02]  /*16d0*/  HADD2 R44, R43, R10 ;  /* 0x0000000a2b2c7230 */ /* 0x000fe40000000000 */
[----:B------:R-:W-:Y:S02]  /*16e0*/  HFMA2 R49, R46, R13, R49 ;  /* 0x0000000d2e317231 */ /* 0x000fe40000000031 */
[----:B------:R-:W-:Y:S02]  /*16f0*/  HFMA2 R43, R47, 0.0625, 0.0625, R2 ;  /* 0x2c002c002f2b7831 */ /* 0x000fe40000000002 */
[----:B------:R-:W-:Y:S02]  /*1700*/  HADD2.F32 R47, -RZ, R45.H0_H0 ;  /* 0x2000002dff2f7230 */ /* 0x000fe40000004100 */
[----:B------:R-:W-:-:S03]  /*1710*/  HFMA2 R49, R44, R14, R49 ;  /* 0x0000000e2c317231 */ /* 0x000fc60000000031 */
[----:B------:R-:W-:Y:S01]  /*1720*/  FADD.FTZ R47, R47, R48 ;  /* 0x000000302f2f7221 */ /* 0x000fe20000010000 */
[----:B------:R-:W-:-:S03]  /*1730*/  HFMA2 R49, R43, R15, R49 ;  /* 0x0000000f2b317231 */ /* 0x000fc60000000031 */
[----:B------:R-:W-:Y:S02]  /*1740*/  FFMA.FTZ R38, R11, R47, R38 ;  /* 0x0000002f0b267223 */ /* 0x000fe40000010026 */
[--C-:B------:R-:W-:Y:S02]  /*1750*/  HADD2.F32 R45, -RZ, R49.reuse.H0_H0 ;  /* 0x20000031ff2d7230 */ /* 0x100fe40000004100 */
[----:B------:R-:W-:-:S05]  /*1760*/  HADD2.F32 R48, -RZ, R49.H1_H1 ;  /* 0x30000031ff307230 */ /* 0x000fca0000004100 */
[----:B------:R-:W-:-:S04]  /*1770*/  FADD.FTZ R45, R45, R48 ;  /* 0x000000302d2d7221 */ /* 0x000fc80000010000 */
[----:B------:R-:W-:Y:S01]  /*1780*/  FFMA.FTZ R35, R26, R45, R35 ;  /* 0x0000002d1a237223 */ /* 0x000fe20000010023 */
[----:B------:R-:W-:Y:S01]  /*1790*/  HFMA2 R45, R46, R17, R20 ;  /* 0x000000112e2d7231 */ /* 0x000fe20000000014 */
[C---:B------:R-:W-:Y:S02]  /*17a0*/  LOP3.LUT R20, R21.reuse, 0xf000f, RZ, 0xc0, !PT ;  /* 0x000f000f15147812 */ /* 0x040fe400078ec0ff */
[----:B------:R-:W-:Y:S02]  /*17b0*/  LOP3.LUT R46, R21, 0xf000f0, RZ, 0xc0, !PT ;  /* 0x00f000f0152e7812 */ /* 0x000fe400078ec0ff */
[----:B------:R-:W-:Y:S02]  /*17c0*/  SHF.R.U32.HI R21, RZ, 0x8, R21 ;  /* 0x00000008ff157819 */ /* 0x000fe40000011615 */
[----:B------:R-:W-:Y:S02]  /*17d0*/  LOP3.LUT R20, R20, 0x64006400, RZ, 0xfc, !PT ;  /* 0x6400640014147812 */ /* 0x000fe400078efcff */
[----:B------:R-:W-:-:S02]  /*17e0*/  LOP3.LUT R47, R46, 0x64006400, RZ, 0xfc, !PT ;  /* 0x640064002e2f7812 */ /* 0x000fc400078efcff */
[C---:B------:R-:W-:Y:S01]  /*17f0*/  LOP3.LUT R46, R21.reuse, 0xf000f, RZ, 0xc0, !PT ;  /* 0x000f000f152e7812 */ /* 0x040fe200078ec0ff */
[--C-:B------:R-:W-:Y:S01]  /*1800*/  HADD2 R20, R20, R3.reuse ;  /* 0x0000000314147230 */ /* 0x100fe20000000000 */
[----:B------:R-:W-:Y:S01]  /*1810*/  LOP3.LUT R21, R21, 0xf000f0, RZ, 0xc0, !PT ;  /* 0x00f000f015157812 */ /* 0x000fe200078ec0ff */
[----:B------:R-:W-:Y:S01]  /*1820*/  HFMA2 R47, R47, 0.0625, 0.0625, R4 ;  /* 0x2c002c002f2f7831 */ /* 0x000fe20000000004 */
[----:B------:R-:W-:Y:S01]  /*1830*/  LOP3.LUT R46, R46, 0x64006400, RZ, 0xfc, !PT ;  /* 0x640064002e2e7812 */ /* 0x000fe200078efcff */
[C---:B------:R-:W-:Y:S01]  /*1840*/  HFMA2 R48, R20.reuse, R12, RZ.H0_H0 ;  /* 0x0000000c14307231 */ /* 0x040fe200000400ff */
[----:B------:R-:W-:Y:S01]  /*1850*/  LOP3.LUT R21, R21, 0x64006400, RZ, 0xfc, !PT ;  /* 0x6400640015157812 */ /* 0x000fe200078efcff */
[----:B------:R-:W-:Y:S02]  /*1860*/  HFMA2 R20, R20, R16, RZ.H0_H0 ;  /* 0x0000001014147231 */ /* 0x000fe400000400ff */
[----:B------:R-:W-:Y:S02]  /*1870*/  HADD2 R49, R46, R3 ;  /* 0x000000032e317230 */ /* 0x000fe40000000000 */
[----:B------:R-:W-:-:S02]  /*1880*/  HFMA2 R48, R47, R13, R48 ;  /* 0x0000000d2f307231 */ /* 0x000fc40000000030 */
[----:B------:R-:W-:Y:S02]  /*1890*/  HFMA2 R46, R21, 0.0625, 0.0625, R4 ;  /* 0x2c002c00152e7831 */ /* 0x000fe40000000004 */
[----:B------:R-:W-:Y:S02]  /*18a0*/  HFMA2 R47, R47, R17, R20 ;  /* 0x000000112f2f7231 */ /* 0x000fe40000000014 */
[----:B------:R-:W-:-:S04]  /*18b0*/  HFMA2 R48, R49, R14, R48 ;  /* 0x0000000e31307231 */ /* 0x000fc80000000030 */
[----:B------:R-:W-:-:S05]  /*18c0*/  HFMA2 R48, R46, R15, R48 ;  /* 0x0000000f2e307231 */ /* 0x000fca0000000030 */
[--C-:B------:R-:W-:Y:S02]  /*18d0*/  HADD2.F32 R20, -RZ, R48.reuse.H0_H0 ;  /* 0x20000030ff147230 */ /* 0x100fe40000004100 */
[----:B------:R-:W-:-:S05]  /*18e0*/  HADD2.F32 R21, -RZ, R48.H1_H1 ;  /* 0x30000030ff157230 */ /* 0x000fca0000004100 */
[----:B------:R-:W-:Y:S01]  /*18f0*/  FADD.FTZ R20, R20, R21 ;  /* 0x0000001514147221 */ /* 0x000fe20000010000 */
[----:B------:R-:W-:-:S03]  /*1900*/  LOP3.LUT R21, R22, 0xf000f0, RZ, 0xc0, !PT ;  /* 0x00f000f016157812 */ /* 0x000fc600078ec0ff */
[----:B------:R-:W-:Y:S01]  /*1910*/  FFMA.FTZ R36, R25, R20, R36 ;  /* 0x0000001419247223 */ /* 0x000fe20000010024 */
[----:B------:R-:W-:Y:S02]  /*1920*/  LOP3.LUT R20, R22, 0xf000f, RZ, 0xc0, !PT ;  /* 0x000f000f16147812 */ /* 0x000fe400078ec0ff */
[----:B------:R-:W-:Y:S02]  /*1930*/  LOP3.LUT R21, R21, 0x64006400, RZ, 0xfc, !PT ;  /* 0x6400640015157812 */ /* 0x000fe400078efcff */
[----:B------:R-:W-:-:S03]  /*1940*/  LOP3.LUT R20, R20, 0x64006400, RZ, 0xfc, !PT ;  /* 0x6400640014147812 */ /* 0x000fc600078efcff */
[----:B------:R-:W-:Y:S02]  /*1950*/  HFMA2 R21, R21, 0.0625, 0.0625, R6 ;  /* 0x2c002c0015157831 */ /* 0x000fe40000000006 */
[----:B------:R-:W-:-:S04]  /*1960*/  HFMA2 R20, R20, 1, 1, R5 ;  /* 0x3c003c0014147831 */ /* 0x000fc80000000005 */
[C---:B------:R-:W-:Y:S02]  /*1970*/  HFMA2 R48, R20.reuse, R12, RZ.H0_H0 ;  /* 0x0000000c14307231 */ /* 0x040fe400000400ff */
[----:B------:R-:W-:Y:S02]  /*1980*/  HFMA2 R50, R20, R16, RZ ;  /* 0x0000001014327231 */ /* 0x000fe400000000ff */
[C---:B------:R-:W-:Y:S02]  /*1990*/  HFMA2 R20, R21.reuse, R13, R48 ;  /* 0x0000000d15147231 */ /* 0x040fe40000000030 */
[----:B------:R-:W-:Y:S01]  /*19a0*/  HFMA2 R48, R21, R17, R50 ;  /* 0x0000001115307231 */ /* 0x000fe20000000032 */
[----:B------:R-:W-:-:S04]  /*19b0*/  LOP3.LUT R21, R23, 0xf000f, RZ, 0xc0, !PT ;  /* 0x000f000f17157812 */ /* 0x000fc800078ec0ff */
[----:B------:R-:W-:-:S05]  /*19c0*/  LOP3.LUT R50, R21, 0x64006400, RZ, 0xfc, !PT ;  /* 0x6400640015327812 */ /* 0x000fca00078efcff */
[----:B------:R-:W-:-:S04]  /*19d0*/  HADD2 R50, R50, R7 ;  /* 0x0000000732327230 */ /* 0x000fc80000000000 */
[C---:B------:R-:W-:Y:S01]  /*19e0*/  HFMA2 R21, R50.reuse, R12, RZ.H0_H0 ;  /* 0x0000000c32157231 */ /* 0x040fe200000400ff */
[----:B------:R-:W-:Y:S01]  /*19f0*/  LOP3.LUT R12, R23, 0xf000f0, RZ, 0xc0, !PT ;  /* 0x00f000f0170c7812 */ /* 0x000fe200078ec0ff */
[----:B------:R-:W-:-:S03]  /*1a00*/  HFMA2 R16, R50, R16, RZ ;  /* 0x0000001032107231 */ /* 0x000fc600000000ff */
[----:B------:R-:W-:Y:S02]  /*1a10*/  LOP3.LUT R51, R12, 0x64006400, RZ, 0xfc, !PT ;  /* 0x640064000c337812 */ /* 0x000fe400078efcff */
[----:B------:R-:W-:-:S03]  /*1a20*/  SHF.R.U32.HI R12, RZ, 0x8, R22 ;  /* 0x00000008ff0c7819 */ /* 0x000fc60000011616 */
[----:B------:R-:W-:-:S04]  /*1a30*/  HFMA2 R51, R51, 0.0625, 0.0625, R8 ;  /* 0x2c002c0033337831 */ /* 0x000fc80000000008 */
[C---:B------:R-:W-:Y:S02]  /*1a40*/  HFMA2 R21, R51.reuse, R13, R21 ;  /* 0x0000000d33157231 */ /* 0x040fe40000000015 */
[----:B------:R-:W-:Y:S01]  /*1a50*/  HFMA2 R17, R51, R17, R16 ;  /* 0x0000001133117231 */ /* 0x000fe20000000010 */
[----:B------:R-:W-:Y:S02]  /*1a60*/  SHF.R.U32.HI R51, RZ, 0x8, R23 ;  /* 0x00000008ff337819 */ /* 0x000fe40000011617 */
[----:B------:R-:W-:Y:S02]  /*1a70*/  LOP3.LUT R13, R12, 0xf000f, RZ, 0xc0, !PT ;  /* 0x000f000f0c0d7812 */ /* 0x000fe400078ec0ff */
[----:B------:R-:W-:Y:S02]  /*1a80*/  LOP3.LUT R22, R51, 0xf000f, RZ, 0xc0, !PT ;  /* 0x000f000f33167812 */ /* 0x000fe400078ec0ff */
[----:B------:R-:W-:Y:S02]  /*1a90*/  LOP3.LUT R16, R13, 0x64006400, RZ, 0xfc, !PT ;  /* 0x640064000d107812 */ /* 0x000fe400078efcff */
[----:B------:R-:W-:-:S03]  /*1aa0*/  LOP3.LUT R22, R22, 0x64006400, RZ, 0xfc, !PT ;  /* 0x6400640016167812 */ /* 0x000fc600078efcff */
[----:B------:R-:W-:Y:S02]  /*1ab0*/  HADD2 R16, R16, R5 ;  /* 0x0000000510107230 */ /* 0x000fe40000000000 */
[----:B------:R-:W-:Y:S02]  /*1ac0*/  HFMA2 R13, R22, 1, 1, R7 ;  /* 0x3c003c00160d7831 */ /* 0x000fe40000000007 */
[-C--:B------:R-:W-:Y:S02]  /*1ad0*/  HFMA2 R50, R16, R14.reuse, R20 ;  /* 0x0000000e10327231 */ /* 0x080fe40000000014 */
[C---:B------:R-:W-:Y:S02]  /*1ae0*/  HFMA2 R14, R13.reuse, R14, R21 ;  /* 0x0000000e0d0e7231 */ /* 0x040fe40000000015 */
[----:B------:R0:W2:Y:S01]  /*1af0*/  LDG.E.128.CONSTANT R20, desc[UR8][R54.64] ;  /* 0x0000000836147981 */ /* 0x0000a2000c1e9d00 */
[----:B------:R-:W-:Y:S01]  /*1b00*/  LOP3.LUT R12, R12, 0xf000f0, RZ, 0xc0, !PT ;  /* 0x00f000f00c0c7812 */ /* 0x000fe200078ec0ff */
[-C--:B------:R-:W-:Y:S01]  /*1b10*/  HFMA2 R17, R13, R18.reuse, R17 ;  /* 0x000000120d117231 */ /* 0x080fe20000000011 */
[----:B------:R-:W-:Y:S01]  /*1b20*/  LOP3.LUT R51, R51, 0xf000f0, RZ, 0xc0, !PT ;  /* 0x00f000f033337812 */ /* 0x000fe200078ec0ff */
[-C--:B------:R-:W-:Y:S01]  /*1b30*/  HFMA2 R45, R44, R18.reuse, R45 ;  /* 0x000000122c2d7231 */ /* 0x080fe2000000002d */
[----:B------:R-:W-:Y:S01]  /*1b40*/  LOP3.LUT R13, R12, 0x64006400, RZ, 0xfc, !PT ;  /* 0x640064000c0d7812 */ /* 0x000fe200078efcff */
[----:B------:R-:W-:Y:S01]  /*1b50*/  HFMA2 R48, R16, R18, R48 ;  /* 0x0000001210307231 */ /* 0x000fe20000000030 */
[----:B------:R-:W-:Y:S01]  /*1b60*/  LOP3.LUT R51, R51, 0x64006400, RZ, 0xfc, !PT ;  /* 0x6400640033337812 */ /* 0x000fe200078efcff */
[----:B------:R-:W-:-:S02]  /*1b70*/  HFMA2 R45, R43, R19, R45 ;  /* 0x000000132b2d7231 */ /* 0x000fc4000000002d */
[----:B------:R-:W-:Y:S02]  /*1b80*/  HFMA2 R47, R49, R18, R47 ;  /* 0x00000012312f7231 */ /* 0x000fe4000000002f */
[----:B------:R-:W-:Y:S02]  /*1b90*/  HFMA2 R12, R13, 0.0625, 0.0625, R6 ;  /* 0x2c002c000d0c7831 */ /* 0x000fe40000000006 */
[----:B0-----:R-:W-:-:S04]  /*1ba0*/  IMAD.WIDE R54, R34, 0x4, R54 ;  /* 0x0000000422367825 */ /* 0x001fc800078e0236 */
[----:B------:R-:W-:Y:S02]  /*1bb0*/  HFMA2 R51, R51, 0.0625, 0.0625, R8 ;  /* 0x2c002c0033337831 */ /* 0x000fe40000000008 */
[-C--:B------:R-:W-:Y:S02]  /*1bc0*/  HFMA2 R47, R46, R19.reuse, R47 ;  /* 0x000000132e2f7231 */ /* 0x080fe4000000002f */
[C---:B------:R-:W-:Y:S02]  /*1bd0*/  HFMA2 R48, R12.reuse, R19, R48 ;  /* 0x000000130c307231 */ /* 0x040fe40000000030 */
[-C--:B------:R-:W-:Y:S02]  /*1be0*/  HFMA2 R50, R12, R15.reuse, R50 ;  /* 0x0000000f0c327231 */ /* 0x080fe40000000032 */
        /* <DEDUP_REMOVED lines=12> */
[----:B------:R-:W-:Y:S02]  /*1cb0*/  HADD2.F32 R47, -RZ, R47.H1_H1 ;  /* 0x3000002fff2f7230 */ /* 0x000fe40000004100 */
[----:B------:R-:W-:Y:S01]  /*1cc0*/  FFMA.FTZ R39, R24, R13, R39 ;  /* 0x0000000d18277223 */ /* 0x000fe20000010027 */
[----:B------:R-:W-:Y:S01]  /*1cd0*/  FADD.FTZ R44, R44, R17 ;  /* 0x000000112c2c7221 */ /* 0x000fe20000010000 */
[----:B------:R-:W0:Y:S01]  /*1ce0*/  LDS.128 R12, [UR5+0x20] ;  /* 0x00002005ff0c7984 */ /* 0x000e220008000c00 */
[----:B------:R-:W-:Y:S01]  /*1cf0*/  FADD.FTZ R46, R46, R47 ;  /* 0x0000002f2e2e7221 */ /* 0x000fe20000010000 */
[----:B------:R-:W-:-:S02]  /*1d00*/  HADD2.F32 R47, -RZ, R48.H0_H0 ;  /* 0x20000030ff2f7230 */ /* 0x000fc40000004100 */
[----:B------:R-:W1:Y:S01]  /*1d10*/  LDS.128 R16, [UR5+0x120] ;  /* 0x00012005ff107984 */ /* 0x000e620008000c00 */
[----:B------:R-:W-:Y:S02]  /*1d20*/  HADD2.F32 R48, -RZ, R48.H1_H1 ;  /* 0x30000030ff307230 */ /* 0x000fe40000004100 */
[----:B------:R-:W-:Y:S01]  /*1d30*/  FFMA.FTZ R42, R11, R44, R42 ;  /* 0x0000002c0b2a7223 */ /* 0x000fe2000001002a */
[----:B------:R-:W-:Y:S02]  /*1d40*/  FFMA.FTZ R40, R25, R46, R40 ;  /* 0x0000002e19287223 */ /* 0x000fe40000010028 */
[----:B------:R-:W-:-:S04]  /*1d50*/  FADD.FTZ R47, R47, R48 ;  /* 0x000000302f2f7221 */ /* 0x000fc80000010000 */
[----:B------:R-:W-:Y:S01]  /*1d60*/  FFMA.FTZ R37, R24, R47, R37 ;  /* 0x0000002f18257223 */ /* 0x000fe20000010025 */
[C---:B--2---:R-:W-:Y:S02]  /*1d70*/  LOP3.LUT R44, R20.reuse, 0xf000f, RZ, 0xc0, !PT ;  /* 0x000f000f142c7812 */ /* 0x044fe400078ec0ff */
[----:B------:R-:W-:Y:S02]  /*1d80*/  LOP3.LUT R46, R20, 0xf000f0, RZ, 0xc0, !PT ;  /* 0x00f000f0142e7812 */ /* 0x000fe400078ec0ff */
[----:B------:R-:W-:Y:S02]  /*1d90*/  SHF.R.U32.HI R48, RZ, 0x8, R20 ;  /* 0x00000008ff307819 */ /* 0x000fe40000011614 */
[----:B------:R-:W-:Y:S02]  /*1da0*/  LOP3.LUT R45, R44, 0x64006400, RZ, 0xfc, !PT ;  /* 0x640064002c2d7812 */ /* 0x000fe400078efcff */
[----:B------:R-:W-:Y:S02]  /*1db0*/  LOP3.LUT R47, R46, 0x64006400, RZ, 0xfc, !PT ;  /* 0x640064002e2f7812 */ /* 0x000fe400078efcff */
[C---:B------:R-:W-:Y:S01]  /*1dc0*/  LOP3.LUT R44, R48.reuse, 0xf000f, RZ, 0xc0, !PT ;  /* 0x000f000f302c7812 */ /* 0x040fe200078ec0ff */
[----:B------:R-:W-:Y:S01]  /*1dd0*/  HFMA2 R20, R45, 1, 1, R10 ;  /* 0x3c003c002d147831 */ /* 0x000fe2000000000a */
[----:B------:R-:W-:-:S02]  /*1de0*/  LOP3.LUT R48, R48, 0xf000f0, RZ, 0xc0, !PT ;  /* 0x00f000f030307812 */ /* 0x000fc400078ec0ff */
[----:B------:R-:W-:Y:S01]  /*1df0*/  LOP3.LUT R45, R44, 0x64006400, RZ, 0xfc, !PT ;  /* 0x640064002c2d7812 */ /* 0x000fe200078efcff */
[----:B------:R-:W-:Y:S02]  /*1e00*/  HFMA2 R44, R47, 0.0625, 0.0625, R2 ;  /* 0x2c002c002f2c7831 */ /* 0x000fe40000000002 */
[C---:B0-----:R-:W-:Y:S01]  /*1e10*/  HFMA2 R46, R20.reuse, R12, RZ.H0_H0 ;  /* 0x0000000c142e7231 */ /* 0x041fe200000400ff */
[----:B------:R-:W-:Y:S01]  /*1e20*/  LOP3.LUT R47, R48, 0x64006400, RZ, 0xfc, !PT ;  /* 0x64006400302f7812 */ /* 0x000fe200078efcff */
[----:B-1----:R-:W-:Y:S02]  /*1e30*/  HFMA2 R20, R20, R16, RZ.H0_H0 ;  /* 0x0000001014147231 */ /* 0x002fe400000400ff */
[----:B------:R-:W-:Y:S02]  /*1e40*/  HADD2 R45, R45, R10 ;  /* 0x0000000a2d2d7230 */ /* 0x000fe40000000000 */
[----:B------:R-:W-:Y:S02]  /*1e50*/  HFMA2 R48, R44, R13, R46 ;  /* 0x0000000d2c307231 */ /* 0x000fe4000000002e */
[----:B------:R-:W-:-:S02]  /*1e60*/  HFMA2 R46, R47, 0.0625, 0.0625, R2 ;  /* 0x2c002c002f2e7831 */ /* 0x000fc40000000002 */
[--C-:B------:R-:W-:Y:S02]  /*1e70*/  HADD2.F32 R47, -RZ, R43.reuse.H0_H0 ;  /* 0x2000002bff2f7230 */ /* 0x100fe40000004100 */
[----:B------:R-:W-:Y:S02]  /*1e80*/  HFMA2 R44, R44, R17, R20 ;  /* 0x000000112c2c7231 */ /* 0x000fe40000000014 */
[C---:B------:R-:W-:Y:S02]  /*1e90*/  HFMA2 R49, R45.reuse, R14, R48 ;  /* 0x0000000e2d317231 */ /* 0x040fe40000000030 */
[----:B------:R-:W-:Y:S02]  /*1ea0*/  HADD2.F32 R48, -RZ, R43.H1_H1 ;  /* 0x3000002bff307230 */ /* 0x000fe40000004100 */
[----:B------:R-:W-:Y:S01]  /*1eb0*/  HFMA2 R45, R45, R18, R44 ;  /* 0x000000122d2d7231 */ /* 0x000fe2000000002c */
[----:B------:R-:W-:Y:S01]  /*1ec0*/  LOP3.LUT R44, R21, 0xf000f0, RZ, 0xc0, !PT ;  /* 0x00f000f0152c7812 */ /* 0x000fe200078ec0ff */
[----:B------:R-:W-:-:S02]  /*1ed0*/  HFMA2 R49, R46, R15, R49 ;  /* 0x0000000f2e317231 */ /* 0x000fc40000000031 */
[----:B------:R-:W-:-:S03]  /*1ee0*/  FADD.FTZ R47, R47, R48 ;  /* 0x000000302f2f7221 */ /* 0x000fc60000010000 */
[--C-:B------:R-:W-:Y:S02]  /*1ef0*/  HADD2.F32 R43, -RZ, R49.reuse.H0_H0 ;  /* 0x20000031ff2b7230 */ /* 0x100fe40000004100 */
[----:B------:R-:W-:Y:S01]  /*1f00*/  FFMA.FTZ R38, R11, R47, R38 ;  /* 0x0000002f0b267223 */ /* 0x000fe20000010026 */
[----:B------:R-:W-:Y:S01]  /*1f10*/  HADD2.F32 R20, -RZ, R49.H1_H1 ;  /* 0x30000031ff147230 */ /* 0x000fe20000004100 */
[----:B------:R-:W-:-:S04]  /*1f20*/  SHF.R.U32.HI R47, RZ, 0x8, R21 ;  /* 0x00000008ff2f7819 */ /* 0x000fc80000011615 */
[----:B------:R-:W-:Y:S01]  /*1f30*/  FADD.FTZ R43, R43, R20 ;  /* 0x000000142b2b7221 */ /* 0x000fe20000010000 */
[----:B------:R-:W-:Y:S02]  /*1f40*/  LOP3.LUT R20, R21, 0xf000f, RZ, 0xc0, !PT ;  /* 0x000f000f15147812 */ /* 0x000fe400078ec0ff */
[----:B------:R-:W-:Y:S02]  /*1f50*/  LOP3.LUT R21, R44, 0x64006400, RZ, 0xfc, !PT ;  /* 0x640064002c157812 */ /* 0x000fe400078efcff */
[----:B------:R-:W-:Y:S02]  /*1f60*/  LOP3.LUT R20, R20, 0x64006400, RZ, 0xfc, !PT ;  /* 0x6400640014147812 */ /* 0x000fe400078efcff */
[C---:B------:R-:W-:Y:S01]  /*1f70*/  LOP3.LUT R44, R47.reuse, 0xf000f, RZ, 0xc0, !PT ;  /* 0x000f000f2f2c7812 */ /* 0x040fe200078ec0ff */
[----:B------:R-:W-:Y:S01]  /*1f80*/  HFMA2 R21, R21, 0.0625, 0.0625, R4 ;  /* 0x2c002c0015157831 */ /* 0x000fe20000000004 */
[----:B------:R-:W-:Y:S01]  /*1f90*/  LOP3.LUT R47, R47, 0xf000f0, RZ, 0xc0, !PT ;  /* 0x00f000f02f2f7812 */ /* 0x000fe200078ec0ff */
[----:B------:R-:W-:Y:S01]  /*1fa0*/  HADD2 R20, R20, R3 ;  /* 0x0000000314147230 */ /* 0x000fe20000000000 */
[----:B------:R-:W-:-:S02]  /*1fb0*/  LOP3.LUT R44, R44, 0x64006400, RZ, 0xfc, !PT ;  /* 0x640064002c2c7812 */ /* 0x000fc400078efcff */
[----:B------:R-:W-:Y:S01]  /*1fc0*/  LOP3.LUT R49, R47, 0x64006400, RZ, 0xfc, !PT ;  /* 0x640064002f317812 */ /* 0x000fe200078efcff */
[----:B------:R-:W-:Y:S02]  /*1fd0*/  HFMA2 R48, R20, R12, RZ ;  /* 0x0000000c14307231 */ /* 0x000fe400000000ff */
[----:B------:R-:W-:Y:S02]  /*1fe0*/  HADD2 R47, R44, R3 ;  /* 0x000000032c2f7230 */ /* 0x000fe40000000000 */
[----:B------:R-:W-:Y:S02]  /*1ff0*/  HFMA2 R20, R20, R16, RZ ;  /* 0x0000001014147231 */ /* 0x000fe400000000ff */
[----:B------:R-:W-:Y:S02]  /*2000*/  HFMA2 R48, R21, R13, R48 ;  /* 0x0000000d15307231 */ /* 0x000fe40000000030 */
[----:B------:R-:W-:Y:S02]  /*2010*/  HFMA2 R49, R49, 0.0625, 0.0625, R4 ;  /* 0x2c002c0031317831 */ /* 0x000fe40000000004 */
[----:B------:R-:W-:-:S02]  /*2020*/  HFMA2 R20, R21, R17, R20 ;  /* 0x0000001115147231 */ /* 0x000fc40000000014 */
[C---:B------:R-:W-:Y:S02]  /*2030*/  HFMA2 R48, R47.reuse, R14, R48 ;  /* 0x0000000e2f307231 */ /* 0x040fe40000000030 */
[----:B------:R-:W-:Y:S01]  /*2040*/  HFMA2 R47, R47, R18, R20 ;  /* 0x000000122f2f7231 */ /* 0x000fe20000000014 */
[----:B------:R-:W-:Y:S01]  /*2050*/  LOP3.LUT R20, R22, 0xf000f, RZ, 0xc0, !PT ;  /* 0x000f000f16147812 */ /* 0x000fe200078ec0ff */
[----:B------:R-:W-:-:S03]  /*2060*/  HFMA2 R48, R49, R15, R48 ;  /* 0x0000000f31307231 */ /* 0x000fc60000000030 */
[----:B------:R-:W-:Y:S02]  /*2070*/  LOP3.LUT R20, R20, 0x64006400, RZ, 0xfc, !PT ;  /* 0x6400640014147812 */ /* 0x000fe400078efcff */
[--C-:B------:R-:W-:Y:S02]  /*2080*/  HADD2.F32 R44, -RZ, R48.reuse.H0_H0 ;  /* 0x20000030ff2c7230 */ /* 0x100fe40000004100 */
[----:B------:R-:W-:Y:S02]  /*2090*/  HADD2.F32 R21, -RZ, R48.H1_H1 ;  /* 0x30000030ff157230 */ /* 0x000fe40000004100 */
[----:B------:R-:W-:-:S03]  /*20a0*/  HFMA2 R20, R20, 1, 1, R5 ;  /* 0x3c003c0014147831 */ /* 0x000fc60000000005 */
[----:B------:R-:W-:Y:S01]  /*20b0*/  FADD.FTZ R44, R44, R21 ;  /* 0x000000152c2c7221 */ /* 0x000fe20000010000 */
[----:B------:R-:W-:Y:S01]  /*20c0*/  LOP3.LUT R21, R22, 0xf000f0, RZ, 0xc0, !PT ;  /* 0x00f000f016157812 */ /* 0x000fe200078ec0ff */
[C---:B------:R-:W-:Y:S02]  /*20d0*/  HFMA2 R51, R20.reuse, R12, RZ.H0_H0 ;  /* 0x0000000c14337231 */ /* 0x040fe400000400ff */
[----:B------:R-:W-:Y:S01]  /*20e0*/  HFMA2 R48, R20, R16, RZ ;  /* 0x0000001014307231 */ /* 0x000fe200000000ff */
[----:B------:R-:W-:Y:S02]  /*20f0*/  LOP3.LUT R20, R23, 0xf000f, RZ, 0xc0, !PT ;  /* 0x000f000f17147812 */ /* 0x000fe400078ec0ff */
[----:B------:R-:W-:Y:S02]  /*2100*/  LOP3.LUT R21, R21, 0x64006400, RZ, 0xfc, !PT ;  /* 0x6400640015157812 */ /* 0x000fe400078efcff */
[----:B------:R-:W-:-:S03]  /*2110*/  LOP3.LUT R20, R20, 0x64006400, RZ, 0xfc, !PT ;  /* 0x6400640014147812 */ /* 0x000fc600078efcff */
[----:B------:R-:W-:-:S04]  /*2120*/  HFMA2 R21, R21, 0.0625, 0.0625, R6 ;  /* 0x2c002c0015157831 */ /* 0x000fc80000000006 */
[C---:B------:R-:W-:Y:S02]  /*2130*/  HFMA2 R51, R21.reuse, R13, R51 ;  /* 0x0000000d15337231 */ /* 0x040fe40000000033 */
[----:B------:R-:W-:Y:S01]  /*2140*/  HFMA2 R48, R21, R17, R48 ;  /* 0x0000001115307231 */ /* 0x000fe20000000030 */
[----:B------:R-:W-:-:S04]  /*2150*/  LOP3.LUT R21, R23, 0xf000f0, RZ, 0xc0, !PT ;  /* 0x00f000f017157812 */ /* 0x000fc800078ec0ff */
[----:B------:R-:W-:Y:S01]  /*2160*/  LOP3.LUT R53, R21, 0x64006400, RZ, 0xfc, !PT ;  /* 0x6400640015357812 */ /* 0x000fe200078efcff */
[----:B------:R-:W-:-:S04]  /*2170*/  HADD2 R21, R20, R7 ;  /* 0x0000000714157230 */ /* 0x000fc80000000000 */
[----:B------:R-:W-:Y:S01]  /*2180*/  HFMA2 R52, R21, R12, RZ ;  /* 0x0000000c15347231 */ /* 0x000fe200000000ff */
[----:B------:R-:W-:Y:S01]  /*2190*/  SHF.R.U32.HI R12, RZ, 0x8, R22 ;  /* 0x00000008ff0c7819 */ /* 0x000fe20000011616 */
[----:B------:R-:W-:Y:S02]  /*21a0*/  HFMA2 R20, R53, 0.0625, 0.0625, R8 ;  /* 0x2c002c0035147831 */ /* 0x000fe40000000008 */
[----:B------:R-:W-:Y:S01]  /*21b0*/  HFMA2 R16, R21, R16, RZ ;  /* 0x0000001015107231 */ /* 0x000fe200000000ff */
[----:B------:R-:W-:Y:S02]  /*21c0*/  SHF.R.U32.HI R53, RZ, 0x8, R23 ;  /* 0x00000008ff357819 */ /* 0x000fe40000011617 */
[----:B------:R-:W-:Y:S01]  /*21d0*/  LOP3.LUT R22, R12, 0xf000f, RZ, 0xc0, !PT ;  /* 0x000f000f0c167812 */ /* 0x000fe200078ec0ff */
[C---:B------:R-:W-:Y:S01]  /*21e0*/  HFMA2 R52, R20.reuse, R13, R52 ;  /* 0x0000000d14347231 */ /* 0x040fe20000000034 */
[----:B------:R-:W-:Y:S01]  /*21f0*/  LOP3.LUT R50, R53, 0xf000f, RZ, 0xc0, !PT ;  /* 0x000f000f35327812 */ /* 0x000fe200078ec0ff */
[----:B------:R-:W-:Y:S01]  /*2200*/  HFMA2 R17, R20, R17, R16 ;  /* 0x0000001114117231 */ /* 0x000fe20000000010 */
[----:B------:R-:W-:-:S02]  /*2210*/  LOP3.LUT R22, R22, 0x64006400, RZ, 0xfc, !PT ;  /* 0x6400640016167812 */ /* 0x000fc400078efcff */
[----:B------:R-:W-:Y:S02]  /*2220*/  LOP3.LUT R12, R12, 0xf000f0, RZ, 0xc0, !PT ;  /* 0x00f000f00c0c7812 */ /* 0x000fe400078ec0ff */
[----:B------:R-:W-:Y:S01]  /*2230*/  LOP3.LUT R50, R50, 0x64006400, RZ, 0xfc, !PT ;  /* 0x6400640032327812 */ /* 0x000fe200078efcff */
[----:B------:R-:W-:Y:S02]  /*2240*/  HADD2 R13, R22, R5 ;  /* 0x00000005160d7230 */ /* 0x000fe40000000000 */
[----:B------:R0:W2:Y:S02]  /*2250*/  LDG.E.128.CONSTANT R20, desc[UR8][R54.64] ;  /* 0x0000000836147981 */ /* 0x0000a4000c1e9d00 */
[C---:B------:R-:W-:Y:S02]  /*2260*/  HFMA2 R51, R13.reuse, R14, R51 ;  /* 0x0000000e0d337231 */ /* 0x040fe40000000033 */
[----:B------:R-:W-:Y:S01]  /*2270*/  HFMA2 R48, R13, R18, R48 ;  /* 0x000000120d307231 */ /* 0x000fe20000000030 */
[----:B------:R-:W-:Y:S01]  /*2280*/  LOP3.LUT R13, R12, 0x64006400, RZ, 0xfc, !PT ;  /* 0x640064000c0d7812 */ /* 0x000fe200078efcff */
[----:B------:R-:W-:Y:S01]  /*2290*/  HFMA2 R50, R50, 1, 1, R7 ;  /* 0x3c003c0032327831 */ /* 0x000fe20000000007 */
[----:B------:R-:W-:-:S03]  /*22a0*/  LOP3.LUT R53, R53, 0xf000f0, RZ, 0xc0, !PT ;  /* 0x00f000f035357812 */ /* 0x000fc600078ec0ff */
[----:B------:R-:W-:Y:S01]  /*22b0*/  HFMA2 R13, R13, 0.0625, 0.0625, R6 ;  /* 0x2c002c000d0d7831 */ /* 0x000fe20000000006 */
[----:B------:R-:W-:Y:S01]  /*22c0*/  LOP3.LUT R53, R53, 0x64006400, RZ, 0xfc, !PT ;  /* 0x6400640035357812 */ /* 0x000fe200078efcff */
[----:B------:R-:W-:Y:S02]  /*22d0*/  HFMA2 R45, R46, R19, R45 ;  /* 0x000000132e2d7231 */ /* 0x000fe4000000002d */
[----:B------:R-:W-:Y:S02]  /*22e0*/  HFMA2 R51, R13, R15, R51 ;  /* 0x0000000f0d337231 */ /* 0x000fe40000000033 */
[----:B------:R-:W-:Y:S02]  /*22f0*/  HFMA2 R52, R50, R14, R52 ;  /* 0x0000000e32347231 */ /* 0x000fe40000000034 */
[----:B------:R-:W-:Y:S02]  /*2300*/  HFMA2 R46, R53, 0.0625, 0.0625, R8 ;  /* 0x2c002c00352e7831 */ /* 0x000fe40000000008 */
[----:B------:R-:W-:-:S02]  /*2310*/  HADD2.F32 R16, -RZ, R51.H0_H0 ;  /* 0x20000033ff107230 */ /* 0x000fc40000004100 */
[----:B------:R-:W-:Y:S02]  /*2320*/  HADD2.F32 R51, -RZ, R51.H1_H1 ;  /* 0x30000033ff337230 */ /* 0x000fe40000004100 */
[-C--:B------:R-:W-:Y:S02]  /*2330*/  HFMA2 R47, R49, R19.reuse, R47 ;  /* 0x00000013312f7231 */ /* 0x080fe4000000002f */
[----:B------:R-:W-:Y:S02]  /*2340*/  HFMA2 R17, R50, R18, R17 ;  /* 0x0000001232117231 */ /* 0x000fe40000000011 */
[----:B------:R-:W-:Y:S02]  /*2350*/  HFMA2 R48, R13, R19, R48 ;  /* 0x000000130d307231 */ /* 0x000fe40000000030 */
[C---:B------:R-:W-:Y:S02]  /*2360*/  HFMA2 R52, R46.reuse, R15, R52 ;  /* 0x0000000f2e347231 */ /* 0x040fe40000000034 */
[----:B------:R-:W-:Y:S01]  /*2370*/  FADD.FTZ R16, R16, R51 ;  /* 0x0000003310107221 */ /* 0x000fe20000010000 */
[----:B------:R-:W1:Y:S01]  /*2380*/  LDS.128 R12, [UR5+0x30] ;  /* 0x00003005ff0c7984 */ /* 0x000e620008000c00 */
[----:B------:R-:W-:-:S02]  /*2390*/  HFMA2 R46, R46, R19, R17 ;  /* 0x000000132e2e7231 */ /* 0x000fc40000000011 */
[----:B------:R-:W-:Y:S02]  /*23a0*/  HADD2.F32 R18, -RZ, R47.H0_H0 ;  /* 0x2000002fff127230 */ /* 0x000fe40000004100 */
[----:B------:R-:W-:Y:S01]  /*23b0*/  FFMA.FTZ R39, R24, R16, R39 ;  /* 0x0000001018277223 */ /* 0x000fe20000010027 */
[--C-:B------:R-:W-:Y:S02]  /*23c0*/  HADD2.F32 R17, -RZ, R52.reuse.H0_H0 ;  /* 0x20000034ff117230 */ /* 0x100fe40000004100 */
[--C-:B------:R-:W-:Y:S02]  /*23d0*/  HADD2.F32 R16, -RZ, R45.reuse.H0_H0 ;  /* 0x2000002dff107230 */ /* 0x100fe40000004100 */
[----:B------:R-:W-:Y:S02]  /*23e0*/  HADD2.F32 R52, -RZ, R52.H1_H1 ;  /* 0x30000034ff347230 */ /* 0x000fe40000004100 */
[----:B------:R-:W-:Y:S02]  /*23f0*/  HADD2.F32 R45, -RZ, R45.H1_H1 ;  /* 0x3000002dff2d7230 */ /* 0x000fe40000004100 */
[----:B------:R-:W-:-:S02]  /*2400*/  HADD2.F32 R47, -RZ, R47.H1_H1 ;  /* 0x3000002fff2f7230 */ /* 0x000fc40000004100 */
[----:B------:R-:W-:Y:S01]  /*2410*/  FADD.FTZ R17, R17, R52 ;  /* 0x0000003411117221 */ /* 0x000fe20000010000 */
[--C-:B------:R-:W-:Y:S02]  /*2420*/  HADD2.F32 R19, -RZ, R48.reuse.H0_H0 ;  /* 0x20000030ff137230 */ /* 0x100fe40000004100 */
[----:B------:R-:W-:Y:S01]  /*2430*/  FADD.FTZ R16, R16, R45 ;  /* 0x0000002d10107221 */ /* 0x000fe20000010000 */
[----:B------:R-:W-:Y:S02]  /*2440*/  HADD2.F32 R48, -RZ, R48.H1_H1 ;  /* 0x30000030ff307230 */ /* 0x000fe40000004100 */
[----:B------:R-:W-:Y:S01]  /*2450*/  FADD.FTZ R18, R18, R47 ;  /* 0x0000002f12127221 */ /* 0x000fe20000010000 */
[----:B------:R-:W-:Y:S01]  /*2460*/  FFMA.FTZ R42, R11, R17, R42 ;  /* 0x000000110b2a7223 */ /* 0x000fe2000001002a */
[----:B------:R-:W-:Y:S01]  /*2470*/  FFMA.FTZ R41, R26, R16, R41 ;  /* 0x000000101a297223 */ /* 0x000fe20000010029 */
[----:B------:R-:W-:Y:S01]  /*2480*/  FADD.FTZ R48, R19, R48 ;  /* 0x0000003013307221 */ /* 0x000fe20000010000 */
[----:B------:R-:W-:-:S02]  /*2490*/  FFMA.FTZ R40, R25, R18, R40 ;  /* 0x0000001219287223 */ /* 0x000fc40000010028 */
[----:B------:R-:W3:Y:S01]  /*24a0*/  LDS.128 R16, [UR5+0x130] ;  /* 0x00013005ff107984 */ /* 0x000ee20008000c00 */
[----:B------:R-:W-:Y:S01]  /*24b0*/  FFMA.FTZ R35, R26, R43, R35 ;  /* 0x0000002b1a237223 */ /* 0x000fe20000010023 */
[----:B------:R-:W-:Y:S01]  /*24c0*/  FFMA.FTZ R36, R25, R44, R36 ;  /* 0x0000002c19247223 */ /* 0x000fe20000010024 */
[----:B------:R-:W-:Y:S01]  /*24d0*/  FFMA.FTZ R37, R24, R48, R37 ;  /* 0x0000003018257223 */ /* 0x000fe20000010025 */
[----:B------:R-:W-:-:S04]  /*24e0*/  IADD3 R32, PT, PT, R32, 0x20, RZ ;  /* 0x0000002020207810 */ /* 0x000fc80007ffe0ff */
[----:B------:R-:W-:Y:S01]  /*24f0*/  ISETP.GE.U32.AND P0, PT, R32, R33, PT ;  /* 0x000000212000720c */ /* 0x000fe20003f06070 */
[----:B------:R-:W-:Y:S01]  /*2500*/  UIADD3 UR5, UPT, UPT, UR5, 0x40, URZ ;  /* 0x0000004005057890 */ /* 0x000fe2000fffe0ff */
[----:B0-----:R-:W-:Y:S01]  /*2510*/  IMAD.WIDE R54, R34, 0x4, R54 ;  /* 0x0000000422367825 */ /* 0x001fe200078e0236 */
[----:B------:R-:W-:Y:S02]  /*2520*/  IADD3 R0, PT, PT, R0, 0x20, RZ ;  /* 0x0000002000007810 */ /* 0x000fe40007ffe0ff */
        /* <DEDUP_REMOVED lines=10> */
[----:B-1----:R-:W-:Y:S01]  /*25d0*/  HFMA2 R48, R44, R12, RZ.H0_H0 ;  /* 0x0000000c2c307231 */ /* 0x002fe200000400ff */
[----:B------:R-:W-:-:S03]  /*25e0*/  LOP3.LUT R47, R20, 0x64006400, RZ, 0xfc, !PT ;  /* 0x64006400142f7812 */ /* 0x000fc600078efcff */
[----:B------:R-:W-:Y:S02]  /*25f0*/  HADD2 R43, R43, R10 ;  /* 0x0000000a2b2b7230 */ /* 0x000fe40000000000 */
[----:B------:R-:W-:Y:S02]  /*2600*/  HFMA2 R48, R45, R13, R48 ;  /* 0x0000000d2d307231 */ /* 0x000fe40000000030 */
[----:B------:R-:W-:Y:S02]  /*2610*/  HFMA2 R20, R47, 0.0625, 0.0625, R2 ;  /* 0x2c002c002f147831 */ /* 0x000fe40000000002 */
[----:B------:R-:W-:Y:S02]  /*2620*/  HADD2.F32 R47, -RZ, R46.H0_H0 ;  /* 0x2000002eff2f7230 */ /* 0x000fe40000004100 */
[----:B------:R-:W-:Y:S02]  /*2630*/  HFMA2 R48, R43, R14, R48 ;  /* 0x0000000e2b307231 */ /* 0x000fe40000000030 */
[----:B------:R-:W-:-:S02]  /*2640*/  HADD2.F32 R46, -RZ, R46.H1_H1 ;  /* 0x3000002eff2e7230 */ /* 0x000fc40000004100 */
[----:B------:R-:W-:Y:S02]  /*2650*/  HFMA2 R48, R20, R15, R48 ;  /* 0x0000000f14307231 */ /* 0x000fe40000000030 */
[----:B---3--:R-:W-:Y:S02]  /*2660*/  HFMA2 R44, R44, R16, RZ ;  /* 0x000000102c2c7231 */ /* 0x008fe400000000ff */
[----:B------:R-:W-:Y:S01]  /*2670*/  FADD.FTZ R46, R47, R46 ;  /* 0x0000002e2f2e7221 */ /* 0x000fe20000010000 */
[--C-:B------:R-:W-:Y:S02]  /*2680*/  HADD2.F32 R47, -RZ, R48.reuse.H0_H0 ;  /* 0x20000030ff2f7230 */ /* 0x100fe40000004100 */
[----:B------:R-:W-:Y:S02]  /*2690*/  HADD2.F32 R48, -RZ, R48.H1_H1 ;  /* 0x30000030ff307230 */ /* 0x000fe40000004100 */
[----:B------:R-:W-:Y:S01]  /*26a0*/  HFMA2 R45, R45, R17, R44 ;  /* 0x000000112d2d7231 */ /* 0x000fe2000000002c */
[----:B------:R-:W-:Y:S01]  /*26b0*/  LOP3.LUT R44, R21, 0xf000f, RZ, 0xc0, !PT ;  /* 0x000f000f152c7812 */ /* 0x000fe200078ec0ff */
[----:B------:R-:W-:Y:S01]  /*26c0*/  FFMA.FTZ R38, R11, R46, R38 ;  /* 0x0000002e0b267223 */ /* 0x000fe20000010026 */
[----:B------:R-:W-:Y:S01]  /*26d0*/  LOP3.LUT R46, R21, 0xf000f0, RZ, 0xc0, !PT ;  /* 0x00f000f0152e7812 */ /* 0x000fe200078ec0ff */
[----:B------:R-:W-:Y:S01]  /*26e0*/  FADD.FTZ R47, R47, R48 ;  /* 0x000000302f2f7221 */ /* 0x000fe20000010000 */
[----:B------:R-:W-:-:S02]  /*26f0*/  SHF.R.U32.HI R21, RZ, 0x8, R21 ;  /* 0x00000008ff157819 */ /* 0x000fc40000011615 */
[----:B------:R-:W-:Y:S01]  /*2700*/  LOP3.LUT R44, R44, 0x64006400, RZ, 0xfc, !PT ;  /* 0x640064002c2c7812 */ /* 0x000fe200078efcff */
[----:B------:R-:W-:Y:S01]  /*2710*/  FFMA.FTZ R35, R26, R47, R35 ;  /* 0x0000002f1a237223 */ /* 0x000fe20000010023 */
[----:B------:R-:W-:Y:S02]  /*2720*/  LOP3.LUT R47, R46, 0x64006400, RZ, 0xfc, !PT ;  /* 0x640064002e2f7812 */ /* 0x000fe400078efcff */
[C---:B------:R-:W-:Y:S01]  /*2730*/  LOP3.LUT R46, R21.reuse, 0xf000f, RZ, 0xc0, !PT ;  /* 0x000f000f152e7812 */ /* 0x040fe200078ec0ff */
[----:B------:R-:W-:Y:S01]  /*2740*/  HADD2 R44, R44, R3 ;  /* 0x000000032c2c7230 */ /* 0x000fe20000000000 */
[----:B------:R-:W-:Y:S01]  /*2750*/  LOP3.LUT R21, R21, 0xf000f0, RZ, 0xc0, !PT ;  /* 0x00f000f015157812 */ /* 0x000fe200078ec0ff */
[----:B------:R-:W-:Y:S01]  /*2760*/  HFMA2 R47, R47, 0.0625, 0.0625, R4 ;  /* 0x2c002c002f2f7831 */ /* 0x000fe20000000004 */
[----:B------:R-:W-:Y:S01]  /*2770*/  LOP3.LUT R46, R46, 0x64006400, RZ, 0xfc, !PT ;  /* 0x640064002e2e7812 */ /* 0x000fe200078efcff */
[----:B------:R-:W-:Y:S01]  /*2780*/  HFMA2 R48, R44, R12, RZ.H0_H0 ;  /* 0x0000000c2c307231 */ /* 0x000fe200000400ff */
[----:B------:R-:W-:-:S03]  /*2790*/  LOP3.LUT R21, R21, 0x64006400, RZ, 0xfc, !PT ;  /* 0x6400640015157812 */ /* 0x000fc600078efcff */
[----:B------:R-:W-:Y:S02]  /*27a0*/  HADD2 R46, R46, R3 ;  /* 0x000000032e2e7230 */ /* 0x000fe40000000000 */
[----:B------:R-:W-:Y:S02]  /*27b0*/  HFMA2 R48, R47, R13, R48 ;  /* 0x0000000d2f307231 */ /* 0x000fe40000000030 */
[----:B------:R-:W-:Y:S02]  /*27c0*/  HFMA2 R21, R21, 0.0625, 0.0625, R4 ;  /* 0x2c002c0015157831 */ /* 0x000fe40000000004 */
[----:B------:R-:W-:Y:S02]  /*27d0*/  HFMA2 R48, R46, R14, R48 ;  /* 0x0000000e2e307231 */ /* 0x000fe40000000030 */
[----:B------:R-:W-:Y:S02]  /*27e0*/  HFMA2 R44, R44, R16, RZ.H0_H0 ;  /* 0x000000102c2c7231 */ /* 0x000fe400000400ff */
[----:B------:R-:W-:-:S02]  /*27f0*/  HFMA2 R48, R21, R15, R48 ;  /* 0x0000000f15307231 */ /* 0x000fc40000000030 */
[----:B------:R-:W-:-:S03]  /*2800*/  HFMA2 R47, R47, R17, R44 ;  /* 0x000000112f2f7231 */ /* 0x000fc6000000002c */
[--C-:B------:R-:W-:Y:S02]  /*2810*/  HADD2.F32 R44, -RZ, R48.reuse.H0_H0 ;  /* 0x20000030ff2c7230 */ /* 0x100fe40000004100 */
[----:B------:R-:W-:-:S05]  /*2820*/  HADD2.F32 R49, -RZ, R48.H1_H1 ;  /* 0x30000030ff317230 */ /* 0x000fca0000004100 */
[----:B------:R-:W-:-:S04]  /*2830*/  FADD.FTZ R44, R44, R49 ;  /* 0x000000312c2c7221 */ /* 0x000fc80000010000 */
[----:B------:R-:W-:Y:S01]  /*2840*/  FFMA.FTZ R36, R25, R44, R36 ;  /* 0x0000002c19247223 */ /* 0x000fe20000010024 */
[C---:B------:R-:W-:Y:S01]  /*2850*/  LOP3.LUT R44, R22.reuse, 0xf000f, RZ, 0xc0, !PT ;  /* 0x000f000f162c7812 */ /* 0x040fe200078ec0ff */
[----:B------:R-:W-:Y:S01]  /*2860*/  HFMA2 R43, R43, R18, R45 ;  /* 0x000000122b2b7231 */ /* 0x000fe2000000002d */
[----:B------:R-:W-:Y:S02]  /*2870*/  LOP3.LUT R45, R22, 0xf000f0, RZ, 0xc0, !PT ;  /* 0x00f000f0162d7812 */ /* 0x000fe400078ec0ff */
[----:B------:R-:W-:Y:S02]  /*2880*/  LOP3.LUT R44, R44, 0x64006400, RZ, 0xfc, !PT ;  /* 0x640064002c2c7812 */ /* 0x000fe400078efcff */
[----:B------:R-:W-:-:S03]  /*2890*/  LOP3.LUT R45, R45, 0x64006400, RZ, 0xfc, !PT ;  /* 0x640064002d2d7812 */ /* 0x000fc600078efcff */
[----:B------:R-:W-:Y:S01]  /*28a0*/  HADD2 R44, R44, R5 ;  /* 0x000000052c2c7230 */ /* 0x000fe20000000000 */
[----:B------:R-:W-:Y:S01]  /*28b0*/  SHF.R.U32.HI R22, RZ, 0x8, R22 ;  /* 0x00000008ff167819 */ /* 0x000fe20000011616 */
[----:B------:R-:W-:Y:S02]  /*28c0*/  HFMA2 R45, R45, 0.0625, 0.0625, R6 ;  /* 0x2c002c002d2d7831 */ /* 0x000fe40000000006 */
[C---:B------:R-:W-:Y:S02]  /*28d0*/  HFMA2 R48, R44.reuse, R12, RZ ;  /* 0x0000000c2c307231 */ /* 0x040fe400000000ff */
[----:B------:R-:W-:Y:S02]  /*28e0*/  HFMA2 R44, R44, R16, RZ.H0_H0 ;  /* 0x000000102c2c7231 */ /* 0x000fe400000400ff */
[C---:B------:R-:W-:Y:S02]  /*28f0*/  HFMA2 R48, R45.reuse, R13, R48 ;  /* 0x0000000d2d307231 */ /* 0x040fe40000000030 */
[----:B------:R-:W-:Y:S01]  /*2900*/  HFMA2 R44, R45, R17, R44 ;  /* 0x000000112d2c7231 */ /* 0x000fe2000000002c */
[----:B------:R-:W-:-:S02]  /*2910*/  LOP3.LUT R45, R22, 0xf000f, RZ, 0xc0, !PT ;  /* 0x000f000f162d7812 */ /* 0x000fc400078ec0ff */
[----:B------:R-:W-:Y:S02]  /*2920*/  LOP3.LUT R49, R22, 0xf000f0, RZ, 0xc0, !PT ;  /* 0x00f000f016317812 */ /* 0x000fe400078ec0ff */
[----:B------:R-:W-:Y:S02]  /*2930*/  LOP3.LUT R22, R45, 0x64006400, RZ, 0xfc, !PT ;  /* 0x640064002d167812 */ /* 0x000fe400078efcff */
[----:B------:R-:W-:-:S03]  /*2940*/  LOP3.LUT R49, R49, 0x64006400, RZ, 0xfc, !PT ;  /* 0x6400640031317812 */ /* 0x000fc600078efcff */
[----:B------:R-:W-:Y:S02]  /*2950*/  HADD2 R45, R22, R5 ;  /* 0x00000005162d7230 */ /* 0x000fe40000000000 */
[----:B------:R-:W-:Y:S02]  /*2960*/  HFMA2 R22, R49, 0.0625, 0.0625, R6 ;  /* 0x2c002c0031167831 */ /* 0x000fe40000000006 */
[----:B------:R-:W-:-:S04]  /*2970*/  HFMA2 R48, R45, R14, R48 ;  /* 0x0000000e2d307231 */ /* 0x000fc80000000030 */
[----:B------:R-:W-:Y:S02]  /*2980*/  HFMA2 R48, R22, R15, R48 ;  /* 0x0000000f16307231 */ /* 0x000fe40000000030 */
[----:B------:R-:W-:-:S03]  /*2990*/  HFMA2 R46, R46, R18, R47 ;  /* 0x000000122e2e7231 */ /* 0x000fc6000000002f */
[--C-:B------:R-:W-:Y:S02]  /*29a0*/  HADD2.F32 R47, -RZ, R48.reuse.H0_H0 ;  /* 0x20000030ff2f7230 */ /* 0x100fe40000004100 */
[----:B------:R-:W-:-:S05]  /*29b0*/  HADD2.F32 R48, -RZ, R48.H1_H1 ;  /* 0x30000030ff307230 */ /* 0x000fca0000004100 */
[----:B------:R-:W-:Y:S01]  /*29c0*/  FADD.FTZ R47, R47, R48 ;  /* 0x000000302f2f7221 */ /* 0x000fe20000010000 */
[----:B------:R-:W-:-:S04]  /*29d0*/  LOP3.LUT R48, R23, 0xf000f, RZ, 0xc0, !PT ;  /* 0x000f000f17307812 */ /* 0x000fc800078ec0ff */
[----:B------:R-:W-:-:S05]  /*29e0*/  LOP3.LUT R48, R48, 0x64006400, RZ, 0xfc, !PT ;  /* 0x6400640030307812 */ /* 0x000fca00078efcff */
[----:B------:R-:W-:-:S04]  /*29f0*/  HFMA2 R48, R48, 1, 1, R7 ;  /* 0x3c003c0030307831 */ /* 0x000fc80000000007 */
[C---:B------:R-:W-:Y:S02]  /*2a00*/  HFMA2 R12, R48.reuse, R12, RZ ;  /* 0x0000000c300c7231 */ /* 0x040fe400000000ff */
[----:B------:R-:W-:Y:S01]  /*2a10*/  HFMA2 R16, R48, R16, RZ.H0_H0 ;  /* 0x0000001030107231 */ /* 0x000fe200000400ff */
[----:B------:R-:W-:-:S04]  /*2a20*/  LOP3.LUT R48, R23, 0xf000f0, RZ, 0xc0, !PT ;  /* 0x00f000f017307812 */ /* 0x000fc800078ec0ff */
[----:B------:R-:W-:Y:S02]  /*2a30*/  LOP3.LUT R49, R48, 0x64006400, RZ, 0xfc, !PT ;  /* 0x6400640030317812 */ /* 0x000fe400078efcff */
[----:B------:R-:W-:-:S03]  /*2a40*/  SHF.R.U32.HI R23, RZ, 0x8, R23 ;  /* 0x00000008ff177819 */ /* 0x000fc60000011617 */
[----:B------:R-:W-:-:S04]  /*2a50*/  HFMA2 R48, R49, 0.0625, 0.0625, R8 ;  /* 0x2c002c0031307831 */ /* 0x000fc80000000008 */
[----:B------:R-:W-:Y:S01]  /*2a60*/  HFMA2 R13, R48, R13, R12 ;  /* 0x0000000d300d7231 */ /* 0x000fe2000000000c */
[C---:B------:R-:W-:Y:S02]  /*2a70*/  LOP3.LUT R12, R23.reuse, 0xf000f, RZ, 0xc0, !PT ;  /* 0x000f000f170c7812 */ /* 0x040fe400078ec0ff */
[----:B------:R-:W-:Y:S02]  /*2a80*/  LOP3.LUT R23, R23, 0xf000f0, RZ, 0xc0, !PT ;  /* 0x00f000f017177812 */ /* 0x000fe400078ec0ff */
[----:B------:R-:W-:Y:S02]  /*2a90*/  LOP3.LUT R12, R12, 0x64006400, RZ, 0xfc, !PT ;  /* 0x640064000c0c7812 */ /* 0x000fe400078efcff */
[----:B------:R-:W-:-:S03]  /*2aa0*/  LOP3.LUT R23, R23, 0x64006400, RZ, 0xfc, !PT ;  /* 0x6400640017177812 */ /* 0x000fc600078efcff */
[----:B------:R-:W-:-:S04]  /*2ab0*/  HADD2 R12, R12, R7 ;  /* 0x000000070c0c7230 */ /* 0x000fc80000000000 */
[----:B------:R-:W-:Y:S02]  /*2ac0*/  HFMA2 R14, R12, R14, R13 ;  /* 0x0000000e0c0e7231 */ /* 0x000fe4000000000d */
[----:B------:R-:W-:Y:S02]  /*2ad0*/  HFMA2 R13, R23, 0.0625, 0.0625, R8 ;  /* 0x2c002c00170d7831 */ /* 0x000fe40000000008 */
[----:B------:R-:W-:Y:S02]  /*2ae0*/  HFMA2 R16, R48, R17, R16 ;  /* 0x0000001130107231 */ /* 0x000fe40000000010 */
[----:B------:R-:W-:Y:S02]  /*2af0*/  HFMA2 R14, R13, R15, R14 ;  /* 0x0000000f0d0e7231 */ /* 0x000fe4000000000e */
[-C--:B------:R-:W-:Y:S02]  /*2b00*/  HFMA2 R16, R12, R18.reuse, R16 ;  /* 0x000000120c107231 */ /* 0x080fe40000000010 */
[----:B------:R-:W-:-:S02]  /*2b10*/  HFMA2 R44, R45, R18, R44 ;  /* 0x000000122d2c7231 */ /* 0x000fc4000000002c */
[--C-:B------:R-:W-:Y:S02]  /*2b20*/  HADD2.F32 R15, -RZ, R14.reuse.H0_H0 ;  /* 0x2000000eff0f7230 */ /* 0x100fe40000004100 */
[----:B------:R-:W-:Y:S02]  /*2b30*/  HADD2.F32 R14, -RZ, R14.H1_H1 ;  /* 0x3000000eff0e7230 */ /* 0x000fe40000004100 */
[-C--:B------:R-:W-:Y:S02]  /*2b40*/  HFMA2 R43, R20, R19.reuse, R43 ;  /* 0x00000013142b7231 */ /* 0x080fe4000000002b */
[-C--:B------:R-:W-:Y:S02]  /*2b50*/  HFMA2 R46, R21, R19.reuse, R46 ;  /* 0x00000013152e7231 */ /* 0x080fe4000000002e */
[-C--:B------:R-:W-:Y:S02]  /*2b60*/  HFMA2 R44, R22, R19.reuse, R44 ;  /* 0x00000013162c7231 */ /* 0x080fe4000000002c */
[----:B------:R-:W-:-:S02]  /*2b70*/  HFMA2 R16, R13, R19, R16 ;  /* 0x000000130d107231 */ /* 0x000fc40000000010 */
[----:B------:R-:W-:Y:S01]  /*2b80*/  FADD.FTZ R14, R15, R14 ;  /* 0x0000000e0f0e7221 */ /* 0x000fe20000010000 */
[--C-:B------:R-:W-:Y:S02]  /*2b90*/  HADD2.F32 R12, -RZ, R43.reuse.H0_H0 ;  /* 0x2000002bff0c7230 */ /* 0x100fe40000004100 */
[----:B------:R-:W-:Y:S02]  /*2ba0*/  HADD2.F32 R13, -RZ, R46.H0_H0 ;  /* 0x2000002eff0d7230 */ /* 0x000fe40000004100 */
[----:B------:R-:W-:Y:S01]  /*2bb0*/  FFMA.FTZ R42, R11, R14, R42 ;  /* 0x0000000e0b2a7223 */ /* 0x000fe2000001002a */
[----:B------:R-:W-:Y:S02]  /*2bc0*/  HADD2.F32 R17, -RZ, R16.H0_H0 ;  /* 0x20000010ff117230 */ /* 0x000fe40000004100 */
[----:B------:R-:W-:Y:S02]  /*2bd0*/  HADD2.F32 R43, -RZ, R43.H1_H1 ;  /* 0x3000002bff2b7230 */ /* 0x000fe40000004100 */
[----:B------:R-:W-:-:S02]  /*2be0*/  HADD2.F32 R46, -RZ, R46.H1_H1 ;  /* 0x3000002eff2e7230 */ /* 0x000fc40000004100 */
[--C-:B------:R-:W-:Y:S02]  /*2bf0*/  HADD2.F32 R14, -RZ, R44.reuse.H0_H0 ;  /* 0x2000002cff0e7230 */ /* 0x100fe40000004100 */
[----:B------:R-:W-:Y:S02]  /*2c00*/  HADD2.F32 R15, -RZ, R44.H1_H1 ;  /* 0x3000002cff0f7230 */ /* 0x000fe40000004100 */
        /* <DEDUP_REMOVED lines=10> */
[----:B------:R-:W-:Y:S06]  /*2cb0*/  @!P0 BRA `(.L_x_1717) ;  /* 0xffffffdc00a48947 */ /* 0x000fec000383ffff */
.L_x_1715:
        /* <DEDUP_REMOVED lines=12> */
.L_x_1721:
[----:B------:R-:W0:Y:S02]  /*2d80*/  LDS R2, [R0] ;  /* 0x0000000000027984 */ /* 0x000e240000000800 */
[----:B0-----:R-:W-:-:S05]  /*2d90*/  HFMA2 R3, R2, 1, 1, R35 ;  /* 0x3c003c0002037831 */ /* 0x001fca0000000023 */
[----:B------:R-:W0:Y:S02]  /*2da0*/  ATOMS.CAST.SPIN P0, [R0], R2, R3 ;  /* 0x000000020000758d */ /* 0x000e240001800003 */
[----:B0-----:R-:W-:Y:S05]  /*2db0*/  @!P0 BRA `(.L_x_1721) ;  /* 0xfffffffc00f08947 */ /* 0x001fea000383ffff */
[----:B------:R-:W-:Y:S05]  /*2dc0*/  BRA `(.L_x_1719) ;  /* 0x00000000000c7947 */ /* 0x000fea0003800000 */
.L_x_1720:
[----:B------:R-:W2:Y:S02]  /*2dd0*/  LD.E R0, desc[UR8][R4.64] ;  /* 0x0000000804007980 */ /* 0x000ea4000c101900 */
[----:B--2---:R-:W-:-:S05]  /*2de0*/  IADD3 R3, PT, PT, R35, R0, RZ ;  /* 0x0000000023037210 */ /* 0x004fca0007ffe0ff */
[----:B------:R0:W-:Y:S02]  /*2df0*/  ST.E desc[UR8][R4.64], R3 ;  /* 0x0000000304007985 */ /* 0x0001e4000c101908 */
.L_x_1719:
[----:B------:R-:W-:Y:S05]  /*2e00*/  BSYNC.RECONVERGENT B0 ;  /* 0x0000000000007941 */ /* 0x000fea0003800200 */
.L_x_1718:
[----:B------:R1:W-:Y:S01]  /*2e10*/  ATOM.E.ADD.F16x2.RN.STRONG.GPU P0, RZ, desc[UR8][R4.64+0x4], R39 ;  /* 0x8000042704ff79a2 */ /* 0x0003e2000c10e108 */
[----:B------:R-:W-:Y:S04]  /*2e20*/  BSSY.RECONVERGENT B0, `(.L_x_1722) ;  /* 0x000000e000007945 */ /* 0x000fe80003800200 */
[----:B-1----:R-:W-:Y:S05]  /*2e30*/  @P0 BRA `(.L_x_1723) ;  /* 0x0000000000300947 */ /* 0x002fea0003800000 */
[----:B------:R-:W1:Y:S02]  /*2e40*/  QSPC.E.S P0, RZ, [R4+0x4] ;  /* 0x0000040004ff73aa */ /* 0x000e640000000500 */
[----:B-1----:R-:W-:Y:S05]  /*2e50*/  @!P0 BRA `(.L_x_1724) ;  /* 0x00000000001c8947 */ /* 0x002fea0003800000 */
[----:B------:R-:W-:-:S04]  /*2e60*/  MOV R2, R4 ;  /* 0x0000000400027202 */ /* 0x000fc80000000f00 */
[----:B------:R-:W-:-:S07]  /*2e70*/  MOV R0, R2 ;  /* 0x0000000200007202 */ /* 0x000fce0000000f00 */
.L_x_1725:
[----:B------:R-:W0:Y:S02]  /*2e80*/  LDS R2, [R0+0x4] ;  /* 0x0000040000027984 */ /* 0x000e240000000800 */
[----:B0-----:R-:W-:-:S05]  /*2e90*/  HADD2 R3, R2, R39 ;  /* 0x0000002702037230 */ /* 0x001fca0000000000 */
[----:B------:R-:W0:Y:S02]  /*2ea0*/  ATOMS.CAST.SPIN P0, [R0+0x4], R2, R3 ;  /* 0x000004020000758d */ /* 0x000e240001800003 */
[----:B0-----:R-:W-:Y:S05]  /*2eb0*/  @!P0 BRA `(.L_x_1725) ;  /* 0xfffffffc00f08947 */ /* 0x001fea000383ffff */
[----:B------:R-:W-:Y:S05]  /*2ec0*/  BRA `(.L_x_1723) ;  /* 0x00000000000c7947 */ /* 0x000fea0003800000 */
.L_x_1724:
[----:B------:R-:W0:Y:S02]  /*2ed0*/  LD.E R0, desc[UR8][R4.64+0x4] ;  /* 0x0000040804007980 */ /* 0x000e24000c101900 */
[----:B0-----:R-:W-:-:S05]  /*2ee0*/  IADD3 R3, PT, PT, R39, R0, RZ ;  /* 0x0000000027037210 */ /* 0x001fca0007ffe0ff */
[----:B------:R1:W-:Y:S02]  /*2ef0*/  ST.E desc[UR8][R4.64+0x4], R3 ;  /* 0x0000040304007985 */ /* 0x0003e4000c101908 */
.L_x_1723:
[----:B------:R-:W-:Y:S05]  /*2f00*/  BSYNC.RECONVERGENT B0 ;  /* 0x0000000000007941 */ /* 0x000fea0003800200 */
.L_x_1722:
        /* <DEDUP_REMOVED lines=10> */
.L_x_1729:
[----:B------:R-:W0:Y:S02]  /*2fb0*/  LDS R2, [R0] ;  /* 0x0000000000027984 */ /* 0x000e240000000800 */
[----:B0-----:R-:W-:-:S05]  /*2fc0*/  HFMA2 R3, R2, 1, 1, R40 ;  /* 0x3c003c0002037831 */ /* 0x001fca0000000028 */
[----:B------:R-:W0:Y:S02]  /*2fd0*/  ATOMS.CAST.SPIN P0, [R0], R2, R3 ;  /* 0x000000020000758d */ /* 0x000e240001800003 */
[----:B0-----:R-:W-:Y:S05]  /*2fe0*/  @!P0 BRA `(.L_x_1729) ;  /* 0xfffffffc00f08947 */ /* 0x001fea000383ffff */
[----:B------:R-:W-:Y:S05]  /*2ff0*/  BRA `(.L_x_1727) ;  /* 0x00000000000c7947 */ /* 0x000fea0003800000 */
.L_x_1728:
[----:B------:R-:W2:Y:S02]  /*3000*/  LD.E R0, desc[UR8][R4.64] ;  /* 0x0000000804007980 */ /* 0x000ea4000c101900 */
[----:B--2---:R-:W-:-:S05]  /*3010*/  IADD3 R3, PT, PT, R40, R0, RZ ;  /* 0x0000000028037210 */ /* 0x004fca0007ffe0ff */
[----:B------:R0:W-:Y:S02]  /*3020*/  ST.E desc[UR8][R4.64], R3 ;  /* 0x0000000304007985 */ /* 0x0001e4000c101908 */
.L_x_1727:
[----:B------:R-:W-:Y:S05]  /*3030*/  BSYNC.RECONVERGENT B0 ;  /* 0x0000000000007941 */ /* 0x000fea0003800200 */
.L_x_1726:
[----:B------:R1:W-:Y:S02]  /*3040*/  ATOM.E.ADD.F16x2.RN.STRONG.GPU P0, RZ, desc[UR8][R4.64+0x4], R37 ;  /* 0x8000042504ff79a2 */ /* 0x0003e4000c10e108 */
[----:B-1----:R-:W-:Y:S05]  /*3050*/  @P0 EXIT ;  /* 0x000000000000094d */ /* 0x002fea0003800000 */
[----:B------:R-:W1:Y:S02]  /*3060*/  QSPC.E.S P0, RZ, [R4+0x4] ;  /* 0x0000040004ff73aa */ /* 0x000e640000000500 */
[----:B-1----:R-:W-:Y:S05]  /*3070*/  @!P0 BRA `(.L_x_1730) ;  /* 0x00000000001c8947 */ /* 0x002fea0003800000 */
[----:B------:R-:W-:-:S04]  /*3080*/  MOV R2, R4 ;  /* 0x0000000400027202 */ /* 0x000fc80000000f00 */
[----:B------:R-:W-:-:S07]  /*3090*/  MOV R0, R2 ;  /* 0x0000000200007202 */ /* 0x000fce0000000f00 */
.L_x_1731:
[----:B------:R-:W0:Y:S02]  /*30a0*/  LDS R2, [R0+0x4] ;  /* 0x0000040000027984 */ /* 0x000e240000000800 */
[----:B0-----:R-:W-:-:S05]  /*30b0*/  HADD2 R3, R2, R37 ;  /* 0x0000002502037230 */ /* 0x001fca0000000000 */
[----:B------:R-:W0:Y:S02]  /*30c0*/  ATOMS.CAST.SPIN P0, [R0+0x4], R2, R3 ;  /* 0x000004020000758d */ /* 0x000e240001800003 */
[----:B0-----:R-:W-:Y:S05]  /*30d0*/  @!P0 BRA `(.L_x_1731) ;  /* 0xfffffffc00f08947 */ /* 0x001fea000383ffff */
[----:B------:R-:W-:Y:S05]  /*30e0*/  EXIT ;  /* 0x000000000000794d */ /* 0x000fea0003800000 */
.L_x_1730:
[----:B------:R-:W0:Y:S02]  /*30f0*/  LD.E R0, desc[UR8][R4.64+0x4] ;  /* 0x0000040804007980 */ /* 0x000e24000c101900 */
[----:B0-----:R-:W-:-:S05]  /*3100*/  IADD3 R3, PT, PT, R37, R0, RZ ;  /* 0x0000000025037210 */ /* 0x001fca0007ffe0ff */
[----:B------:R-:W-:Y:S01]  /*3110*/  ST.E desc[UR8][R4.64+0x4], R3 ;  /* 0x0000040304007985 */ /* 0x000fe2000c101908 */
[----:B------:R-:W-:Y:S05]  /*3120*/  EXIT ;  /* 0x000000000000794d */ /* 0x000fea0003800000 */
.L_x_1732:
        /* <DEDUP_REMOVED lines=13> */
.L_x_1882:


//--------------------- .text._ZN4vllm4gptq33gemm_half_q_half_gptq_3bit_kernelILb1ELi2EEEvPK6__halfPKjS6_S4_PS2_iiiibPKi --------------------------
	.section	.text._ZN4vllm4gptq33gemm_half_q_half_gptq_3bit_kernelILb1ELi2EEEvPK6__halfPKjS6_S4_PS2_iiiibPKi,"ax",@progbits
	.align	128
        .global         _ZN4vllm4gptq33gemm_half_q_half_gptq_3bit_kernelILb1ELi2EEEvPK6__halfPKjS6_S4_PS2_iiiibPKi
        .type           _ZN4vllm4gptq33gemm_half_q_half_gptq_3bit_kernelILb1ELi2EEEvPK6__halfPKjS6_S4_PS2_iiiibPKi,@function
        .size           _ZN4vllm4gptq33gemm_half_q_half_gptq_3bit_kernelILb1ELi2EEEvPK6__halfPKjS6_S4_PS2_iiiibPKi,(.L_x_1883 - _ZN4vllm4gptq33gemm_half_q_half_gptq_3bit_kernelILb1ELi2EEEvPK6__halfPKjS6_S4_PS2_iiiibPKi)
        .other          _ZN4vllm4gptq33gemm_half_q_half_gptq_3bit_kernelILb1ELi2EEEvPK6__halfPKjS6_S4_PS2_iiiibPKi,@"STO_CUDA_ENTRY STV_DEFAULT"
_ZN4vllm4gptq33gemm_half_q_half_gptq_3bit_kernelILb1ELi2EEEvPK6__halfPKjS6_S4_PS2_iiiibPKi:
.text._ZN4vllm4gptq33gemm_half_q_half_gptq_3bit_kernelILb1ELi2EEEvPK6__halfPKjS6_S4_PS2_iiiibPKi:
[----:B------:R-:W-:Y:S01]  /*0000*/  LDC R1, c[0x0][0x37c] ;  /* 0x0000df00ff017b82 */ /* 0x000fe20000000800 */
[----:B------:R-:W0:Y:S07]  /*0010*/  S2R R2, SR_CTAID.Z ;  /* 0x0000000000027919 */ /* 0x000e2e0000002700 */
[----:B------:R-:W1:Y:S01]  /*0020*/  LDC R0, c[0x0][0x3b0] ;  /* 0x0000ec00ff007b82 */ /* 0x000e620000000800 */
[----:B------:R-:W2:Y:S01]  /*0030*/  LDCU.64 UR8, c[0x0][0x358] ;  /* 0x00006b00ff0877ac */ /* 0x000ea20008000a00 */
[----:B------:R-:W-:Y:S01]  /*0040*/  BSSY.RECONVERGENT B0, `(.L_x_1733) ;  /* 0x0000034000007945 */ /* 0x000fe20003800200 */
[----:B------:R-:W3:Y:S01]  /*0050*/  S2R R12, SR_TID.X ;  /* 0x00000000000c7919 */ /* 0x000ee20000002100 */
[----:B------:R-:W4:Y:S01]  /*0060*/  S2R R14, SR_CTAID.X ;  /* 0x00000000000e7919 */ /* 0x000f220000002500 */
[----:B0-----:R-:W-:-:S04]  /*0070*/  IMAD.SHL.U32 R43, R2, 0x80, RZ ;  /* 0x00000080022b7824 */ /* 0x001fc800078e00ff */
[C---:B---3--:R-:W-:Y:S01]  /*0080*/  IMAD.IADD R3, R43.reuse, 0x1, R12 ;  /* 0x000000012b037824 */ /* 0x048fe200078e020c */
[----:B-1----:R-:W-:-:S04]  /*0090*/  VIADDMNMX.U32 R28, R43, 0x80, R0, PT ;  /* 0x000000802b1c7846 */ /* 0x002fc80003800000 */
[----:B------:R-:W-:-:S13]  /*00a0*/  ISETP.GE.U32.AND P0, PT, R3, R28, PT ;  /* 0x0000001c0300720c */ /* 0x000fda0003f06070 */
[----:B--2-4-:R-:W-:Y:S05]  /*00b0*/  @P0 BRA `(.L_x_1734) ;  /* 0x0000000000b00947 */ /* 0x014fea0003800000 */
[----:B------:R-:W0:Y:S01]  /*00c0*/  LDCU.64 UR10, c[0x0][0x3c0] ;  /* 0x00007800ff0a77ac */ /* 0x000e220008000a00 */
[----:B------:R-:W1:Y:S01]  /*00d0*/  S2UR UR4, SR_CTAID.Y ;  /* 0x00000000000479c3 */ /* 0x000e620000002600 */
[----:B0-----:R-:W-:-:S04]  /*00e0*/  ISETP.NE.U32.AND P0, PT, RZ, UR10, PT ;  /* 0x0000000aff007c0c */ /* 0x001fc8000bf05070 */
[----:B------:R-:W-:Y:S01]  /*00f0*/  ISETP.NE.AND.EX P0, PT, RZ, UR11, PT, P0 ;  /* 0x0000000bff007c0c */ /* 0x000fe2000bf05300 */
[----:B-1----:R-:W-:-:S12]  /*0100*/  USHF.L.U32 UR4, UR4, 0x1, URZ ;  /* 0x0000000104047899 */ /* 0x002fd800080006ff */
[----:B------:R-:W0:Y:S01]  /*0110*/  @!P0 LDC.64 R16, c[0x0][0x380] ;  /* 0x0000e000ff108b82 */ /* 0x000e220000000a00 */
[----:B------:R-:W-:-:S04]  /*0120*/  @!P0 IMAD R4, R0, UR4, RZ ;  /* 0x0000000400048c24 */ /* 0x000fc8000f8e02ff */
[----:B------:R-:W-:Y:S01]  /*0130*/  @!P0 IMAD.IADD R6, R4, 0x1, R0 ;  /* 0x0000000104068824 */ /* 0x000fe200078e0200 */
[----:B------:R-:W-:-:S04]  /*0140*/  @!P0 IADD3 R5, P2, PT, R3, R4, RZ ;  /* 0x0000000403058210 */ /* 0x000fc80007f5e0ff */
[----:B------:R-:W-:Y:S02]  /*0150*/  @!P0 IADD3 R7, P1, PT, R3, R6, RZ ;  /* 0x0000000603078210 */ /* 0x000fe40007f3e0ff */
[----:B------:R-:W-:Y:S02]  /*0160*/  @!P0 LEA.HI.X.SX32 R10, R4, RZ, 0x1, P2 ;  /* 0x000000ff040a8211 */ /* 0x000fe400010f0eff */
[----:B------:R-:W-:Y:S02]  /*0170*/  @!P0 LEA.HI.X.SX32 R8, R6, RZ, 0x1, P1 ;  /* 0x000000ff06088211 */ /* 0x000fe400008f0eff */
[-C--:B0-----:R-:W-:Y:S02]  /*0180*/  @!P0 LEA R4, P2, R5, R16.reuse, 0x1 ;  /* 0x0000001005048211 */ /* 0x081fe400078408ff */
[----:B------:R-:W-:Y:S02]  /*0190*/  @!P0 LEA R6, P1, R7, R16, 0x1 ;  /* 0x0000001007068211 */ /* 0x000fe400078208ff */
[----:B------:R-:W-:-:S02]  /*01a0*/  @!P0 LEA.HI.X R5, R5, R17, R10, 0x1, P2 ;  /* 0x0000001105058211 */ /* 0x000fc400010f0c0a */
        /* <DEDUP_REMOVED lines=10> */
[C---:B------:R-:W-:Y:S01]  /*0250*/  LEA R4, P0, R3.reuse, UR10, 0x2 ;  /* 0x0000000a03047c11 */ /* 0x040fe2000f8010ff */
[----:B------:R-:W1:Y:S03]  /*0260*/  LDCU.64 UR6, c[0x0][0x380] ;  /* 0x00007000ff0677ac */ /* 0x000e660008000a00 */
[----:B0-----:R-:W-:-:S05]  /*0270*/  LEA.HI.X R5, R3, UR11, RZ, 0x2, P0 ;  /* 0x0000000b03057c11 */ /* 0x001fca00080f14ff */
[----:B------:R-:W2:Y:S01]  /*0280*/  LDG.E.CONSTANT R4, desc[UR8][R4.64] ;  /* 0x0000000804047981 */ /* 0x000ea2000c1e9900 */
[----:B------:R-:W-:-:S04]  /*0290*/  IMAD R11, R0, UR4, RZ ;  /* 0x00000004000b7c24 */ /* 0x000fc8000f8e02ff */
[----:B------:R-:W-:Y:S01]  /*02a0*/  IMAD.IADD R16, R0, 0x1, R11 ;  /* 0x0000000100107824 */ /* 0x000fe200078e020b */
[----:B--2---:R-:W-:Y:S02]  /*02b0*/  SHF.R.S32.HI R3, RZ, 0x1f, R4 ;  /* 0x0000001fff037819 */ /* 0x004fe40000011404 */
[C---:B------:R-:W-:Y:S02]  /*02c0*/  IADD3 R7, P0, PT, R4.reuse, R11, RZ ;  /* 0x0000000b04077210 */ /* 0x040fe40007f1e0ff */
[----:B------:R-:W-:Y:S02]  /*02d0*/  IADD3 R9, P1, PT, R4, R16, RZ ;  /* 0x0000001004097210 */ /* 0x000fe40007f3e0ff */
[-C--:B------:R-:W-:Y:S02]  /*02e0*/  LEA.HI.X.SX32 R18, R11, R3.reuse, 0x1, P0 ;  /* 0x000000030b127211 */ /* 0x080fe400000f0eff */
[----:B------:R-:W-:Y:S02]  /*02f0*/  LEA.HI.X.SX32 R16, R16, R3, 0x1, P1 ;  /* 0x0000000310107211 */ /* 0x000fe400008f0eff */
[----:B-1----:R-:W-:-:S02]  /*0300*/  LEA R6, P0, R7, UR6, 0x1 ;  /* 0x0000000607067c11 */ /* 0x002fc4000f8008ff */
[----:B------:R-:W-:Y:S02]  /*0310*/  LEA R8, P1, R9, UR6, 0x1 ;  /* 0x0000000609087c11 */ /* 0x000fe4000f8208ff */
[----:B------:R-:W-:Y:S02]  /*0320*/  LEA.HI.X R7, R7, UR7, R18, 0x1, P0 ;  /* 0x0000000707077c11 */ /* 0x000fe400080f0c12 */
[----:B------:R-:W-:-:S04]  /*0330*/  LEA.HI.X R9, R9, UR7, R16, 0x1, P1 ;  /* 0x0000000709097c11 */ /* 0x000fc800088f0c10 */
[----:B------:R-:W2:Y:S04]  /*0340*/  LDG.E.U16.CONSTANT R7, desc[UR8][R6.64] ;  /* 0x0000000806077981 */ /* 0x000ea8000c1e9500 */
[----:B------:R-:W3:Y:S04]  /*0350*/  LDG.E.U16.CONSTANT R9, desc[UR8][R8.64] ;  /* 0x0000000808097981 */ /* 0x000ee8000c1e9500 */
[----:B--2---:R1:W-:Y:S04]  /*0360*/  STS.U16 [R10], R7 ;  /* 0x000000070a007388 */ /* 0x0043e80000000400 */
[----:B---3--:R1:W-:Y:S02]  /*0370*/  STS.U16 [R10+0x100], R9 ;  /* 0x000100090a007388 */ /* 0x0083e40000000400 */
.L_x_1734:
[----:B------:R-:W-:Y:S05]  /*0380*/  BSYNC.RECONVERGENT B0 ;  /* 0x0000000000007941 */ /* 0x000fea0003800200 */
.L_x_1733:
[----:B------:R-:W2:Y:S01]  /*0390*/  LDCU UR4, c[0x0][0x3ac] ;  /* 0x00007580ff0477ac */ /* 0x000ea20008000800 */
[----:B------:R-:W-:-:S05]  /*03a0*/  IMAD.SHL.U32 R3, R12, 0x4, RZ ;  /* 0x000000040c037824 */ /* 0x000fca00078e00ff */
[----:B------:R-:W-:Y:S01]  /*03b0*/  LEA R6, R14, R3, 0x9 ;  /* 0x000000030e067211 */ /* 0x000fe200078e48ff */
[----:B--2---:R-:W-:-:S05]  /*03c0*/  IMAD.U32 R29, RZ, RZ, UR4 ;  /* 0x00000004ff1d7e24 */ /* 0x004fca000f8e00ff */
[----:B------:R-:W-:-:S13]  /*03d0*/  ISETP.GE.AND P0, PT, R6, R29, PT ;  /* 0x0000001d0600720c */ /* 0x000fda0003f06270 */
[----:B------:R-:W-:Y:S05]  /*03e0*/  @P0 EXIT ;  /* 0x000000000000094d */ /* 0x000fea0003800000 */
[----:B-1----:R-:W1:Y:S01]  /*03f0*/  LDC R9, c[0x0][0x3b4] ;  /* 0x0000ed00ff097b82 */ /* 0x002e620000000800 */
[----:B0-----:R-:W-:Y:S01]  /*0400*/  IABS R10, R0 ;  /* 0x00000000000a7213 */ /* 0x001fe20000000000 */
[----:B------:R-:W0:Y:S01]  /*0410*/  LDCU.64 UR4, c[0x0][0x388] ;  /* 0x00007100ff0477ac */ /* 0x000e220008000a00 */
[----:B-1----:R-:W-:-:S04]  /*0420*/  IABS R8, R9 ;  /* 0x0000000900087213 */ /* 0x002fc80000000000 */
[----:B------:R-:W1:Y:S08]  /*0430*/  I2F.RP R7, R8 ;  /* 0x0000000800077306 */ /* 0x000e700000209400 */
[----:B-1----:R-:W1:Y:S02]  /*0440*/  MUFU.RCP R7, R7 ;  /* 0x0000000700077308 */ /* 0x002e640000001000 */
[----:B-1----:R-:W-:-:S06]  /*0450*/  VIADD R4, R7, 0xffffffe ;  /* 0x0ffffffe07047836 */ /* 0x002fcc0000000000 */
[----:B------:R1:W2:Y:S02]  /*0460*/  F2I.FTZ.U32.TRUNC.NTZ R5, R4 ;  /* 0x0000000400057305 */ /* 0x0002a4000021f000 */
[----:B-1----:R-:W-:Y:S02]  /*0470*/  IMAD.MOV.U32 R4, RZ, RZ, RZ ;  /* 0x000000ffff047224 */ /* 0x002fe400078e00ff */
[----:B--2---:R-:W-:-:S04]  /*0480*/  IMAD.MOV R11, RZ, RZ, -R5 ;  /* 0x000000ffff0b7224 */ /* 0x004fc800078e0a05 */
[----:B------:R-:W-:-:S04]  /*0490*/  IMAD R11, R11, R8, RZ ;  /* 0x000000080b0b7224 */ /* 0x000fc800078e02ff */
[----:B------:R-:W-:-:S06]  /*04a0*/  IMAD.HI.U32 R5, R5, R11, R4 ;  /* 0x0000000b05057227 */ /* 0x000fcc00078e0004 */
[----:B------:R-:W-:-:S04]  /*04b0*/  IMAD.HI.U32 R4, R5, R10, RZ ;  /* 0x0000000a05047227 */ /* 0x000fc800078e00ff */
[----:B------:R-:W-:-:S04]  /*04c0*/  IMAD.MOV R5, RZ, RZ, -R4 ;  /* 0x000000ffff057224 */ /* 0x000fc800078e0a04 */
[C---:B------:R-:W-:Y:S01]  /*04d0*/  IMAD R5, R8.reuse, R5, R10 ;  /* 0x0000000508057224 */ /* 0x040fe200078e020a */
[----:B------:R-:W-:Y:S04]  /*04e0*/  BAR.SYNC.DEFER_BLOCKING 0x0 ;  /* 0x0000000000007b1d */ /* 0x000fe80000010000 */
[----:B------:R-:W-:-:S13]  /*04f0*/  ISETP.GT.U32.AND P2, PT, R8, R5, PT ;  /* 0x000000050800720c */ /* 0x000fda0003f44070 */
[-C--:B------:R-:W-:Y:S01]  /*0500*/  @!P2 IADD3 R5, PT, PT, R5, -R8.reuse, RZ ;  /* 0x800000080505a210 */ /* 0x080fe20007ffe0ff */
        /* <DEDUP_REMOVED lines=8> */
[----:B------:R-:W1:Y:S01]  /*0590*/  I2F.U32.RP R5, R4 ;  /* 0x0000000400057306 */ /* 0x000e620000209000 */
[----:B------:R-:W-:Y:S02]  /*05a0*/  IADD3 R7, PT, PT, RZ, -R4, RZ ;  /* 0x80000004ff077210 */ /* 0x000fe40007ffe0ff */
[----:B------:R-:W-:-:S05]  /*05b0*/  ISETP.NE.U32.AND P1, PT, R4, RZ, PT ;  /* 0x000000ff0400720c */ /* 0x000fca0003f25070 */
[----:B-1----:R-:W1:Y:S02]  /*05c0*/  MUFU.RCP R5, R5 ;  /* 0x0000000500057308 */ /* 0x002e640000001000 */
[----:B-1----:R-:W-:Y:S01]  /*05d0*/  VIADD R8, R5, 0xffffffe ;  /* 0x0ffffffe05087836 */ /* 0x002fe20000000000 */
[----:B------:R-:W-:-:S05]  /*05e0*/  LOP3.LUT R5, R3, 0x1c, RZ, 0xc0, !PT ;  /* 0x0000001c03057812 */ /* 0x000fca00078ec0ff */
[----:B------:R1:W2:Y:S02]  /*05f0*/  F2I.FTZ.U32.TRUNC.NTZ R9, R8 ;  /* 0x0000000800097305 */ /* 0x0002a4000021f000 */
[----:B-1----:R-:W-:Y:S02]  /*0600*/  IMAD.MOV.U32 R8, RZ, RZ, RZ ;  /* 0x000000ffff087224 */ /* 0x002fe400078e00ff */
[----:B--2---:R-:W-:-:S04]  /*0610*/  IMAD R7, R7, R9, RZ ;  /* 0x0000000907077224 */ /* 0x004fc800078e02ff */
        /* <DEDUP_REMOVED lines=8> */
[----:B------:R-:W-:-:S11]  /*06a0*/  ISETP.GE.U32.AND P0, PT, R7, R4, PT ;  /* 0x000000040700720c */ /* 0x000fd60003f06070 */
[----:B------:R-:W1:Y:S01]  /*06b0*/  @!P2 LDC.64 R8, c[0x0][0x390] ;  /* 0x0000e400ff08ab82 */ /* 0x000e620000000a00 */
        /* <DEDUP_REMOVED lines=11> */
[----:B-1----:R-:W-:-:S06]  /*0770*/  @!P2 IMAD.WIDE R8, R3, 0x4, R8 ;  /* 0x000000040308a825 */ /* 0x002fcc00078e0208 */
[----:B------:R-:W2:Y:S01]  /*0780*/  @!P2 LDG.E.CONSTANT R8, desc[UR8][R8.64] ;  /* 0x000000080808a981 */ /* 0x000ea2000c1e9900 */
[----:B------:R-:W-:Y:S01]  /*0790*/  IMAD R2, R2, R29, RZ ;  /* 0x0000001d02027224 */ /* 0x000fe200078e02ff */
[----:B------:R-:W-:Y:S01]  /*07a0*/  BSSY.RECONVERGENT B0, `(.L_x_1735) ;  /* 0x0000044000007945 */ /* 0x000fe20003800200 */
[----:B------:R-:W-:Y:S02]  /*07b0*/  @!P2 IMAD R7, R5, 0x3, RZ ;  /* 0x000000030507a824 */ /* 0x000fe400078e02ff */
[----:B------:R-:W-:Y:S01]  /*07c0*/  IMAD R3, R2, 0xc, RZ ;  /* 0x0000000c02037824 */ /* 0x000fe200078e02ff */
[----:B------:R-:W-:-:S04]  /*07d0*/  SHF.R.S32.HI R2, RZ, 0x1f, R6 ;  /* 0x0000001fff027819 */ /* 0x000fc80000011406 */
[----:B------:R-:W-:-:S04]  /*07e0*/  IADD3 R10, P0, PT, R6, R3, RZ ;  /* 0x00000003060a7210 */ /* 0x000fc80007f1e0ff */
[----:B------:R-:W-:Y:S02]  /*07f0*/  LEA.HI.X.SX32 R3, R3, R2, 0x1, P0 ;  /* 0x0000000203037211 */ /* 0x000fe400000f0eff */
[----:B0-----:R-:W-:-:S04]  /*0800*/  LEA R2, P0, R10, UR4, 0x2 ;  /* 0x000000040a027c11 */ /* 0x001fc8000f8010ff */
        /* <DEDUP_REMOVED lines=21> */
.L_x_1737:
        /* <DEDUP_REMOVED lines=18> */
.L_x_1738:
        /* <DEDUP_REMOVED lines=22> */
.L_x_1736:
[----:B------:R-:W-:Y:S05]  /*0be0*/  BSYNC.RECONVERGENT B0 ;  /* 0x0000000000007941 */ /* 0x000fea0003800200 */
.L_x_1735:
[----:B------:R-:W0:Y:S01]  /*0bf0*/  LDC.64 R8, c[0x0][0x398] ;  /* 0x0000e600ff087b82 */ /* 0x000e220000000a00 */
[----:B------:R-:W-:Y:S01]  /*0c00*/  ISETP.GE.U32.AND P0, PT, R43, R0, PT ;  /* 0x000000002b00720c */ /* 0x000fe20003f06070 */
[----:B------:R-:W-:Y:S01]  /*0c10*/  IMAD R7, R30, R29, R6 ;  /* 0x0000001d1e077224 */ /* 0x000fe200078e0206 */
[----:B------:R-:W-:Y:S02]  /*0c20*/  PRMT R44, RZ, 0x5410, RZ ;  /* 0x00005410ff2c7816 */ /* 0x000fe400000000ff */
[----:B------:R-:W-:Y:S02]  /*0c30*/  PRMT R42, RZ, 0x5410, RZ ;  /* 0x00005410ff2a7816 */ /* 0x000fe400000000ff */
[----:B------:R-:W-:Y:S02]  /*0c40*/  PRMT R41, RZ, 0x5410, RZ ;  /* 0x00005410ff297816 */ /* 0x000fe400000000ff */
[----:B------:R-:W-:Y:S01]  /*0c50*/  PRMT R32, RZ, 0x5410, RZ ;  /* 0x00005410ff207816 */ /* 0x000fe200000000ff */
[----:B0-----:R-:W-:-:S04]  /*0c60*/  IMAD.WIDE R6, R7, 0x2, R8 ;  /* 0x0000000207067825 */ /* 0x001fc800078e0208 */
[----:B------:R-:W-:Y:S05]  /*0c70*/  @P0 BRA `(.L_x_1739) ;  /* 0x00000020000c0947 */ /* 0x000fea0003800000 */
[----:B------:R0:W5:Y:S04]  /*0c80*/  LDG.E.CONSTANT R0, desc[UR8][R6.64] ;  /* 0x0000000806007981 */ /* 0x000168000c1e9900 */
[----:B------:R0:W5:Y:S01]  /*0c90*/  LDG.E.CONSTANT R78, desc[UR8][R6.64+0x4] ;  /* 0x00000408064e7981 */ /* 0x000162000c1e9900 */
[----:B------:R-:W1:Y:S01]  /*0ca0*/  S2UR UR5, SR_CgaCtaId ;  /* 0x00000000000579c3 */ /* 0x000e620000008800 */
[----:B------:R-:W2:Y:S01]  /*0cb0*/  I2F.F16 R35, -0x80 ;  /* 0xffffff8000237906 */ /* 0x000ea20000200c00 */
[----:B------:R-:W-:Y:S01]  /*0cc0*/  IMAD.IADD R33, R43, 0x1, R4 ;  /* 0x000000012b217824 */ /* 0x000fe200078e0204 */
[--C-:B------:R-:W-:Y:S01]  /*0cd0*/  SHF.R.U32.HI R39, RZ, 0x9, R37.reuse ;  /* 0x00000009ff277819 */ /* 0x100fe20000011625 */
[----:B------:R-:W-:Y:S01]  /*0ce0*/  UMOV UR4, 0x400 ;  /* 0x0000040000047882 */ /* 0x000fe20000000000 */
[----:B------:R-:W-:Y:S01]  /*0cf0*/  SHF.R.U32.HI R40, RZ, 0x6, R37 ;  /* 0x00000006ff287819 */ /* 0x000fe20000011625 */
[----:B------:R-:W-:Y:S01]  /*0d00*/  IMAD.MOV.U32 R36, RZ, RZ, R33 ;  /* 0x000000ffff247224 */ /* 0x000fe200078e0021 */
[----:B------:R-:W-:Y:S01]  /*0d10*/  SHF.R.U32.HI R34, RZ, 0x3, R37 ;  /* 0x00000003ff227819 */ /* 0x000fe20000011625 */
[----:B------:R-:W3:Y:S01]  /*0d20*/  LDCU UR7, c[0x0][0x3ac] ;  /* 0x00007580ff0777ac */ /* 0x000ee20008000800 */
[----:B------:R-:W4:Y:S01]  /*0d30*/  I2F.F16 R38, -0x10 ;  /* 0xfffffff000267906 */ /* 0x000f220000200c00 */
[----:B------:R-:W-:-:S02]  /*0d40*/  LOP3.LUT R37, R37, 0x7, RZ, 0xc0, !PT ;  /* 0x0000000725257812 */ /* 0x000fc400078ec0ff */
[----:B------:R-:W-:Y:S01]  /*0d50*/  PRMT R44, RZ, 0x7610, R44 ;  /* 0x00007610ff2c7816 */ /* 0x000fe2000000002c */
[----:B------:R-:W0:Y:S01]  /*0d60*/  LDCU.U8 UR6, c[0x0][0x3b8] ;  /* 0x00007700ff0677ac */ /* 0x000e220008000000 */
[----:B------:R-:W-:Y:S02]  /*0d70*/  LOP3.LUT R39, R39, 0x7, RZ, 0xc0, !PT ;  /* 0x0000000727277812 */ /* 0x000fe400078ec0ff */
[----:B------:R-:W-:Y:S02]  /*0d80*/  LOP3.LUT R40, R40, 0x7, RZ, 0xc0, !PT ;  /* 0x0000000728287812 */ /* 0x000fe400078ec0ff */
[----:B------:R-:W-:Y:S01]  /*0d90*/  LOP3.LUT R34, R34, 0x7, RZ, 0xc0, !PT ;  /* 0x0000000722227812 */ /* 0x000fe200078ec0ff */
[----:B-12-4-:R-:W-:-:S12]  /*0da0*/  ULEA UR4, UR5, UR4, 0x18 ;  /* 0x0000000405047291 */ /* 0x016fd8000f8ec0ff */
.L_x_1746:
[----:B------:R-:W-:-:S13]  /*0db0*/  ISETP.NE.AND P0, PT, R43, R36, PT ;  /* 0x000000242b00720c */ /* 0x000fda0003f05270 */
[----:B------:R-:W-:Y:S05]  /*0dc0*/  @P0 BRA `(.L_x_1740) ;  /* 0x0000000400540947 */ /* 0x000fea0003800000 */
[----:B-----5:R-:W1:Y:S01]  /*0dd0*/  S2R R0, SR_TID.X ;  /* 0x0000000000007919 */ /* 0x020e620000002100 */
[----:B------:R-:W2:Y:S01]  /*0de0*/  LDC.64 R4, c[0x0][0x390] ;  /* 0x0000e400ff047b82 */ /* 0x000ea20000000a00 */
[----:B------:R-:W-:Y:S01]  /*0df0*/  BSSY.RECONVERGENT B0, `(.L_x_1741) ;  /* 0x0000043000007945 */ /* 0x000fe20003800200 */
[----:B------:R-:W-:Y:S01]  /*0e00*/  VIADD R30, R30, 0x1 ;  /* 0x000000011e1e7836 */ /* 0x000fe20000000000 */
[----:B-1----:R-:W-:-:S04]  /*0e10*/  SHF.L.U32 R10, R0, 0x2, RZ ;  /* 0x00000002000a7819 */ /* 0x002fc800000006ff */
[----:B------:R-:W-:-:S04]  /*0e20*/  LOP3.LUT R0, R10, 0x1c, RZ, 0xc0, !PT ;  /* 0x0000001c0a007812 */ /* 0x000fc800078ec0ff */
[C---:B------:R-:W-:Y:S01]  /*0e30*/  ISETP.GT.U32.AND P0, PT, R0.reuse, 0x4, PT ;  /* 0x000000040000780c */ /* 0x040fe20003f04070 */
[----:B------:R-:W-:-:S12]  /*0e40*/  IMAD R8, R0, 0x3, RZ ;  /* 0x0000000300087824 */ /* 0x000fd800078e02ff */
[----:B--2---:R-:W-:Y:S05]  /*0e50*/  @P0 BRA `(.L_x_1742) ;  /* 0x0000000000280947 */ /* 0x004fea0003800000 */
[----:B---3--:R-:W-:-:S04]  /*0e60*/  IMAD.U32 R9, RZ, RZ, UR7 ;  /* 0x00000007ff097e24 */ /* 0x008fc8000f8e00ff */
[----:B------:R-:W-:-:S05]  /*0e70*/  IMAD R0, R30, R9, RZ ;  /* 0x000000091e007224 */ /* 0x000fca00078e02ff */
[----:B0-----:R-:W-:-:S04]  /*0e80*/  SHF.R.S32.HI R7, RZ, 0x1f, R0 ;  /* 0x0000001fff077819 */ /* 0x001fc80000011400 */
[----:B------:R-:W-:-:S04]  /*0e90*/  LEA.HI R7, R7, R0, RZ, 0x5 ;  /* 0x0000000007077211 */ /* 0x000fc800078f28ff */
[----:B------:R-:W-:-:S05]  /*0ea0*/  SHF.R.S32.HI R0, RZ, 0x5, R7 ;  /* 0x00000005ff007819 */ /* 0x000fca0000011407 */
[----:B------:R-:W-:-:S04]  /*0eb0*/  IMAD R7, R0, 0x3, R31 ;  /* 0x0000000300077824 */ /* 0x000fc800078e021f */
[----:B------:R-:W-:-:S06]  /*0ec0*/  IMAD.WIDE R4, R7, 0x4, R4 ;  /* 0x0000000407047825 */ /* 0x000fcc00078e0204 */
[----:B------:R-:W2:Y:S02]  /*0ed0*/  LDG.E.CONSTANT R5, desc[UR8][R4.64] ;  /* 0x0000000804057981 */ /* 0x000ea4000c1e9900 */
[----:B--2---:R-:W-:Y:S01]  /*0ee0*/  SHF.R.U32.HI R8, RZ, R8, R5 ;  /* 0x00000008ff087219 */ /* 0x004fe20000011605 */
[----:B------:R-:W-:Y:S06]  /*0ef0*/  BRA `(.L_x_1743) ;  /* 0x0000000000c87947 */ /* 0x000fec0003800000 */
.L_x_1742:
[----:B------:R-:W-:-:S13]  /*0f00*/  ISETP.NE.AND P0, PT, R0, 0x8, PT ;  /* 0x000000080000780c */ /* 0x000fda0003f05270 */
[----:B------:R-:W-:Y:S05]  /*0f10*/  @P0 BRA `(.L_x_1744) ;  /* 0x0000000000300947 */ /* 0x000fea0003800000 */
[----:B---3--:R-:W-:-:S04]  /*0f20*/  IMAD.U32 R9, RZ, RZ, UR7 ;  /* 0x00000007ff097e24 */ /* 0x008fc8000f8e00ff */
[----:B------:R-:W-:-:S05]  /*0f30*/  IMAD R0, R30, R9, RZ ;  /* 0x000000091e007224 */ /* 0x000fca00078e02ff */
[----:B0-----:R-:W-:-:S04]  /*0f40*/  SHF.R.S32.HI R7, RZ, 0x1f, R0 ;  /* 0x0000001fff077819 */ /* 0x001fc80000011400 */
        /* <DEDUP_REMOVED lines=9> */
.L_x_1744:
[----:B------:R-:W-:-:S13]  /*0fe0*/  ISETP.GT.U32.AND P0, PT, R0, 0x10, PT ;  /* 0x000000100000780c */ /* 0x000fda0003f04070 */
[----:B------:R-:W-:Y:S05]  /*0ff0*/  @P0 BRA `(.L_x_1745) ;  /* 0x00000000002c0947 */ /* 0x000fea0003800000 */
[----:B---3--:R-:W-:-:S04]  /*1000*/  IMAD.U32 R9, RZ, RZ, UR7 ;  /* 0x00000007ff097e24 */ /* 0x008fc8000f8e00ff */
[----:B------:R-:W-:-:S05]  /*1010*/  IMAD R0, R30, R9, RZ ;  /* 0x000000091e007224 */ /* 0x000fca00078e02ff */
[----:B0-----:R-:W-:-:S04]  /*1020*/  SHF.R.S32.HI R7, RZ, 0x1f, R0 ;  /* 0x0000001fff077819 */ /* 0x001fc80000011400 */
[----:B------:R-:W-:-:S04]  /*1030*/  LEA.HI R7, R7, R0, RZ, 0x5 ;  /* 0x0000000007077211 */ /* 0x000fc800078f28ff */
[----:B------:R-:W-:-:S05]  /*1040*/  SHF.R.S32.HI R0, RZ, 0x5, R7 ;  /* 0x00000005ff007819 */ /* 0x000fca0000011407 */
[----:B------:R-:W-:-:S04]  /*1050*/  IMAD R7, R0, 0x3, R31 ;  /* 0x0000000300077824 */ /* 0x000fc800078e021f */
[----:B------:R-:W-:-:S06]  /*1060*/  IMAD.WIDE R4, R7, 0x4, R4 ;  /* 0x0000000407047825 */ /* 0x000fcc00078e0204 */
[----:B------:R-:W2:Y:S01]  /*1070*/  LDG.E.CONSTANT R5, desc[UR8][R4.64] ;  /* 0x0000000804057981 */ /* 0x000ea2000c1e9900 */
[----:B------:R-:W-:-:S04]  /*1080*/  IADD3 R8, PT, PT, R8, -0x20, RZ ;  /* 0xffffffe008087810 */ /* 0x000fc80007ffe0ff */
[----:B--2---:R-:W-:Y:S01]  /*1090*/  SHF.R.U32.HI R8, RZ, R8, R5 ;  /* 0x00000008ff087219 */ /* 0x004fe20000011605 */
[----:B------:R-:W-:Y:S06]  /*10a0*/  BRA `(.L_x_1743) ;  /* 0x00000000005c7947 */ /* 0x000fec0003800000 */
.L_x_1745:
[----:B------:R-:W-:Y:S01]  /*10b0*/  ISETP.NE.AND P0, PT, R0, 0x14, PT ;  /* 0x000000140000780c */ /* 0x000fe20003f05270 */
[----:B0-----:R-:W0:-:S12]  /*10c0*/  LDC.64 R6, c[0x0][0x390] ;  /* 0x0000e400ff067b82 */ /* 0x001e180000000a00 */
[----:B---3--:R-:W-:-:S04]  /*10d0*/  @!P0 IMAD.U32 R9, RZ, RZ, UR7 ;  /* 0x00000007ff098e24 */ /* 0x008fc8000f8e00ff */
        /* <DEDUP_REMOVED lines=10> */
[----:B0-----:R-:W-:-:S04]  /*1180*/  @!P0 IMAD.WIDE R4, R5, 0x4, R6 ;  /* 0x0000000405048825 */ /* 0x001fc800078e0206 */
[----:B------:R-:W-:Y:S01]  /*1190*/  @P0 IMAD R13, R0, 0x3, R31 ;  /* 0x00000003000d0824 */ /* 0x000fe200078e021f */
[----:B------:R-:W2:Y:S03]  /*11a0*/  @!P0 LDG.E.CONSTANT R11, desc[UR8][R4.64+0x4] ;  /* 0x00000408040b8981 */ /* 0x000ea6000c1e9900 */
[----:B------:R-:W-:Y:S01]  /*11b0*/  @P0 IMAD.WIDE R6, R13, 0x4, R6 ;  /* 0x000000040d060825 */ /* 0x000fe200078e0206 */
[----:B------:R-:W2:Y:S05]  /*11c0*/  @!P0 LDG.E.CONSTANT R0, desc[UR8][R4.64] ;  /* 0x0000000804008981 */ /* 0x000eaa000c1e9900 */
[----:B------:R-:W3:Y:S01]  /*11d0*/  @P0 LDG.E.CONSTANT R7, desc[UR8][R6.64] ;  /* 0x0000000806070981 */ /* 0x000ee2000c1e9900 */
[----:B--2---:R-:W-:Y:S01]  /*11e0*/  @!P0 SHF.L.W.U32.HI R11, R0, 0x4, R11 ;  /* 0x00000004000b8819 */ /* 0x004fe20000010e0b */
[----:B------:R-:W-:-:S03]  /*11f0*/  @P0 VIADD R0, R8, 0xffffffc0 ;  /* 0xffffffc008000836 */ /* 0x000fc60000000000 */
[----:B------:R-:W-:Y:S02]  /*1200*/  @!P0 LOP3.LUT R8, R11, 0xfff, RZ, 0xc0, !PT ;  /* 0x00000fff0b088812 */ /* 0x000fe400078ec0ff */
[----:B---3--:R-:W-:-:S07]  /*1210*/  @P0 SHF.R.U32.HI R8, RZ, R0, R7 ;  /* 0x00000000ff080219 */ /* 0x008fce0000011607 */
.L_x_1743:
[----:B------:R-:W-:Y:S05]  /*1220*/  BSYNC.RECONVERGENT B0 ;  /* 0x0000000000007941 */ /* 0x000fea0003800200 */
.L_x_1741:
        /* <DEDUP_REMOVED lines=15> */
.L_x_1740:
[----:B------:R1:W2:Y:S01]  /*1320*/  LDG.E.128.CONSTANT R8, desc[UR8][R2.64] ;  /* 0x0000000802087981 */ /* 0x0002a2000c1e9d00 */
[----:B------:R-:W4:Y:S01]  /*1330*/  LDC R29, c[0x0][0x3ac] ;  /* 0x0000eb00ff1d7b82 */ /* 0x000f220000000800 */
[----:B0-----:R-:W-:Y:S02]  /*1340*/  UPRMT UR5, UR6, 0x8880, URZ ;  /* 0x0000888006057896 */ /* 0x001fe400080000ff */
[----:B------:R-:W0:Y:S04]  /*1350*/  LDS.128 R20, [UR4] ;  /* 0x00000004ff147984 */ /* 0x000e280008000c00 */
[----:B------:R-:W3:Y:S01]  /*1360*/  LDS.128 R24, [UR4+0x100] ;  /* 0x00010004ff187984 */ /* 0x000ee20008000c00 */
[----:B----4-:R-:W-:-:S05]  /*1370*/  IMAD.WIDE R12, R29, 0x4, R2 ;  /* 0x000000041d0c7825 */ /* 0x010fca00078e0202 */
[----:B------:R-:W4:Y:S01]  /*1380*/  LDG.E.128.CONSTANT R16, desc[UR8][R12.64] ;  /* 0x000000080c107981 */ /* 0x000f22000c1e9d00 */
[----:B-1----:R-:W-:-:S05]  /*1390*/  IMAD.WIDE R2, R29, 0x4, R12 ;  /* 0x000000041d027825 */ /* 0x002fca00078e020c */
[----:B------:R1:W4:Y:S01]  /*13a0*/  LDG.E.128.CONSTANT R4, desc[UR8][R2.64] ;  /* 0x0000000802047981 */ /* 0x000322000c1e9d00 */
[----:B------:R-:W-:Y:S01]  /*13b0*/  UISETP.NE.AND UP0, UPT, UR5, URZ, UPT ;  /* 0x000000ff0500728c */ /* 0x000fe2000bf05270 */
[----:B------:R-:W-:Y:S02]  /*13c0*/  VIADD R43, R43, 0x20 ;  /* 0x000000202b2b7836 */ /* 0x000fe40000000000 */
[----:B------:R-:W-:Y:S01]  /*13d0*/  VIADD R33, R33, 0x20 ;  /* 0x0000002021217836 */ /* 0x000fe20000000000 */
[----:B------:R-:W-:Y:S02]  /*13e0*/  USEL UR5, URZ, 0x1, UP0 ;  /* 0x00000001ff057887 */ /* 0x000fe40008000000 */
[----:B------:R-:W-:Y:S01]  /*13f0*/  ISETP.GE.U32.AND P0, PT, R43, R28, PT ;  /* 0x0000001c2b00720c */ /* 0x000fe20003f06070 */
[----:B-1----:R-:W-:-:S04]  /*1400*/  IMAD.WIDE R2, R29, 0x4, R2 ;  /* 0x000000041d027825 */ /* 0x002fc800078e0202 */
[----:B------:R-:W-:Y:S02]  /*1410*/  VIADD R51, R37, UR5 ;  /* 0x0000000525337c36 */ /* 0x000fe40008000000 */
[----:B------:R-:W-:Y:S02]  /*1420*/  VIADD R50, R34, UR5 ;  /* 0x0000000522327c36 */ /* 0x000fe40008000000 */
[----:B------:R-:W-:Y:S01]  /*1430*/  VIADD R49, R40, UR5 ;  /* 0x0000000528317c36 */ /* 0x000fe20008000000 */
[----:B------:R1:W0:Y:S01]  /*1440*/  I2F.F16 R48, R51 ;  /* 0x0000003300307306 */ /* 0x0002220000200c00 */
[----:B------:R-:W-:-:S07]  /*1450*/  VIADD R52, R39, UR5 ;  /* 0x0000000527347c36 */ /* 0x000fce0008000000 */
[----:B------:R3:W0:Y:S01]  /*1460*/  I2F.F16 R46, R50 ;  /* 0x00000032002e7306 */ /* 0x0006220000200c00 */
[----:B-1----:R-:W-:-:S07]  /*1470*/  LOP3.LUT R51, R51, 0xe400, RZ, 0xfc, !PT ;  /* 0x0000e40033337812 */ /* 0x002fce00078efcff */
[----:B------:R1:W0:Y:S01]  /*1480*/  I2F.F16 R45, R49 ;  /* 0x00000031002d7306 */ /* 0x0002220000200c00 */
[----:B---3--:R-:W-:-:S07]  /*1490*/  LOP3.LUT R50, R50, 0xe400, RZ, 0xfc, !PT ;  /* 0x0000e40032327812 */ /* 0x008fce00078efcff */
[----:B------:R3:W0:Y:S01]  /*14a0*/  I2F.F16 R47, R52 ;  /* 0x00000034002f7306 */ /* 0x0006220000200c00 */
[----:B-1----:R-:W-:Y:S02]  /*14b0*/  LOP3.LUT R49, R49, 0xe400, RZ, 0xfc, !PT ;  /* 0x0000e40031317812 */ /* 0x002fe400078efcff */
[----:B---3--:R-:W-:Y:S02]  /*14c0*/  LOP3.LUT R52, R52, 0xe400, RZ, 0xfc, !PT ;  /* 0x0000e40034347812 */ /* 0x008fe400078efcff */
[----:B--2---:R-:W-:Y:S02]  /*14d0*/  LOP3.LUT R64, R10, 0x70007, RZ, 0xc0, !PT ;  /* 0x000700070a407812 */ /* 0x004fe400078ec0ff */
[----:B------:R-:W-:Y:S02]  /*14e0*/  LOP3.LUT R62, R8, 0x70007, RZ, 0xc0, !PT ;  /* 0x00070007083e7812 */ /* 0x000fe400078ec0ff */
[----:B------:R-:W-:Y:S02]  /*14f0*/  LOP3.LUT R61, R9, 0x70007, RZ, 0xc0, !PT ;  /* 0x00070007093d7812 */ /* 0x000fe400078ec0ff */
[----:B------:R-:W-:-:S02]  /*1500*/  LOP3.LUT R15, R11, 0x70007, RZ, 0xc0, !PT ;  /* 0x000700070b0f7812 */ /* 0x000fc400078ec0ff */
[----:B------:R-:W-:Y:S02]  /*1510*/  LOP3.LUT R67, R8, 0x380038, RZ, 0xc0, !PT ;  /* 0x0038003808437812 */ /* 0x000fe400078ec0ff */
[--C-:B------:R-:W-:Y:S02]  /*1520*/  SHF.R.U32.HI R55, RZ, 0x6, R8.reuse ;  /* 0x00000006ff377819 */ /* 0x100fe40000011608 */
[----:B------:R-:W-:Y:S02]  /*1530*/  SHF.R.U32.HI R53, RZ, 0xf, R8 ;  /* 0x0000000fff357819 */ /* 0x000fe40000011608 */
[----:B------:R-:W-:Y:S02]  /*1540*/  PRMT R8, R35, 0x5410, R38 ;  /* 0x0000541023087816 */ /* 0x000fe40000000026 */
[----:B------:R-:W-:Y:S02]  /*1550*/  LOP3.LUT R64, R64, 0x64006400, RZ, 0xfc, !PT ;  /* 0x6400640040407812 */ /* 0x000fe400078efcff */
[----:B------:R-:W-:Y:S01]  /*1560*/  LOP3.LUT R62, R62, 0x64006400, RZ, 0xfc, !PT ;  /* 0x640064003e3e7812 */ /* 0x000fe200078efcff */
[C---:B0-----:R-:W-:Y:S01]  /*1570*/  HADD2 R48, R8.reuse, -R48.H0_H0 ;  /* 0xa000003008307230 */ /* 0x041fe20000000000 */
[----:B------:R-:W-:Y:S01]  /*1580*/  LOP3.LUT R61, R61, 0x64006400, RZ, 0xfc, !PT ;  /* 0x640064003d3d7812 */ /* 0x000fe200078efcff */
[C---:B------:R-:W-:Y:S01]  /*1590*/  HADD2 R46, R8.reuse, -R46.H0_H0 ;  /* 0xa000002e082e7230 */ /* 0x040fe20000000000 */
[----:B------:R-:W-:Y:S01]  /*15a0*/  LOP3.LUT R15, R15, 0x64006400, RZ, 0xfc, !PT ;  /* 0x640064000f0f7812 */ /* 0x000fe200078efcff */
[C---:B------:R-:W-:Y:S01]  /*15b0*/  HADD2 R45, R8.reuse, -R45.H0_H0 ;  /* 0xa000002d082d7230 */ /* 0x040fe20000000000 */
[----:B------:R-:W-:Y:S01]  /*15c0*/  LOP3.LUT R13, R9, 0x380038, RZ, 0xc0, !PT ;  /* 0x00380038090d7812 */ /* 0x000fe200078ec0ff */
[----:B------:R-:W-:Y:S01]  /*15d0*/  HADD2 R47, R8, -R47.H0_H0 ;  /* 0xa000002f082f7230 */ /* 0x000fe20000000000 */
[----:B------:R-:W-:Y:S01]  /*15e0*/  SHF.R.U32.HI R57, RZ, 0x6, R9 ;  /* 0x00000006ff397819 */ /* 0x000fe20000011609 */
[----:B------:R-:W-:Y:S01]  /*15f0*/  HADD2 R63, R64, R49.H0_H0 ;  /* 0x20000031403f7230 */ /* 0x000fe20000000000 */
[----:B------:R-:W-:Y:S01]  /*1600*/  LOP3.LUT R14, R10, 0x380038, RZ, 0xc0, !PT ;  /* 0x003800380a0e7812 */ /* 0x000fe200078ec0ff */
[----:B------:R-:W-:Y:S01]  /*1610*/  HADD2 R62, R62, R51.H0_H0 ;  /* 0x200000333e3e7230 */ /* 0x000fe20000000000 */
[--C-:B------:R-:W-:Y:S01]  /*1620*/  SHF.R.U32.HI R58, RZ, 0x6, R10.reuse ;  /* 0x00000006ff3a7819 */ /* 0x100fe2000001160a */
[----:B------:R-:W-:Y:S01]  /*1630*/  HADD2 R61, R61, R50.H0_H0 ;  /* 0x200000323d3d7230 */ /* 0x000fe20000000000 */
[----:B------:R-:W-:Y:S01]  /*1640*/  LOP3.LUT R12, R11, 0x380038, RZ, 0xc0, !PT ;  /* 0x003800380b0c7812 */ /* 0x000fe200078ec0ff */
[----:B------:R-:W-:Y:S01]  /*1650*/  HADD2 R64, R15, R52.H0_H0 ;  /* 0x200000340f407230 */ /* 0x000fe20000000000 */
[----:B------:R-:W-:Y:S01]  /*1660*/  SHF.R.U32.HI R60, RZ, 0x6, R11 ;  /* 0x00000006ff3c7819 */ /* 0x000fe2000001160b */
[-C--:B------:R-:W-:Y:S01]  /*1670*/  HFMA2 R15, R62, R20.reuse, RZ ;  /* 0x000000143e0f7231 */ /* 0x080fe200000000ff */
[----:B------:R-:W-:Y:S01]  /*1680*/  SHF.R.U32.HI R54, RZ, 0xf, R9 ;  /* 0x0000000fff367819 */ /* 0x000fe20000011609 */
[-C--:B------:R-:W-:Y:S01]  /*1690*/  HFMA2 R68, R61, R20.reuse, RZ.H0_H0 ;  /* 0x000000143d447231 */ /* 0x080fe200000400ff */
[----:B------:R-:W-:Y:S01]  /*16a0*/  SHF.R.U32.HI R56, RZ, 0xf, R10 ;  /* 0x0000000fff387819 */ /* 0x000fe2000001160a */
[-C--:B------:R-:W-:Y:S01]  /*16b0*/  HFMA2 R69, R63, R20.reuse, RZ ;  /* 0x000000143f457231 */ /* 0x080fe200000000ff */
[----:B------:R-:W-:Y:S01]  /*16c0*/  SHF.R.U32.HI R59, RZ, 0xf, R11 ;  /* 0x0000000fff3b7819 */ /* 0x000fe2000001160b */
[----:B------:R-:W-:Y:S01]  /*16d0*/  HFMA2 R70, R64, R20, RZ.H0_H0 ;  /* 0x0000001440467231 */ /* 0x000fe200000400ff */
[----:B------:R-:W-:Y:S01]  /*16e0*/  LOP3.LUT R67, R67, 0x64006400, RZ, 0xfc, !PT ;  /* 0x6400640043437812 */ /* 0x000fe200078efcff */
[-C--:B------:R-:W-:Y:S01]  /*16f0*/  HFMA2 R62, R62, R24.reuse, RZ ;  /* 0x000000183e3e7231 */ /* 0x080fe200000000ff */
[----:B------:R-:W-:Y:S01]  /*1700*/  LOP3.LUT R13, R13, 0x64006400, RZ, 0xfc, !PT ;  /* 0x640064000d0d7812 */ /* 0x000fe200078efcff */
[----:B------:R-:W-:Y:S01]  /*1710*/  HFMA2 R61, R61, R24, RZ.H0_H0 ;  /* 0x000000183d3d7231 */ /* 0x000fe200000400ff */
        /* <DEDUP_REMOVED lines=21> */
[----:B------:R-:W-:-:S02]  /*1870*/  HADD2 R71, R8, R49.H0_H0 ;  /* 0x2000003108477230 */ /* 0x000fc40000000000 */
[-C--:B------:R-:W-:Y:S02]  /*1880*/  HFMA2 R69, R73, R22.reuse, R15 ;  /* 0x0000001649457231 */ /* 0x080fe4000000000f */
[----:B------:R-:W-:Y:S01]  /*1890*/  HADD2 R70, R11, R52.H0_H0 ;  /* 0x200000340b467230 */ /* 0x000fe20000000000 */
[----:B------:R-:W-:Y:S01]  /*18a0*/  LOP3.LUT R75, R57, 0x380038, RZ, 0xc0, !PT ;  /* 0x00380038394b7812 */ /* 0x000fe200078ec0ff */
[-C--:B------:R-:W-:Y:S02]  /*18b0*/  HFMA2 R68, R72, R22.reuse, R68 ;  /* 0x0000001648447231 */ /* 0x080fe40000000044 */
[-C--:B------:R-:W-:Y:S02]  /*18c0*/  HFMA2 R21, R71, R22.reuse, R12 ;  /* 0x0000001647157231 */ /* 0x080fe4000000000c */
[----:B------:R-:W-:Y:S01]  /*18d0*/  HFMA2 R22, R70, R22, R13 ;  /* 0x0000001646167231 */ /* 0x000fe2000000000d */
[----:B------:R-:W0:Y:S01]  /*18e0*/  LDS.128 R8, [UR4+0x10] ;  /* 0x00001004ff087984 */ /* 0x000e220008000c00 */
[----:B------:R-:W-:Y:S01]  /*18f0*/  LOP3.LUT R74, R58, 0x380038, RZ, 0xc0, !PT ;  /* 0x003800383a4a7812 */ /* 0x000fe200078ec0ff */
[-C--:B------:R-:W-:Y:S01]  /*1900*/  HFMA2 R63, R63, R24.reuse, RZ ;  /* 0x000000183f3f7231 */ /* 0x080fe200000000ff */
[----:B------:R-:W-:Y:S01]  /*1910*/  LOP3.LUT R77, R60, 0x380038, RZ, 0xc0, !PT ;  /* 0x003800383c4d7812 */ /* 0x000fe200078ec0ff */
[----:B------:R-:W1:Y:S01]  /*1920*/  LDS.128 R12, [UR4+0x110] ;  /* 0x00011004ff0c7984 */ /* 0x000e620008000c00 */
        /* <DEDUP_REMOVED lines=24> */
[----:B------:R-:W-:-:S02]  /*1ab0*/  HFMA2 R26, R70, R26, R24 ;  /* 0x0000001a461a7231 */ /* 0x000fc40000000018 */
[-C--:B------:R-:W-:Y:S02]  /*1ac0*/  HFMA2 R69, R76, R23.reuse, R69 ;  /* 0x000000174c457231 */ /* 0x080fe40000000045 */
[-C--:B------:R-:W-:Y:S02]  /*1ad0*/  HFMA2 R68, R75, R23.reuse, R68 ;  /* 0x000000174b447231 */ /* 0x080fe40000000044 */
[-C--:B------:R-:W-:Y:S02]  /*1ae0*/  HFMA2 R21, R74, R23.reuse, R21 ;  /* 0x000000174a157231 */ /* 0x080fe40000000015 */
[----:B------:R-:W-:Y:S02]  /*1af0*/  HFMA2 R22, R77, R23, R22 ;  /* 0x000000174d167231 */ /* 0x000fe40000000016 */
[----:B------:R-:W-:Y:S02]  /*1b00*/  HFMA2 R20, R76, R27, R20 ;  /* 0x0000001b4c147231 */ /* 0x000fe40000000014 */
[----:B------:R-:W-:-:S02]  /*1b10*/  HFMA2 R55, R55, 0.015625, 0.015625, R48.H1_H1 ;  /* 0x2400240037377831 */ /* 0x000fc40000060030 */
[-C--:B------:R-:W-:Y:S02]  /*1b20*/  HFMA2 R74, R74, R27.reuse, R63 ;  /* 0x0000001b4a4a7231 */ /* 0x080fe4000000003f */
[----:B------:R-:W-:Y:S01]  /*1b30*/  HFMA2 R57, R57, 0.015625, 0.015625, R46.H1_H1 ;  /* 0x2400240039397831 */ /* 0x000fe2000006002e */
[----:B----4-:R-:W-:Y:S01]  /*1b40*/  LOP3.LUT R62, R19, 0x70007, RZ, 0xc0, !PT ;  /* 0x00070007133e7812 */ /* 0x010fe200078ec0ff */
[----:B------:R-:W-:Y:S02]  /*1b50*/  HFMA2 R23, R60, 0.015625, 0.015625, R47.H1_H1 ;  /* 0x240024003c177831 */ /* 0x000fe4000006002f */
[----:B0-----:R-:W-:Y:S02]  /*1b60*/  HFMA2 R69, R55, R8, R69 ;  /* 0x0000000837457231 */ /* 0x001fe40000000045 */
[-C--:B------:R-:W-:Y:S01]  /*1b70*/  HFMA2 R75, R75, R27.reuse, R61 ;  /* 0x0000001b4b4b7231 */ /* 0x080fe2000000003d */
[----:B------:R-:W-:Y:S01]  /*1b80*/  SHF.R.U32.HI R61, RZ, 0xe, R16 ;  /* 0x0000000eff3d7819 */ /* 0x000fe20000011610 */
[----:B------:R-:W-:-:S02]  /*1b90*/  HFMA2 R26, R77, R27, R26 ;  /* 0x0000001b4d1a7231 */ /* 0x000fc4000000001a */
[----:B-1----:R-:W-:Y:S02]  /*1ba0*/  HFMA2 R20, R55, R12, R20 ;  /* 0x0000000c37147231 */ /* 0x002fe40000000014 */
[----:B------:R-:W-:Y:S01]  /*1bb0*/  HFMA2 R58, R58, 0.015625, 0.015625, R45.H1_H1 ;  /* 0x240024003a3a7831 */ /* 0x000fe2000006002d */
[----:B------:R-:W-:Y:S01]  /*1bc0*/  LOP3.LUT R24, R56, 0x10001, RZ, 0xc0, !PT ;  /* 0x0001000138187812 */ /* 0x000fe200078ec0ff */
[-C--:B------:R-:W-:Y:S01]  /*1bd0*/  HFMA2 R68, R57, R8.reuse, R68 ;  /* 0x0000000839447231 */ /* 0x080fe20000000044 */
[----:B------:R-:W-:Y:S01]  /*1be0*/  LOP3.LUT R25, R16, 0x70007, RZ, 0xc0, !PT ;  /* 0x0007000710197812 */ /* 0x000fe200078ec0ff */
[----:B------:R-:W-:Y:S02]  /*1bf0*/  HFMA2 R22, R23, R8, R22 ;  /* 0x0000000817167231 */ /* 0x000fe40000000016 */
[-C--:B------:R-:W-:Y:S02]  /*1c00*/  HFMA2 R55, R58, R12.reuse, R74 ;  /* 0x0000000c3a377231 */ /* 0x080fe4000000004a */
[----:B------:R-:W-:-:S02]  /*1c10*/  HFMA2 R57, R57, R12, R75 ;  /* 0x0000000c39397231 */ /* 0x000fc4000000004b */
[----:B------:R-:W-:Y:S02]  /*1c20*/  HFMA2 R21, R58, R8, R21 ;  /* 0x000000083a157231 */ /* 0x000fe40000000015 */
[----:B------:R-:W-:Y:S01]  /*1c30*/  HFMA2 R23, R23, R12, R26 ;  /* 0x0000000c17177231 */ /* 0x000fe2000000001a */
[----:B------:R-:W-:Y:S02]  /*1c40*/  LOP3.LUT R12, R53, 0x10001, RZ, 0xc0, !PT ;  /* 0x00010001350c7812 */ /* 0x000fe400078ec0ff */
[----:B------:R-:W-:Y:S02]  /*1c50*/  LOP3.LUT R56, R16, 0x380038, RZ, 0xc0, !PT ;  /* 0x0038003810387812 */ /* 0x000fe400078ec0ff */
[----:B------:R-:W-:Y:S02]  /*1c60*/  LOP3.LUT R12, R12, 0x20002, R61, 0xf8, !PT ;  /* 0x000200020c0c7812 */ /* 0x000fe400078ef83d */
[----:B------:R-:W-:Y:S02]  /*1c70*/  LOP3.LUT R61, R62, 0x64006400, RZ, 0xfc, !PT ;  /* 0x640064003e3d7812 */ /* 0x000fe400078efcff */
[----:B------:R-:W-:-:S02]  /*1c80*/  SHF.R.U32.HI R26, RZ, 0x6, R16 ;  /* 0x00000006ff1a7819 */ /* 0x000fc40000011610 */
[C---:B------:R-:W-:Y:S01]  /*1c90*/  LOP3.LUT R58, R17.reuse, 0x70007, RZ, 0xc0, !PT ;  /* 0x00070007113a7812 */ /* 0x040fe200078ec0ff */
[----:B------:R-:W-:Y:S01]  /*1ca0*/  HADD2 R61, R61, R52.H0_H0 ;  /* 0x200000343d3d7230 */ /* 0x000fe20000000000 */
[----:B------:R-:W-:Y:S02]  /*1cb0*/  LOP3.LUT R16, R17, 0x380038, RZ, 0xc0, !PT ;  /* 0x0038003811107812 */ /* 0x000fe400078ec0ff */
[--C-:B------:R-:W-:Y:S01]  /*1cc0*/  SHF.R.U32.HI R27, RZ, 0x6, R17.reuse ;  /* 0x00000006ff1b7819 */ /* 0x100fe20000011611 */
[C---:B------:R-:W-:Y:S01]  /*1cd0*/  HFMA2 R22, R61.reuse, R9, R22 ;  /* 0x000000093d167231 */ /* 0x040fe20000000016 */
[----:B------:R-:W-:Y:S01]  /*1ce0*/  SHF.R.U32.HI R63, RZ, 0xe, R17 ;  /* 0x0000000eff3f7819 */ /* 0x000fe20000011611 */
[----:B------:R-:W-:Y:S01]  /*1cf0*/  HFMA2 R61, R61, R13, R23 ;  /* 0x0000000d3d3d7231 */ /* 0x000fe20000000017 */
[----:B------:R-:W-:Y:S02]  /*1d00*/  LOP3.LUT R60, R18, 0x70007, RZ, 0xc0, !PT ;  /* 0x00070007123c7812 */ /* 0x000fe400078ec0ff */
[----:B------:R-:W-:-:S02]  /*1d10*/  LOP3.LUT R8, R54, 0x10001, RZ, 0xc0, !PT ;  /* 0x0001000136087812 */ /* 0x000fc400078ec0ff */
[----:B------:R-:W-:Y:S02]  /*1d20*/  LOP3.LUT R17, R18, 0x380038, RZ, 0xc0, !PT ;  /* 0x0038003812117812 */ /* 0x000fe400078ec0ff */
[--C-:B------:R-:W-:Y:S02]  /*1d30*/  SHF.R.U32.HI R53, RZ, 0x6, R18.reuse ;  /* 0x00000006ff357819 */ /* 0x100fe40000011612 */
[----:B------:R-:W-:Y:S02]  /*1d40*/  SHF.R.U32.HI R65, RZ, 0xe, R18 ;  /* 0x0000000eff417819 */ /* 0x000fe40000011612 */
[----:B------:R-:W-:Y:S02]  /*1d50*/  LOP3.LUT R18, R19, 0x380038, RZ, 0xc0, !PT ;  /* 0x0038003813127812 */ /* 0x000fe400078ec0ff */
[--C-:B------:R-:W-:Y:S02]  /*1d60*/  SHF.R.U32.HI R54, RZ, 0x6, R19.reuse ;  /* 0x00000006ff367819 */ /* 0x100fe40000011613 */
[----:B------:R-:W-:-:S02]  /*1d70*/  SHF.R.U32.HI R64, RZ, 0xe, R19 ;  /* 0x0000000eff407819 */ /* 0x000fc40000011613 */
        /* <DEDUP_REMOVED lines=13> */
[----:B------:R-:W-:-:S02]  /*1e50*/  HFMA2 R69, R58, R9, R69 ;  /* 0x000000093a457231 */ /* 0x000fc40000000045 */
[-C--:B------:R-:W-:Y:S02]  /*1e60*/  HFMA2 R9, R19, R13.reuse, R57 ;  /* 0x0000000d13097231 */ /* 0x080fe40000000039 */
[----:B------:R-:W-:Y:S01]  /*1e70*/  HFMA2 R23, R23, 0.125, 0.125, R46.H0_H0 ;  /* 0x3000300017177831 */ /* 0x000fe2000004002e */
[----:B------:R-:W-:Y:S01]  /*1e80*/  LOP3.LUT R25, R59, 0x20002, R64, 0xf8, !PT ;  /* 0x000200023b197812 */ /* 0x000fe200078ef840 */
[----:B------:R-:W-:Y:S01]  /*1e90*/  HFMA2 R16, R16, 0.125, 0.125, R45.H0_H0 ;  /* 0x3000300010107831 */ /* 0x000fe2000004002d */
[----:B------:R-:W-:Y:S01]  /*1ea0*/  LOP3.LUT R8, R8, 0x20002, R63, 0xf8, !PT ;  /* 0x0002000208087812 */ /* 0x000fe200078ef83f */
[----:B------:R-:W-:Y:S01]  /*1eb0*/  HFMA2 R18, R18, 0.125, 0.125, R47.H0_H0 ;  /* 0x3000300012127831 */ /* 0x000fe2000004002f */
[----:B------:R-:W-:Y:S01]  /*1ec0*/  LOP3.LUT R62, R53, 0x380038, RZ, 0xc0, !PT ;  /* 0x00380038353e7812 */ /* 0x000fe200078ec0ff */
[----:B------:R-:W-:Y:S01]  /*1ed0*/  HFMA2 R17, R17, 0.125, 0.125, R48.H0_H0 ;  /* 0x3000300011117831 */ /* 0x000fe20000040030 */
[----:B------:R-:W-:Y:S01]  /*1ee0*/  LOP3.LUT R63, R54, 0x380038, RZ, 0xc0, !PT ;  /* 0x00380038363f7812 */ /* 0x000fe200078ec0ff */
[----:B------:R-:W-:-:S02]  /*1ef0*/  HFMA2 R19, R60, R13, R55 ;  /* 0x0000000d3c137231 */ /* 0x000fc40000000037 */
[-C--:B------:R-:W-:Y:S02]  /*1f00*/  HFMA2 R57, R18, R10.reuse, R22 ;  /* 0x0000000a12397231 */ /* 0x080fe40000000016 */
[----:B------:R-:W-:Y:S02]  /*1f10*/  HFMA2 R20, R58, R13, R20 ;  /* 0x0000000d3a147231 */ /* 0x000fe40000000014 */
[-C--:B------:R-:W-:Y:S02]  /*1f20*/  HFMA2 R13, R23, R10.reuse, R68 ;  /* 0x0000000a170d7231 */ /* 0x080fe40000000044 */
[----:B------:R-:W-:Y:S02]  /*1f30*/  HFMA2 R56, R16, R10, R21 ;  /* 0x0000000a10387231 */ /* 0x000fe40000000015 */
[----:B------:R-:W-:Y:S02]  /*1f40*/  HFMA2 R58, R18, R14, R61 ;  /* 0x0000000e123a7231 */ /* 0x000fe4000000003d */
[----:B------:R-:W-:Y:S01]  /*1f50*/  HFMA2 R69, R17, R10, R69 ;  /* 0x0000000a11457231 */ /* 0x000fe20000000045 */
[----:B------:R-:W-:Y:S01]  /*1f60*/  LOP3.LUT R10, R26, 0x70007, RZ, 0xc0, !PT ;  /* 0x000700071a0a7812 */ /* 0x000fe200078ec0ff */
[-C--:B------:R-:W-:Y:S01]  /*1f70*/  HFMA2 R55, R23, R14.reuse, R9 ;  /* 0x0000000e17377231 */ /* 0x080fe20000000009 */
[----:B------:R-:W-:Y:S01]  /*1f80*/  LOP3.LUT R9, R27, 0x70007, RZ, 0xc0, !PT ;  /* 0x000700071b097812 */ /* 0x000fe200078ec0ff */
[-C--:B------:R-:W-:Y:S01]  /*1f90*/  HFMA2 R22, R17, R14.reuse, R20 ;  /* 0x0000000e11167231 */ /* 0x080fe20000000014 */
[----:B------:R-:W-:Y:S01]  /*1fa0*/  LOP3.LUT R10, R10, 0x64006400, RZ, 0xfc, !PT ;  /* 0x640064000a0a7812 */ /* 0x000fe200078efcff */
[----:B------:R-:W-:Y:S01]  /*1fb0*/  HFMA2 R59, R16, R14, R19 ;  /* 0x0000000e103b7231 */ /* 0x000fe20000000013 */
[----:B------:R-:W-:Y:S01]  /*1fc0*/  LOP3.LUT R14, R53, 0x70007, RZ, 0xc0, !PT ;  /* 0x00070007350e7812 */ /* 0x000fe200078ec0ff */
[----:B------:R-:W0:Y:S01]  /*1fd0*/  LDS.128 R16, [UR4+0x20] ;  /* 0x00002004ff107984 */ /* 0x000e220008000c00 */
[----:B------:R-:W-:Y:S01]  /*1fe0*/  LOP3.LUT R20, R54, 0x70007, RZ, 0xc0, !PT ;  /* 0x0007000736147812 */ /* 0x000fe200078ec0ff */
[----:B------:R-:W-:Y:S01]  /*1ff0*/  HADD2 R10, R10, R51.H0_H0 ;  /* 0x200000330a0a7230 */ /* 0x000fe20000000000 */
[----:B------:R-:W-:-:S02]  /*2000*/  LOP3.LUT R21, R9, 0x64006400, RZ, 0xfc, !PT ;  /* 0x6400640009157812 */ /* 0x000fc400078efcff */
[----:B------:R-:W-:Y:S01]  /*2010*/  LOP3.LUT R60, R14, 0x64006400, RZ, 0xfc, !PT ;  /* 0x640064000e3c7812 */ /* 0x000fe200078efcff */
[C---:B------:R-:W-:Y:S01]  /*2020*/  HFMA2 R9, R10.reuse, R11, R69 ;  /* 0x0000000b0a097231 */ /* 0x040fe20000000045 */
[----:B------:R-:W-:Y:S01]  /*2030*/  LOP3.LUT R61, R20, 0x64006400, RZ, 0xfc, !PT ;  /* 0x64006400143d7812 */ /* 0x000fe200078efcff */
[----:B------:R-:W-:Y:S01]  /*2040*/  HFMA2 R10, R10, R15, R22 ;  /* 0x0000000f0a0a7231 */ /* 0x000fe20000000016 */
[----:B------:R-:W-:Y:S01]  /*2050*/  LOP3.LUT R53, R53, 0x1c001c0, RZ, 0xc0, !PT ;  /* 0x01c001c035357812 */ /* 0x000fe200078ec0ff */
[----:B------:R-:W-:Y:S01]  /*2060*/  HADD2 R14, R21, R50.H0_H0 ;  /* 0x20000032150e7230 */ /* 0x000fe20000000000 */
[----:B------:R-:W-:Y:S01]  /*2070*/  LOP3.LUT R62, R62, 0x64006400, RZ, 0xfc, !PT ;  /* 0x640064003e3e7812 */ /* 0x000fe200078efcff */
[----:B------:R-:W1:Y:S01]  /*2080*/  LDS.128 R20, [UR4+0x120] ;  /* 0x00012004ff147984 */ /* 0x000e620008000c00 */
[----:B------:R-:W-:Y:S02]  /*2090*/  HADD2 R60, R60, R49.H0_H0 ;  /* 0x200000313c3c7230 */ /* 0x000fe40000000000 */
[----:B------:R-:W-:-:S02]  /*20a0*/  HFMA2 R13, R14, R11, R13 ;  /* 0x0000000b0e0d7231 */ /* 0x000fc4000000000d */
[----:B------:R-:W-:Y:S01]  /*20b0*/  HADD2 R61, R61, R52.H0_H0 ;  /* 0x200000343d3d7230 */ /* 0x000fe20000000000 */
[----:B------:R-:W-:Y:S01]  /*20c0*/  LOP3.LUT R64, R54, 0x1c001c0, RZ, 0xc0, !PT ;  /* 0x01c001c036407812 */ /* 0x000fe200078ec0ff */
[----:B------:R-:W-:Y:S02]  /*20d0*/  HFMA2 R55, R14, R15, R55 ;  /* 0x0000000f0e377231 */ /* 0x000fe40000000037 */
[C---:B------:R-:W-:Y:S02]  /*20e0*/  HFMA2 R14, R60.reuse, R11, R56 ;  /* 0x0000000b3c0e7231 */ /* 0x040fe40000000038 */
[----:B------:R-:W-:Y:S02]  /*20f0*/  HFMA2 R56, R60, R15, R59 ;  /* 0x0000000f3c387231 */ /* 0x000fe4000000003b */
[C---:B------:R-:W-:Y:S02]  /*2100*/  HFMA2 R57, R61.reuse, R11, R57 ;  /* 0x0000000b3d397231 */ /* 0x040fe40000000039 */
[----:B------:R-:W-:Y:S01]  /*2110*/  HFMA2 R15, R61, R15, R58 ;  /* 0x0000000f3d0f7231 */ /* 0x000fe2000000003a */
[----:B------:R-:W-:-:S02]  /*2120*/  LOP3.LUT R11, R26, 0x380038, RZ, 0xc0, !PT ;  /* 0x003800381a0b7812 */ /* 0x000fc400078ec0ff */
[C---:B------:R-:W-:Y:S02]  /*2130*/  LOP3.LUT R58, R27.reuse, 0x380038, RZ, 0xc0, !PT ;  /* 0x003800381b3a7812 */ /* 0x040fe400078ec0ff */
[----:B------:R-:W-:Y:S02]  /*2140*/  LOP3.LUT R60, R27, 0x1c001c0, RZ, 0xc0, !PT ;  /* 0x01c001c01b3c7812 */ /* 0x000fe400078ec0ff */
[----:B------:R-:W-:Y:S02]  /*2150*/  LOP3.LUT R11, R11, 0x64006400, RZ, 0xfc, !PT ;  /* 0x640064000b0b7812 */ /* 0x000fe400078efcff */
[----:B------:R-:W-:Y:S02]  /*2160*/  LOP3.LUT R26, R26, 0x1c001c0, RZ, 0xc0, !PT ;  /* 0x01c001c01a1a7812 */ /* 0x000fe400078ec0ff */
        /* <DEDUP_REMOVED lines=10> */
[-C--:B0-----:R-:W-:Y:S02]  /*2210*/  HFMA2 R9, R11, R16.reuse, R9 ;  /* 0x000000100b097231 */ /* 0x081fe40000000009 */
[----:B------:R-:W-:Y:S02]  /*2220*/  HFMA2 R59, R59, 0.015625, 0.015625, R48.H1_H1 ;  /* 0x240024003b3b7831 */ /* 0x000fe40000060030 */
[----:B------:R-:W-:-:S02]  /*2230*/  HFMA2 R14, R27, R16, R14 ;  /* 0x000000101b0e7231 */ /* 0x000fc4000000000e */
[-C--:B------:R-:W-:Y:S01]  /*2240*/  HFMA2 R13, R26, R16.reuse, R13 ;  /* 0x000000101a0d7231 */ /* 0x080fe2000000000d */
[----:B------:R-:W-:Y:S01]  /*2250*/  LOP3.LUT R24, R24, 0x20002, R65, 0xf8, !PT ;  /* 0x0002000218187812 */ /* 0x000fe200078ef841 */
[----:B------:R-:W-:Y:S02]  /*2260*/  HFMA2 R57, R53, R16, R57 ;  /* 0x0000001035397231 */ /* 0x000fe40000000039 */
[----:B------:R-:W-:Y:S02]  /*2270*/  HFMA2 R9, R59, R17, R9 ;  /* 0x000000113b097231 */ /* 0x000fe40000000009 */
[----:B------:R-:W-:Y:S01]  /*2280*/  HFMA2 R61, R61, 0.015625, 0.015625, R46.H1_H1 ;  /* 0x240024003d3d7831 */ /* 0x000fe2000006002e */
[----:B------:R-:W-:Y:S01]  /*2290*/  SHF.R.U32.HI R63, RZ, 0xd, R6 ;  /* 0x0000000dff3f7819 */ /* 0x000fe20000011606 */
[----:B-1----:R-:W-:Y:S02]  /*22a0*/  HFMA2 R11, R11, R20, R10 ;  /* 0x000000140b0b7231 */ /* 0x002fe4000000000a */
[----:B------:R-:W-:-:S02]  /*22b0*/  HFMA2 R16, R54, 0.015625, 0.015625, R45.H1_H1 ;  /* 0x2400240036107831 */ /* 0x000fc4000006002d */
[-C--:B------:R-:W-:Y:S02]  /*22c0*/  HFMA2 R56, R27, R20.reuse, R56 ;  /* 0x000000141b387231 */ /* 0x080fe40000000038 */
[-C--:B------:R-:W-:Y:S02]  /*22d0*/  HFMA2 R55, R26, R20.reuse, R55 ;  /* 0x000000141a377231 */ /* 0x080fe40000000037 */
[----:B------:R-:W-:Y:S02]  /*22e0*/  HFMA2 R11, R59, R21, R11 ;  /* 0x000000153b0b7231 */ /* 0x000fe4000000000b */
[----:B------:R-:W-:Y:S01]  /*22f0*/  HFMA2 R64, R64, 0.015625, 0.015625, R47.H1_H1 ;  /* 0x2400240040407831 */ /* 0x000fe2000006002f */
[----:B------:R-:W-:Y:S01]  /*2300*/  SHF.R.U32.HI R59, RZ, 0xd, R4 ;  /* 0x0000000dff3b7819 */ /* 0x000fe20000011604 */
[----:B------:R-:W-:Y:S02]  /*2310*/  HFMA2 R20, R53, R20, R15 ;  /* 0x0000001435147231 */ /* 0x000fe4000000000f */
[----:B------:R-:W-:-:S02]  /*2320*/  HFMA2 R14, R16, R17, R14 ;  /* 0x00000011100e7231 */ /* 0x000fc4000000000e */
[C---:B------:R-:W-:Y:S01]  /*2330*/  HFMA2 R13, R61.reuse, R17, R13 ;  /* 0x000000113d0d7231 */ /* 0x040fe2000000000d */
[----:B------:R-:W-:Y:S01]  /*2340*/  SHF.R.U32.HI R54, RZ, 0x6, R4 ;  /* 0x00000006ff367819 */ /* 0x000fe20000011604 */
[----:B------:R-:W-:Y:S01]  /*2350*/  HFMA2 R15, R61, R21, R55 ;  /* 0x000000153d0f7231 */ /* 0x000fe20000000037 */
[--C-:B------:R-:W-:Y:S01]  /*2360*/  SHF.R.U32.HI R61, RZ, 0xd, R5.reuse ;  /* 0x0000000dff3d7819 */ /* 0x100fe20000011605 */
[----:B------:R-:W-:Y:S02]  /*2370*/  HFMA2 R17, R64, R17, R57 ;  /* 0x0000001140117231 */ /* 0x000fe40000000039 */
[-C--:B------:R-:W-:Y:S01]  /*2380*/  HFMA2 R16, R16, R21.reuse, R56 ;  /* 0x0000001510107231 */ /* 0x080fe20000000038 */
[----:B------:R-:W-:Y:S01]  /*2390*/  LOP3.LUT R57, R4, 0x70007, RZ, 0xc0, !PT ;  /* 0x0007000704397812 */ /* 0x000fe200078ec0ff */
[----:B------:R-:W-:Y:S01]  /*23a0*/  HFMA2 R21, R64, R21, R20 ;  /* 0x0000001540157231 */ /* 0x000fe20000000014 */
[----:B------:R-:W-:Y:S02]  /*23b0*/  SHF.R.U32.HI R56, RZ, 0x6, R5 ;  /* 0x00000006ff387819 */ /* 0x000fe40000011605 */
[----:B------:R-:W-:-:S02]  /*23c0*/  LOP3.LUT R59, R12, 0x40004, R59, 0xf8, !PT ;  /* 0x000400040c3b7812 */ /* 0x000fc400078ef83b */
[----:B------:R-:W-:Y:S02]  /*23d0*/  LOP3.LUT R12, R54, 0x70007, RZ, 0xc0, !PT ;  /* 0x00070007360c7812 */ /* 0x000fe400078ec0ff */
[----:B------:R-:W-:Y:S02]  /*23e0*/  SHF.R.U32.HI R60, RZ, 0xd, R7 ;  /* 0x0000000dff3c7819 */ /* 0x000fe40000011607 */
[----:B------:R-:W-:Y:S02]  /*23f0*/  LOP3.LUT R61, R8, 0x40004, R61, 0xf8, !PT ;  /* 0x00040004083d7812 */ /* 0x000fe400078ef83d */
[----:B------:R-:W-:Y:S02]  /*2400*/  LOP3.LUT R53, R4, 0x380038, RZ, 0xc0, !PT ;  /* 0x0038003804357812 */ /* 0x000fe400078ec0ff */
[----:B------:R-:W-:Y:S02]  /*2410*/  LOP3.LUT R58, R5, 0x70007, RZ, 0xc0, !PT ;  /* 0x00070007053a7812 */ /* 0x000fe400078ec0ff */
[----:B------:R-:W-:-:S02]  /*2420*/  LOP3.LUT R8, R57, 0x64006400, RZ, 0xfc, !PT ;  /* 0x6400640039087812 */ /* 0x000fc400078efcff */
[----:B------:R-:W-:Y:S02]  /*2430*/  LOP3.LUT R55, R5, 0x380038, RZ, 0xc0, !PT ;  /* 0x0038003805377812 */ /* 0x000fe400078ec0ff */
[C---:B------:R-:W-:Y:S01]  /*2440*/  LOP3.LUT R4, R6.reuse, 0x70007, RZ, 0xc0, !PT ;  /* 0x0007000706047812 */ /* 0x040fe200078ec0ff */
[----:B------:R-:W-:Y:S01]  /*2450*/  HADD2 R8, R8, R51.H0_H0 ;  /* 0x2000003308087230 */ /* 0x000fe20000000000 */
[----:B------:R-:W-:Y:S02]  /*2460*/  LOP3.LUT R10, R6, 0x380038, RZ, 0xc0, !PT ;  /* 0x00380038060a7812 */ /* 0x000fe400078ec0ff */
[----:B------:R-:W-:Y:S02]  /*2470*/  SHF.R.U32.HI R20, RZ, 0x6, R6 ;  /* 0x00000006ff147819 */ /* 0x000fe40000011606 */
[----:B------:R-:W-:Y:S02]  /*2480*/  LOP3.LUT R57, R56, 0x70007, RZ, 0xc0, !PT ;  /* 0x0007000738397812 */ /* 0x000fe400078ec0ff */
[----:B------:R-:W-:-:S02]  /*2490*/  LOP3.LUT R5, R7, 0x70007, RZ, 0xc0, !PT ;  /* 0x0007000707057812 */ /* 0x000fc400078ec0ff */
[----:B------:R-:W-:Y:S02]  /*24a0*/  LOP3.LUT R26, R7, 0x380038, RZ, 0xc0, !PT ;  /* 0x00380038071a7812 */ /* 0x000fe400078ec0ff */
[----:B------:R-:W-:Y:S02]  /*24b0*/  SHF.R.U32.HI R27, RZ, 0x6, R7 ;  /* 0x00000006ff1b7819 */ /* 0x000fe40000011607 */
[----:B------:R-:W-:Y:S02]  /*24c0*/  LOP3.LUT R6, R24, 0x40004, R63, 0xf8, !PT ;  /* 0x0004000418067812 */ /* 0x000fe400078ef83f */
[----:B------:R-:W-:Y:S02]  /*24d0*/  LOP3.LUT R12, R12, 0x64006400, RZ, 0xfc, !PT ;  /* 0x640064000c0c7812 */ /* 0x000fe400078efcff */
[----:B------:R-:W-:Y:S02]  /*24e0*/  LOP3.LUT R7, R25, 0x40004, R60, 0xf8, !PT ;  /* 0x0004000419077812 */ /* 0x000fe400078ef83c */
[----:B------:R-:W-:Y:S01]  /*24f0*/  LOP3.LUT R24, R59, 0x64006400, RZ, 0xfc, !PT ;  /* 0x640064003b187812 */ /* 0x000fe200078efcff */
[----:B------:R-:W-:Y:S01]  /*2500*/  HADD2 R12, R12, R51.H0_H0 ;  /* 0x200000330c0c7230 */ /* 0x000fe20000000000 */
        /* <DEDUP_REMOVED lines=8> */
[C---:B------:R-:W-:Y:S01]  /*2590*/  HFMA2 R13, R24.reuse, R18, R13 ;  /* 0x00000012180d7231 */ /* 0x040fe2000000000d */
[----:B------:R-:W-:Y:S01]  /*25a0*/  LOP3.LUT R5, R5, 0x64006400, RZ, 0xfc, !PT ;  /* 0x6400640005057812 */ /* 0x000fe200078efcff */
[----:B------:R-:W-:Y:S01]  /*25b0*/  HFMA2 R15, R24, R22, R15 ;  /* 0x00000016180f7231 */ /* 0x000fe2000000000f */
        /* <DEDUP_REMOVED lines=10> */
[----:B------:R-:W-:Y:S01]  /*2660*/  LOP3.LUT R65, R55, 0x64006400, RZ, 0xfc, !PT ;  /* 0x6400640037417812 */ /* 0x000fe200078efcff */
[----:B------:R-:W-:Y:S01]  /*2670*/  HADD2 R52, R7, R52.H0_H0 ;  /* 0x2000003407347230 */ /* 0x000fe20000000000 */
[----:B------:R-:W-:Y:S01]  /*2680*/  LOP3.LUT R53, R53, 0x64006400, RZ, 0xfc, !PT ;  /* 0x6400640035357812 */ /* 0x000fe200078efcff */
[----:B------:R-:W0:Y:S01]  /*2690*/  LDS.128 R4, [UR4+0x30] ;  /* 0x00003004ff047984 */ /* 0x000e220008000c00 */
[----:B------:R-:W-:Y:S01]  /*26a0*/  HADD2 R50, R61, R50.H0_H0 ;  /* 0x200000323d327230 */ /* 0x000fe20000000000 */
[----:B------:R-:W-:Y:S01]  /*26b0*/  LOP3.LUT R61, R54, 0x380038, RZ, 0xc0, !PT ;  /* 0x00380038363d7812 */ /* 0x000fe200078ec0ff */
[CC--:B------:R-:W-:Y:S01]  /*26c0*/  HFMA2 R14, R57.reuse, R18.reuse, R14 ;  /* 0x00000012390e7231 */ /* 0x0c0fe2000000000e */
[----:B------:R-:W-:Y:S01]  /*26d0*/  LOP3.LUT R55, R56, 0x380038, RZ, 0xc0, !PT ;  /* 0x0038003838377812 */ /* 0x000fe200078ec0ff */
[C---:B------:R-:W-:Y:S01]  /*26e0*/  HFMA2 R17, R60.reuse, R18, R17 ;  /* 0x000000123c117231 */ /* 0x040fe20000000011 */
[----:B------:R-:W-:Y:S01]  /*26f0*/  LOP3.LUT R61, R61, 0x64006400, RZ, 0xfc, !PT ;  /* 0x640064003d3d7812 */ /* 0x000fe200078efcff */
        /* <DEDUP_REMOVED lines=8> */
[----:B------:R-:W-:Y:S01]  /*2780*/  HFMA2 R53, R61, 0.125, 0.125, R48.H0_H0 ;  /* 0x300030003d357831 */ /* 0x000fe20000040030 */
[C---:B------:R-:W-:Y:S02]  /*2790*/  LOP3.LUT R61, R27.reuse, 0x380038, RZ, 0xc0, !PT ;  /* 0x003800381b3d7812 */ /* 0x040fe400078ec0ff */
[----:B------:R-:W-:Y:S01]  /*27a0*/  LOP3.LUT R63, R54, 0x64006400, RZ, 0xfc, !PT ;  /* 0x64006400363f7812 */ /* 0x000fe200078efcff */
[----:B------:R-:W-:Y:S01]  /*27b0*/  HFMA2 R54, R67, 0.125, 0.125, R46.H0_H0 ;  /* 0x3000300043367831 */ /* 0x000fe2000004002e */
[----:B------:R-:W-:-:S02]  /*27c0*/  LOP3.LUT R27, R27, 0x1c001c0, RZ, 0xc0, !PT ;  /* 0x01c001c01b1b7812 */ /* 0x000fc400078ec0ff */
[----:B------:R-:W-:Y:S01]  /*27d0*/  LOP3.LUT R62, R20, 0x64006400, RZ, 0xfc, !PT ;  /* 0x64006400143e7812 */ /* 0x000fe200078efcff */
[----:B------:R-:W-:Y:S01]  /*27e0*/  HFMA2 R48, R63, 0.015625, 0.015625, R48.H1_H1 ;  /* 0x240024003f307831 */ /* 0x000fe20000060030 */
[----:B------:R-:W-:Y:S01]  /*27f0*/  LOP3.LUT R10, R10, 0x64006400, RZ, 0xfc, !PT ;  /* 0x640064000a0a7812 */ /* 0x000fe200078efcff */
[----:B------:R-:W-:Y:S01]  /*2800*/  HFMA2 R63, R8, R22, R11 ;  /* 0x00000016083f7231 */ /* 0x000fe2000000000b */
[----:B------:R-:W-:Y:S01]  /*2810*/  LOP3.LUT R68, R27, 0x64006400, RZ, 0xfc, !PT ;  /* 0x640064001b447812 */ /* 0x000fe200078efcff */
[----:B------:R-:W-:Y:S02]  /*2820*/  HFMA2 R27, R62, 0.015625, 0.015625, R45.H1_H1 ;  /* 0x240024003e1b7831 */ /* 0x000fe4000006002d */
[----:B------:R-:W-:Y:S02]  /*2830*/  HFMA2 R62, R8, R18, R9 ;  /* 0x00000012083e7231 */ /* 0x000fe40000000009 */
[----:B------:R-:W-:Y:S01]  /*2840*/  HFMA2 R20, R10, 0.125, 0.125, R45.H0_H0 ;  /* 0x300030000a147831 */ /* 0x000fe2000004002d */
[----:B------:R-:W-:Y:S01]  /*2850*/  LOP3.LUT R56, R56, 0x1c001c0, RZ, 0xc0, !PT ;  /* 0x01c001c038387812 */ /* 0x000fe200078ec0ff */
[----:B------:R-:W1:Y:S01]  /*2860*/  LDS.128 R8, [UR4+0x130] ;  /* 0x00013004ff087984 */ /* 0x000e620008000c00 */
[-C--:B------:R-:W-:Y:S01]  /*2870*/  HFMA2 R62, R55, R19.reuse, R62 ;  /* 0x00000013373e7231 */ /* 0x080fe2000000003e */
[----:B------:R-:W-:Y:S01]  /*2880*/  LOP3.LUT R26, R26, 0x64006400, RZ, 0xfc, !PT ;  /* 0x640064001a1a7812 */ /* 0x000fe200078efcff */
[----:B------:R-:W-:Y:S01]  /*2890*/  HFMA2 R14, R20, R19, R14 ;  /* 0x00000013140e7231 */ /* 0x000fe2000000000e */
[----:B------:R-:W-:Y:S01]  /*28a0*/  LOP3.LUT R69, R56, 0x64006400, RZ, 0xfc, !PT ;  /* 0x6400640038457812 */ /* 0x000fe200078efcff */
[----:B------:R-:W-:Y:S01]  /*28b0*/  HFMA2 R56, R65, 0.125, 0.125, R46.H0_H0 ;  /* 0x3000300041387831 */ /* 0x000fe2000004002e */
[----:B------:R-:W-:Y:S01]  /*28c0*/  LOP3.LUT R66, R61, 0x64006400, RZ, 0xfc, !PT ;  /* 0x640064003d427812 */ /* 0x000fe200078efcff */
[----:B0-----:R-:W-:-:S02]  /*28d0*/  HFMA2 R62, R12, R4, R62 ;  /* 0x000000040c3e7231 */ /* 0x001fc4000000003e */
[----:B------:R-:W-:Y:S02]  /*28e0*/  HFMA2 R26, R26, 0.125, 0.125, R45.H0_H0 ;  /* 0x300030001a1a7831 */ /* 0x000fe4000004002d */
[----:B------:R-:W-:Y:S02]  /*28f0*/  HFMA2 R13, R56, R19, R13 ;  /* 0x00000013380d7231 */ /* 0x000fe4000000000d */
[----:B------:R-:W-:Y:S02]  /*2900*/  HFMA2 R45, R64, 0.125, 0.125, R47.H0_H0 ;  /* 0x30003000402d7831 */ /* 0x000fe4000004002f */
[----:B------:R-:W-:Y:S02]  /*2910*/  HFMA2 R24, R53, R5, R62 ;  /* 0x0000000535187231 */ /* 0x000fe4000000003e */
[----:B------:R-:W-:Y:S02]  /*2920*/  HFMA2 R46, R69, 0.015625, 0.015625, R46.H1_H1 ;  /* 0x24002400452e7831 */ /* 0x000fe4000006002e */
[----:B------:R-:W-:-:S02]  /*2930*/  HFMA2 R14, R58, R4, R14 ;  /* 0x000000043a0e7231 */ /* 0x000fc4000000000e */
[----:B------:R-:W-:Y:S02]  /*2940*/  HFMA2 R13, R25, R4, R13 ;  /* 0x00000004190d7231 */ /* 0x000fe4000000000d */
[----:B------:R-:W-:Y:S02]  /*2950*/  HFMA2 R24, R48, R6, R24 ;  /* 0x0000000630187231 */ /* 0x000fe40000000018 */
[----:B------:R-:W-:Y:S02]  /*2960*/  HFMA2 R17, R45, R19, R17 ;  /* 0x000000132d117231 */ /* 0x000fe40000000011 */
[-C--:B------:R-:W-:Y:S02]  /*2970*/  HFMA2 R14, R26, R5.reuse, R14 ;  /* 0x000000051a0e7231 */ /* 0x080fe4000000000e */
[----:B------:R-:W-:Y:S02]  /*2980*/  HFMA2 R13, R54, R5, R13 ;  /* 0x00000005360d7231 */ /* 0x000fe4000000000d */
[----:B------:R-:W-:-:S02]  /*2990*/  HFMA2 R24, R51, R7, R24 ;  /* 0x0000000733187231 */ /* 0x000fc40000000018 */
[----:B------:R-:W-:Y:S02]  /*29a0*/  HFMA2 R61, R66, 0.125, 0.125, R47.H0_H0 ;  /* 0x30003000423d7831 */ /* 0x000fe4000004002f */
[-C--:B------:R-:W-:Y:S02]  /*29b0*/  HFMA2 R14, R27, R6.reuse, R14 ;  /* 0x000000061b0e7231 */ /* 0x080fe4000000000e */
[----:B------:R-:W-:Y:S02]  /*29c0*/  HFMA2 R13, R46, R6, R13 ;  /* 0x000000062e0d7231 */ /* 0x000fe4000000000d */
[----:B------:R-:W-:Y:S02]  /*29d0*/  HFMA2 R16, R20, R23, R16 ;  /* 0x0000001714107231 */ /* 0x000fe40000000010 */
[----:B------:R-:W-:Y:S01]  /*29e0*/  HFMA2 R17, R59, R4, R17 ;  /* 0x000000043b117231 */ /* 0x000fe20000000011 */
[----:B------:R-:W-:Y:S01]  /*29f0*/  UIADD3 UR4, UPT, UPT, UR4, 0x40, URZ ;  /* 0x0000004004047890 */ /* 0x000fe2000fffe0ff */
[----:B------:R-:W-:-:S02]  /*2a00*/  HFMA2 R13, R50, R7, R13 ;  /* 0x00000007320d7231 */ /* 0x000fc4000000000d */
[----:B------:R-:W-:Y:S02]  /*2a10*/  HFMA2 R47, R68, 0.015625, 0.015625, R47.H1_H1 ;  /* 0x24002400442f7831 */ /* 0x000fe4000006002f */
[----:B------:R-:W-:Y:S01]  /*2a20*/  HFMA2 R17, R61, R5, R17 ;  /* 0x000000053d117231 */ /* 0x000fe20000000011 */
[----:B------:R-:W-:Y:S01]  /*2a30*/  MOV R5, R44 ;  /* 0x0000002c00057202 */ /* 0x000fe20000000f00 */
[-C--:B------:R-:W-:Y:S01]  /*2a40*/  HFMA2 R55, R55, R23.reuse, R63 ;  /* 0x0000001737377231 */ /* 0x080fe2000000003f */
[C-C-:B------:R-:W-:Y:S01]  /*2a50*/  PRMT R44, R24.reuse, 0x5410, R13.reuse ;  /* 0x00005410182c7816 */ /* 0x140fe2000000000d */
[-C--:B------:R-:W-:Y:S01]  /*2a60*/  HFMA2 R56, R56, R23.reuse, R15 ;  /* 0x0000001738387231 */ /* 0x080fe2000000000f */
[----:B------:R-:W-:Y:S01]  /*2a70*/  PRMT R13, R24, 0x7632, R13 ;  /* 0x00007632180d7816 */ /* 0x000fe2000000000d */
[----:B------:R-:W-:Y:S02]  /*2a80*/  HFMA2 R17, R47, R6, R17 ;  /* 0x000000062f117231 */ /* 0x000fe40000000011 */
[----:B------:R-:W-:-:S02]  /*2a90*/  HFMA2 R21, R45, R23, R21 ;  /* 0x000000172d157231 */ /* 0x000fc40000000015 */
[-C--:B------:R-:W-:Y:S02]  /*2aa0*/  HFMA2 R14, R49, R7.reuse, R14 ;  /* 0x00000007310e7231 */ /* 0x080fe4000000000e */
[-C--:B-1----:R-:W-:Y:S02]  /*2ab0*/  HFMA2 R56, R25, R8.reuse, R56 ;  /* 0x0000000819387231 */ /* 0x082fe40000000038 */
[-C--:B------:R-:W-:Y:S02]  /*2ac0*/  HFMA2 R55, R12, R8.reuse, R55 ;  /* 0x000000080c377231 */ /* 0x080fe40000000037 */
[----:B------:R-:W-:Y:S02]  /*2ad0*/  HFMA2 R7, R52, R7, R17 ;  /* 0x0000000734077231 */ /* 0x000fe40000000011 */
[----:B------:R-:W-:Y:S02]  /*2ae0*/  HADD2 R44, R44, R13 ;  /* 0x0000000d2c2c7230 */ /* 0x000fe40000000000 */
[----:B------:R-:W-:-:S02]  /*2af0*/  HFMA2 R21, R59, R8, R21 ;  /* 0x000000083b157231 */ /* 0x000fc40000000015 */
[----:B------:R-:W-:Y:S02]  /*2b00*/  HFMA2 R13, R58, R8, R16 ;  /* 0x000000083a0d7231 */ /* 0x000fe40000000010 */
[-C--:B------:R-:W-:Y:S02]  /*2b10*/  HFMA2 R23, R54, R9.reuse, R56 ;  /* 0x0000000936177231 */ /* 0x080fe40000000038 */
[-C--:B------:R-:W-:Y:S02]  /*2b20*/  HFMA2 R24, R53, R9.reuse, R55 ;  /* 0x0000000935187231 */ /* 0x080fe40000000037 */
[----:B-----5:R-:W-:Y:S01]  /*2b30*/  HFMA2 R44, R44, R0, R5 ;  /* 0x000000002c2c7231 */ /* 0x020fe20000000005 */
[C-C-:B------:R-:W-:Y:S01]  /*2b40*/  PRMT R4, R14.reuse, 0x5410, R7.reuse ;  /* 0x000054100e047816 */ /* 0x140fe20000000007 */
[-C--:B------:R-:W-:Y:S02]  /*2b50*/  HFMA2 R5, R26, R9.reuse, R13 ;  /* 0x000000091a057231 */ /* 0x080fe4000000000d */
[----:B------:R-:W-:Y:S01]  /*2b60*/  HFMA2 R21, R61, R9, R21 ;  /* 0x000000093d157231 */ /* 0x000fe20000000015 */
[----:B------:R-:W-:Y:S01]  /*2b70*/  PRMT R7, R14, 0x7632, R7 ;  /* 0x000076320e077816 */ /* 0x000fe20000000007 */
[----:B------:R-:W-:-:S02]  /*2b80*/  HFMA2 R24, R48, R10, R24 ;  /* 0x0000000a30187231 */ /* 0x000fc40000000018 */
[-C--:B------:R-:W-:Y:S02]  /*2b90*/  HFMA2 R25, R46, R10.reuse, R23 ;  /* 0x0000000a2e197231 */ /* 0x080fe40000000017 */
[-C--:B------:R-:W-:Y:S02]  /*2ba0*/  HFMA2 R5, R27, R10.reuse, R5 ;  /* 0x0000000a1b057231 */ /* 0x080fe40000000005 */
[----:B------:R-:W-:Y:S02]  /*2bb0*/  HFMA2 R26, R47, R10, R21 ;  /* 0x0000000a2f1a7231 */ /* 0x000fe40000000015 */
[-C--:B------:R-:W-:Y:S02]  /*2bc0*/  HFMA2 R24, R51, R11.reuse, R24 ;  /* 0x0000000b33187231 */ /* 0x080fe40000000018 */
[----:B------:R-:W-:Y:S02]  /*2bd0*/  HFMA2 R4, R4, 1, 1, R7 ;  /* 0x3c003c0004047831 */ /* 0x000fe40000000007 */
[----:B------:R-:W-:-:S02]  /*2be0*/  HFMA2 R5, R49, R11, R5 ;  /* 0x0000000b31057231 */ /* 0x000fc40000000005 */
[-C--:B------:R-:W-:Y:S02]  /*2bf0*/  HFMA2 R12, R50, R11.reuse, R25 ;  /* 0x0000000b320c7231 */ /* 0x080fe40000000019 */
[----:B------:R-:W-:Y:S02]  /*2c00*/  HFMA2 R26, R52, R11, R26 ;  /* 0x0000000b341a7231 */ /* 0x000fe4000000001a */
[----:B------:R-:W-:Y:S01]  /*2c10*/  HFMA2 R42, R4, R78, R42 ;  /* 0x0000004e042a7231 */ /* 0x000fe2000000002a */
[C-C-:B------:R-:W-:Y:S02]  /*2c20*/  PRMT R4, R24.reuse, 0x5410, R12.reuse ;  /* 0x0000541018047816 */ /* 0x140fe4000000000c */
[----:B------:R-:W-:Y:S02]  /*2c30*/  PRMT R12, R24, 0x7632, R12 ;  /* 0x00007632180c7816 */ /* 0x000fe4000000000c */
[C-C-:B------:R-:W-:Y:S02]  /*2c40*/  PRMT R6, R5.reuse, 0x5410, R26.reuse ;  /* 0x0000541005067816 */ /* 0x140fe4000000001a */
[----:B------:R-:W-:Y:S01]  /*2c50*/  PRMT R26, R5, 0x7632, R26 ;  /* 0x00007632051a7816 */ /* 0x000fe2000000001a */
[----:B------:R-:W-:-:S04]  /*2c60*/  HFMA2 R4, R4, 1, 1, R12 ;  /* 0x3c003c0004047831 */ /* 0x000fc8000000000c */
[----:B------:R-:W-:Y:S02]  /*2c70*/  HADD2 R5, R6, R26 ;  /* 0x0000001a06057230 */ /* 0x000fe40000000000 */
[----:B------:R-:W-:Y:S02]  /*2c80*/  HFMA2 R41, R4, R0, R41 ;  /* 0x0000000004297231 */ /* 0x000fe40000000029 */
[----:B------:R-:W-:Y:S01]  /*2c90*/  HFMA2 R32, R5, R78, R32 ;  /* 0x0000004e05207231 */ /* 0x000fe20000000020 */
[----:B------:R-:W-:Y:S06]  /*2ca0*/  @!P0 BRA `(.L_x_1746) ;  /* 0xffffffe000408947 */ /* 0x000fec000383ffff */
.L_x_1739:
[----:B------:R-:W0:Y:S01]  /*2cb0*/  S2R R5, SR_CTAID.X ;  /* 0x0000000000057919 */ /* 0x000e220000002500 */
[----:B------:R-:W1:Y:S01]  /*2cc0*/  S2UR UR4, SR_CTAID.Y ;  /* 0x00000000000479c3 */ /* 0x000e620000002600 */
[----:B------:R-:W0:Y:S07]  /*2cd0*/  S2R R4, SR_TID.X ;  /* 0x0000000000047919 */ /* 0x000e2e0000002100 */
[----:B------:R-:W2:Y:S01]  /*2ce0*/  LDC.64 R2, c[0x0][0x3a0] ;  /* 0x0000e800ff027b82 */ /* 0x000ea20000000a00 */
[----:B-1----:R-:W-:-:S02]  /*2cf0*/  IMAD R0, R29, UR4, RZ ;  /* 0x000000041d007c24 */ /* 0x002fc4000f8e02ff */
[----:B0-----:R-:W-:-:S04]  /*2d00*/  IMAD R5, R5, 0x80, R4 ;  /* 0x0000008005057824 */ /* 0x001fc800078e0204 */
[----:B------:R-:W-:-:S05]  /*2d10*/  IMAD R5, R5, 0x2, R0 ;  /* 0x0000000205057824 */ /* 0x000fca00078e0200 */
[----:B------:R-:W-:-:S05]  /*2d20*/  SHF.L.U32 R5, R5, 0x1, RZ ;  /* 0x0000000105057819 */ /* 0x000fca00000006ff */
[----:B--2---:R-:W-:-:S05]  /*2d30*/  IMAD.WIDE R4, R5, 0x2, R2 ;  /* 0x0000000205047825 */ /* 0x004fca00078e0202 */
[----:B------:R0:W-:Y:S01]  /*2d40*/  ATOM.E.ADD.F16x2.RN.STRONG.GPU P0, RZ, desc[UR8][R4.64], R44 ;  /* 0x8000002c04ff79a2 */ /* 0x0001e2000c10e108 */
[----:B------:R-:W-:Y:S04]  /*2d50*/  BSSY.RECONVERGENT B0, `(.L_x_1747) ;  /* 0x000000e000007945 */ /* 0x000fe80003800200 */
[----:B0-----:R-:W-:Y:S05]  /*2d60*/  @P0 BRA `(.L_x_1748) ;  /* 0x0000000000300947 */ /* 0x001fea0003800000 */
[----:B------:R-:W0:Y:S02]  /*2d70*/  QSPC.E.S P0, RZ, [R4] ;  /* 0x0000000004ff73aa */ /* 0x000e240000000500 */
[----:B0-----:R-:W-:Y:S05]  /*2d80*/  @!P0 BRA `(.L_x_1749) ;  /* 0x00000000001c8947 */ /* 0x001fea0003800000 */
[----:B------:R-:W-:-:S05]  /*2d90*/  IMAD.MOV.U32 R2, RZ, RZ, R4 ;  /* 0x000000ffff027224 */ /* 0x000fca00078e0004 */
[----:B------:R-:W-:-:S07]  /*2da0*/  MOV R0, R2 ;  /* 0x0000000200007202 */ /* 0x000fce0000000f00 */
.L_x_1750:
[----:B------:R-:W0:Y:S02]  /*2db0*/  LDS R2, [R0] ;  /* 0x0000000000027984 */ /* 0x000e240000000800 */
[----:B0-----:R-:W-:-:S05]  /*2dc0*/  HFMA2 R3, R2, 1, 1, R44 ;  /* 0x3c003c0002037831 */ /* 0x001fca000000002c */
[----:B------:R-:W0:Y:S02]  /*2dd0*/  ATOMS.CAST.SPIN P0, [R0], R2, R3 ;  /* 0x000000020000758d */ /* 0x000e240001800003 */
[----:B0-----:R-:W-:Y:S05]  /*2de0*/  @!P0 BRA `(.L_x_1750) ;  /* 0xfffffffc00f08947 */ /* 0x001fea000383ffff */
[----:B------:R-:W-:Y:S05]  /*2df0*/  BRA `(.L_x_1748) ;  /* 0x00000000000c7947 */ /* 0x000fea0003800000 */
.L_x_1749:
[----:B------:R-:W2:Y:S02]  /*2e00*/  LD.E R0, desc[UR8][R4.64] ;  /* 0x0000000804007980 */ /* 0x000ea4000c101900 */
[----:B--2---:R-:W-:-:S05]  /*2e10*/  IMAD.IADD R3, R44, 0x1, R0 ;  /* 0x000000012c037824 */ /* 0x004fca00078e0200 */
[----:B------:R0:W-:Y:S02]  /*2e20*/  ST.E desc[UR8][R4.64], R3 ;  /* 0x0000000304007985 */ /* 0x0001e4000c101908 */
.L_x_1748:
[----:B------:R-:W-:Y:S05]  /*2e30*/  BSYNC.RECONVERGENT B0 ;  /* 0x0000000000007941 */ /* 0x000fea0003800200 */
.L_x_1747:
[----:B------:R1:W-:Y:S01]  /*2e40*/  ATOM.E.ADD.F16x2.RN.STRONG.GPU P0, RZ, desc[UR8][R4.64+0x4], R42 ;  /* 0x8000042a04ff79a2 */ /* 0x0003e2000c10e108 */
[----:B------:R-:W-:Y:S04]  /*2e50*/  BSSY.RECONVERGENT B0, `(.L_x_1751) ;  /* 0x000000e000007945 */ /* 0x000fe80003800200 */
[----:B-1----:R-:W-:Y:S05]  /*2e60*/  @P0 BRA `(.L_x_1752) ;  /* 0x0000000000300947 */ /* 0x002fea0003800000 */
[----:B------:R-:W1:Y:S02]  /*2e70*/  QSPC.E.S P0, RZ, [R4+0x4] ;  /* 0x0000040004ff73aa */ /* 0x000e640000000500 */
[----:B-1----:R-:W-:Y:S05]  /*2e80*/  @!P0 BRA `(.L_x_1753) ;  /* 0x00000000001c8947 */ /* 0x002fea0003800000 */
[----:B------:R-:W-:-:S05]  /*2e90*/  IMAD.MOV.U32 R2, RZ, RZ, R4 ;  /* 0x000000ffff027224 */ /* 0x000fca00078e0004 */
[----:B------:R-:W-:-:S07]  /*2ea0*/  MOV R0, R2 ;  /* 0x0000000200007202 */ /* 0x000fce0000000f00 */
.L_x_1754:
[----:B------:R-:W0:Y:S02]  /*2eb0*/  LDS R2, [R0+0x4] ;  /* 0x0000040000027984 */ /* 0x000e240000000800 */
[----:B0-----:R-:W-:-:S05]  /*2ec0*/  HADD2 R3, R2, R42 ;  /* 0x0000002a02037230 */ /* 0x001fca0000000000 */
[----:B------:R-:W0:Y:S02]  /*2ed0*/  ATOMS.CAST.SPIN P0, [R0+0x4], R2, R3 ;  /* 0x000004020000758d */ /* 0x000e240001800003 */
[----:B0-----:R-:W-:Y:S05]  /*2ee0*/  @!P0 BRA `(.L_x_1754) ;  /* 0xfffffffc00f08947 */ /* 0x001fea000383ffff */
[----:B------:R-:W-:Y:S05]  /*2ef0*/  BRA `(.L_x_1752) ;  /* 0x00000000000c7947 */ /* 0x000fea0003800000 */
.L_x_1753:
[----:B------:R-:W0:Y:S02]  /*2f00*/  LD.E R0, desc[UR8][R4.64+0x4] ;  /* 0x0000040804007980 */ /* 0x000e24000c101900 */
[----:B0-----:R-:W-:-:S05]  /*2f10*/  IMAD.IADD R3, R42, 0x1, R0 ;  /* 0x000000012a037824 */ /* 0x001fca00078e0200 */
[----:B------:R1:W-:Y:S02]  /*2f20*/  ST.E desc[UR8][R4.64+0x4], R3 ;  /* 0x0000040304007985 */ /* 0x0003e4000c101908 */
.L_x_1752:
[----:B------:R-:W-:Y:S05]  /*2f30*/  BSYNC.RECONVERGENT B0 ;  /* 0x0000000000007941 */ /* 0x000fea0003800200 */
.L_x_1751:
        /* <DEDUP_REMOVED lines=8> */
.L_x_1758:
[----:B------:R-:W0:Y:S02]  /*2fc0*/  LDS R2, [R0] ;  /* 0x0000000000027984 */ /* 0x000e240000000800 */
[----:B0-----:R-:W-:-:S05]  /*2fd0*/  HFMA2 R3, R2, 1, 1, R41 ;  /* 0x3c003c0002037831 */ /* 0x001fca0000000029 */
[----:B------:R-:W0:Y:S02]  /*2fe0*/  ATOMS.CAST.SPIN P0, [R0], R2, R3 ;  /* 0x000000020000758d */ /* 0x000e240001800003 */
[----:B0-----:R-:W-:Y:S05]  /*2ff0*/  @!P0 BRA `(.L_x_1758) ;  /* 0xfffffffc00f08947 */ /* 0x001fea000383ffff */
[----:B------:R-:W-:Y:S05]  /*3000*/  BRA `(.L_x_1756) ;  /* 0x00000000000c7947 */ /* 0x000fea0003800000 */
.L_x_1757:
[----:B------:R-:W2:Y:S02]  /*3010*/  LD.E R0, desc[UR8][R4.64] ;  /* 0x0000000804007980 */ /* 0x000ea4000c101900 */
[----:B--2---:R-:W-:-:S05]  /*3020*/  IMAD.IADD R3, R41, 0x1, R0 ;  /* 0x0000000129037824 */ /* 0x004fca00078e0200 */
[----:B------:R0:W-:Y:S02]  /*3030*/  ST.E desc[UR8][R4.64], R3 ;  /* 0x0000000304007985 */ /* 0x0001e4000c101908 */
.L_x_1756:
[----:B------:R-:W-:Y:S05]  /*3040*/  BSYNC.RECONVERGENT B0 ;  /* 0x0000000000007941 */ /* 0x000fea0003800200 */
.L_x_1755:
[----:B------:R1:W-:Y:S02]  /*3050*/  ATOM.E.ADD.F16x2.RN.STRONG.GPU P0, RZ, desc[UR8][R4.64+0x4], R32 ;  /* 0x8000042004ff79a2 */ /* 0x0003e4000c10e108 */
[----:B-1----:R-:W-:Y:S05]  /*3060*/  @P0 EXIT ;  /* 0x000000000000094d */ /* 0x002fea0003800000 */
[----:B------:R-:W1:Y:S02]  /*3070*/  QSPC.E.S P0, RZ, [R4+0x4] ;  /* 0x0000040004ff73aa */ /* 0x000e640000000500 */
[----:B-1----:R-:W-:Y:S05]  /*3080*/  @!P0 BRA `(.L_x_1759) ;  /* 0x00000000001c8947 */ /* 0x002fea0003800000 */
[----:B------:R-:W-:-:S05]  /*3090*/  IMAD.MOV.U32 R2, RZ, RZ, R4 ;  /* 0x000000ffff027224 */ /* 0x000fca00078e0004 */
[----:B------:R-:W-:-:S07]  /*30a0*/  MOV R0, R2 ;  /* 0x0000000200007202 */ /* 0x000fce0000000f00 */
.L_x_1760:
[----:B------:R-:W0:Y:S02]  /*30b0*/  LDS R2, [R0+0x4] ;  /* 0x0000040000027984 */ /* 0x000e240000000800 */
[----:B0-----:R-:W-:-:S05]  /*30c0*/  HADD2 R3, R2, R32 ;  /* 0x0000002002037230 */ /* 0x001fca0000000000 */
[----:B------:R-:W0:Y:S02]  /*30d0*/  ATOMS.CAST.SPIN P0, [R0+0x4], R2, R3 ;  /* 0x000004020000758d */ /* 0x000e240001800003 */
[----:B0-----:R-:W-:Y:S05]  /*30e0*/  @!P0 BRA `(.L_x_1760) ;  /* 0xfffffffc00f08947 */ /* 0x001fea000383ffff */
[----:B------:R-:W-:Y:S05]  /*30f0*/  EXIT ;  /* 0x000000000000794d */ /* 0x000fea0003800000 */
.L_x_1759:
[----:B------:R-:W0:Y:S02]  /*3100*/  LD.E R0, desc[UR8][R4.64+0x4] ;  /* 0x0000040804007980 */ /* 0x000e24000c101900 */
[----:B0-----:R-:W-:-:S05]  /*3110*/  IMAD.IADD R3, R32, 0x1, R0 ;  /* 0x0000000120037824 */ /* 0x001fca00078e0200 */
[----:B------:R-:W-:Y:S01]  /*3120*/  ST.E desc[UR8][R4.64+0x4], R3 ;  /* 0x0000040304007985 */ /* 0x000fe2000c101908 */
[----:B------:R-:W-:Y:S05]  /*3130*/  EXIT ;  /* 0x000000000000794d */ /* 0x000fea0003800000 */
.L_x_1761:
        /* <DEDUP_REMOVED lines=12> */
.L_x_1883:


//--------------------- .text._ZN4vllm4gptq33gemm_half_q_half_gptq_2bit_kernelILb1ELi2EEEvPK6__halfPKjS6_S4_PS2_iiiibPKi --------------------------
	.section	.text._ZN4vllm4gptq33gemm_half_q_half_gptq_2bit_kernelILb1ELi2EEEvPK6__halfPKjS6_S4_PS2_iiiibPKi,"ax",@progbits
	.align	128
        .global         _ZN4vllm4gptq33gemm_half_q_half_gptq_2bit_kernelILb1ELi2EEEvPK6__halfPKjS6_S4_PS2_iiiibPKi
        .type           _ZN4vllm4gptq33gemm_half_q_half_gptq_2bit_kernelILb1ELi2EEEvPK6__halfPKjS6_S4_PS2_iiiibPKi,@function
        .size           _ZN4vllm4gptq33gemm_half_q_half_gptq_2bit_kernelILb1ELi2EEEvPK6__halfPKjS6_S4_PS2_iiiibPKi,(.L_x_1884 - _ZN4vllm4gptq33gemm_half_q_half_gptq_2bit_kernelILb1ELi2EEEvPK6__halfPKjS6_S4_PS2_iiiibPKi)
        .other          _ZN4vllm4gptq33gemm_half_q_half_gptq_2bit_kernelILb1ELi2EEEvPK6__halfPKjS6_S4_PS2_iiiibPKi,@"STO_CUDA_ENTRY STV_DEFAULT"
_ZN4vllm4gptq33gemm_half_q_half_gptq_2bit_kernelILb1ELi2EEEvPK6__halfPKjS6_S4_PS2_iiiibPKi:
.text._ZN4vllm4gptq33gemm_half_q_half_gptq_2bit_kernelILb1ELi2EEEvPK6__halfPKjS6_S4_PS2_iiiibPKi:
        /* <DEDUP_REMOVED lines=8> */
[----:B0-----:R-:W-:Y:S01]  /*0080*/  IMAD.SHL.U32 R25, R3, 0x80, RZ ;  /* 0x0000008003197824 */ /* 0x001fe200078e00ff */
[----:B-----5:R-:W-:-:S03]  /*0090*/  USHF.L.U32 UR4, UR4, 0x1, URZ ;  /* 0x0000000104047899 */ /* 0x020fc600080006ff */
[C---:B---3--:R-:W-:Y:S01]  /*00a0*/  IMAD.IADD R9, R25.reuse, 0x1, R2 ;  /* 0x0000000119097824 */ /* 0x048fe200078e0202 */
[----:B-1----:R-:W-:-:S04]  /*00b0*/  VIADDMNMX.U32 R26, R25, 0x80, R0, PT ;  /* 0x00000080191a7846 */ /* 0x002fc80003800000 */
[----:B------:R-:W-:-:S13]  /*00c0*/  ISETP.GE.U32.AND P0, PT, R9, R26, PT ;  /* 0x0000001a0900720c */ /* 0x000fda0003f06070 */
[----:B--2-4-:R-:W-:Y:S05]  /*00d0*/  @P0 BRA `(.L_x_1763) ;  /* 0x0000000000a80947 */ /* 0x014fea0003800000 */
[----:B------:R-:W0:Y:S02]  /*00e0*/  LDC.64 R12, c[0x0][0x3c0] ;  /* 0x0000f000ff0c7b82 */ /* 0x000e240000000a00 */
[----:B0-----:R-:W-:-:S04]  /*00f0*/  ISETP.NE.U32.AND P0, PT, R12, RZ, PT ;  /* 0x000000ff0c00720c */ /* 0x001fc80003f05070 */
[----:B------:R-:W-:-:S13]  /*0100*/  ISETP.NE.AND.EX P0, PT, R13, RZ, PT, P0 ;  /* 0x000000ff0d00720c */ /* 0x000fda0003f05300 */
        /* <DEDUP_REMOVED lines=39> */
.L_x_1763:
[----:B------:R-:W-:Y:S05]  /*0380*/  BSYNC.RECONVERGENT B0 ;  /* 0x0000000000007941 */ /* 0x000fea0003800200 */
.L_x_1762:
[----:B------:R-:W2:Y:S01]  /*0390*/  LDCU UR5, c[0x0][0x3ac] ;  /* 0x00007580ff0577ac */ /* 0x000ea20008000800 */
[----:B------:R-:W-:-:S04]  /*03a0*/  IMAD R11, R11, 0x80, R2 ;  /* 0x000000800b0b7824 */ /* 0x000fc800078e0202 */
[----:B------:R-:W-:Y:S02]  /*03b0*/  IMAD.SHL.U32 R27, R11, 0x4, RZ ;  /* 0x000000040b1b7824 */ /* 0x000fe400078e00ff */
[----:B--2---:R-:W-:-:S05]  /*03c0*/  IMAD.U32 R4, RZ, RZ, UR5 ;  /* 0x00000005ff047e24 */ /* 0x004fca000f8e00ff */
[----:B------:R-:W-:-:S13]  /*03d0*/  ISETP.GE.AND P0, PT, R27, R4, PT ;  /* 0x000000041b00720c */ /* 0x000fda0003f06270 */
[----:B------:R-:W-:Y:S05]  /*03e0*/  @P0 EXIT ;  /* 0x000000000000094d */ /* 0x000fea0003800000 */
[----:B-1----:R-:W1:Y:S01]  /*03f0*/  LDC R9, c[0x0][0x3b4] ;  /* 0x0000ed00ff097b82 */ /* 0x002e620000000800 */
[----:B0-----:R-:W-:Y:S01]  /*0400*/  IABS R10, R0 ;  /* 0x00000000000a7213 */ /* 0x001fe20000000000 */
[----:B------:R-:W-:Y:S01]  /*0410*/  IMAD R3, R3, R4, RZ ;  /* 0x0000000403037224 */ /* 0x000fe200078e02ff */
[----:B------:R-:W0:Y:S01]  /*0420*/  LDCU.64 UR6, c[0x0][0x388] ;  /* 0x00007100ff0677ac */ /* 0x000e220008000a00 */
[----:B------:R-:W-:Y:S02]  /*0430*/  SHF.R.S32.HI R16, RZ, 0x1f, R27 ;  /* 0x0000001fff107819 */ /* 0x000fe4000001141b */
[----:B------:R-:W-:Y:S01]  /*0440*/  IMAD.SHL.U32 R12, R3, 0x8, RZ ;  /* 0x00000008030c7824 */ /* 0x000fe200078e00ff */
[----:B------:R-:W-:Y:S02]  /*0450*/  PRMT R43, RZ, 0x5410, RZ ;  /* 0x00005410ff2b7816 */ /* 0x000fe400000000ff */
[----:B------:R-:W-:Y:S02]  /*0460*/  LEA.HI R16, R16, R27, RZ, 0x4 ;  /* 0x0000001b10107211 */ /* 0x000fe400078f20ff */
[----:B------:R-:W-:-:S02]  /*0470*/  PRMT R29, RZ, 0x5410, RZ ;  /* 0x00005410ff1d7816 */ /* 0x000fc400000000ff */
[----:B------:R-:W-:Y:S02]  /*0480*/  SHF.R.S32.HI R28, RZ, 0x4, R16 ;  /* 0x00000004ff1c7819 */ /* 0x000fe40000011410 */
[----:B------:R-:W-:Y:S02]  /*0490*/  PRMT R30, RZ, 0x5410, RZ ;  /* 0x00005410ff1e7816 */ /* 0x000fe400000000ff */
[----:B------:R-:W-:Y:S02]  /*04a0*/  PRMT R31, RZ, 0x5410, RZ ;  /* 0x00005410ff1f7816 */ /* 0x000fe400000000ff */
[----:B-1----:R-:W-:-:S04]  /*04b0*/  IABS R8, R9 ;  /* 0x0000000900087213 */ /* 0x002fc80000000000 */
[----:B------:R-:W1:Y:S08]  /*04c0*/  I2F.RP R5, R8 ;  /* 0x0000000800057306 */ /* 0x000e700000209400 */
[----:B-1----:R-:W1:Y:S02]  /*04d0*/  MUFU.RCP R5, R5 ;  /* 0x0000000500057308 */ /* 0x002e640000001000 */
[----:B-1----:R-:W-:-:S06]  /*04e0*/  IADD3 R6, PT, PT, R5, 0xffffffe, RZ ;  /* 0x0ffffffe05067810 */ /* 0x002fcc0007ffe0ff */
        /* <DEDUP_REMOVED lines=20> */
[----:B------:R-:W-:Y:S01]  /*0630*/  IMAD.MOV R7, RZ, RZ, -R6 ;  /* 0x000000ffff077224 */ /* 0x000fe200078e0a06 */
[----:B------:R-:W-:-:S06]  /*0640*/  ISETP.NE.U32.AND P2, PT, R6, RZ, PT ;  /* 0x000000ff0600720c */ /* 0x000fcc0003f45070 */
[----:B-1----:R-:W1:Y:S02]  /*0650*/  MUFU.RCP R5, R5 ;  /* 0x0000000500057308 */ /* 0x002e640000001000 */
[----:B-1----:R-:W-:Y:S02]  /*0660*/  IADD3 R8, PT, PT, R5, 0xffffffe, RZ ;  /* 0x0ffffffe05087810 */ /* 0x002fe40007ffe0ff */
[----:B------:R-:W-:-:S04]  /*0670*/  SHF.R.S32.HI R5, RZ, 0x1f, R27 ;  /* 0x0000001fff057819 */ /* 0x000fc8000001141b */
[----:B------:R1:W2:Y:S02]  /*0680*/  F2I.FTZ.U32.TRUNC.NTZ R9, R8 ;  /* 0x0000000800097305 */ /* 0x0002a4000021f000 */
[----:B-1----:R-:W-:Y:S02]  /*0690*/  IMAD.MOV.U32 R8, RZ, RZ, RZ ;  /* 0x000000ffff087224 */ /* 0x002fe400078e00ff */
[----:B--2---:R-:W-:-:S04]  /*06a0*/  IMAD R7, R7, R9, RZ ;  /* 0x0000000907077224 */ /* 0x004fc800078e02ff */
[----:B------:R-:W-:Y:S02]  /*06b0*/  IMAD.HI.U32 R10, R9, R7, R8 ;  /* 0x00000007090a7227 */ /* 0x000fe400078e0008 */
[----:B------:R-:W1:Y:S04]  /*06c0*/  LDC.64 R8, c[0x0][0x390] ;  /* 0x0000e400ff087b82 */ /* 0x000e680000000a00 */
[----:B------:R-:W-:-:S04]  /*06d0*/  IMAD.HI.U32 R36, R10, R25, RZ ;  /* 0x000000190a247227 */ /* 0x000fc800078e00ff */
[----:B------:R-:W-:Y:S01]  /*06e0*/  IMAD.MOV R7, RZ, RZ, -R36 ;  /* 0x000000ffff077224 */ /* 0x000fe200078e0a24 */
[----:B------:R-:W2:Y:S03]  /*06f0*/  LDC.64 R10, c[0x0][0x398] ;  /* 0x0000e600ff0a7b82 */ /* 0x000ea60000000a00 */
[----:B------:R-:W-:-:S05]  /*0700*/  IMAD R7, R6, R7, R25 ;  /* 0x0000000706077224 */ /* 0x000fca00078e0219 */
[----:B------:R-:W-:-:S13]  /*0710*/  ISETP.GE.U32.AND P0, PT, R7, R6, PT ;  /* 0x000000060700720c */ /* 0x000fda0003f06070 */
[----:B------:R-:W-:Y:S01]  /*0720*/  @P0 IADD3 R7, PT, PT, -R6, R7, RZ ;  /* 0x0000000706070210 */ /* 0x000fe20007ffe1ff */
[----:B------:R-:W-:Y:S01]  /*0730*/  @P0 VIADD R36, R36, 0x1 ;  /* 0x0000000124240836 */ /* 0x000fe20000000000 */
[----:B------:R-:W-:Y:S02]  /*0740*/  IADD3 R13, P0, PT, R27, R12, RZ ;  /* 0x0000000c1b0d7210 */ /* 0x000fe40007f1e0ff */
[----:B------:R-:W-:Y:S02]  /*0750*/  ISETP.GE.U32.AND P1, PT, R7, R6, PT ;  /* 0x000000060700720c */ /* 0x000fe40003f26070 */
[----:B------:R-:W-:Y:S02]  /*0760*/  LEA.HI.X.SX32 R12, R12, R5, 0x1, P0 ;  /* 0x000000050c0c7211 */ /* 0x000fe400000f0eff */
[----:B------:R-:W-:-:S09]  /*0770*/  ISETP.GE.U32.AND P0, PT, R25, R0, PT ;  /* 0x000000001900720c */ /* 0x000fd20003f06070 */
[----:B------:R-:W-:Y:S01]  /*0780*/  @P1 VIADD R36, R36, 0x1 ;  /* 0x0000000124241836 */ /* 0x000fe20000000000 */
[----:B------:R-:W-:Y:S02]  /*0790*/  @!P2 LOP3.LUT R36, RZ, R6, RZ, 0x33, !PT ;  /* 0x00000006ff24a212 */ /* 0x000fe400078e33ff */
[----:B0-----:R-:W-:-:S03]  /*07a0*/  LEA R7, P1, R13, UR6, 0x2 ;  /* 0x000000060d077c11 */ /* 0x001fc6000f8210ff */
[----:B------:R-:W-:Y:S01]  /*07b0*/  IMAD R14, R4, R36, RZ ;  /* 0x00000024040e7224 */ /* 0x000fe200078e02ff */
[----:B------:R-:W-:-:S04]  /*07c0*/  LEA.HI.X R12, R13, UR7, R12, 0x2, P1 ;  /* 0x000000070d0c7c11 */ /* 0x000fc800088f140c */
[----:B------:R-:W-:Y:S02]  /*07d0*/  SHF.R.S32.HI R3, RZ, 0x1f, R14 ;  /* 0x0000001fff037819 */ /* 0x000fe4000001140e */
[-C--:B------:R-:W-:Y:S02]  /*07e0*/  IADD3 R5, PT, PT, R27, R14.reuse, RZ ;  /* 0x0000000e1b057210 */ /* 0x080fe40007ffe0ff */
[----:B------:R-:W-:-:S03]  /*07f0*/  LEA.HI R3, R3, R14, RZ, 0x4 ;  /* 0x0000000e03037211 */ /* 0x000fc600078f20ff */
[----:B--2---:R-:W-:Y:S01]  /*0800*/  IMAD.WIDE R10, R5, 0x2, R10 ;  /* 0x00000002050a7825 */ /* 0x004fe200078e020a */
[----:B------:R-:W-:-:S05]  /*0810*/  LEA.HI.SX32 R3, R3, R28, 0x1c ;  /* 0x0000001c03037211 */ /* 0x000fca00078fe2ff */
[----:B-1----:R-:W-:Y:S01]  /*0820*/  IMAD.WIDE R8, R3, 0x4, R8 ;  /* 0x0000000403087825 */ /* 0x002fe200078e0208 */
[----:B------:R-:W-:Y:S06]  /*0830*/  @P0 BRA `(.L_x_1764) ;  /* 0x0000001000280947 */ /* 0x000fec0003800000 */
[----:B------:R-:W2:Y:S04]  /*0840*/  LDG.E.CONSTANT R9, desc[UR8][R8.64] ;  /* 0x0000000808097981 */ /* 0x000ea8000c1e9900 */
[----:B------:R0:W5:Y:S04]  /*0850*/  LDG.E.CONSTANT R0, desc[UR8][R10.64] ;  /* 0x000000080a007981 */ /* 0x000168000c1e9900 */
[----:B------:R0:W5:Y:S01]  /*0860*/  LDG.E.CONSTANT R24, desc[UR8][R10.64+0x4] ;  /* 0x000004080a187981 */ /* 0x000162000c1e9900 */
[----:B------:R-:W1:Y:S01]  /*0870*/  S2UR UR6, SR_CgaCtaId ;  /* 0x00000000000679c3 */ /* 0x000e620000008800 */
[----:B------:R-:W-:Y:S01]  /*0880*/  IMAD.SHL.U32 R38, R2, 0x8, RZ ;  /* 0x0000000802267824 */ /* 0x000fe200078e00ff */
[----:B------:R-:W3:Y:S01]  /*0890*/  I2F.F16 R34, -0x100 ;  /* 0xffffff0000227906 */ /* 0x000ee20000200c00 */
[----:B------:R-:W-:-:S07]  /*08a0*/  IADD3 R37, PT, PT, R25, R6, RZ ;  /* 0x0000000619257210 */ /* 0x000fce0007ffe0ff */
[----:B------:R-:W4:Y:S01]  /*08b0*/  I2F.F16 R35, -0x40 ;  /* 0xffffffc000237906 */ /* 0x000f220000200c00 */
[----:B------:R-:W-:Y:S01]  /*08c0*/  LOP3.LUT R38, R38, 0x18, RZ, 0xc0, !PT ;  /* 0x0000001826267812 */ /* 0x000fe200078ec0ff */
[----:B------:R-:W-:Y:S01]  /*08d0*/  IMAD.MOV.U32 R3, RZ, RZ, R12 ;  /* 0x000000ffff037224 */ /* 0x000fe200078e000c */
[----:B------:R-:W-:Y:S01]  /*08e0*/  UMOV UR5, 0x400 ;  /* 0x0000040000057882 */ /* 0x000fe20000000000 */
[----:B------:R-:W0:Y:S04]  /*08f0*/  LDCU.U8 UR7, c[0x0][0x3b8] ;  /* 0x00007700ff0777ac */ /* 0x000e280008000000 */
[----:B------:R-:W0:Y:S01]  /*0900*/  I2F.F16 R40, -0x10 ;  /* 0xfffffff000287906 */ /* 0x000e220000200c00 */
[----:B------:R-:W-:Y:S01]  /*0910*/  IMAD.MOV.U32 R2, RZ, RZ, R7 ;  /* 0x000000ffff027224 */ /* 0x000fe200078e0007 */
[----:B------:R-:W-:Y:S01]  /*0920*/  PRMT R43, RZ, 0x7610, R43 ;  /* 0x00007610ff2b7816 */ /* 0x000fe2000000002b */
[----:B------:R-:W-:Y:S01]  /*0930*/  IMAD.MOV.U32 R42, RZ, RZ, R37 ;  /* 0x000000ffff2a7224 */ /* 0x000fe200078e0025 */
        /* <DEDUP_REMOVED lines=9> */
.L_x_1766:
        /* <DEDUP_REMOVED lines=19> */
[----:B------:R-:W-:Y:S01]  /*0b00*/  VIADD R36, R36, 0x1 ;  /* 0x0000000124247836 */ /* 0x000fe20000000000 */
[----:B------:R-:W-:-:S02]  /*0b10*/  MOV R42, R37 ;  /* 0x00000025002a7202 */ /* 0x000fc40000000f00 */
        /* <DEDUP_REMOVED lines=8> */
.L_x_1765:
[----:B-----5:R-:W-:Y:S01]  /*0ba0*/  SHF.R.U32.HI R16, RZ, 0x8, R4 ;  /* 0x00000008ff107819 */ /* 0x020fe20000011604 */
[----:B------:R-:W-:Y:S01]  /*0bb0*/  VIADD R8, R41, UR6 ;  /* 0x0000000629087c36 */ /* 0x000fe20008000000 */
[----:B------:R-:W-:Y:S01]  /*0bc0*/  LOP3.LUT R9, R4, 0x30003, RZ, 0xc0, !PT ;  /* 0x0003000304097812 */ /* 0x000fe200078ec0ff */
[----:B------:R-:W-:Y:S01]  /*0bd0*/  LDS.128 R12, [UR5+0x100] ;  /* 0x00010005ff0c7984 */ /* 0x000fe20008000c00 */
[----:B------:R-:W-:Y:S01]  /*0be0*/  LOP3.LUT R10, R16, 0x30003, RZ, 0xc0, !PT ;  /* 0x00030003100a7812 */ /* 0x000fe200078ec0ff */
[----:B------:R0:W1:Y:S01]  /*0bf0*/  I2F.F16 R19, R8 ;  /* 0x0000000800137306 */ /* 0x0000620000200c00 */
[----:B------:R-:W-:Y:S01]  /*0c00*/  LOP3.LUT R20, R9, 0x64006400, RZ, 0xfc, !PT ;  /* 0x6400640009147812 */ /* 0x000fe200078efcff */
[----:B------:R-:W-:Y:S01]  /*0c10*/  VIADD R18, R39, UR6 ;  /* 0x0000000627127c36 */ /* 0x000fe20008000000 */
[----:B------:R-:W-:Y:S01]  /*0c20*/  LOP3.LUT R49, R8, 0xe400, RZ, 0xfc, !PT ;  /* 0x0000e40008317812 */ /* 0x000fe200078efcff */
[----:B------:R-:W-:Y:S01]  /*0c30*/  VIADD R25, R25, 0x10 ;  /* 0x0000001019197836 */ /* 0x000fe20000000000 */
[----:B------:R-:W-:Y:S01]  /*0c40*/  LOP3.LUT R10, R10, 0x64006400, RZ, 0xfc, !PT ;  /* 0x640064000a0a7812 */ /* 0x000fe200078efcff */
[----:B------:R-:W-:Y:S01]  /*0c50*/  VIADD R37, R37, 0x10 ;  /* 0x0000001025257836 */ /* 0x000fe20000000000 */
[----:B------:R-:W-:Y:S01]  /*0c60*/  SHF.R.U32.HI R46, RZ, 0x8, R5 ;  /* 0x00000008ff2e7819 */ /* 0x000fe20000011605 */
[--C-:B------:R-:W-:Y:S01]  /*0c70*/  HADD2 R20, R20, R49.reuse.H0_H0 ;  /* 0x2000003114147230 */ /* 0x100fe20000000000 */
[----:B------:R-:W-:Y:S01]  /*0c80*/  LOP3.LUT R21, R5, 0x30003, RZ, 0xc0, !PT ;  /* 0x0003000305157812 */ /* 0x000fe200078ec0ff */
[----:B------:R-:W-:Y:S01]  /*0c90*/  HADD2 R49, R10, R49.H0_H0 ;  /* 0x200000310a317230 */ /* 0x000fe20000000000 */
[----:B------:R-:W2:Y:S01]  /*0ca0*/  I2F.F16 R17, R18 ;  /* 0x0000001200117306 */ /* 0x000ea20000200c00 */
[----:B0-----:R-:W0:Y:S01]  /*0cb0*/  LDS.128 R8, [UR5] ;  /* 0x00000005ff087984 */ /* 0x001e220008000c00 */
[----:B------:R-:W-:-:S02]  /*0cc0*/  LOP3.LUT R50, R46, 0x30003, RZ, 0xc0, !PT ;  /* 0x000300032e327812 */ /* 0x000fc400078ec0ff */
[----:B------:R-:W-:Y:S01]  /*0cd0*/  LOP3.LUT R45, R21, 0x64006400, RZ, 0xfc, !PT ;  /* 0x64006400152d7812 */ /* 0x000fe200078efcff */
[--C-:B-1----:R-:W-:Y:S01]  /*0ce0*/  HADD2 R47, R40.H0_H0, -R19.reuse.H0_H0 ;  /* 0xa0000013282f7230 */ /* 0x102fe20000000800 */
[----:B------:R-:W-:Y:S02]  /*0cf0*/  LOP3.LUT R21, R16, 0xc000c, RZ, 0xc0, !PT ;  /* 0x000c000c10157812 */ /* 0x000fe400078ec0ff */
[----:B------:R-:W-:Y:S02]  /*0d00*/  LOP3.LUT R56, R18, 0xe400, RZ, 0xfc, !PT ;  /* 0x0000e40012387812 */ /* 0x000fe400078efcff */
[----:B------:R-:W-:Y:S02]  /*0d10*/  PRMT R44, R34, 0x5410, R35 ;  /* 0x00005410222c7816 */ /* 0x000fe40000000023 */
[----:B------:R-:W-:Y:S02]  /*0d20*/  LOP3.LUT R23, R4, 0xc000c, RZ, 0xc0, !PT ;  /* 0x000c000c04177812 */ /* 0x000fe400078ec0ff */
[----:B------:R-:W-:Y:S01]  /*0d30*/  LOP3.LUT R51, R50, 0x64006400, RZ, 0xfc, !PT ;  /* 0x6400640032337812 */ /* 0x000fe200078efcff */
[----:B------:R-:W-:Y:S01]  /*0d40*/  HADD2 R19, R44, -R19.H0_H0 ;  /* 0xa00000132c137230 */ /* 0x000fe20000000000 */
[----:B------:R-:W-:Y:S01]  /*0d50*/  LOP3.LUT R48, R4, 0x300030, RZ, 0xc0, !PT ;  /* 0x0030003004307812 */ /* 0x000fe200078ec0ff */
[----:B--2---:R-:W-:Y:S01]  /*0d60*/  HADD2 R55, R40.H0_H0, -R17.H0_H0 ;  /* 0xa000001128377230 */ /* 0x004fe20000000800 */
[----:B------:R-:W-:Y:S01]  /*0d70*/  LOP3.LUT R50, R21, 0x64006400, RZ, 0xfc, !PT ;  /* 0x6400640015327812 */ /* 0x000fe200078efcff */
[--C-:B------:R-:W-:Y:S01]  /*0d80*/  HADD2 R21, R45, R56.reuse.H0_H0 ;  /* 0x200000382d157230 */ /* 0x100fe20000000000 */
[----:B------:R-:W-:Y:S01]  /*0d90*/  LOP3.LUT R23, R23, 0x64006400, RZ, 0xfc, !PT ;  /* 0x6400640017177812 */ /* 0x000fe200078efcff */
[----:B------:R-:W-:Y:S01]  /*0da0*/  HADD2 R56, R51, R56.H0_H0 ;  /* 0x2000003833387230 */ /* 0x000fe20000000000 */
[----:B------:R-:W-:Y:S01]  /*0db0*/  LOP3.LUT R22, R16, 0x300030, RZ, 0xc0, !PT ;  /* 0x0030003010167812 */ /* 0x000fe200078ec0ff */
[----:B------:R-:W-:Y:S01]  /*0dc0*/  HFMA2 R50, R50, 0.25, 0.25, R19.H0_H0 ;  /* 0x3400340032327831 */ /* 0x000fe20000040013 */
        /* <DEDUP_REMOVED lines=10> */
[----:B------:R-:W-:Y:S01]  /*0e70*/  HADD2 R48, R44, -R17.H0_H0 ;  /* 0xa00000112c307230 */ /* 0x000fe20000000000 */
        /* <DEDUP_REMOVED lines=8> */
[----:B------:R-:W-:Y:S01]  /*0f00*/  LOP3.LUT R53, R5, 0x300030, RZ, 0xc0, !PT ;  /* 0x0030003005357812 */ /* 0x000fe200078ec0ff */
[----:B------:R-:W-:Y:S01]  /*0f10*/  HFMA2 R52, R52, 0.0625, 0.0625, R19.H1_H1 ;  /* 0x2c002c0034347831 */ /* 0x000fe20000060013 */
[----:B------:R-:W-:Y:S01]  /*0f20*/  LOP3.LUT R57, R54, 0x64006400, RZ, 0xfc, !PT ;  /* 0x6400640036397812 */ /* 0x000fe200078efcff */
[----:B------:R-:W1:Y:S01]  /*0f30*/  LDS.128 R16, [UR5+0x10] ;  /* 0x00001005ff107984 */ /* 0x000e620008000c00 */
[----:B------:R-:W-:-:S02]  /*0f40*/  LOP3.LUT R53, R53, 0x64006400, RZ, 0xfc, !PT ;  /* 0x6400640035357812 */ /* 0x000fc400078efcff */
[----:B------:R-:W-:Y:S01]  /*0f50*/  LOP3.LUT R60, R46, 0x64006400, RZ, 0xfc, !PT ;  /* 0x640064002e3c7812 */ /* 0x000fe200078efcff */
[--C-:B------:R-:W-:Y:S01]  /*0f60*/  HFMA2 R58, R57, 0.0625, 0.0625, R48.reuse.H1_H1 ;  /* 0x2c002c00393a7831 */ /* 0x100fe20000060030 */
[----:B------:R-:W-:Y:S01]  /*0f70*/  LOP3.LUT R5, R5, 0xc000c0, RZ, 0xc0, !PT ;  /* 0x00c000c005057812 */ /* 0x000fe200078ec0ff */
[----:B------:R-:W-:Y:S02]  /*0f80*/  HFMA2 R46, R53, 0.0625, 0.0625, R48.H1_H1 ;  /* 0x2c002c00352e7831 */ /* 0x000fe40000060030 */
[C---:B0-----:R-:W-:Y:S02]  /*0f90*/  HFMA2 R48, R20.reuse, R8, RZ ;  /* 0x0000000814307231 */ /* 0x041fe400000000ff */
[----:B------:R-:W-:Y:S01]  /*0fa0*/  HFMA2 R53, R20, R12, RZ.H0_H0 ;  /* 0x0000000c14357231 */ /* 0x000fe200000400ff */
[----:B------:R-:W-:Y:S01]  /*0fb0*/  LOP3.LUT R54, R5, 0x64006400, RZ, 0xfc, !PT ;  /* 0x6400640005367812 */ /* 0x000fe200078efcff */
[----:B------:R-:W-:Y:S02]  /*0fc0*/  VIADD R57, R32, UR6 ;  /* 0x0000000620397c36 */ /* 0x000fe40008000000 */
[----:B------:R-:W-:-:S02]  /*0fd0*/  HFMA2 R20, R22, R9, R48 ;  /* 0x0000000916147231 */ /* 0x000fc40000000030 */
[----:B------:R-:W-:Y:S02]  /*0fe0*/  HFMA2 R22, R22, R13, R53 ;  /* 0x0000000d16167231 */ /* 0x000fe40000000035 */
[C---:B------:R-:W-:Y:S02]  /*0ff0*/  HFMA2 R48, R21.reuse, R8, RZ ;  /* 0x0000000815307231 */ /* 0x040fe400000000ff */
[----:B------:R-:W-:Y:S02]  /*1000*/  HFMA2 R21, R21, R12, RZ.H0_H0 ;  /* 0x0000000c15157231 */ /* 0x000fe400000400ff */
[----:B------:R-:W-:Y:S02]  /*1010*/  HFMA2 R20, R23, R10, R20 ;  /* 0x0000000a17147231 */ /* 0x000fe40000000014 */
[----:B------:R-:W-:Y:S02]  /*1020*/  HFMA2 R5, R54, 0.015625, 0.015625, R55.H0_H0 ;  /* 0x2400240036057831 */ /* 0x000fe40000040037 */
[----:B------:R-:W-:-:S02]  /*1030*/  HFMA2 R48, R47, R9, R48 ;  /* 0x000000092f307231 */ /* 0x000fc40000000030 */
[----:B------:R-:W-:Y:S02]  /*1040*/  HFMA2 R53, R47, R13, R21 ;  /* 0x0000000d2f357231 */ /* 0x000fe40000000015 */
[----:B------:R-:W-:Y:S02]  /*1050*/  HFMA2 R47, R23, R14, R22 ;  /* 0x0000000e172f7231 */ /* 0x000fe40000000016 */
[----:B------:R-:W-:Y:S01]  /*1060*/  HFMA2 R55, R60, 0.015625, 0.015625, R55.H0_H0 ;  /* 0x240024003c377831 */ /* 0x000fe20000040037 */
[----:B------:R-:W-:Y:S01]  /*1070*/  ISETP.GE.U32.AND P0, PT, R25, R26, PT ;  /* 0x0000001a1900720c */ /* 0x000fe20003f06070 */
[C---:B------:R-:W-:Y:S02]  /*1080*/  HFMA2 R21, R46.reuse, R10, R48 ;  /* 0x0000000a2e157231 */ /* 0x040fe40000000030 */
[----:B------:R-:W-:Y:S02]  /*1090*/  HFMA2 R48, R46, R14, R53 ;  /* 0x0000000e2e307231 */ /* 0x000fe40000000035 */
[----:B------:R-:W-:-:S02]  /*10a0*/  HFMA2 R46, R45, R11, R20 ;  /* 0x0000000b2d2e7231 */ /* 0x000fc40000000014 */
[C---:B------:R-:W-:Y:S02]  /*10b0*/  HFMA2 R53, R5.reuse, R11, R21 ;  /* 0x0000000b05357231 */ /* 0x040fe40000000015 */
[----:B------:R-:W0:Y:S01]  /*10c0*/  LDS.128 R20, [UR5+0x110] ;  /* 0x00011005ff147984 */ /* 0x000e220008000c00 */
[----:B------:R-:W-:Y:S01]  /*10d0*/  HFMA2 R5, R5, R15, R48 ;  /* 0x0000000f05057231 */ /* 0x000fe20000000030 */
[----:B------:R-:W-:Y:S01]  /*10e0*/  SHF.R.U32.HI R48, RZ, 0x8, R6 ;  /* 0x00000008ff307819 */ /* 0x000fe20000011606 */
[----:B------:R-:W-:-:S03]  /*10f0*/  UIADD3 UR5, UPT, UPT, UR5, 0x20, URZ ;  /* 0x0000002005057890 */ /* 0x000fc6000fffe0ff */
[----:B------:R-:W-:-:S04]  /*1100*/  LOP3.LUT R60, R48, 0xc000c, RZ, 0xc0, !PT ;  /* 0x000c000c303c7812 */ /* 0x000fc800078ec0ff */
[----:B------:R-:W-:Y:S01]  /*1110*/  LOP3.LUT R60, R60, 0x64006400, RZ, 0xfc, !PT ;  /* 0x640064003c3c7812 */ /* 0x000fe200078efcff */
[-C--:B-1----:R-:W-:Y:S02]  /*1120*/  HFMA2 R46, R49, R16.reuse, R46 ;  /* 0x00000010312e7231 */ /* 0x082fe4000000002e */
[----:B------:R-:W-:Y:S02]  /*1130*/  HFMA2 R53, R56, R16, R53 ;  /* 0x0000001038357231 */ /* 0x000fe40000000035 */
[-C--:B------:R-:W-:Y:S02]  /*1140*/  HFMA2 R46, R50, R17.reuse, R46 ;  /* 0x00000011322e7231 */ /* 0x080fe4000000002e */
[----:B------:R-:W-:Y:S02]  /*1150*/  HFMA2 R53, R51, R17, R53 ;  /* 0x0000001133357231 */ /* 0x000fe40000000035 */
[-C--:B------:R-:W-:Y:S02]  /*1160*/  HFMA2 R46, R52, R18.reuse, R46 ;  /* 0x00000012342e7231 */ /* 0x080fe4000000002e */
[----:B------:R-:W-:-:S02]  /*1170*/  HFMA2 R54, R58, R18, R53 ;  /* 0x000000123a367231 */ /* 0x000fc40000000035 */
[-C--:B------:R-:W-:Y:S02]  /*1180*/  HFMA2 R53, R4, R19.reuse, R46 ;  /* 0x0000001304357231 */ /* 0x080fe4000000002e */
[----:B------:R-:W-:Y:S02]  /*1190*/  HFMA2 R54, R55, R19, R54 ;  /* 0x0000001337367231 */ /* 0x000fe40000000036 */
[----:B------:R-:W-:Y:S01]  /*11a0*/  HFMA2 R46, R45, R15, R47 ;  /* 0x0000000f2d2e7231 */ /* 0x000fe2000000002f */
[----:B------:R-:W-:Y:S02]  /*11b0*/  LOP3.LUT R45, R6, 0x30003, RZ, 0xc0, !PT ;  /* 0x00030003062d7812 */ /* 0x000fe400078ec0ff */
[C-C-:B------:R-:W-:Y:S02]  /*11c0*/  PRMT R47, R53.reuse, 0x5410, R54.reuse ;  /* 0x00005410352f7816 */ /* 0x140fe40000000036 */
[----:B------:R-:W-:Y:S02]  /*11d0*/  PRMT R54, R53, 0x7632, R54 ;  /* 0x0000763235367816 */ /* 0x000fe40000000036 */
[----:B------:R-:W-:-:S02]  /*11e0*/  LOP3.LUT R53, R48, 0x30003, RZ, 0xc0, !PT ;  /* 0x0003000330357812 */ /* 0x000fc400078ec0ff */
[----:B------:R-:W-:Y:S01]  /*11f0*/  LOP3.LUT R45, R45, 0x64006400, RZ, 0xfc, !PT ;  /* 0x640064002d2d7812 */ /* 0x000fe200078efcff */
[----:B------:R-:W-:Y:S01]  /*1200*/  HADD2 R47, R47, R54 ;  /* 0x000000362f2f7230 */ /* 0x000fe20000000000 */
[----:B------:R-:W-:Y:S02]  /*1210*/  LOP3.LUT R54, R57, 0xe400, RZ, 0xfc, !PT ;  /* 0x0000e40039367812 */ /* 0x000fe400078efcff */
[----:B------:R-:W1:Y:S01]  /*1220*/  I2F.F16 R57, R57 ;  /* 0x0000003900397306 */ /* 0x000e620000200c00 */
[-C--:B0-----:R-:W-:Y:S02]  /*1230*/  HFMA2 R49, R49, R20.reuse, R46 ;  /* 0x0000001431317231 */ /* 0x081fe4000000002e */
[----:B------:R-:W-:Y:S01]  /*1240*/  HFMA2 R56, R56, R20, R5 ;  /* 0x0000001438387231 */ /* 0x000fe20000000005 */
[----:B------:R-:W-:Y:S01]  /*1250*/  LOP3.LUT R46, R6, 0xc000c, RZ, 0xc0, !PT ;  /* 0x000c000c062e7812 */ /* 0x000fe200078ec0ff */
[----:B------:R-:W-:Y:S02]  /*1260*/  HADD2 R45, R45, R54.H0_H0 ;  /* 0x200000362d2d7230 */ /* 0x000fe40000000000 */
[----:B------:R-:W-:-:S02]  /*1270*/  HFMA2 R50, R50, R21, R49 ;  /* 0x0000001532327231 */ /* 0x000fc40000000031 */
[----:B------:R-:W-:Y:S01]  /*1280*/  HFMA2 R51, R51, R21, R56 ;  /* 0x0000001533337231 */ /* 0x000fe20000000038 */
[C---:B------:R-:W-:Y:S01]  /*1290*/  LOP3.LUT R56, R6.reuse, 0x300030, RZ, 0xc0, !PT ;  /* 0x0030003006387812 */ /* 0x040fe200078ec0ff */
[----:B------:R-:W-:Y:S01]  /*12a0*/  HFMA2 R43, R47, R0, R43 ;  /* 0x000000002f2b7231 */ /* 0x000fe2000000002b */
[----:B------:R-:W-:Y:S01]  /*12b0*/  LOP3.LUT R6, R6, 0xc000c0, RZ, 0xc0, !PT ;  /* 0x00c000c006067812 */ /* 0x000fe200078ec0ff */
[-C--:B------:R-:W-:Y:S01]  /*12c0*/  HFMA2 R52, R52, R22.reuse, R50 ;  /* 0x0000001634347231 */ /* 0x080fe20000000032 */
[C---:B------:R-:W-:Y:S01]  /*12d0*/  LOP3.LUT R50, R48.reuse, 0x300030, RZ, 0xc0, !PT ;  /* 0x0030003030327812 */ /* 0x040fe200078ec0ff */
[----:B------:R-:W-:Y:S01]  /*12e0*/  HFMA2 R51, R58, R22, R51 ;  /* 0x000000163a337231 */ /* 0x000fe20000000033 */
[----:B------:R-:W-:Y:S01]  /*12f0*/  LOP3.LUT R48, R48, 0xc000c0, RZ, 0xc0, !PT ;  /* 0x00c000c030307812 */ /* 0x000fe200078ec0ff */
[-C--:B------:R-:W-:Y:S01]  /*1300*/  HFMA2 R52, R4, R23.reuse, R52 ;  /* 0x0000001704347231 */ /* 0x080fe20000000034 */
[----:B------:R-:W-:Y:S01]  /*1310*/  IADD3 R49, PT, PT, R33, UR6, RZ ;  /* 0x0000000621317c10 */ /* 0x000fe2000fffe0ff */
[--C-:B-1----:R-:W-:Y:S01]  /*1320*/  HADD2 R5, R44, -R57.reuse.H0_H0 ;  /* 0xa00000392c057230 */ /* 0x102fe20000000000 */
[----:B------:R-:W-:Y:S01]  /*1330*/  LOP3.LUT R6, R6, 0x64006400, RZ, 0xfc, !PT ;  /* 0x6400640006067812 */ /* 0x000fe200078efcff */
[----:B------:R-:W-:Y:S01]  /*1340*/  HADD2 R57, R40.H0_H0, -R57.H0_H0 ;  /* 0xa000003928397230 */ /* 0x000fe20000000800 */
[----:B------:R-:W-:Y:S01]  /*1350*/  LOP3.LUT R48, R48, 0x64006400, RZ, 0xfc, !PT ;  /* 0x6400640030307812 */ /* 0x000fe200078efcff */
[----:B------:R-:W-:Y:S01]  /*1360*/  HFMA2 R51, R55, R23, R51 ;  /* 0x0000001737337231 */ /* 0x000fe20000000033 */
[----:B------:R-:W-:Y:S01]  /*1370*/  LOP3.LUT R53, R53, 0x64006400, RZ, 0xfc, !PT ;  /* 0x6400640035357812 */ /* 0x000fe200078efcff */
[----:B------:R-:W0:Y:S01]  /*1380*/  I2F.F16 R59, R49 ;  /* 0x00000031003b7306 */ /* 0x000e220000200c00 */
[----:B------:R-:W-:Y:S01]  /*1390*/  LOP3.LUT R46, R46, 0x64006400, RZ, 0xfc, !PT ;  /* 0x640064002e2e7812 */ /* 0x000fe200078efcff */
[--C-:B------:R-:W-:Y:S01]  /*13a0*/  HFMA2 R6, R6, 0.015625, 0.015625, R57.reuse.H0_H0 ;  /* 0x2400240006067831 */ /* 0x100fe20000040039 */
[----:B------:R-:W-:Y:S01]  /*13b0*/  LOP3.LUT R56, R56, 0x64006400, RZ, 0xfc, !PT ;  /* 0x6400640038387812 */ /* 0x000fe200078efcff */
[----:B------:R-:W-:Y:S01]  /*13c0*/  HFMA2 R48, R48, 0.015625, 0.015625, R57.H0_H0 ;  /* 0x2400240030307831 */ /* 0x000fe20000040039 */
[----:B------:R-:W-:Y:S01]  /*13d0*/  LOP3.LUT R50, R50, 0x64006400, RZ, 0xfc, !PT ;  /* 0x6400640032327812 */ /* 0x000fe200078efcff */
[----:B------:R-:W-:Y:S01]  /*13e0*/  HADD2 R54, R53, R54.H0_H0 ;  /* 0x2000003635367230 */ /* 0x000fe20000000000 */
[C-C-:B------:R-:W-:Y:S01]  /*13f0*/  PRMT R57, R52.reuse, 0x5410, R51.reuse ;  /* 0x0000541034397816 */ /* 0x140fe20000000033 */
[--C-:B------:R-:W-:Y:S01]  /*1400*/  HFMA2 R46, R46, 0.25, 0.25, R5.reuse.H0_H0 ;  /* 0x340034002e2e7831 */ /* 0x100fe20000040005 */
[----:B------:R-:W-:Y:S01]  /*1410*/  PRMT R51, R52, 0x7632, R51 ;  /* 0x0000763234337816 */ /* 0x000fe20000000033 */
[--C-:B------:R-:W-:Y:S01]  /*1420*/  HFMA2 R53, R60, 0.25, 0.25, R5.reuse.H0_H0 ;  /* 0x340034003c357831 */ /* 0x100fe20000040005 */
[C---:B------:R-:W-:Y:S01]  /*1430*/  LOP3.LUT R4, R7.reuse, 0x30003, RZ, 0xc0, !PT ;  /* 0x0003000307047812 */ /* 0x040fe200078ec0ff */
[--C-:B------:R-:W-:Y:S01]  /*1440*/  HFMA2 R56, R56, 0.0625, 0.0625, R5.reuse.H1_H1 ;  /* 0x2c002c0038387831 */ /* 0x100fe20000060005 */
[C---:B------:R-:W-:Y:S01]  /*1450*/  LOP3.LUT R55, R7.reuse, 0xc000c, RZ, 0xc0, !PT ;  /* 0x000c000c07377812 */ /* 0x040fe200078ec0ff */
[----:B------:R-:W-:Y:S01]  /*1460*/  HFMA2 R50, R50, 0.0625, 0.0625, R5.H1_H1 ;  /* 0x2c002c0032327831 */ /* 0x000fe20000060005 */
[----:B------:R-:W-:Y:S01]  /*1470*/  SHF.R.U32.HI R5, RZ, 0x8, R7 ;  /* 0x00000008ff057819 */ /* 0x000fe20000011607 */
[----:B------:R-:W-:Y:S01]  /*1480*/  HADD2 R51, R57, R51 ;  /* 0x0000003339337230 */ /* 0x000fe20000000000 */
[C---:B------:R-:W-:Y:S01]  /*1490*/  LOP3.LUT R52, R7.reuse, 0x300030, RZ, 0xc0, !PT ;  /* 0x0030003007347812 */ /* 0x040fe200078ec0ff */
[--C-:B0-----:R-:W-:Y:S01]  /*14a0*/  HADD2 R44, R44, -R59.reuse.H0_H0 ;  /* 0xa000003b2c2c7230 */ /* 0x101fe20000000000 */
[----:B------:R-:W-:Y:S01]  /*14b0*/  LOP3.LUT R57, R7, 0xc000c0, RZ, 0xc0, !PT ;  /* 0x00c000c007397812 */ /* 0x000fe200078ec0ff */
[----:B------:R-:W-:Y:S01]  /*14c0*/  HADD2 R59, R40.H0_H0, -R59.H0_H0 ;  /* 0xa000003b283b7230 */ /* 0x000fe20000000800 */
[C---:B------:R-:W-:Y:S01]  /*14d0*/  LOP3.LUT R61, R5.reuse, 0xc000c, RZ, 0xc0, !PT ;  /* 0x000c000c053d7812 */ /* 0x040fe200078ec0ff */
[----:B------:R-:W-:Y:S01]  /*14e0*/  HFMA2 R30, R51, R0, R30 ;  /* 0x00000000331e7231 */ /* 0x000fe2000000001e */
        /* <DEDUP_REMOVED lines=8> */
[--C-:B------:R-:W-:Y:S01]  /*1570*/  HFMA2 R55, R55, 0.25, 0.25, R44.reuse.H0_H0 ;  /* 0x3400340037377831 */ /* 0x100fe2000004002c */
[----:B------:R-:W-:Y:S01]  /*1580*/  LOP3.LUT R52, R52, 0x64006400, RZ, 0xfc, !PT ;  /* 0x6400640034347812 */ /* 0x000fe200078efcff */
[----:B------:R-:W-:Y:S01]  /*1590*/  HFMA2 R61, R61, 0.25, 0.25, R44.H0_H0 ;  /* 0x340034003d3d7831 */ /* 0x000fe2000004002c */
[----:B------:R-:W-:-:S02]  /*15a0*/  LOP3.LUT R7, R7, 0x64006400, RZ, 0xfc, !PT ;  /* 0x6400640007077812 */ /* 0x000fc400078efcff */
[----:B------:R-:W-:Y:S02]  /*15b0*/  LOP3.LUT R58, R58, 0x64006400, RZ, 0xfc, !PT ;  /* 0x640064003a3a7812 */ /* 0x000fe400078efcff */
[----:B------:R-:W-:Y:S01]  /*15c0*/  LOP3.LUT R60, R5, 0x64006400, RZ, 0xfc, !PT ;  /* 0x64006400053c7812 */ /* 0x000fe200078efcff */
[--C-:B------:R-:W-:Y:S02]  /*15d0*/  HFMA2 R5, R52, 0.0625, 0.0625, R44.reuse.H1_H1 ;  /* 0x2c002c0034057831 */ /* 0x100fe4000006002c */
[----:B------:R-:W-:Y:S02]  /*15e0*/  HFMA2 R7, R7, 0.0625, 0.0625, R44.H1_H1 ;  /* 0x2c002c0007077831 */ /* 0x000fe4000006002c */
[CC--:B------:R-:W-:Y:S02]  /*15f0*/  HFMA2 R44, R45.reuse, R8.reuse, RZ ;  /* 0x000000082d2c7231 */ /* 0x0c0fe400000000ff */
[----:B------:R-:W-:Y:S02]  /*1600*/  HFMA2 R52, R4, R8, RZ.H0_H0 ;  /* 0x0000000804347231 */ /* 0x000fe400000400ff */
[----:B------:R-:W-:-:S02]  /*1610*/  HFMA2 R45, R45, R12, RZ ;  /* 0x0000000c2d2d7231 */ /* 0x000fc400000000ff */
[----:B------:R-:W-:Y:S01]  /*1620*/  HADD2 R49, R58, R49.H0_H0 ;  /* 0x200000313a317230 */ /* 0x000fe20000000000 */
[----:B------:R-:W-:Y:S01]  /*1630*/  LOP3.LUT R58, R57, 0x64006400, RZ, 0xfc, !PT ;  /* 0x64006400393a7812 */ /* 0x000fe200078efcff */
[CC--:B------:R-:W-:Y:S02]  /*1640*/  HFMA2 R8, R46.reuse, R9.reuse, R44 ;  /* 0x000000092e087231 */ /* 0x0c0fe4000000002c */
[----:B------:R-:W-:Y:S02]  /*1650*/  HFMA2 R52, R55, R9, R52 ;  /* 0x0000000937347231 */ /* 0x000fe40000000034 */
[----:B------:R-:W-:Y:S02]  /*1660*/  HFMA2 R45, R46, R13, R45 ;  /* 0x0000000d2e2d7231 */ /* 0x000fe4000000002d */
[----:B------:R-:W-:Y:S02]  /*1670*/  HFMA2 R4, R4, R12, RZ.H0_H0 ;  /* 0x0000000c04047231 */ /* 0x000fe400000400ff */
[----:B------:R-:W-:-:S02]  /*1680*/  HFMA2 R8, R56, R10, R8 ;  /* 0x0000000a38087231 */ /* 0x000fc40000000008 */
[----:B------:R-:W-:Y:S02]  /*1690*/  HFMA2 R58, R58, 0.015625, 0.015625, R59.H0_H0 ;  /* 0x240024003a3a7831 */ /* 0x000fe4000004003b */
[----:B------:R-:W-:Y:S02]  /*16a0*/  HFMA2 R45, R56, R14, R45 ;  /* 0x0000000e382d7231 */ /* 0x000fe4000000002d */
[----:B------:R-:W-:Y:S02]  /*16b0*/  HFMA2 R52, R5, R10, R52 ;  /* 0x0000000a05347231 */ /* 0x000fe40000000034 */
[C---:B------:R-:W-:Y:S02]  /*16c0*/  HFMA2 R8, R6.reuse, R11, R8 ;  /* 0x0000000b06087231 */ /* 0x040fe40000000008 */
[----:B------:R-:W-:Y:S02]  /*16d0*/  HFMA2 R4, R55, R13, R4 ;  /* 0x0000000d37047231 */ /* 0x000fe40000000004 */
[----:B------:R-:W-:-:S02]  /*16e0*/  HFMA2 R10, R6, R15, R45 ;  /* 0x0000000f060a7231 */ /* 0x000fc4000000002d */
[----:B------:R-:W-:Y:S02]  /*16f0*/  HFMA2 R52, R58, R11, R52 ;  /* 0x0000000b3a347231 */ /* 0x000fe40000000034 */
[C---:B------:R-:W-:Y:S02]  /*1700*/  HFMA2 R8, R54.reuse, R16, R8 ;  /* 0x0000001036087231 */ /* 0x040fe40000000008 */
[----:B------:R-:W-:Y:S02]  /*1710*/  HFMA2 R4, R5, R14, R4 ;  /* 0x0000000e05047231 */ /* 0x000fe40000000004 */
[----:B------:R-:W-:Y:S02]  /*1720*/  HFMA2 R10, R54, R20, R10 ;  /* 0x00000014360a7231 */ /* 0x000fe4000000000a */
[----:B------:R-:W-:Y:S02]  /*1730*/  HFMA2 R52, R49, R16, R52 ;  /* 0x0000001031347231 */ /* 0x000fe40000000034 */
[----:B------:R-:W-:-:S02]  /*1740*/  HFMA2 R9, R53, R17, R8 ;  /* 0x0000001135097231 */ /* 0x000fc40000000008 */
[----:B------:R-:W-:Y:S02]  /*1750*/  HFMA2 R4, R58, R15, R4 ;  /* 0x0000000f3a047231 */ /* 0x000fe40000000004 */
[----:B------:R-:W-:Y:S02]  /*1760*/  HFMA2 R11, R53, R21, R10 ;  /* 0x00000015350b7231 */ /* 0x000fe4000000000a */
[----:B------:R-:W-:Y:S02]  /*1770*/  HFMA2 R52, R61, R17, R52 ;  /* 0x000000113d347231 */ /* 0x000fe40000000034 */
[----:B------:R-:W-:Y:S02]  /*1780*/  HFMA2 R9, R50, R18, R9 ;  /* 0x0000001232097231 */ /* 0x000fe40000000009 */
[----:B------:R-:W-:Y:S02]  /*1790*/  HFMA2 R59, R60, 0.015625, 0.015625, R59.H0_H0 ;  /* 0x240024003c3b7831 */ /* 0x000fe4000004003b */
[----:B------:R-:W-:-:S02]  /*17a0*/  HFMA2 R11, R50, R22, R11 ;  /* 0x00000016320b7231 */ /* 0x000fc4000000000b */
[----:B------:R-:W-:Y:S02]  /*17b0*/  HFMA2 R52, R7, R18, R52 ;  /* 0x0000001207347231 */ /* 0x000fe40000000034 */
[C---:B------:R-:W-:Y:S02]  /*17c0*/  HFMA2 R9, R48.reuse, R19, R9 ;  /* 0x0000001330097231 */ /* 0x040fe40000000009 */
[----:B------:R-:W-:Y:S02]  /*17d0*/  HFMA2 R20, R49, R20, R4 ;  /* 0x0000001431147231 */ /* 0x000fe40000000004 */
[----:B------:R-:W-:Y:S02]  /*17e0*/  HFMA2 R11, R48, R23, R11 ;  /* 0x00000017300b7231 */ /* 0x000fe4000000000b */
[----:B------:R-:W-:Y:S01]  /*17f0*/  HFMA2 R52, R59, R19, R52 ;  /* 0x000000133b347231 */ /* 0x000fe20000000034 */
[----:B------:R-:W0:Y:S01]  /*1800*/  LDC R4, c[0x0][0x3ac] ;  /* 0x0000eb00ff047b82 */ /* 0x000e220000000800 */
[----:B------:R-:W-:-:S03]  /*1810*/  HFMA2 R20, R61, R21, R20 ;  /* 0x000000153d147231 */ /* 0x000fc60000000014 */
[C-C-:B------:R-:W-:Y:S01]  /*1820*/  PRMT R5, R9.reuse, 0x5410, R52.reuse ;  /* 0x0000541009057816 */ /* 0x140fe20000000034 */
[----:B------:R-:W-:Y:S01]  /*1830*/  HFMA2 R20, R7, R22, R20 ;  /* 0x0000001607147231 */ /* 0x000fe20000000014 */
[----:B------:R-:W-:-:S03]  /*1840*/  PRMT R52, R9, 0x7632, R52 ;  /* 0x0000763209347816 */ /* 0x000fc60000000034 */
[----:B------:R-:W-:Y:S02]  /*1850*/  HFMA2 R20, R59, R23, R20 ;  /* 0x000000173b147231 */ /* 0x000fe40000000014 */
[----:B------:R-:W-:-:S04]  /*1860*/  HADD2 R5, R5, R52 ;  /* 0x0000003405057230 */ /* 0x000fc80000000000 */
[----:B------:R-:W-:Y:S01]  /*1870*/  HFMA2 R29, R5, R24, R29 ;  /* 0x00000018051d7231 */ /* 0x000fe2000000001d */
[C-C-:B------:R-:W-:Y:S02]  /*1880*/  PRMT R5, R11.reuse, 0x5410, R20.reuse ;  /* 0x000054100b057816 */ /* 0x140fe40000000014 */
[----:B------:R-:W-:-:S05]  /*1890*/  PRMT R20, R11, 0x7632, R20 ;  /* 0x000076320b147816 */ /* 0x000fca0000000014 */
[----:B------:R-:W-:Y:S02]  /*18a0*/  HFMA2 R5, R5, 1, 1, R20 ;  /* 0x3c003c0005057831 */ /* 0x000fe40000000014 */
[----:B0-----:R-:W-:-:S04]  /*18b0*/  IMAD.WIDE R2, R4, 0x4, R2 ;  /* 0x0000000404027825 */ /* 0x001fc800078e0202 */
[----:B------:R-:W-:Y:S01]  /*18c0*/  HFMA2 R31, R5, R24, R31 ;  /* 0x00000018051f7231 */ /* 0x000fe2000000001f */
[----:B------:R-:W-:Y:S06]  /*18d0*/  @!P0 BRA `(.L_x_1766) ;  /* 0xfffffff0003c8947 */ /* 0x000fec000383ffff */
.L_x_1764:
        /* <DEDUP_REMOVED lines=10> */
.L_x_1770:
[----:B------:R-:W0:Y:S02]  /*1980*/  LDS R2, [R0] ;  /* 0x0000000000027984 */ /* 0x000e240000000800 */
[----:B0-----:R-:W-:-:S05]  /*1990*/  HFMA2 R3, R2, 1, 1, R43 ;  /* 0x3c003c0002037831 */ /* 0x001fca000000002b */
[----:B------:R-:W0:Y:S02]  /*19a0*/  ATOMS.CAST.SPIN P0, [R0], R2, R3 ;  /* 0x000000020000758d */ /* 0x000e240001800003 */
[----:B0-----:R-:W-:Y:S05]  /*19b0*/  @!P0 BRA `(.L_x_1770) ;  /* 0xfffffffc00f08947 */ /* 0x001fea000383ffff */
[----:B------:R-:W-:Y:S05]  /*19c0*/  BRA `(.L_x_1768) ;  /* 0x00000000000c7947 */ /* 0x000fea0003800000 */
.L_x_1769:
[----:B------:R-:W2:Y:S02]  /*19d0*/  LD.E R0, desc[UR8][R6.64] ;  /* 0x0000000806007980 */ /* 0x000ea4000c101900 */
[----:B--2---:R-:W-:-:S05]  /*19e0*/  IMAD.IADD R3, R43, 0x1, R0 ;  /* 0x000000012b037824 */ /* 0x004fca00078e0200 */
[----:B------:R0:W-:Y:S02]  /*19f0*/  ST.E desc[UR8][R6.64], R3 ;  /* 0x0000000306007985 */ /* 0x0001e4000c101908 */
.L_x_1768:
[----:B------:R-:W-:Y:S05]  /*1a00*/  BSYNC.RECONVERGENT B0 ;  /* 0x0000000000007941 */ /* 0x000fea0003800200 */
.L_x_1767:
[----:B------:R1:W-:Y:S01]  /*1a10*/  ATOM.E.ADD.F16x2.RN.STRONG.GPU P0, RZ, desc[UR8][R6.64+0x4], R29 ;  /* 0x8000041d06ff79a2 */ /* 0x0003e2000c10e108 */
[----:B------:R-:W-:Y:S04]  /*1a20*/  BSSY.RECONVERGENT B0, `(.L_x_1771) ;  /* 0x000000e000007945 */ /* 0x000fe80003800200 */
[----:B-1----:R-:W-:Y:S05]  /*1a30*/  @P0 BRA `(.L_x_1772) ;  /* 0x0000000000300947 */ /* 0x002fea0003800000 */
[----:B------:R-:W1:Y:S02]  /*1a40*/  QSPC.E.S P0, RZ, [R6+0x4] ;  /* 0x0000040006ff73aa */ /* 0x000e640000000500 */
[----:B-1----:R-:W-:Y:S05]  /*1a50*/  @!P0 BRA `(.L_x_1773) ;  /* 0x00000000001c8947 */ /* 0x002fea0003800000 */
[----:B------:R-:W-:-:S05]  /*1a60*/  IMAD.MOV.U32 R2, RZ, RZ, R6 ;  /* 0x000000ffff027224 */ /* 0x000fca00078e0006 */
[----:B------:R-:W-:-:S07]  /*1a70*/  MOV R0, R2 ;  /* 0x0000000200007202 */ /* 0x000fce0000000f00 */
.L_x_1774:
[----:B------:R-:W0:Y:S02]  /*1a80*/  LDS R2, [R0+0x4] ;  /* 0x0000040000027984 */ /* 0x000e240000000800 */
[----:B0-----:R-:W-:-:S05]  /*1a90*/  HADD2 R3, R2, R29 ;  /* 0x0000001d02037230 */ /* 0x001fca0000000000 */
[----:B------:R-:W0:Y:S02]  /*1aa0*/  ATOMS.CAST.SPIN P0, [R0+0x4], R2, R3 ;  /* 0x000004020000758d */ /* 0x000e240001800003 */
[----:B0-----:R-:W-:Y:S05]  /*1ab0*/  @!P0 BRA `(.L_x_1774) ;  /* 0xfffffffc00f08947 */ /* 0x001fea000383ffff */
[----:B------:R-:W-:Y:S05]  /*1ac0*/  BRA `(.L_x_1772) ;  /* 0x00000000000c7947 */ /* 0x000fea0003800000 */
.L_x_1773:
[----:B------:R-:W0:Y:S02]  /*1ad0*/  LD.E R0, desc[UR8][R6.64+0x4] ;  /* 0x0000040806007980 */ /* 0x000e24000c101900 */
[----:B0-----:R-:W-:-:S05]  /*1ae0*/  IADD3 R3, PT, PT, R29, R0, RZ ;  /* 0x000000001d037210 */ /* 0x001fca0007ffe0ff */
[----:B------:R1:W-:Y:S02]  /*1af0*/  ST.E desc[UR8][R6.64+0x4], R3 ;  /* 0x0000040306007985 */ /* 0x0003e4000c101908 */
.L_x_1772:
[----:B------:R-:W-:Y:S05]  /*1b00*/  BSYNC.RECONVERGENT B0 ;  /* 0x0000000000007941 */ /* 0x000fea0003800200 */
.L_x_1771:
[----:B------:R-:W-:-:S05]  /*1b10*/  IMAD.WIDE R4, R4, 0x2, R6 ;  /* 0x0000000204047825 */ /* 0x000fca00078e0206 */
[----:B------:R2:W-:Y:S01]  /*1b20*/  ATOM.E.ADD.F16x2.RN.STRONG.GPU P0, RZ, desc[UR8][R4.64], R30 ;  /* 0x8000001e04ff79a2 */ /* 0x0005e2000c10e108 */
[----:B------:R-:W-:Y:S04]  /*1b30*/  BSSY.RECONVERGENT B0, `(.L_x_1775) ;  /* 0x000000e000007945 */ /* 0x000fe80003800200 */
[----:B--2---:R-:W-:Y:S05]  /*1b40*/  @P0 BRA `(.L_x_1776) ;  /* 0x0000000000300947 */ /* 0x004fea0003800000 */
[----:B------:R-:W2:Y:S02]  /*1b50*/  QSPC.E.S P0, RZ, [R4] ;  /* 0x0000000004ff73aa */ /* 0x000ea40000000500 */
[----:B--2---:R-:W-:Y:S05]  /*1b60*/  @!P0 BRA `(.L_x_1777) ;  /* 0x00000000001c8947 */ /* 0x004fea0003800000 */
[----:B------:R-:W-:-:S05]  /*1b70*/  IMAD.MOV.U32 R2, RZ, RZ, R4 ;  /* 0x000000ffff027224 */ /* 0x000fca00078e0004 */
[----:B------:R-:W-:-:S07]  /*1b80*/  MOV R0, R2 ;  /* 0x0000000200007202 */ /* 0x000fce0000000f00 */
.L_x_1778:
[----:B------:R-:W0:Y:S02]  /*1b90*/  LDS R2, [R0] ;  /* 0x0000000000027984 */ /* 0x000e240000000800 */
[----:B01----:R-:W-:-:S05]  /*1ba0*/  HFMA2 R3, R2, 1, 1, R30 ;  /* 0x3c003c0002037831 */ /* 0x003fca000000001e */
[----:B------:R-:W0:Y:S02]  /*1bb0*/  ATOMS.CAST.SPIN P0, [R0], R2, R3 ;  /* 0x000000020000758d */ /* 0x000e240001800003 */
[----:B0-----:R-:W-:Y:S05]  /*1bc0*/  @!P0 BRA `(.L_x_1778) ;  /* 0xfffffffc00f08947 */ /* 0x001fea000383ffff */
[----:B------:R-:W-:Y:S05]  /*1bd0*/  BRA `(.L_x_1776) ;  /* 0x00000000000c7947 */ /* 0x000fea0003800000 */
.L_x_1777:
[----:B------:R-:W0:Y:S02]  /*1be0*/  LD.E R0, desc[UR8][R4.64] ;  /* 0x0000000804007980 */ /* 0x000e24000c101900 */
[----:B01----:R-:W-:-:S05]  /*1bf0*/  IMAD.IADD R3, R30, 0x1, R0 ;  /* 0x000000011e037824 */ /* 0x003fca00078e0200 */
[----:B------:R2:W-:Y:S02]  /*1c00*/  ST.E desc[UR8][R4.64], R3 ;  /* 0x0000000304007985 */ /* 0x0005e4000c101908 */
.L_x_1776:
[----:B------:R-:W-:Y:S05]  /*1c10*/  BSYNC.RECONVERGENT B0 ;  /* 0x0000000000007941 */ /* 0x000fea0003800200 */
.L_x_1775:
[----:B------:R3:W-:Y:S02]  /*1c20*/  ATOM.E.ADD.F16x2.RN.STRONG.GPU P0, RZ, desc[UR8][R4.64+0x4], R31 ;  /* 0x8000041f04ff79a2 */ /* 0x0007e4000c10e108 */
[----:B---3--:R-:W-:Y:S05]  /*1c30*/  @P0 EXIT ;  /* 0x000000000000094d */ /* 0x008fea0003800000 */
[----:B------:R-:W3:Y:S02]  /*1c40*/  QSPC.E.S P0, RZ, [R4+0x4] ;  /* 0x0000040004ff73aa */ /* 0x000ee40000000500 */
[----:B---3--:R-:W-:Y:S05]  /*1c50*/  @!P0 BRA `(.L_x_1779) ;  /* 0x00000000001c8947 */ /* 0x008fea0003800000 */
[----:B------:R-:W-:-:S04]  /*1c60*/  MOV R2, R4 ;  /* 0x0000000400027202 */ /* 0x000fc80000000f00 */
[----:B------:R-:W-:-:S07]  /*1c70*/  MOV R0, R2 ;  /* 0x0000000200007202 */ /* 0x000fce0000000f00 */
.L_x_1780:
[----:B------:R-:W0:Y:S02]  /*1c80*/  LDS R2, [R0+0x4] ;  /* 0x0000040000027984 */ /* 0x000e240000000800 */
[----:B012---:R-:W-:-:S05]  /*1c90*/  HADD2 R3, R2, R31 ;  /* 0x0000001f02037230 */ /* 0x007fca0000000000 */
[----:B------:R-:W0:Y:S02]  /*1ca0*/  ATOMS.CAST.SPIN P0, [R0+0x4], R2, R3 ;  /* 0x000004020000758d */ /* 0x000e240001800003 */
[----:B0-----:R-:W-:Y:S05]  /*1cb0*/  @!P0 BRA `(.L_x_1780) ;  /* 0xfffffffc00f08947 */ /* 0x001fea000383ffff */
[----:B------:R-:W-:Y:S05]  /*1cc0*/  EXIT ;  /* 0x000000000000794d */ /* 0x000fea0003800000 */
.L_x_1779:
[----:B------:R-:W0:Y:S02]  /*1cd0*/  LD.E R0, desc[UR8][R4.64+0x4] ;  /* 0x0000040804007980 */ /* 0x000e24000c101900 */
[----:B012---:R-:W-:-:S05]  /*1ce0*/  IMAD.IADD R3, R31, 0x1, R0 ;  /* 0x000000011f037824 */ /* 0x007fca00078e0200 */
[----:B------:R-:W-:Y:S01]  /*1cf0*/  ST.E desc[UR8][R4.64+0x4], R3 ;  /* 0x0000040304007985 */ /* 0x000fe2000c101908 */
[----:B------:R-:W-:Y:S05]  /*1d00*/  EXIT ;  /* 0x000000000000794d */ /* 0x000fea0003800000 */
.L_x_1781:
        /* <DEDUP_REMOVED lines=15> */
.L_x_1884:


//--------------------- .text._ZN4vllm4gptq33gemm_half_q_half_gptq_8bit_kernelILb1ELi1EEEvPK6__halfPKjS6_S4_PS2_iiiibPKi --------------------------
	.section	.text._ZN4vllm4gptq33gemm_half_q_half_gptq_8bit_kernelILb1ELi1EEEvPK6__halfPKjS6_S4_PS2_iiiibPKi,"ax",@progbits
	.align	128
        .global         _ZN4vllm4gptq33gemm_half_q_half_gptq_8bit_kernelILb1ELi1EEEvPK6__halfPKjS6_S4_PS2_iiiibPKi
        .type           _ZN4vllm4gptq33gemm_half_q_half_gptq_8bit_kernelILb1ELi1EEEvPK6__halfPKjS6_S4_PS2_iiiibPKi,@function
        .size           _ZN4vllm4gptq33gemm_half_q_half_gptq_8bit_kernelILb1ELi1EEEvPK6__halfPKjS6_S4_PS2_iiiibPKi,(.L_x_1885 - _ZN4vllm4gptq33gemm_half_q_half_gptq_8bit_kernelILb1ELi1EEEvPK6__halfPKjS6_S4_PS2_iiiibPKi)
        .other          _ZN4vllm4gptq33gemm_half_q_half_gptq_8bit_kernelILb1ELi1EEEvPK6__halfPKjS6_S4_PS2_iiiibPKi,@"STO_CUDA_ENTRY STV_DEFAULT"
_ZN4vllm4gptq33gemm_half_q_half_gptq_8bit_kernelILb1ELi1EEEvPK6__halfPKjS6_S4_PS2_iiiibPKi:
.text._ZN4vllm4gptq33gemm_half_q_half_gptq_8bit_kernelILb1ELi1EEEvPK6__halfPKjS6_S4_PS2_iiiibPKi:
[----:B------:R-:W-:Y:S01]  /*0000*/  LDC R1, c[0x0][0x37c] ;  /* 0x0000df00ff017b82 */ /* 0x000fe20000000800 */
[----:B------:R-:W0:Y:S07]  /*0010*/  S2R R10, SR_CTAID.Z ;  /* 0x00000000000a7919 */ /* 0x000e2e0000002700 */
[----:B------:R-:W1:Y:S01]  /*0020*/  LDC R2, c[0x0][0x3b0] ;  /* 0x0000ec00ff027b82 */ /* 0x000e620000000800 */
[----:B------:R-:W2:Y:S01]  /*0030*/  LDCU.64 UR8, c[0x0][0x358] ;  /* 0x00006b00ff0877ac */ /* 0x000ea20008000a00 */
[----:B------:R-:W-:Y:S01]  /*0040*/  BSSY.RECONVERGENT B0, `(.L_x_1782) ;  /* 0x000001c000007945 */ /* 0x000fe20003800200 */
[----:B------:R-:W3:Y:S05]  /*0050*/  S2R R0, SR_TID.X ;  /* 0x0000000000007919 */ /* 0x000eea0000002100 */
[----:B------:R-:W4:Y:S08]  /*0060*/  S2UR UR4, SR_CTAID.X ;  /* 0x00000000000479c3 */ /* 0x000f300000002500 */
[----:B------:R-:W1:Y:S01]  /*0070*/  S2UR UR7, SR_CTAID.Y ;  /* 0x00000000000779c3 */ /* 0x000e620000002600 */
[----:B0-----:R-:W-:Y:S01]  /*0080*/  SHF.L.U32 R31, R10, 0x7, RZ ;  /* 0x000000070a1f7819 */ /* 0x001fe200000006ff */
[----:B----4-:R-:W-:-:S03]  /*0090*/  USHF.L.U32 UR4, UR4, 0x9, URZ ;  /* 0x0000000904047899 */ /* 0x010fc600080006ff */
[C---:B---3--:R-:W-:Y:S02]  /*00a0*/  IADD3 R3, PT, PT, R31.reuse, R0, RZ ;  /* 0x000000001f037210 */ /* 0x048fe40007ffe0ff */
[----:B-1----:R-:W-:-:S04]  /*00b0*/  VIADDMNMX.U32 R34, R31, 0x80, R2, PT ;  /* 0x000000801f227846 */ /* 0x002fc80003800002 */
[----:B------:R-:W-:-:S13]  /*00c0*/  ISETP.GE.U32.AND P0, PT, R3, R34, PT ;  /* 0x000000220300720c */ /* 0x000fda0003f06070 */
[----:B--2---:R-:W-:Y:S05]  /*00d0*/  @P0 BRA `(.L_x_1783) ;  /* 0x0000000000480947 */ /* 0x004fea0003800000 */
[----:B------:R-:W0:Y:S01]  /*00e0*/  LDCU.64 UR10, c[0x0][0x3c0] ;  /* 0x00007800ff0a77ac */ /* 0x000e220008000a00 */
[----:B------:R-:W1:Y:S01]  /*00f0*/  LDC.64 R4, c[0x0][0x380] ;  /* 0x0000e000ff047b82 */ /* 0x000e620000000a00 */
[----:B0-----:R-:W-:-:S04]  /*0100*/  ISETP.NE.U32.AND P0, PT, RZ, UR10, PT ;  /* 0x0000000aff007c0c */ /* 0x001fc8000bf05070 */
[----:B------:R-:W-:-:S13]  /*0110*/  ISETP.NE.AND.EX P0, PT, RZ, UR11, PT, P0 ;  /* 0x0000000bff007c0c */ /* 0x000fda000bf05300 */
[----:B------:R-:W0:Y:S02]  /*0120*/  @P0 LDC.64 R6, c[0x0][0x3c0] ;  /* 0x0000f000ff060b82 */ /* 0x000e240000000a00 */
[----:B0-----:R-:W-:-:S06]  /*0130*/  @P0 IMAD.WIDE.U32 R6, R3, 0x4, R6 ;  /* 0x0000000403060825 */ /* 0x001fcc00078e0006 */
[----:B------:R-:W2:Y:S01]  /*0140*/  @P0 LDG.E.CONSTANT R7, desc[UR8][R6.64] ;  /* 0x0000000806070981 */ /* 0x000ea2000c1e9900 */
[----:B------:R-:W-:-:S04]  /*0150*/  IMAD R9, R2, UR7, RZ ;  /* 0x0000000702097c24 */ /* 0x000fc8000f8e02ff */
[----:B-1----:R-:W-:-:S04]  /*0160*/  IMAD.WIDE R4, R9, 0x2, R4 ;  /* 0x0000000209047825 */ /* 0x002fc800078e0204 */
[----:B--2---:R-:W-:-:S05]  /*0170*/  @P0 IMAD.WIDE R8, R7, 0x2, R4 ;  /* 0x0000000207080825 */ /* 0x004fca00078e0204 */
[----:B------:R-:W2:Y:S01]  /*0180*/  @P0 LDG.E.U16.CONSTANT R11, desc[UR8][R8.64] ;  /* 0x00000008080b0981 */ /* 0x000ea2000c1e9500 */
[----:B------:R-:W-:Y:S01]  /*0190*/  @!P0 IMAD.WIDE.U32 R4, R3, 0x2, R4 ;  /* 0x0000000203048825 */ /* 0x000fe200078e0004 */
[----:B------:R-:W0:Y:S01]  /*01a0*/  S2UR UR6, SR_CgaCtaId ;  /* 0x00000000000679c3 */ /* 0x000e220000008800 */
[----:B------:R-:W-:-:S03]  /*01b0*/  UMOV UR5, 0x400 ;  /* 0x0000040000057882 */ /* 0x000fc60000000000 */
[----:B------:R-:W2:Y:S01]  /*01c0*/  @!P0 LDG.E.U16.CONSTANT R11, desc[UR8][R4.64] ;  /* 0x00000008040b8981 */ /* 0x000ea2000c1e9500 */
[----:B0-----:R-:W-:-:S06]  /*01d0*/  ULEA UR5, UR6, UR5, 0x18 ;  /* 0x0000000506057291 */ /* 0x001fcc000f8ec0ff */
[----:B------:R-:W-:-:S05]  /*01e0*/  LEA R6, R0, UR5, 0x1 ;  /* 0x0000000500067c11 */ /* 0x000fca000f8e08ff */
[----:B--2---:R0:W-:Y:S02]  /*01f0*/  STS.U16 [R6], R11 ;  /* 0x0000000b06007388 */ /* 0x0041e40000000400 */
.L_x_1783:
[----:B------:R-:W-:Y:S05]  /*0200*/  BSYNC.RECONVERGENT B0 ;  /* 0x0000000000007941 */ /* 0x000fea0003800200 */
.L_x_1782:
[----:B------:R-:W1:Y:S01]  /*0210*/  LDCU UR5, c[0x0][0x3ac] ;  /* 0x00007580ff0577ac */ /* 0x000e620008000800 */
[----:B------:R-:W-:Y:S02]  /*0220*/  LEA R30, R0, UR4, 0x2 ;  /* 0x00000004001e7c11 */ /* 0x000fe4000f8e10ff */
[----:B-1----:R-:W-:-:S04]  /*0230*/  MOV R3, UR5 ;  /* 0x0000000500037c02 */ /* 0x002fc80008000f00 */
[----:B------:R-:W-:-:S13]  /*0240*/  ISETP.GE.AND P0, PT, R30, R3, PT ;  /* 0x000000031e00720c */ /* 0x000fda0003f06270 */
[----:B------:R-:W-:Y:S05]  /*0250*/  @P0 EXIT ;  /* 0x000000000000094d */ /* 0x000fea0003800000 */
[----:B------:R-:W1:Y:S01]  /*0260*/  LDC R7, c[0x0][0x3b4] ;  /* 0x0000ed00ff077b82 */ /* 0x000e620000000800 */
[----:B0-----:R-:W-:Y:S01]  /*0270*/  IABS R11, R2 ;  /* 0x00000002000b7213 */ /* 0x001fe20000000000 */
[----:B------:R-:W-:Y:S01]  /*0280*/  IMAD R10, R10, R3, RZ ;  /* 0x000000030a0a7224 */ /* 0x000fe200078e02ff */
[----:B------:R-:W0:Y:S01]  /*0290*/  LDCU.64 UR10, c[0x0][0x388] ;  /* 0x00007100ff0a77ac */ /* 0x000e220008000a00 */
[--C-:B------:R-:W-:Y:S02]  /*02a0*/  SHF.R.S32.HI R14, RZ, 0x1f, R30.reuse ;  /* 0x0000001fff0e7819 */ /* 0x100fe4000001141e */
[----:B------:R-:W-:Y:S02]  /*02b0*/  SHF.R.S32.HI R13, RZ, 0x2, R30 ;  /* 0x00000002ff0d7819 */ /* 0x000fe4000001141e */
[----:B------:R-:W-:Y:S02]  /*02c0*/  PRMT R35, RZ, 0x5410, RZ ;  /* 0x00005410ff237816 */ /* 0x000fe400000000ff */
[----:B------:R-:W-:-:S02]  /*02d0*/  PRMT R32, RZ, 0x5410, RZ ;  /* 0x00005410ff207816 */ /* 0x000fc400000000ff */
[----:B-1----:R-:W-:-:S04]  /*02e0*/  IABS R8, R7 ;  /* 0x0000000700087213 */ /* 0x002fc80000000000 */
[----:B------:R-:W1:Y:S08]  /*02f0*/  I2F.RP R6, R8 ;  /* 0x0000000800067306 */ /* 0x000e700000209400 */
[----:B-1----:R-:W1:Y:S02]  /*0300*/  MUFU.RCP R6, R6 ;  /* 0x0000000600067308 */ /* 0x002e640000001000 */
[----:B-1----:R-:W-:-:S06]  /*0310*/  VIADD R4, R6, 0xffffffe ;  /* 0x0ffffffe06047836 */ /* 0x002fcc0000000000 */
[----:B------:R1:W2:Y:S02]  /*0320*/  F2I.FTZ.U32.TRUNC.NTZ R5, R4 ;  /* 0x0000000400057305 */ /* 0x0002a4000021f000 */
[----:B-1----:R-:W-:Y:S01]  /*0330*/  HFMA2 R4, -RZ, RZ, 0, 0 ;  /* 0x00000000ff047431 */ /* 0x002fe200000001ff */
[----:B--2---:R-:W-:-:S05]  /*0340*/  IADD3 R9, PT, PT, RZ, -R5, RZ ;  /* 0x80000005ff097210 */ /* 0x004fca0007ffe0ff */
[----:B------:R-:W-:-:S04]  /*0350*/  IMAD R9, R9, R8, RZ ;  /* 0x0000000809097224 */ /* 0x000fc800078e02ff */
[----:B------:R-:W-:Y:S01]  /*0360*/  IMAD.HI.U32 R5, R5, R9, R4 ;  /* 0x0000000905057227 */ /* 0x000fe200078e0004 */
[----:B------:R-:W-:-:S05]  /*0370*/  MOV R9, R11 ;  /* 0x0000000b00097202 */ /* 0x000fca0000000f00 */
[----:B------:R-:W-:-:S04]  /*0380*/  IMAD.HI.U32 R4, R5, R9, RZ ;  /* 0x0000000905047227 */ /* 0x000fc800078e00ff */
[----:B------:R-:W-:-:S04]  /*0390*/  IMAD.MOV R5, RZ, RZ, -R4 ;  /* 0x000000ffff057224 */ /* 0x000fc800078e0a04 */
        /* <DEDUP_REMOVED lines=10> */
[----:B------:R-:W-:Y:S01]  /*0440*/  @!P1 IMAD.MOV R4, RZ, RZ, -R4 ;  /* 0x000000ffff049224 */ /* 0x000fe200078e0a04 */
[----:B------:R-:W-:-:S04]  /*0450*/  @!P2 LOP3.LUT R4, RZ, R7, RZ, 0x33, !PT ;  /* 0x00000007ff04a212 */ /* 0x000fc800078e33ff */
[----:B------:R-:W1:Y:S01]  /*0460*/  I2F.U32.RP R5, R4 ;  /* 0x0000000400057306 */ /* 0x000e620000209000 */
[----:B------:R-:W-:Y:S02]  /*0470*/  IADD3 R9, PT, PT, RZ, -R4, RZ ;  /* 0x80000004ff097210 */ /* 0x000fe40007ffe0ff */
[----:B------:R-:W-:-:S05]  /*0480*/  ISETP.NE.U32.AND P2, PT, R4, RZ, PT ;  /* 0x000000ff0400720c */ /* 0x000fca0003f45070 */
[----:B-1----:R-:W1:Y:S02]  /*0490*/  MUFU.RCP R5, R5 ;  /* 0x0000000500057308 */ /* 0x002e640000001000 */
[----:B-1----:R-:W-:Y:S01]  /*04a0*/  IADD3 R6, PT, PT, R5, 0xffffffe, RZ ;  /* 0x0ffffffe05067810 */ /* 0x002fe20007ffe0ff */
[----:B------:R-:W-:-:S05]  /*04b0*/  IMAD.SHL.U32 R5, R10, 0x20, RZ ;  /* 0x000000200a057824 */ /* 0x000fca00078e00ff */
[----:B------:R1:W2:Y:S02]  /*04c0*/  F2I.FTZ.U32.TRUNC.NTZ R7, R6 ;  /* 0x0000000600077305 */ /* 0x0002a4000021f000 */
[----:B-1----:R-:W-:Y:S02]  /*04d0*/  HFMA2 R6, -RZ, RZ, 0, 0 ;  /* 0x00000000ff067431 */ /* 0x002fe400000001ff */
[----:B--2---:R-:W-:-:S04]  /*04e0*/  IMAD R9, R9, R7, RZ ;  /* 0x0000000709097224 */ /* 0x004fc800078e02ff */
[----:B------:R-:W-:-:S06]  /*04f0*/  IMAD.HI.U32 R8, R7, R9, R6 ;  /* 0x0000000907087227 */ /* 0x000fcc00078e0006 */
[----:B------:R-:W-:Y:S02]  /*0500*/  IMAD.HI.U32 R12, R8, R31, RZ ;  /* 0x0000001f080c7227 */ /* 0x000fe400078e00ff */
[----:B------:R-:W1:Y:S02]  /*0510*/  LDC.64 R8, c[0x0][0x390] ;  /* 0x0000e400ff087b82 */ /* 0x000e640000000a00 */
[----:B------:R-:W-:-:S04]  /*0520*/  IMAD.MOV R7, RZ, RZ, -R12 ;  /* 0x000000ffff077224 */ /* 0x000fc800078e0a0c */
[----:B------:R-:W-:-:S05]  /*0530*/  IMAD R7, R4, R7, R31 ;  /* 0x0000000704077224 */ /* 0x000fca00078e021f */
[----:B------:R-:W-:-:S13]  /*0540*/  ISETP.GE.U32.AND P0, PT, R7, R4, PT ;  /* 0x000000040700720c */ /* 0x000fda0003f06070 */
[----:B------:R-:W-:Y:S02]  /*0550*/  @P0 IADD3 R7, PT, PT, -R4, R7, RZ ;  /* 0x0000000704070210 */ /* 0x000fe40007ffe1ff */
[----:B------:R-:W-:Y:S02]  /*0560*/  @P0 IADD3 R12, PT, PT, R12, 0x1, RZ ;  /* 0x000000010c0c0810 */ /* 0x000fe40007ffe0ff */
[----:B------:R-:W-:Y:S02]  /*0570*/  ISETP.GE.U32.AND P1, PT, R7, R4, PT ;  /* 0x000000040700720c */ /* 0x000fe40003f26070 */
[----:B------:R-:W2:Y:S01]  /*0580*/  LDC.64 R6, c[0x0][0x398] ;  /* 0x0000e600ff067b82 */ /* 0x000ea20000000a00 */
[----:B------:R-:W-:-:S04]  /*0590*/  IADD3 R15, P0, PT, R30, R5, RZ ;  /* 0x000000051e0f7210 */ /* 0x000fc80007f1e0ff */
[----:B------:R-:W-:Y:S02]  /*05a0*/  LEA.HI.X.SX32 R14, R5, R14, 0x1, P0 ;  /* 0x0000000e050e7211 */ /* 0x000fe400000f0eff */
[----:B------:R-:W-:-:S04]  /*05b0*/  ISETP.GE.U32.AND P0, PT, R31, R2, PT ;  /* 0x000000021f00720c */ /* 0x000fc80003f06070 */
[----:B------:R-:W-:Y:S02]  /*05c0*/  @P1 IADD3 R12, PT, PT, R12, 0x1, RZ ;  /* 0x000000010c0c1810 */ /* 0x000fe40007ffe0ff */
[----:B------:R-:W-:Y:S02]  /*05d0*/  @!P2 LOP3.LUT R12, RZ, R4, RZ, 0x33, !PT ;  /* 0x00000004ff0ca212 */ /* 0x000fe400078e33ff */
[----:B0-----:R-:W-:-:S03]  /*05e0*/  LEA R5, P1, R15, UR10, 0x2 ;  /* 0x0000000a0f057c11 */ /* 0x001fc6000f8210ff */
[----:B------:R-:W-:Y:S01]  /*05f0*/  IMAD R11, R3, R12, RZ ;  /* 0x0000000c030b7224 */ /* 0x000fe200078e02ff */
[----:B------:R-:W-:-:S04]  /*0600*/  LEA.HI.X R2, R15, UR11, R14, 0x2, P1 ;  /* 0x0000000b0f027c11 */ /* 0x000fc800088f140e */
[----:B------:R-:W-:-:S04]  /*0610*/  SHF.R.S32.HI R10, RZ, 0x1f, R11 ;  /* 0x0000001fff0a7819 */ /* 0x000fc8000001140b */
[-C--:B------:R-:W-:Y:S02]  /*0620*/  LEA.HI R10, R10, R11.reuse, RZ, 0x2 ;  /* 0x0000000b0a0a7211 */ /* 0x080fe400078f10ff */
[----:B------:R-:W-:Y:S02]  /*0630*/  IADD3 R11, PT, PT, R30, R11, RZ ;  /* 0x0000000b1e0b7210 */ /* 0x000fe40007ffe0ff */
[----:B------:R-:W-:-:S03]  /*0640*/  LEA.HI.SX32 R13, R10, R13, 0x1e ;  /* 0x0000000d0a0d7211 */ /* 0x000fc600078ff2ff */
[----:B--2---:R-:W-:-:S04]  /*0650*/  IMAD.WIDE R10, R11, 0x2, R6 ;  /* 0x000000020b0a7825 */ /* 0x004fc800078e0206 */
[----:B-1----:R-:W-:Y:S01]  /*0660*/  IMAD.WIDE R8, R13, 0x4, R8 ;  /* 0x000000040d087825 */ /* 0x002fe200078e0208 */
[----:B------:R-:W-:Y:S06]  /*0670*/  @P0 BRA `(.L_x_1784) ;  /* 0x0000003400200947 */ /* 0x000fec0003800000 */
[----:B------:R-:W2:Y:S04]  /*0680*/  LDG.E.CONSTANT R8, desc[UR8][R8.64] ;  /* 0x0000000808087981 */ /* 0x000ea8000c1e9900 */
[----:B------:R0:W5:Y:S04]  /*0690*/  LDG.E.CONSTANT R33, desc[UR8][R10.64] ;  /* 0x000000080a217981 */ /* 0x000168000c1e9900 */
[----:B------:R0:W5:Y:S01]  /*06a0*/  LDG.E.CONSTANT R36, desc[UR8][R10.64+0x4] ;  /* 0x000004080a247981 */ /* 0x000162000c1e9900 */
[----:B------:R-:W1:Y:S01]  /*06b0*/  S2UR UR6, SR_CgaCtaId ;  /* 0x00000000000679c3 */ /* 0x000e620000008800 */
[----:B------:R-:W-:Y:S01]  /*06c0*/  MOV R6, R12 ;  /* 0x0000000c00067202 */ /* 0x000fe20000000f00 */
[----:B------:R-:W-:Y:S01]  /*06d0*/  IMAD.MOV.U32 R13, RZ, RZ, R2 ;  /* 0x000000ffff0d7224 */ /* 0x000fe200078e0002 */
[----:B------:R-:W-:Y:S01]  /*06e0*/  MOV R12, R5 ;  /* 0x00000005000c7202 */ /* 0x000fe20000000f00 */
[----:B------:R-:W-:Y:S01]  /*06f0*/  UMOV UR5, 0x400 ;  /* 0x0000040000057882 */ /* 0x000fe20000000000 */
[----:B------:R-:W-:Y:S01]  /*0700*/  IADD3 R4, PT, PT, R31, R4, RZ ;  /* 0x000000041f047210 */ /* 0x000fe20007ffe0ff */
[----:B------:R-:W3:Y:S01]  /*0710*/  LDCU.U8 UR10, c[0x0][0x3b8] ;  /* 0x00007700ff0a77ac */ /* 0x000ee20008000000 */
[----:B------:R-:W-:-:S02]  /*0720*/  PRMT R32, RZ, 0x5410, RZ ;  /* 0x00005410ff207816 */ /* 0x000fc400000000ff */
[----:B------:R-:W-:Y:S02]  /*0730*/  PRMT R35, RZ, 0x5410, RZ ;  /* 0x00005410ff237816 */ /* 0x000fe400000000ff */
[----:B------:R-:W-:Y:S01]  /*0740*/  MOV R20, R4 ;  /* 0x0000000400147202 */ /* 0x000fe20000000f00 */
[----:B-1----:R-:W-:Y:S01]  /*0750*/  ULEA UR5, UR6, UR5, 0x18 ;  /* 0x0000000506057291 */ /* 0x002fe2000f8ec0ff */
[--C-:B--2---:R-:W-:Y:S02]  /*0760*/  SHF.R.U32.HI R5, RZ, 0x10, R8.reuse ;  /* 0x00000010ff057819 */ /* 0x104fe40000011608 */
[--C-:B------:R-:W-:Y:S02]  /*0770*/  SHF.R.U32.HI R7, RZ, 0x8, R8.reuse ;  /* 0x00000008ff077819 */ /* 0x100fe40000011608 */
[----:B------:R-:W-:Y:S02]  /*0780*/  SHF.R.U32.HI R21, RZ, 0x18, R8 ;  /* 0x00000018ff157819 */ /* 0x000fe40000011608 */
[----:B------:R-:W-:-:S02]  /*0790*/  LOP3.LUT R22, R8, 0xff, RZ, 0xc0, !PT ;  /* 0x000000ff08167812 */ /* 0x000fc400078ec0ff */
[----:B------:R-:W-:Y:S02]  /*07a0*/  LOP3.LUT R5, R5, 0xff, RZ, 0xc0, !PT ;  /* 0x000000ff05057812 */ /* 0x000fe400078ec0ff */
[----:B0--3--:R-:W-:-:S07]  /*07b0*/  LOP3.LUT R7, R7, 0xff, RZ, 0xc0, !PT ;  /* 0x000000ff07077812 */ /* 0x009fce00078ec0ff */
.L_x_1786:
[----:B------:R-:W0:Y:S01]  /*07c0*/  LDC R3, c[0x0][0x3ac] ;  /* 0x0000eb00ff037b82 */ /* 0x000e220000000800 */
[----:B------:R-:W2:Y:S01]  /*07d0*/  LDG.E.128.CONSTANT R16, desc[UR8][R12.64] ;  /* 0x000000080c107981 */ /* 0x000ea2000c1e9d00 */
[----:B0-----:R-:W-:-:S05]  /*07e0*/  IMAD.WIDE R44, R3, 0x4, R12 ;  /* 0x00000004032c7825 */ /* 0x001fca00078e020c */
[----:B-----5:R0:W5:Y:S01]  /*07f0*/  LDG.E.128.CONSTANT R8, desc[UR8][R44.64] ;  /* 0x000000082c087981 */ /* 0x020162000c1e9d00 */
[----:B------:R-:W-:Y:S01]  /*0800*/  ISETP.NE.AND P0, PT, R31, R20, PT ;  /* 0x000000141f00720c */ /* 0x000fe20003f05270 */
[----:B------:R-:W-:-:S04]  /*0810*/  UPRMT UR6, UR10, 0x8880, URZ ;  /* 0x000088800a067896 */ /* 0x000fc800080000ff */
[----:B------:R-:W-:-:S04]  /*0820*/  UISETP.NE.AND UP0, UPT, UR6, URZ, UPT ;  /* 0x000000ff0600728c */ /* 0x000fc8000bf05270 */
[----:B------:R-:W-:Y:S01]  /*0830*/  USEL UR6, URZ, 0x1, UP0 ;  /* 0x00000001ff067887 */ /* 0x000fe20008000000 */
[----:B--2---:R-:W-:-:S03]  /*0840*/  LOP3.LUT R2, R16, 0xff, RZ, 0xc0, !PT ;  /* 0x000000ff10027812 */ /* 0x004fc600078ec0ff */
[----:B0-----:R-:W-:Y:S08]  /*0850*/  @P0 BRA `(.L_x_1785) ;  /* 0x00000000005c0947 */ /* 0x001ff00003800000 */
[----:B------:R-:W0:Y:S01]  /*0860*/  LDC R5, c[0x0][0x3ac] ;  /* 0x0000eb00ff057b82 */ /* 0x000e220000000800 */
[----:B------:R-:W-:-:S07]  /*0870*/  LEA R30, R0, UR4, 0x2 ;  /* 0x00000004001e7c11 */ /* 0x000fce000f8e10ff */
[----:B------:R-:W1:Y:S08]  /*0880*/  LDC.64 R12, c[0x0][0x390] ;  /* 0x0000e400ff0c7b82 */ /* 0x000e700000000a00 */
[----:B------:R-:W2:Y:S01]  /*0890*/  LDC.64 R14, c[0x0][0x398] ;  /* 0x0000e600ff0e7b82 */ /* 0x000ea20000000a00 */
[----:B0-----:R-:W-:-:S05]  /*08a0*/  IMAD R5, R6, R5, R5 ;  /* 0x0000000506057224 */ /* 0x001fca00078e0205 */
[----:B------:R-:W-:Y:S02]  /*08b0*/  SHF.R.S32.HI R20, RZ, 0x1f, R5 ;  /* 0x0000001fff147819 */ /* 0x000fe40000011405 */
[-C--:B------:R-:W-:Y:S02]  /*08c0*/  IADD3 R7, PT, PT, R30, R5.reuse, RZ ;  /* 0x000000051e077210 */ /* 0x080fe40007ffe0ff */
[----:B------:R-:W-:Y:S02]  /*08d0*/  LEA.HI R20, R20, R5, RZ, 0x2 ;  /* 0x0000000514147211 */ /* 0x000fe400078f10ff */
[----:B------:R-:W-:-:S04]  /*08e0*/  SHF.R.S32.HI R5, RZ, 0x2, R30 ;  /* 0x00000002ff057819 */ /* 0x000fc8000001141e */
        /* <DEDUP_REMOVED lines=8> */
[--C-:B--2---:R-:W-:Y:S02]  /*0970*/  SHF.R.U32.HI R7, RZ, 0x8, R12.reuse ;  /* 0x00000008ff077819 */ /* 0x104fe4000001160c */
[--C-:B------:R-:W-:Y:S02]  /*0980*/  SHF.R.U32.HI R5, RZ, 0x10, R12.reuse ;  /* 0x00000010ff057819 */ /* 0x100fe4000001160c */
[----:B------:R-:W-:Y:S02]  /*0990*/  LOP3.LUT R22, R12, 0xff, RZ, 0xc0, !PT ;  /* 0x000000ff0c167812 */ /* 0x000fe400078ec0ff */
[----:B------:R-:W-:Y:S02]  /*09a0*/  SHF.R.U32.HI R21, RZ, 0x18, R12 ;  /* 0x00000018ff157819 */ /* 0x000fe4000001160c */
[----:B------:R-:W-:Y:S02]  /*09b0*/  LOP3.LUT R7, R7, 0xff, RZ, 0xc0, !PT ;  /* 0x000000ff07077812 */ /* 0x000fe400078ec0ff */
[----:B0-----:R-:W-:-:S07]  /*09c0*/  LOP3.LUT R5, R5, 0xff, RZ, 0xc0, !PT ;  /* 0x000000ff05057812 */ /* 0x001fce00078ec0ff */
.L_x_1785:
[----:B------:R-:W0:Y:S01]  /*09d0*/  LDS.64 R28, [UR5] ;  /* 0x00000005ff1c7984 */ /* 0x000e220008000a00 */
[----:B------:R-:W-:Y:S01]  /*09e0*/  SHF.R.U32.HI R12, RZ, 0x8, R16 ;  /* 0x00000008ff0c7819 */ /* 0x000fe20000011610 */
[----:B------:R-:W-:Y:S01]  /*09f0*/  VIADD R23, R5, UR6 ;  /* 0x0000000605177c36 */ /* 0x000fe20008000000 */
[----:B------:R-:W-:Y:S01]  /*0a00*/  IADD3 R25, PT, PT, R22, UR6, RZ ;  /* 0x0000000616197c10 */ /* 0x000fe2000fffe0ff */
[----:B------:R-:W-:Y:S01]  /*0a10*/  IMAD.WIDE R44, R3, 0x4, R44 ;  /* 0x00000004032c7825 */ /* 0x000fe200078e022c */
[----:B------:R-:W-:Y:S02]  /*0a20*/  LOP3.LUT R12, R12, 0xff, RZ, 0xc0, !PT ;  /* 0x000000ff0c0c7812 */ /* 0x000fe400078ec0ff */
[----:B------:R-:W-:Y:S02]  /*0a30*/  SHF.R.U32.HI R14, RZ, 0x8, R17 ;  /* 0x00000008ff0e7819 */ /* 0x000fe40000011611 */
[----:B------:R-:W-:Y:S01]  /*0a40*/  IADD3 R27, PT, PT, -R25, R2, RZ ;  /* 0x00000002191b7210 */ /* 0x000fe20007ffe1ff */
[----:B------:R-:W-:Y:S01]  /*0a50*/  IMAD.IADD R12, R12, 0x1, -R25 ;  /* 0x000000010c0c7824 */ /* 0x000fe200078e0a19 */
[----:B------:R-:W-:-:S02]  /*0a60*/  IADD3 R2, PT, PT, R7, UR6, RZ ;  /* 0x0000000607027c10 */ /* 0x000fc4000fffe0ff */
[----:B------:R-:W-:Y:S01]  /*0a70*/  LOP3.LUT R15, R14, 0xff, RZ, 0xc0, !PT ;  /* 0x000000ff0e0f7812 */ /* 0x000fe200078ec0ff */
[----:B------:R1:W2:Y:S01]  /*0a80*/  I2F.F16 R39, R12 ;  /* 0x0000000c00277306 */ /* 0x0002a20000200c00 */
[----:B------:R-:W-:Y:S02]  /*0a90*/  LOP3.LUT R24, R18, 0xff, RZ, 0xc0, !PT ;  /* 0x000000ff12187812 */ /* 0x000fe400078ec0ff */
[----:B------:R-:W-:Y:S02]  /*0aa0*/  LOP3.LUT R13, R17, 0xff, RZ, 0xc0, !PT ;  /* 0x000000ff110d7812 */ /* 0x000fe400078ec0ff */
[----:B------:R-:W-:Y:S02]  /*0ab0*/  IADD3 R14, PT, PT, -R2, R15, RZ ;  /* 0x0000000f020e7210 */ /* 0x000fe40007ffe1ff */
[----:B------:R-:W-:Y:S01]  /*0ac0*/  IADD3 R15, PT, PT, -R23, R24, RZ ;  /* 0x00000018170f7210 */ /* 0x000fe20007ffe1ff */
[----:B------:R-:W3:Y:S01]  /*0ad0*/  I2F.F16 R27, R27 ;  /* 0x0000001b001b7306 */ /* 0x000ee20000200c00 */
[----:B-1----:R-:W-:-:S02]  /*0ae0*/  SHF.R.U32.HI R12, RZ, 0x8, R18 ;  /* 0x00000008ff0c7819 */ /* 0x002fc40000011612 */
[----:B------:R-:W-:Y:S02]  /*0af0*/  LOP3.LUT R37, R19, 0xff, RZ, 0xc0, !PT ;  /* 0x000000ff13257812 */ /* 0x000fe400078ec0ff */
[----:B------:R-:W-:Y:S02]  /*0b00*/  IADD3 R24, PT, PT, R21, UR6, RZ ;  /* 0x0000000615187c10 */ /* 0x000fe4000fffe0ff */
[----:B------:R-:W-:Y:S01]  /*0b10*/  SHF.R.U32.HI R26, RZ, 0x8, R19 ;  /* 0x00000008ff1a7819 */ /* 0x000fe20000011613 */
[----:B------:R-:W1:Y:S01]  /*0b20*/  I2F.F16 R15, R15 ;  /* 0x0000000f000f7306 */ /* 0x000e620000200c00 */
[----:B------:R-:W-:Y:S01]  /*0b30*/  IADD3 R13, PT, PT, -R2, R13, RZ ;  /* 0x0000000d020d7210 */ /* 0x000fe20007ffe1ff */
[----:B--2---:R-:W-:Y:S01]  /*0b40*/  HADD2.F32 R39, -RZ, R39.H0_H0 ;  /* 0x20000027ff277230 */ /* 0x004fe20000004100 */
[----:B------:R-:W-:Y:S02]  /*0b50*/  LOP3.LUT R12, R12, 0xff, RZ, 0xc0, !PT ;  /* 0x000000ff0c0c7812 */ /* 0x000fe400078ec0ff */
[----:B------:R-:W-:-:S02]  /*0b60*/  IADD3 R38, PT, PT, -R24, R37, RZ ;  /* 0x0000002518267210 */ /* 0x000fc40007ffe1ff */
[----:B------:R-:W-:Y:S01]  /*0b70*/  LOP3.LUT R43, R26, 0xff, RZ, 0xc0, !PT ;  /* 0x000000ff1a2b7812 */ /* 0x000fe200078ec0ff */
[----:B------:R-:W2:Y:S01]  /*0b80*/  I2F.F16 R41, R13 ;  /* 0x0000000d00297306 */ /* 0x000ea20000200c00 */
[----:B------:R-:W-:Y:S02]  /*0b90*/  IMAD.IADD R37, R12, 0x1, -R23 ;  /* 0x000000010c257824 */ /* 0x000fe400078e0a17 */
[----:B------:R-:W-:Y:S01]  /*0ba0*/  IADD3 R26, PT, PT, -R24, R43, RZ ;  /* 0x0000002b181a7210 */ /* 0x000fe20007ffe1ff */
[--C-:B0-----:R-:W-:Y:S02]  /*0bb0*/  HADD2.F32 R12, -RZ, R28.reuse.H0_H0 ;  /* 0x2000001cff0c7230 */ /* 0x101fe40000004100 */
[----:B---3--:R-:W-:Y:S02]  /*0bc0*/  HADD2.F32 R27, -RZ, R27.H0_H0 ;  /* 0x2000001bff1b7230 */ /* 0x008fe40000004100 */
[----:B------:R0:W3:Y:S01]  /*0bd0*/  I2F.F16 R13, R38 ;  /* 0x00000026000d7306 */ /* 0x0000e20000200c00 */
[----:B------:R-:W-:-:S02]  /*0be0*/  HADD2.F32 R28, -RZ, R28.H1_H1 ;  /* 0x3000001cff1c7230 */ /* 0x000fc40000004100 */
[----:B-1----:R-:W-:Y:S02]  /*0bf0*/  HADD2.F32 R15, -RZ, R15.H0_H0 ;  /* 0x2000000fff0f7230 */ /* 0x002fe40000004100 */
[----:B--2---:R-:W-:-:S03]  /*0c00*/  HADD2.F32 R41, -RZ, R41.H0_H0 ;  /* 0x20000029ff297230 */ /* 0x004fc60000004100 */
[----:B------:R-:W1:Y:S01]  /*0c10*/  I2F.F16 R14, R14 ;  /* 0x0000000e000e7306 */ /* 0x000e620000200c00 */
[----:B0-----:R-:W-:Y:S01]  /*0c20*/  FFMA.FTZ R38, R27, R12, RZ ;  /* 0x0000000c1b267223 */ /* 0x001fe200000100ff */
[C---:B------:R-:W-:Y:S01]  /*0c30*/  FFMA.FTZ R15, R12.reuse, R15, RZ ;  /* 0x0000000f0c0f7223 */ /* 0x040fe200000100ff */
[C---:B------:R-:W-:Y:S02]  /*0c40*/  FFMA.FTZ R27, R12.reuse, R41, RZ ;  /* 0x000000290c1b7223 */ /* 0x040fe400000100ff */
[----:B------:R-:W-:Y:S01]  /*0c50*/  FFMA.FTZ R39, R39, R28, R38 ;  /* 0x0000001c27277223 */ /* 0x000fe20000010026 */
[----:B---3--:R-:W-:Y:S02]  /*0c60*/  HADD2.F32 R13, -RZ, R13.H0_H0 ;  /* 0x2000000dff0d7230 */ /* 0x008fe40000004100 */
[----:B------:R-:W0:Y:S03]  /*0c70*/  I2F.F16 R37, R37 ;  /* 0x0000002500257306 */ /* 0x000e260000200c00 */
[----:B------:R-:W-:Y:S01]  /*0c80*/  FFMA.FTZ R13, R12, R13, RZ ;  /* 0x0000000d0c0d7223 */ /* 0x000fe200000100ff */
[----:B-1----:R-:W-:-:S04]  /*0c90*/  HADD2.F32 R14, -RZ, R14.H0_H0 ;  /* 0x2000000eff0e7230 */ /* 0x002fc80000004100 */
[----:B------:R-:W1:Y:S01]  /*0ca0*/  I2F.F16 R26, R26 ;  /* 0x0000001a001a7306 */ /* 0x000e620000200c00 */
[----:B------:R-:W-:Y:S01]  /*0cb0*/  FFMA.FTZ R27, R28, R14, R27 ;  /* 0x0000000e1c1b7223 */ /* 0x000fe2000001001b */
[----:B0-----:R-:W-:Y:S01]  /*0cc0*/  HADD2.F32 R12, -RZ, R37.H0_H0 ;  /* 0x20000025ff0c7230 */ /* 0x001fe20000004100 */
[----:B------:R-:W-:Y:S01]  /*0cd0*/  SHF.R.U32.HI R37, RZ, 0x10, R16 ;  /* 0x00000010ff257819 */ /* 0x000fe20000011610 */
[----:B-1----:R-:W-:-:S03]  /*0ce0*/  HADD2.F32 R38, -RZ, R26.H0_H0 ;  /* 0x2000001aff267230 */ /* 0x002fc60000004100 */
[C---:B------:R-:W-:Y:S02]  /*0cf0*/  FFMA.FTZ R26, R28.reuse, R12, R15 ;  /* 0x0000000c1c1a7223 */ /* 0x040fe4000001000f */
[----:B------:R-:W-:Y:S01]  /*0d00*/  FFMA.FTZ R38, R28, R38, R13 ;  /* 0x000000261c267223 */ /* 0x000fe2000001000d */
[----:B------:R-:W-:Y:S01]  /*0d10*/  LOP3.LUT R28, R37, 0xff, RZ, 0xc0, !PT ;  /* 0x000000ff251c7812 */ /* 0x000fe200078ec0ff */
[----:B------:R0:W2:Y:S01]  /*0d20*/  LDG.E.128.CONSTANT R12, desc[UR8][R44.64] ;  /* 0x000000082c0c7981 */ /* 0x0000a2000c1e9d00 */
[----:B------:R-:W-:Y:S01]  /*0d30*/  SHF.R.U32.HI R37, RZ, 0x10, R17 ;  /* 0x00000010ff257819 */ /* 0x000fe20000011611 */
[----:B------:R-:W-:Y:S01]  /*0d40*/  HADD2.F32 R40, -RZ, R29.H0_H0 ;  /* 0x2000001dff287230 */ /* 0x000fe20000004100 */
[----:B------:R-:W-:Y:S02]  /*0d50*/  IADD3 R28, PT, PT, -R25, R28, RZ ;  /* 0x0000001c191c7210 */ /* 0x000fe40007ffe1ff */
[----:B------:R-:W-:Y:S02]  /*0d60*/  LOP3.LUT R37, R37, 0xff, RZ, 0xc0, !PT ;  /* 0x000000ff25257812 */ /* 0x000fe400078ec0ff */
[----:B------:R-:W-:-:S02]  /*0d70*/  SHF.R.U32.HI R43, RZ, 0x10, R19 ;  /* 0x00000010ff2b7819 */ /* 0x000fc40000011613 */
[----:B------:R-:W-:Y:S01]  /*0d80*/  IADD3 R41, PT, PT, -R2, R37, RZ ;  /* 0x0000002502297210 */ /* 0x000fe20007ffe1ff */
[----:B------:R-:W1:Y:S01]  /*0d90*/  I2F.F16 R28, R28 ;  /* 0x0000001c001c7306 */ /* 0x000e620000200c00 */
[----:B------:R-:W-:Y:S01]  /*0da0*/  LOP3.LUT R43, R43, 0xff, RZ, 0xc0, !PT ;  /* 0x000000ff2b2b7812 */ /* 0x000fe200078ec0ff */
[----:B0-----:R-:W-:Y:S01]  /*0db0*/  IMAD.WIDE R44, R3, 0x4, R44 ;  /* 0x00000004032c7825 */ /* 0x001fe200078e022c */
[----:B------:R-:W-:Y:S02]  /*0dc0*/  LEA.HI R19, R19, -R24, RZ, 0x8 ;  /* 0x8000001813137211 */ /* 0x000fe400078f40ff */
[----:B------:R-:W-:Y:S02]  /*0dd0*/  IADD3 R43, PT, PT, -R24, R43, RZ ;  /* 0x0000002b182b7210 */ /* 0x000fe40007ffe1ff */
[----:B------:R-:W-:Y:S01]  /*0de0*/  LEA.HI R16, R16, -R25, RZ, 0x8 ;  /* 0x8000001910107211 */ /* 0x000fe200078f40ff */
[----:B------:R-:W0:Y:S01]  /*0df0*/  I2F.F16 R41, R41 ;  /* 0x0000002900297306 */ /* 0x000e220000200c00 */
[----:B------:R-:W-:Y:S01]  /*0e00*/  LEA.HI R17, R17, -R2, RZ, 0x8 ;  /* 0x8000000211117211 */ /* 0x000fe200078f40ff */
[----:B-1----:R-:W-:-:S06]  /*0e10*/  HADD2.F32 R42, -RZ, R28.H0_H0 ;  /* 0x2000001cff2a7230 */ /* 0x002fcc0000004100 */
[----:B------:R-:W1:Y:S01]  /*0e20*/  I2F.F16 R43, R43 ;  /* 0x0000002b002b7306 */ /* 0x000e620000200c00 */
[----:B------:R-:W-:Y:S01]  /*0e30*/  FFMA.FTZ R39, R42, R40, R39 ;  /* 0x000000282a277223 */ /* 0x000fe20000010027 */
[----:B0-----:R-:W-:-:S06]  /*0e40*/  HADD2.F32 R37, -RZ, R41.H0_H0 ;  /* 0x20000029ff257230 */ /* 0x001fcc0000004100 */
[----:B------:R-:W0:Y:S01]  /*0e50*/  I2F.F16 R19, R19 ;  /* 0x0000001300137306 */ /* 0x000e220000200c00 */
[----:B------:R-:W-:Y:S01]  /*0e60*/  FFMA.FTZ R37, R40, R37, R27 ;  /* 0x0000002528257223 */ /* 0x000fe2000001001b */
[----:B------:R-:W-:Y:S02]  /*0e70*/  SHF.R.U32.HI R27, RZ, 0x10, R18 ;  /* 0x00000010ff1b7819 */ /* 0x000fe40000011612 */
[----:B------:R-:W-:-:S04]  /*0e80*/  LEA.HI R18, R18, -R23, RZ, 0x8 ;  /* 0x8000001712127211 */ /* 0x000fc800078f40ff */
[----:B------:R-:W3:Y:S01]  /*0e90*/  I2F.F16 R16, R16 ;  /* 0x0000001000107306 */ /* 0x000ee20000200c00 */
[----:B------:R-:W-:-:S05]  /*0ea0*/  LOP3.LUT R42, R27, 0xff, RZ, 0xc0, !PT ;  /* 0x000000ff1b2a7812 */ /* 0x000fca00078ec0ff */
[----:B------:R-:W-:Y:S02]  /*0eb0*/  IMAD.IADD R27, R42, 0x1, -R23 ;  /* 0x000000012a1b7824 */ /* 0x000fe400078e0a17 */
[----:B-1----:R-:W-:Y:S01]  /*0ec0*/  HADD2.F32 R42, -RZ, R43.H0_H0 ;  /* 0x2000002bff2a7230 */ /* 0x002fe20000004100 */
[----:B------:R-:W-:Y:S01]  /*0ed0*/  I2F.F16 R17, R17 ;  /* 0x0000001100117306 */ /* 0x000fe20000200c00 */
[----:B0-----:R-:W-:-:S03]  /*0ee0*/  HADD2.F32 R19, -RZ, R19.H0_H0 ;  /* 0x20000013ff137230 */ /* 0x001fc60000004100 */
[----:B------:R-:W-:Y:S01]  /*0ef0*/  FFMA.FTZ R38, R40, R42, R38 ;  /* 0x0000002a28267223 */ /* 0x000fe20000010026 */
[----:B---3--:R-:W-:-:S03]  /*0f00*/  HADD2.F32 R16, -RZ, R16.H0_H0 ;  /* 0x20000010ff107230 */ /* 0x008fc60000004100 */
[----:B------:R-:W0:Y:S08]  /*0f10*/  I2F.F16 R27, R27 ;  /* 0x0000001b001b7306 */ /* 0x000e300000200c00 */
[----:B------:R-:W1:Y:S01]  /*0f20*/  I2F.F16 R18, R18 ;  /* 0x0000001200127306 */ /* 0x000e620000200c00 */
[----:B0-----:R-:W-:-:S05]  /*0f30*/  HADD2.F32 R41, -RZ, R27.H0_H0 ;  /* 0x2000001bff297230 */ /* 0x001fca0000004100 */
[----:B------:R-:W-:Y:S01]  /*0f40*/  FFMA.FTZ R28, R40, R41, R26 ;  /* 0x00000029281c7223 */ /* 0x000fe2000001001a */
[----:B-----5:R-:W-:Y:S01]  /*0f50*/  LOP3.LUT R40, R8, 0xff, RZ, 0xc0, !PT ;  /* 0x000000ff08287812 */ /* 0x020fe200078ec0ff */
[----:B------:R-:W0:Y:S01]  /*0f60*/  LDS.64 R26, [UR5+0x8] ;  /* 0x00000805ff1a7984 */ /* 0x000e220008000a00 */
[----:B------:R-:W-:Y:S02]  /*0f70*/  HADD2.F32 R41, -RZ, R17.H0_H0 ;  /* 0x20000011ff297230 */ /* 0x000fe40000004100 */
[----:B------:R-:W-:Y:S01]  /*0f80*/  IADD3 R42, PT, PT, -R25, R40, RZ ;  /* 0x00000028192a7210 */ /* 0x000fe20007ffe1ff */
[----:B------:R-:W-:Y:S02]  /*0f90*/  HADD2.F32 R40, -RZ, R29.H1_H1 ;  /* 0x3000001dff287230 */ /* 0x000fe40000004100 */
[----:B-1----:R-:W-:Y:S01]  /*0fa0*/  HADD2.F32 R17, -RZ, R18.H0_H0 ;  /* 0x20000012ff117230 */ /* 0x002fe20000004100 */
[----:B------:R1:W3:Y:S02]  /*0fb0*/  I2F.F16 R29, R42 ;  /* 0x0000002a001d7306 */ /* 0x0002e40000200c00 */
[----:B------:R-:W-:Y:S01]  /*0fc0*/  FFMA.FTZ R18, R40, R19, R38 ;  /* 0x0000001328127223 */ /* 0x000fe20000010026 */
[----:B------:R-:W-:Y:S01]  /*0fd0*/  FFMA.FTZ R16, R16, R40, R39 ;  /* 0x0000002810107223 */ /* 0x000fe20000010027 */
[C---:B------:R-:W-:Y:S01]  /*0fe0*/  FFMA.FTZ R28, R40.reuse, R17, R28 ;  /* 0x00000011281c7223 */ /* 0x040fe2000001001c */
[----:B------:R-:W-:Y:S01]  /*0ff0*/  LOP3.LUT R17, R9, 0xff, RZ, 0xc0, !PT ;  /* 0x000000ff09117812 */ /* 0x000fe200078ec0ff */
[----:B------:R-:W-:Y:S01]  /*1000*/  FFMA.FTZ R37, R40, R41, R37 ;  /* 0x0000002928257223 */ /* 0x000fe20000010025 */
[----:B------:R-:W-:-:S02]  /*1010*/  LOP3.LUT R39, R11, 0xff, RZ, 0xc0, !PT ;  /* 0x000000ff0b277812 */ /* 0x000fc400078ec0ff */
[----:B-1----:R-:W-:Y:S02]  /*1020*/  LOP3.LUT R42, R10, 0xff, RZ, 0xc0, !PT ;  /* 0x000000ff0a2a7812 */ /* 0x002fe400078ec0ff */
[----:B------:R-:W-:Y:S02]  /*1030*/  IADD3 R17, PT, PT, -R2, R17, RZ ;  /* 0x0000001102117210 */ /* 0x000fe40007ffe1ff */
[----:B------:R-:W-:Y:S01]  /*1040*/  SHF.R.U32.HI R41, RZ, 0x8, R9 ;  /* 0x00000008ff297819 */ /* 0x000fe20000011609 */
[----:B---3--:R-:W-:Y:S01]  /*1050*/  HADD2.F32 R29, -RZ, R29.H0_H0 ;  /* 0x2000001dff1d7230 */ /* 0x008fe20000004100 */
[----:B------:R-:W1:Y:S02]  /*1060*/  I2F.F16 R40, R17 ;  /* 0x0000001100287306 */ /* 0x000e640000200c00 */
[----:B------:R-:W-:Y:S01]  /*1070*/  LOP3.LUT R41, R41, 0xff, RZ, 0xc0, !PT ;  /* 0x000000ff29297812 */ /* 0x000fe200078ec0ff */
[----:B-1----:R-:W-:Y:S02]  /*1080*/  HADD2.F32 R40, -RZ, R40.H0_H0 ;  /* 0x20000028ff287230 */ /* 0x002fe40000004100 */
[----:B0-----:R-:W-:-:S05]  /*1090*/  HADD2.F32 R19, -RZ, R26.H0_H0 ;  /* 0x2000001aff137230 */ /* 0x001fca0000004100 */
[----:B------:R-:W-:Y:S01]  /*10a0*/  FFMA.FTZ R38, R29, R19, R16 ;  /* 0x000000131d267223 */ /* 0x000fe20000010010 */
[----:B------:R-:W-:Y:S01]  /*10b0*/  SHF.R.U32.HI R16, RZ, 0x8, R8 ;  /* 0x00000008ff107819 */ /* 0x000fe20000011608 */
[----:B------:R-:W-:Y:S01]  /*10c0*/  IMAD.IADD R29, R42, 0x1, -R23 ;  /* 0x000000012a1d7824 */ /* 0x000fe200078e0a17 */
[----:B------:R-:W-:Y:S01]  /*10d0*/  IADD3 R42, PT, PT, -R24, R39, RZ ;  /* 0x00000027182a7210 */ /* 0x000fe20007ffe1ff */
[----:B------:R-:W-:Y:S01]  /*10e0*/  FFMA.FTZ R40, R19, R40, R37 ;  /* 0x0000002813287223 */ /* 0x000fe20000010025 */
[----:B------:R-:W-:Y:S01]  /*10f0*/  LOP3.LUT R16, R16, 0xff, RZ, 0xc0, !PT ;  /* 0x000000ff10107812 */ /* 0x000fe200078ec0ff */
[----:B------:R-:W-:Y:S01]  /*1100*/  HADD2.F32 R37, -RZ, R26.H1_H1 ;  /* 0x3000001aff257230 */ /* 0x000fe20000004100 */
[----:B------:R-:W0:Y:S02]  /*1110*/  I2F.F16 R39, R42 ;  /* 0x0000002a00277306 */ /* 0x000e240000200c00 */
[----:B------:R-:W-:Y:S02]  /*1120*/  IADD3 R17, PT, PT, -R25, R16, RZ ;  /* 0x0000001019117210 */ /* 0x000fe40007ffe1ff */
[----:B------:R-:W-:-:S04]  /*1130*/  IADD3 R16, PT, PT, -R2, R41, RZ ;  /* 0x0000002902107210 */ /* 0x000fc80007ffe1ff */
[----:B------:R-:W1:Y:S01]  /*1140*/  I2F.F16 R29, R29 ;  /* 0x0000001d001d7306 */ /* 0x000e620000200c00 */
[----:B0-----:R-:W-:-:S07]  /*1150*/  HADD2.F32 R39, -RZ, R39.H0_H0 ;  /* 0x20000027ff277230 */ /* 0x001fce0000004100 */
[----:B------:R-:W0:Y:S01]  /*1160*/  I2F.F16 R17, R17 ;  /* 0x0000001100117306 */ /* 0x000e220000200c00 */
[----:B-1----:R-:W-:-:S07]  /*1170*/  HADD2.F32 R29, -RZ, R29.H0_H0 ;  /* 0x2000001dff1d7230 */ /* 0x002fce0000004100 */
[----:B------:R-:W1:Y:S01]  /*1180*/  I2F.F16 R16, R16 ;  /* 0x0000001000107306 */ /* 0x000e620000200c00 */
[C---:B------:R-:W-:Y:S01]  /*1190*/  FFMA.FTZ R28, R19.reuse, R29, R28 ;  /* 0x0000001d131c7223 */ /* 0x040fe2000001001c */
[----:B------:R-:W-:Y:S01]  /*11a0*/  FFMA.FTZ R29, R19, R39, R18 ;  /* 0x00000027131d7223 */ /* 0x000fe20000010012 */
[----:B0-----:R-:W-:Y:S01]  /*11b0*/  HADD2.F32 R19, -RZ, R17.H0_H0 ;  /* 0x20000011ff137230 */ /* 0x001fe20000004100 */
[----:B------:R-:W-:-:S04]  /*11c0*/  SHF.R.U32.HI R17, RZ, 0x8, R10 ;  /* 0x00000008ff117819 */ /* 0x000fc8000001160a */
[----:B------:R-:W-:Y:S01]  /*11d0*/  LOP3.LUT R18, R17, 0xff, RZ, 0xc0, !PT ;  /* 0x000000ff11127812 */ /* 0x000fe200078ec0ff */
[----:B------:R-:W-:Y:S01]  /*11e0*/  FFMA.FTZ R38, R19, R37, R38 ;  /* 0x0000002513267223 */ /* 0x000fe20000010026 */
[----:B------:R-:W-:Y:S01]  /*11f0*/  SHF.R.U32.HI R17, RZ, 0x8, R11 ;  /* 0x00000008ff117819 */ /* 0x000fe2000001160b */
[----:B-1----:R-:W-:Y:S01]  /*1200*/  HADD2.F32 R16, -RZ, R16.H0_H0 ;  /* 0x20000010ff107230 */ /* 0x002fe20000004100 */
[----:B------:R-:W-:Y:S02]  /*1210*/  IADD3 R39, PT, PT, -R23, R18, RZ ;  /* 0x0000001217277210 */ /* 0x000fe40007ffe1ff */
[----:B------:R-:W-:Y:S02]  /*1220*/  LOP3.LUT R17, R17, 0xff, RZ, 0xc0, !PT ;  /* 0x000000ff11117812 */ /* 0x000fe400078ec0ff */
[----:B------:R-:W-:Y:S01]  /*1230*/  FFMA.FTZ R40, R37, R16, R40 ;  /* 0x0000001025287223 */ /* 0x000fe20000010028 */
[----:B------:R-:W0:Y:S02]  /*1240*/  I2F.F16 R26, R39 ;  /* 0x00000027001a7306 */ /* 0x000e240000200c00 */
[----:B------:R-:W-:-:S02]  /*1250*/  IMAD.IADD R41, R17, 0x1, -R24 ;  /* 0x0000000111297824 */ /* 0x000fc400078e0a18 */
[----:B------:R1:W3:Y:S04]  /*1260*/  LDG.E.128.CONSTANT R16, desc[UR8][R44.64] ;  /* 0x000000082c107981 */ /* 0x0002e8000c1e9d00 */
[----:B------:R-:W4:Y:S01]  /*1270*/  I2F.F16 R41, R41 ;  /* 0x0000002900297306 */ /* 0x000f220000200c00 */
[----:B-1----:R-:W-:-:S04]  /*1280*/  IMAD.WIDE R44, R3, 0x4, R44 ;  /* 0x00000004032c7825 */ /* 0x002fc800078e022c */
[----:B0-----:R-:W-:Y:S02]  /*1290*/  HADD2.F32 R26, -RZ, R26.H0_H0 ;  /* 0x2000001aff1a7230 */ /* 0x001fe40000004100 */
[----:B----4-:R-:W-:-:S03]  /*12a0*/  HADD2.F32 R42, -RZ, R41.H0_H0 ;  /* 0x20000029ff2a7230 */ /* 0x010fc60000004100 */
[C---:B------:R-:W-:Y:S01]  /*12b0*/  FFMA.FTZ R28, R37.reuse, R26, R28 ;  /* 0x0000001a251c7223 */ /* 0x040fe2000001001c */
[----:B------:R-:W-:Y:S02]  /*12c0*/  HADD2.F32 R41, -RZ, R27.H0_H0 ;  /* 0x2000001bff297230 */ /* 0x000fe40000004100 */
[----:B------:R-:W-:Y:S01]  /*12d0*/  FFMA.FTZ R26, R37, R42, R29 ;  /* 0x0000002a251a7223 */ /* 0x000fe2000001001d */
[----:B------:R-:W-:Y:S02]  /*12e0*/  SHF.R.U32.HI R29, RZ, 0x10, R8 ;  /* 0x00000010ff1d7819 */ /* 0x000fe40000011608 */
[----:B------:R-:W-:Y:S02]  /*12f0*/  LEA.HI R8, R8, -R25, RZ, 0x8 ;  /* 0x8000001908087211 */ /* 0x000fe400078f40ff */
[----:B------:R-:W-:Y:S02]  /*1300*/  LOP3.LUT R42, R29, 0xff, RZ, 0xc0, !PT ;  /* 0x000000ff1d2a7812 */ /* 0x000fe400078ec0ff */
[----:B------:R-:W-:-:S02]  /*1310*/  SHF.R.U32.HI R29, RZ, 0x10, R9 ;  /* 0x00000010ff1d7819 */ /* 0x000fc40000011609 */
[----:B------:R-:W-:Y:S01]  /*1320*/  IADD3 R42, PT, PT, -R25, R42, RZ ;  /* 0x0000002a192a7210 */ /* 0x000fe20007ffe1ff */
[----:B------:R-:W0:Y:S01]  /*1330*/  I2F.F16 R8, R8 ;  /* 0x0000000800087306 */ /* 0x000e220000200c00 */
[----:B------:R-:W-:Y:S02]  /*1340*/  LOP3.LUT R29, R29, 0xff, RZ, 0xc0, !PT ;  /* 0x000000ff1d1d7812 */ /* 0x000fe400078ec0ff */
[----:B------:R-:W-:Y:S02]  /*1350*/  LEA.HI R9, R9, -R2, RZ, 0x8 ;  /* 0x8000000209097211 */ /* 0x000fe400078f40ff */
[----:B------:R-:W-:-:S03]  /*1360*/  IADD3 R29, PT, PT, -R2, R29, RZ ;  /* 0x0000001d021d7210 */ /* 0x000fc60007ffe1ff */
[----:B------:R-:W1:Y:S01]  /*1370*/  I2F.F16 R42, R42 ;  /* 0x0000002a002a7306 */ /* 0x000e620000200c00 */
[----:B0-----:R-:W-:-:S07]  /*1380*/  HADD2.F32 R8, -RZ, R8.H0_H0 ;  /* 0x20000008ff087230 */ /* 0x001fce0000004100 */
[----:B------:R-:W0:Y:S01]  /*1390*/  I2F.F16 R29, R29 ;  /* 0x0000001d001d7306 */ /* 0x000e220000200c00 */
[----:B-1----:R-:W-:-:S07]  /*13a0*/  HADD2.F32 R37, -RZ, R42.H0_H0 ;  /* 0x2000002aff257230 */ /* 0x002fce0000004100 */
[----:B------:R-:W-:Y:S01]  /*13b0*/  I2F.F16 R9, R9 ;  /* 0x0000000900097306 */ /* 0x000fe20000200c00 */
[----:B------:R-:W-:Y:S01]  /*13c0*/  FFMA.FTZ R37, R37, R41, R38 ;  /* 0x0000002925257223 */ /* 0x000fe20000010026 */
[----:B------:R-:W-:Y:S01]  /*13d0*/  SHF.R.U32.HI R38, RZ, 0x10, R10 ;  /* 0x00000010ff267819 */ /* 0x000fe2000001160a */
[----:B0-----:R-:W-:Y:S01]  /*13e0*/  HADD2.F32 R39, -RZ, R29.H0_H0 ;  /* 0x2000001dff277230 */ /* 0x001fe20000004100 */
[----:B------:R-:W-:Y:S02]  /*13f0*/  LEA.HI R10, R10, -R23, RZ, 0x8 ;  /* 0x800000170a0a7211 */ /* 0x000fe400078f40ff */
[----:B------:R-:W-:Y:S02]  /*1400*/  LOP3.LUT R38, R38, 0xff, RZ, 0xc0, !PT ;  /* 0x000000ff26267812 */ /* 0x000fe400078ec0ff */
[----:B------:R-:W-:Y:S01]  /*1410*/  FFMA.FTZ R39, R41, R39, R40 ;  /* 0x0000002729277223 */ /* 0x000fe20000010028 */
[----:B------:R-:W-:Y:S01]  /*1420*/  SHF.R.U32.HI R40, RZ, 0x10, R11 ;  /* 0x00000010ff287819 */ /* 0x000fe2000001160b */
[----:B------:R-:W0:Y:S01]  /*1430*/  I2F.F16 R10, R10 ;  /* 0x0000000a000a7306 */ /* 0x000e220000200c00 */
[----:B------:R-:W-:-:S02]  /*1440*/  IADD3 R38, PT, PT, -R23, R38, RZ ;  /* 0x0000002617267210 */ /* 0x000fc40007ffe1ff */
[----:B------:R-:W-:Y:S02]  /*1450*/  LOP3.LUT R29, R40, 0xff, RZ, 0xc0, !PT ;  /* 0x000000ff281d7812 */ /* 0x000fe400078ec0ff */
[----:B------:R-:W-:Y:S02]  /*1460*/  LEA.HI R11, R11, -R24, RZ, 0x8 ;  /* 0x800000180b0b7211 */ /* 0x000fe400078f40ff */
[----:B------:R-:W-:Y:S01]  /*1470*/  IADD3 R40, PT, PT, -R24, R29, RZ ;  /* 0x0000001d18287210 */ /* 0x000fe20007ffe1ff */
[----:B------:R-:W1:Y:S01]  /*1480*/  I2F.F16 R38, R38 ;  /* 0x0000002600267306 */ /* 0x000e620000200c00 */
[----:B0-----:R-:W-:-:S07]  /*1490*/  HADD2.F32 R10, -RZ, R10.H0_H0 ;  /* 0x2000000aff0a7230 */ /* 0x001fce0000004100 */
[----:B------:R-:W0:Y:S01]  /*14a0*/  I2F.F16 R29, R40 ;  /* 0x00000028001d7306 */ /* 0x000e220000200c00 */
[----:B-1----:R-:W-:-:S07]  /*14b0*/  HADD2.F32 R42, -RZ, R38.H0_H0 ;  /* 0x20000026ff2a7230 */ /* 0x002fce0000004100 */
[----:B------:R-:W1:Y:S01]  /*14c0*/  I2F.F16 R11, R11 ;  /* 0x0000000b000b7306 */ /* 0x000e620000200c00 */
[----:B------:R-:W-:Y:S02]  /*14d0*/  HADD2.F32 R38, -RZ, R27.H1_H1 ;  /* 0x3000001bff267230 */ /* 0x000fe40000004100 */
[----:B------:R-:W-:Y:S02]  /*14e0*/  HADD2.F32 R27, -RZ, R9.H0_H0 ;  /* 0x20000009ff1b7230 */ /* 0x000fe40000004100 */
[----:B0-----:R-:W-:Y:S02]  /*14f0*/  HADD2.F32 R43, -RZ, R29.H0_H0 ;  /* 0x2000001dff2b7230 */ /* 0x001fe40000004100 */
[C---:B------:R-:W-:Y:S01]  /*1500*/  FFMA.FTZ R29, R41.reuse, R42, R28 ;  /* 0x0000002a291d7223 */ /* 0x040fe2000001001c */
[----:B------:R-:W-:Y:S01]  /*1510*/  FFMA.FTZ R28, R8, R38, R37 ;  /* 0x00000026081c7223 */ /* 0x000fe20000010025 */
[C---:B------:R-:W-:Y:S01]  /*1520*/  FFMA.FTZ R39, R38.reuse, R27, R39 ;  /* 0x0000001b26277223 */ /* 0x040fe20000010027 */
[----:B------:R-:W0:Y:S01]  /*1530*/  LDS.64 R8, [UR5+0x10] ;  /* 0x00001005ff087984 */ /* 0x000e220008000a00 */
[----:B------:R-:W-:Y:S01]  /*1540*/  FFMA.FTZ R27, R38, R10, R29 ;  /* 0x0000000a261b7223 */ /* 0x000fe2000001001d */
[----:B------:R-:W-:Y:S01]  /*1550*/  FFMA.FTZ R26, R41, R43, R26 ;  /* 0x0000002b291a7223 */ /* 0x000fe2000001001a */
[----:B-1----:R-:W-:-:S05]  /*1560*/  HADD2.F32 R11, -RZ, R11.H0_H0 ;  /* 0x2000000bff0b7230 */ /* 0x002fca0000004100 */
[----:B------:R-:W-:Y:S01]  /*1570*/  FFMA.FTZ R26, R38, R11, R26 ;  /* 0x0000000b261a7223 */ /* 0x000fe2000001001a */
[----:B--2---:R-:W-:Y:S02]  /*1580*/  LOP3.LUT R29, R13, 0xff, RZ, 0xc0, !PT ;  /* 0x000000ff0d1d7812 */ /* 0x004fe400078ec0ff */
[----:B------:R-:W-:Y:S02]  /*1590*/  LOP3.LUT R40, R12, 0xff, RZ, 0xc0, !PT ;  /* 0x000000ff0c287812 */ /* 0x000fe400078ec0ff */
[----:B------:R-:W-:Y:S02]  /*15a0*/  IADD3 R43, PT, PT, -R2, R29, RZ ;  /* 0x0000001d022b7210 */ /* 0x000fe40007ffe1ff */
[----:B------:R-:W-:Y:S01]  /*15b0*/  SHF.R.U32.HI R29, RZ, 0x8, R13 ;  /* 0x00000008ff1d7819 */ /* 0x000fe2000001160d */
[----:B------:R-:W-:Y:S01]  /*15c0*/  IMAD.IADD R40, R40, 0x1, -R25 ;  /* 0x0000000128287824 */ /* 0x000fe200078e0a19 */
[----:B------:R-:W-:Y:S02]  /*15d0*/  SHF.R.U32.HI R10, RZ, 0x8, R12 ;  /* 0x00000008ff0a7819 */ /* 0x000fe4000001160c */
[----:B------:R-:W-:-:S02]  /*15e0*/  LOP3.LUT R37, R29, 0xff, RZ, 0xc0, !PT ;  /* 0x000000ff1d257812 */ /* 0x000fc400078ec0ff */
[----:B------:R-:W-:Y:S01]  /*15f0*/  LOP3.LUT R42, R10, 0xff, RZ, 0xc0, !PT ;  /* 0x000000ff0a2a7812 */ /* 0x000fe200078ec0ff */
[----:B------:R-:W1:Y:S01]  /*1600*/  I2F.F16 R40, R40 ;  /* 0x0000002800287306 */ /* 0x000e620000200c00 */
[----:B------:R-:W-:Y:S02]  /*1610*/  IADD3 R37, PT, PT, -R2, R37, RZ ;  /* 0x0000002502257210 */ /* 0x000fe40007ffe1ff */
[----:B------:R-:W-:-:S05]  /*1620*/  IADD3 R42, PT, PT, -R25, R42, RZ ;  /* 0x0000002a192a7210 */ /* 0x000fca0007ffe1ff */
[----:B------:R-:W2:Y:S01]  /*1630*/  I2F.F16 R10, R43 ;  /* 0x0000002b000a7306 */ /* 0x000ea20000200c00 */
[----:B-1----:R-:W-:-:S07]  /*1640*/  HADD2.F32 R11, -RZ, R40.H0_H0 ;  /* 0x20000028ff0b7230 */ /* 0x002fce0000004100 */
[----:B------:R-:W1:Y:S01]  /*1650*/  I2F.F16 R29, R42 ;  /* 0x0000002a001d7306 */ /* 0x000e620000200c00 */
[----:B0-----:R-:W-:Y:S02]  /*1660*/  HADD2.F32 R40, -RZ, R8.H1_H1 ;  /* 0x30000008ff287230 */ /* 0x001fe40000004100 */
[----:B--2---:R-:W-:-:S05]  /*1670*/  HADD2.F32 R41, -RZ, R10.H0_H0 ;  /* 0x2000000aff297230 */ /* 0x004fca0000004100 */
[----:B------:R-:W0:Y:S01]  /*1680*/  I2F.F16 R37, R37 ;  /* 0x0000002500257306 */ /* 0x000e220000200c00 */
[----:B------:R-:W-:-:S05]  /*1690*/  HADD2.F32 R10, -RZ, R8.H0_H0 ;  /* 0x20000008ff0a7230 */ /* 0x000fca0000004100 */
[----:B------:R-:W-:Y:S01]  /*16a0*/  FFMA.FTZ R8, R11, R10, RZ ;  /* 0x0000000a0b087223 */ /* 0x000fe200000100ff */
[----:B-1----:R-:W-:Y:S02]  /*16b0*/  HADD2.F32 R43, -RZ, R29.H0_H0 ;  /* 0x2000001dff2b7230 */ /* 0x002fe40000004100 */
[----:B------:R-:W-:Y:S01]  /*16c0*/  FFMA.FTZ R11, R10, R41, RZ ;  /* 0x000000290a0b7223 */ /* 0x000fe200000100ff */
[----:B0-----:R-:W-:Y:S02]  /*16d0*/  HADD2.F32 R29, -RZ, R37.H0_H0 ;  /* 0x20000025ff1d7230 */ /* 0x001fe40000004100 */
[----:B------:R-:W-:Y:S01]  /*16e0*/  FFMA.FTZ R37, R43, R40, R8 ;  /* 0x000000282b257223 */ /* 0x000fe20000010008 */
[----:B------:R-:W-:Y:S02]  /*16f0*/  LOP3.LUT R8, R14, 0xff, RZ, 0xc0, !PT ;  /* 0x000000ff0e087812 */ /* 0x000fe400078ec0ff */
[----:B------:R-:W-:Y:S01]  /*1700*/  FFMA.FTZ R11, R40, R29, R11 ;  /* 0x0000001d280b7223 */ /* 0x000fe2000001000b */
[----:B------:R-:W-:-:S02]  /*1710*/  SHF.R.U32.HI R29, RZ, 0x8, R14 ;  /* 0x00000008ff1d7819 */ /* 0x000fc4000001160e */
[----:B------:R-:W-:Y:S02]  /*1720*/  IADD3 R8, PT, PT, -R23, R8, RZ ;  /* 0x0000000817087210 */ /* 0x000fe40007ffe1ff */
[----:B------:R-:W-:Y:S02]  /*1730*/  LOP3.LUT R38, R29, 0xff, RZ, 0xc0, !PT ;  /* 0x000000ff1d267812 */ /* 0x000fe400078ec0ff */
[----:B------:R-:W-:Y:S02]  /*1740*/  SHF.R.U32.HI R29, RZ, 0x10, R12 ;  /* 0x00000010ff1d7819 */ /* 0x000fe4000001160c */
[----:B------:R-:W0:Y:S01]  /*1750*/  I2F.F16 R8, R8 ;  /* 0x0000000800087306 */ /* 0x000e220000200c00 */
[----:B------:R-:W-:Y:S01]  /*1760*/  IMAD.IADD R42, R38, 0x1, -R23 ;  /* 0x00000001262a7824 */ /* 0x000fe200078e0a17 */
[----:B------:R-:W-:-:S04]  /*1770*/  LOP3.LUT R38, R29, 0xff, RZ, 0xc0, !PT ;  /* 0x000000ff1d267812 */ /* 0x000fc800078ec0ff */
[----:B------:R-:W-:Y:S02]  /*1780*/  IADD3 R41, PT, PT, -R25, R38, RZ ;  /* 0x0000002619297210 */ /* 0x000fe40007ffe1ff */
[----:B------:R-:W1:Y:S01]  /*1790*/  I2F.F16 R29, R42 ;  /* 0x0000002a001d7306 */ /* 0x000e620000200c00 */
[----:B0-----:R-:W-:-:S07]  /*17a0*/  HADD2.F32 R43, -RZ, R8.H0_H0 ;  /* 0x20000008ff2b7230 */ /* 0x001fce0000004100 */
[----:B------:R0:W2:Y:S01]  /*17b0*/  I2F.F16 R38, R41 ;  /* 0x0000002900267306 */ /* 0x0000a20000200c00 */
[----:B------:R-:W-:Y:S01]  /*17c0*/  FFMA.FTZ R43, R10, R43, RZ ;  /* 0x0000002b0a2b7223 */ /* 0x000fe200000100ff */
[----:B-1----:R-:W-:Y:S01]  /*17d0*/  HADD2.F32 R29, -RZ, R29.H0_H0 ;  /* 0x2000001dff1d7230 */ /* 0x002fe20000004100 */
[----:B0-----:R-:W-:Y:S01]  /*17e0*/  LEA.HI R41, R12, -R25, RZ, 0x8 ;  /* 0x800000190c297211 */ /* 0x001fe200078f40ff */
[----:B------:R-:W-:-:S03]  /*17f0*/  HADD2.F32 R12, -RZ, R9.H1_H1 ;  /* 0x30000009ff0c7230 */ /* 0x000fc60000004100 */
[----:B------:R-:W-:Y:S01]  /*1800*/  FFMA.FTZ R29, R40, R29, R43 ;  /* 0x0000001d281d7223 */ /* 0x000fe2000001002b */
[----:B--2---:R-:W-:Y:S01]  /*1810*/  HADD2.F32 R8, -RZ, R38.H0_H0 ;  /* 0x20000026ff087230 */ /* 0x004fe20000004100 */
[----:B------:R-:W-:Y:S01]  /*1820*/  I2F.F16 R41, R41 ;  /* 0x0000002900297306 */ /* 0x000fe20000200c00 */
[----:B------:R-:W-:-:S05]  /*1830*/  HADD2.F32 R38, -RZ, R9.H0_H0 ;  /* 0x20000009ff267230 */ /* 0x000fca0000004100 */
[----:B------:R-:W-:Y:S01]  /*1840*/  FFMA.FTZ R37, R8, R38, R37 ;  /* 0x0000002608257223 */ /* 0x000fe20000010025 */
[----:B------:R-:W-:Y:S02]  /*1850*/  SHF.R.U32.HI R8, RZ, 0x10, R13 ;  /* 0x00000010ff087819 */ /* 0x000fe4000001160d */
[----:B------:R-:W-:Y:S02]  /*1860*/  LEA.HI R13, R13, -R2, RZ, 0x8 ;  /* 0x800000020d0d7211 */ /* 0x000fe400078f40ff */
[----:B------:R-:W-:-:S04]  /*1870*/  LOP3.LUT R43, R8, 0xff, RZ, 0xc0, !PT ;  /* 0x000000ff082b7812 */ /* 0x000fc800078ec0ff */
[----:B------:R-:W-:Y:S01]  /*1880*/  IADD3 R43, PT, PT, -R2, R43, RZ ;  /* 0x0000002b022b7210 */ /* 0x000fe20007ffe1ff */
[----:B------:R-:W-:Y:S08]  /*1890*/  I2F.F16 R13, R13 ;  /* 0x0000000d000d7306 */ /* 0x000ff00000200c00 */
[----:B------:R-:W0:Y:S02]  /*18a0*/  I2F.F16 R43, R43 ;  /* 0x0000002b002b7306 */ /* 0x000e240000200c00 */
[----:B0-----:R-:W-:Y:S01]  /*18b0*/  HADD2.F32 R8, -RZ, R43.H0_H0 ;  /* 0x2000002bff087230 */ /* 0x001fe20000004100 */
[----:B------:R-:W-:-:S04]  /*18c0*/  LEA.HI R43, R14, -R23, RZ, 0x8 ;  /* 0x800000170e2b7211 */ /* 0x000fc800078f40ff */
[----:B------:R-:W-:Y:S01]  /*18d0*/  FFMA.FTZ R11, R38, R8, R11 ;  /* 0x00000008260b7223 */ /* 0x000fe2000001000b */
[----:B------:R-:W-:-:S04]  /*18e0*/  SHF.R.U32.HI R8, RZ, 0x10, R14 ;  /* 0x00000010ff087819 */ /* 0x000fc8000001160e */
[----:B------:R-:W-:-:S04]  /*18f0*/  LOP3.LUT R8, R8, 0xff, RZ, 0xc0, !PT ;  /* 0x000000ff08087812 */ /* 0x000fc800078ec0ff */
[----:B------:R-:W-:-:S04]  /*1900*/  IADD3 R42, PT, PT, -R23, R8, RZ ;  /* 0x00000008172a7210 */ /* 0x000fc80007ffe1ff */
[----:B------:R-:W0:Y:S02]  /*1910*/  I2F.F16 R8, R42 ;  /* 0x0000002a00087306 */ /* 0x000e240000200c00 */
[----:B0-----:R-:W-:Y:S02]  /*1920*/  HADD2.F32 R9, -RZ, R8.H0_H0 ;  /* 0x20000008ff097230 */ /* 0x001fe40000004100 */
[----:B------:R-:W-:-:S03]  /*1930*/  HADD2.F32 R8, -RZ, R41.H0_H0 ;  /* 0x20000029ff087230 */ /* 0x000fc60000004100 */
[----:B------:R-:W-:Y:S02]  /*1940*/  FFMA.FTZ R29, R38, R9, R29 ;  /* 0x00000009261d7223 */ /* 0x000fe4000001001d */
[----:B------:R-:W-:Y:S01]  /*1950*/  FFMA.FTZ R42, R8, R12, R37 ;  /* 0x0000000c082a7223 */ /* 0x000fe20000010025 */
[----:B------:R-:W-:Y:S01]  /*1960*/  HADD2.F32 R37, -RZ, R13.H0_H0 ;  /* 0x2000000dff257230 */ /* 0x000fe20000004100 */
[----:B------:R-:W0:Y:S01]  /*1970*/  LDS.64 R8, [UR5+0x18] ;  /* 0x00001805ff087984 */ /* 0x000e220008000a00 */
[----:B---3--:R-:W-:-:S03]  /*1980*/  LOP3.LUT R14, R16, 0xff, RZ, 0xc0, !PT ;  /* 0x000000ff100e7812 */ /* 0x008fc600078ec0ff */
[----:B------:R-:W-:Y:S01]  /*1990*/  FFMA.FTZ R13, R12, R37, R11 ;  /* 0x000000250c0d7223 */ /* 0x000fe2000001000b */
[----:B------:R-:W-:Y:S01]  /*19a0*/  SHF.R.U32.HI R41, RZ, 0x8, R16 ;  /* 0x00000008ff297819 */ /* 0x000fe20000011610 */
[----:B------:R-:W1:Y:S01]  /*19b0*/  I2F.F16 R11, R43 ;  /* 0x0000002b000b7306 */ /* 0x000e620000200c00 */
[----:B------:R-:W-:-:S07]  /*19c0*/  IADD3 R37, PT, PT, -R25, R14, RZ ;  /* 0x0000000e19257210 */ /* 0x000fce0007ffe1ff */
[----:B------:R-:W2:Y:S01]  /*19d0*/  I2F.F16 R37, R37 ;  /* 0x0000002500257306 */ /* 0x000ea20000200c00 */
[----:B-1----:R-:W-:-:S05]  /*19e0*/  HADD2.F32 R11, -RZ, R11.H0_H0 ;  /* 0x2000000bff0b7230 */ /* 0x002fca0000004100 */
[----:B------:R-:W-:Y:S01]  /*19f0*/  FFMA.FTZ R14, R12, R11, R29 ;  /* 0x0000000b0c0e7223 */ /* 0x000fe2000001001d */
[----:B--2---:R-:W-:Y:S02]  /*1a00*/  HADD2.F32 R29, -RZ, R37.H0_H0 ;  /* 0x20000025ff1d7230 */ /* 0x004fe40000004100 */
[----:B0-----:R-:W-:-:S05]  /*1a10*/  HADD2.F32 R11, -RZ, R8.H0_H0 ;  /* 0x20000008ff0b7230 */ /* 0x001fca0000004100 */
[----:B------:R-:W-:Y:S01]  /*1a20*/  FFMA.FTZ R29, R29, R11, R42 ;  /* 0x0000000b1d1d7223 */ /* 0x000fe2000001002a */
[----:B------:R-:W-:-:S05]  /*1a30*/  LOP3.LUT R42, R41, 0xff, RZ, 0xc0, !PT ;  /* 0x000000ff292a7812 */ /* 0x000fca00078ec0ff */
[----:B------:R-:W-:Y:S02]  /*1a40*/  IMAD.IADD R41, R42, 0x1, -R25 ;  /* 0x000000012a297824 */ /* 0x000fe400078e0a19 */
[----:B------:R-:W-:-:S04]  /*1a50*/  HADD2.F32 R42, -RZ, R8.H1_H1 ;  /* 0x30000008ff2a7230 */ /* 0x000fc80000004100 */
[----:B------:R-:W0:Y:S02]  /*1a60*/  I2F.F16 R41, R41 ;  /* 0x0000002900297306 */ /* 0x000e240000200c00 */
[----:B0-----:R-:W-:Y:S01]  /*1a70*/  HADD2.F32 R8, -RZ, R41.H0_H0 ;  /* 0x20000029ff087230 */ /* 0x001fe20000004100 */
[----:B------:R-:W-:-:S04]  /*1a80*/  LEA.HI R41, R16, -R25, RZ, 0x8 ;  /* 0x8000001910297211 */ /* 0x000fc800078f40ff */
[----:B------:R-:W-:Y:S01]  /*1a90*/  FFMA.FTZ R29, R8, R42, R29 ;  /* 0x0000002a081d7223 */ /* 0x000fe2000001001d */
[----:B------:R-:W-:Y:S01]  /*1aa0*/  SHF.R.U32.HI R8, RZ, 0x10, R16 ;  /* 0x00000010ff087819 */ /* 0x000fe20000011610 */
[----:B------:R-:W0:Y:S01]  /*1ab0*/  I2F.F16 R41, R41 ;  /* 0x0000002900297306 */ /* 0x000e220000200c00 */
[----:B------:R-:W-:Y:S02]  /*1ac0*/  HADD2.F32 R16, -RZ, R9.H1_H1 ;  /* 0x30000009ff107230 */ /* 0x000fe40000004100 */
[----:B------:R-:W-:-:S04]  /*1ad0*/  LOP3.LUT R8, R8, 0xff, RZ, 0xc0, !PT ;  /* 0x000000ff08087812 */ /* 0x000fc800078ec0ff */
[----:B------:R-:W-:Y:S01]  /*1ae0*/  IADD3 R43, PT, PT, -R25, R8, RZ ;  /* 0x00000008192b7210 */ /* 0x000fe20007ffe1ff */
[----:B------:R-:W-:-:S05]  /*1af0*/  HADD2.F32 R8, -RZ, R9.H0_H0 ;  /* 0x20000009ff087230 */ /* 0x000fca0000004100 */
[----:B------:R-:W1:Y:S01]  /*1b00*/  I2F.F16 R43, R43 ;  /* 0x0000002b002b7306 */ /* 0x000e620000200c00 */
[----:B0-----:R-:W-:Y:S02]  /*1b10*/  HADD2.F32 R9, -RZ, R41.H0_H0 ;  /* 0x20000029ff097230 */ /* 0x001fe40000004100 */
[----:B-1----:R-:W-:-:S05]  /*1b20*/  HADD2.F32 R37, -RZ, R43.H0_H0 ;  /* 0x2000002bff257230 */ /* 0x002fca0000004100 */
[----:B------:R-:W-:Y:S01]  /*1b30*/  FFMA.FTZ R29, R37, R8, R29 ;  /* 0x00000008251d7223 */ /* 0x000fe2000001001d */
[----:B------:R-:W-:-:S03]  /*1b40*/  HADD2.F32 R37, -RZ, R33.H0_H0 ;  /* 0x20000021ff257230 */ /* 0x000fc60000004100 */
[----:B------:R-:W-:Y:S02]  /*1b50*/  FFMA.FTZ R29, R9, R16, R29 ;  /* 0x00000010091d7223 */ /* 0x000fe4000001001d */
[C---:B------:R-:W-:Y:S01]  /*1b60*/  FMUL.FTZ R9, R37.reuse, R28 ;  /* 0x0000001c25097220 */ /* 0x040fe20000410000 */
[----:B------:R-:W-:Y:S02]  /*1b70*/  HADD2.F32 R28, -RZ, R33.H1_H1 ;  /* 0x30000021ff1c7230 */ /* 0x000fe40000004100 */
[----:B------:R-:W-:Y:S02]  /*1b80*/  FMUL.FTZ R29, R37, R29 ;  /* 0x0000001d251d7220 */ /* 0x000fe40000410000 */
[----:B------:R-:W-:Y:S01]  /*1b90*/  F2FP.F16.F32.PACK_AB R9, RZ, R9 ;  /* 0x00000009ff09723e */ /* 0x000fe200000000ff */
[----:B------:R-:W-:Y:S02]  /*1ba0*/  FMUL.FTZ R39, R28, R39 ;  /* 0x000000271c277220 */ /* 0x000fe40000410000 */
[----:B------:R-:W-:-:S03]  /*1bb0*/  F2FP.F16.F32.PACK_AB R29, RZ, R29 ;  /* 0x0000001dff1d723e */ /* 0x000fc600000000ff */
[----:B------:R-:W-:-:S04]  /*1bc0*/  F2FP.F16.F32.PACK_AB R39, RZ, R39 ;  /* 0x00000027ff27723e */ /* 0x000fc800000000ff */
[----:B------:R-:W-:-:S05]  /*1bd0*/  PRMT R9, R9, 0x5410, R39 ;  /* 0x0000541009097816 */ /* 0x000fca0000000027 */
[----:B------:R-:W-:Y:S01]  /*1be0*/  HFMA2 R39, R9, 1, 1, R35 ;  /* 0x3c003c0009277831 */ /* 0x000fe20000000023 */
[----:B------:R-:W-:-:S04]  /*1bf0*/  LOP3.LUT R9, R17, 0xff, RZ, 0xc0, !PT ;  /* 0x000000ff11097812 */ /* 0x000fc800078ec0ff */
[----:B------:R-:W-:-:S06]  /*1c00*/  IADD3 R9, PT, PT, -R2, R9, RZ ;  /* 0x0000000902097210 */ /* 0x000fcc0007ffe1ff */
[----:B------:R-:W0:Y:S02]  /*1c10*/  I2F.F16 R9, R9 ;  /* 0x0000000900097306 */ /* 0x000e240000200c00 */
[----:B0-----:R-:W-:Y:S01]  /*1c20*/  HADD2.F32 R35, -RZ, R9.H0_H0 ;  /* 0x20000009ff237230 */ /* 0x001fe20000004100 */
[----:B------:R-:W-:-:S04]  /*1c30*/  LOP3.LUT R9, R18, 0xff, RZ, 0xc0, !PT ;  /* 0x000000ff12097812 */ /* 0x000fc800078ec0ff */
[----:B------:R-:W-:Y:S01]  /*1c40*/  FFMA.FTZ R13, R11, R35, R13 ;  /* 0x000000230b0d7223 */ /* 0x000fe2000001000d */
[----:B------:R-:W-:-:S04]  /*1c50*/  SHF.R.U32.HI R35, RZ, 0x8, R17 ;  /* 0x00000008ff237819 */ /* 0x000fc80000011611 */
[----:B------:R-:W-:-:S04]  /*1c60*/  LOP3.LUT R35, R35, 0xff, RZ, 0xc0, !PT ;  /* 0x000000ff23237812 */ /* 0x000fc800078ec0ff */
[----:B------:R-:W-:-:S06]  /*1c70*/  IADD3 R41, PT, PT, -R2, R35, RZ ;  /* 0x0000002302297210 */ /* 0x000fcc0007ffe1ff */
[----:B------:R-:W0:Y:S02]  /*1c80*/  I2F.F16 R41, R41 ;  /* 0x0000002900297306 */ /* 0x000e240000200c00 */
[----:B0-----:R-:W-:-:S05]  /*1c90*/  HADD2.F32 R35, -RZ, R41.H0_H0 ;  /* 0x20000029ff237230 */ /* 0x001fca0000004100 */
[----:B------:R-:W-:Y:S01]  /*1ca0*/  FFMA.FTZ R13, R42, R35, R13 ;  /* 0x000000232a0d7223 */ /* 0x000fe2000001000d */
[----:B------:R-:W-:-:S04]  /*1cb0*/  SHF.R.U32.HI R35, RZ, 0x10, R17 ;  /* 0x00000010ff237819 */ /* 0x000fc80000011611 */
[----:B------:R-:W-:-:S04]  /*1cc0*/  LOP3.LUT R35, R35, 0xff, RZ, 0xc0, !PT ;  /* 0x000000ff23237812 */ /* 0x000fc800078ec0ff */
[----:B------:R-:W-:-:S06]  /*1cd0*/  IADD3 R43, PT, PT, -R2, R35, RZ ;  /* 0x00000023022b7210 */ /* 0x000fcc0007ffe1ff */
[----:B------:R-:W0:Y:S02]  /*1ce0*/  I2F.F16 R43, R43 ;  /* 0x0000002b002b7306 */ /* 0x000e240000200c00 */
[----:B0-----:R-:W-:-:S05]  /*1cf0*/  HADD2.F32 R35, -RZ, R43.H0_H0 ;  /* 0x2000002bff237230 */ /* 0x001fca0000004100 */
[----:B------:R-:W-:Y:S01]  /*1d00*/  FFMA.FTZ R35, R8, R35, R13 ;  /* 0x0000002308237223 */ /* 0x000fe2000001000d */
[----:B------:R-:W-:-:S06]  /*1d10*/  IMAD.IADD R13, R9, 0x1, -R23 ;  /* 0x00000001090d7824 */ /* 0x000fcc00078e0a17 */
        /* <DEDUP_REMOVED lines=15> */
[----:B------:R-:W-:-:S04]  /*1e10*/  LOP3.LUT R9, R15, 0xff, RZ, 0xc0, !PT ;  /* 0x000000ff0f097812 */ /* 0x000fc800078ec0ff */
[----:B------:R-:W-:-:S06]  /*1e20*/  IADD3 R43, PT, PT, -R24, R9, RZ ;  /* 0x00000009182b7210 */ /* 0x000fcc0007ffe1ff */
[----:B------:R-:W0:Y:S02]  /*1e30*/  I2F.F16 R43, R43 ;  /* 0x0000002b002b7306 */ /* 0x000e240000200c00 */
[----:B0-----:R-:W-:Y:S01]  /*1e40*/  HADD2.F32 R9, -RZ, R43.H0_H0 ;  /* 0x2000002bff097230 */ /* 0x001fe20000004100 */
[----:B------:R-:W-:-:S04]  /*1e50*/  LEA.HI R43, R15, -R24, RZ, 0x8 ;  /* 0x800000180f2b7211 */ /* 0x000fc800078f40ff */
[----:B------:R-:W-:Y:S01]  /*1e60*/  FFMA.FTZ R9, R10, R9, RZ ;  /* 0x000000090a097223 */ /* 0x000fe200000100ff */
[----:B------:R-:W-:Y:S01]  /*1e70*/  SHF.R.U32.HI R10, RZ, 0x8, R15 ;  /* 0x00000008ff0a7819 */ /* 0x000fe2000001160f */
[----:B------:R-:W-:Y:S03]  /*1e80*/  I2F.F16 R43, R43 ;  /* 0x0000002b002b7306 */ /* 0x000fe60000200c00 */
[----:B------:R-:W-:-:S04]  /*1e90*/  LOP3.LUT R10, R10, 0xff, RZ, 0xc0, !PT ;  /* 0x000000ff0a0a7812 */ /* 0x000fc800078ec0ff */
[----:B------:R-:W-:-:S06]  /*1ea0*/  IADD3 R10, PT, PT, -R24, R10, RZ ;  /* 0x0000000a180a7210 */ /* 0x000fcc0007ffe1ff */
[----:B------:R-:W0:Y:S02]  /*1eb0*/  I2F.F16 R10, R10 ;  /* 0x0000000a000a7306 */ /* 0x000e240000200c00 */
[----:B0-----:R-:W-:-:S05]  /*1ec0*/  HADD2.F32 R13, -RZ, R10.H0_H0 ;  /* 0x2000000aff0d7230 */ /* 0x001fca0000004100 */
[----:B------:R-:W-:Y:S01]  /*1ed0*/  FFMA.FTZ R9, R40, R13, R9 ;  /* 0x0000000d28097223 */ /* 0x000fe20000010009 */
[----:B------:R-:W-:-:S04]  /*1ee0*/  SHF.R.U32.HI R13, RZ, 0x10, R15 ;  /* 0x00000010ff0d7819 */ /* 0x000fc8000001160f */
[----:B------:R-:W-:-:S05]  /*1ef0*/  LOP3.LUT R13, R13, 0xff, RZ, 0xc0, !PT ;  /* 0x000000ff0d0d7812 */ /* 0x000fca00078ec0ff */
[----:B------:R-:W-:-:S06]  /*1f00*/  IMAD.IADD R40, R13, 0x1, -R24 ;  /* 0x000000010d287824 */ /* 0x000fcc00078e0a18 */
[----:B------:R-:W0:Y:S02]  /*1f10*/  I2F.F16 R40, R40 ;  /* 0x0000002800287306 */ /* 0x000e240000200c00 */
[----:B0-----:R-:W-:-:S05]  /*1f20*/  HADD2.F32 R13, -RZ, R40.H0_H0 ;  /* 0x20000028ff0d7230 */ /* 0x001fca0000004100 */
[----:B------:R-:W-:Y:S01]  /*1f30*/  FFMA.FTZ R13, R38, R13, R9 ;  /* 0x0000000d260d7223 */ /* 0x000fe20000010009 */
[----:B------:R-:W-:-:S05]  /*1f40*/  HADD2.F32 R9, -RZ, R43.H0_H0 ;  /* 0x2000002bff097230 */ /* 0x000fca0000004100 */
[----:B------:R-:W-:Y:S02]  /*1f50*/  FFMA.FTZ R10, R12, R9, R13 ;  /* 0x000000090c0a7223 */ /* 0x000fe4000001000d */
[----:B------:R0:W2:Y:S01]  /*1f60*/  LDG.E.128.CONSTANT R12, desc[UR8][R44.64] ;  /* 0x000000082c0c7981 */ /* 0x0000a2000c1e9d00 */
[----:B------:R-:W-:-:S04]  /*1f70*/  LOP3.LUT R9, R19, 0xff, RZ, 0xc0, !PT ;  /* 0x000000ff13097812 */ /* 0x000fc800078ec0ff */
[----:B------:R-:W-:Y:S01]  /*1f80*/  IADD3 R38, PT, PT, -R24, R9, RZ ;  /* 0x0000000918267210 */ /* 0x000fe20007ffe1ff */
[----:B0-----:R-:W-:-:S05]  /*1f90*/  IMAD.WIDE R44, R3, 0x4, R44 ;  /* 0x00000004032c7825 */ /* 0x001fca00078e022c */
[----:B------:R-:W0:Y:S02]  /*1fa0*/  I2F.F16 R38, R38 ;  /* 0x0000002600267306 */ /* 0x000e240000200c00 */
[----:B0-----:R-:W-:-:S05]  /*1fb0*/  HADD2.F32 R9, -RZ, R38.H0_H0 ;  /* 0x20000026ff097230 */ /* 0x001fca0000004100 */
[----:B------:R-:W-:Y:S01]  /*1fc0*/  FFMA.FTZ R11, R11, R9, R10 ;  /* 0x000000090b0b7223 */ /* 0x000fe2000001000a */
[--C-:B------:R-:W-:Y:S02]  /*1fd0*/  SHF.R.U32.HI R9, RZ, 0x8, R19.reuse ;  /* 0x00000008ff097819 */ /* 0x100fe40000011613 */
[----:B------:R-:W-:Y:S02]  /*1fe0*/  SHF.R.U32.HI R10, RZ, 0x10, R19 ;  /* 0x00000010ff0a7819 */ /* 0x000fe40000011613 */
[----:B------:R-:W-:Y:S02]  /*1ff0*/  LOP3.LUT R9, R9, 0xff, RZ, 0xc0, !PT ;  /* 0x000000ff09097812 */ /* 0x000fe400078ec0ff */
[----:B------:R-:W-:Y:S02]  /*2000*/  LOP3.LUT R43, R10, 0xff, RZ, 0xc0, !PT ;  /* 0x000000ff0a2b7812 */ /* 0x000fe400078ec0ff */
[C---:B------:R-:W-:Y:S02]  /*2010*/  IADD3 R9, PT, PT, -R24.reuse, R9, RZ ;  /* 0x0000000918097210 */ /* 0x040fe40007ffe1ff */
[----:B------:R-:W-:-:S04]  /*2020*/  IADD3 R10, PT, PT, -R24, R43, RZ ;  /* 0x0000002b180a7210 */ /* 0x000fc80007ffe1ff */
[----:B------:R-:W0:Y:S08]  /*2030*/  I2F.F16 R9, R9 ;  /* 0x0000000900097306 */ /* 0x000e300000200c00 */
[----:B------:R-:W1:Y:S01]  /*2040*/  I2F.F16 R10, R10 ;  /* 0x0000000a000a7306 */ /* 0x000e620000200c00 */
[----:B0-----:R-:W-:-:S05]  /*2050*/  HADD2.F32 R38, -RZ, R9.H0_H0 ;  /* 0x20000009ff267230 */ /* 0x001fca0000004100 */
[----:B------:R-:W-:Y:S01]  /*2060*/  FFMA.FTZ R11, R42, R38, R11 ;  /* 0x000000262a0b7223 */ /* 0x000fe2000001000b */
[----:B-1----:R-:W-:-:S05]  /*2070*/  HADD2.F32 R43, -RZ, R10.H0_H0 ;  /* 0x2000000aff2b7230 */ /* 0x002fca0000004100 */
[----:B------:R-:W-:Y:S02]  /*2080*/  FFMA.FTZ R43, R8, R43, R11 ;  /* 0x0000002b082b7223 */ /* 0x000fe4000001000b */
[----:B------:R0:W3:Y:S01]  /*2090*/  LDG.E.128.CONSTANT R8, desc[UR8][R44.64] ;  /* 0x000000082c087981 */ /* 0x0000e2000c1e9d00 */
[----:B------:R-:W-:Y:S02]  /*20a0*/  LEA.HI R42, R18, -R23, RZ, 0x8 ;  /* 0x80000017122a7211 */ /* 0x000fe400078f40ff */
[----:B------:R-:W-:Y:S02]  /*20b0*/  LEA.HI R40, R17, -R2, RZ, 0x8 ;  /* 0x8000000211287211 */ /* 0x000fe400078f40ff */
[----:B------:R-:W1:Y:S01]  /*20c0*/  I2F.F16 R38, R42 ;  /* 0x0000002a00267306 */ /* 0x000e620000200c00 */
[----:B0-----:R-:W-:-:S07]  /*20d0*/  IMAD.WIDE R44, R3, 0x4, R44 ;  /* 0x00000004032c7825 */ /* 0x001fce00078e022c */
[----:B------:R0:W4:Y:S01]  /*20e0*/  I2F.F16 R17, R40 ;  /* 0x0000002800117306 */ /* 0x0001220000200c00 */
[----:B-1----:R-:W-:Y:S01]  /*20f0*/  HADD2.F32 R38, -RZ, R38.H0_H0 ;  /* 0x20000026ff267230 */ /* 0x002fe20000004100 */
[----:B0-----:R-:W-:-:S06]  /*2100*/  LEA.HI R40, R19, -R24, RZ, 0x8 ;  /* 0x8000001813287211 */ /* 0x001fcc00078f40ff */
[----:B------:R-:W0:Y:S01]  /*2110*/  I2F.F16 R18, R40 ;  /* 0x0000002800127306 */ /* 0x000e220000200c00 */
[----:B----4-:R-:W-:Y:S02]  /*2120*/  HADD2.F32 R19, -RZ, R17.H0_H0 ;  /* 0x20000011ff137230 */ /* 0x010fe40000004100 */
[C---:B------:R-:W-:Y:S01]  /*2130*/  FFMA.FTZ R17, R16.reuse, R38, R41 ;  /* 0x0000002610117223 */ /* 0x040fe20000010029 */
[--C-:B------:R-:W-:Y:S02]  /*2140*/  HADD2.F32 R38, -RZ, R36.reuse.H0_H0 ;  /* 0x20000024ff267230 */ /* 0x100fe40000004100 */
[----:B------:R-:W-:Y:S01]  /*2150*/  FFMA.FTZ R19, R16, R19, R35 ;  /* 0x0000001310137223 */ /* 0x000fe20000010023 */
[----:B------:R-:W-:Y:S02]  /*2160*/  HADD2.F32 R35, -RZ, R36.H1_H1 ;  /* 0x30000024ff237230 */ /* 0x000fe40000004100 */
[C---:B------:R-:W-:Y:S01]  /*2170*/  FMUL.FTZ R42, R38.reuse, R17 ;  /* 0x00000011262a7220 */ /* 0x040fe20000410000 */
[----:B------:R-:W-:Y:S01]  /*2180*/  FMUL.FTZ R27, R38, R27 ;  /* 0x0000001b261b7220 */ /* 0x000fe20000410000 */
[----:B------:R-:W-:Y:S01]  /*2190*/  FMUL.FTZ R41, R28, R19 ;  /* 0x000000131c297220 */ /* 0x000fe20000410000 */
[----:B------:R-:W-:-:S02]  /*21a0*/  FMUL.FTZ R26, R35, R26 ;  /* 0x0000001a231a7220 */ /* 0x000fc40000410000 */
[----:B------:R-:W-:Y:S01]  /*21b0*/  F2FP.F16.F32.PACK_AB R42, RZ, R42 ;  /* 0x0000002aff2a723e */ /* 0x000fe200000000ff */
[----:B0-----:R-:W-:Y:S01]  /*21c0*/  HADD2.F32 R18, -RZ, R18.H0_H0 ;  /* 0x20000012ff127230 */ /* 0x001fe20000004100 */
[----:B------:R-:W-:Y:S02]  /*21d0*/  F2FP.F16.F32.PACK_AB R27, RZ, R27 ;  /* 0x0000001bff1b723e */ /* 0x000fe400000000ff */
[----:B------:R-:W-:Y:S02]  /*21e0*/  F2FP.F16.F32.PACK_AB R26, RZ, R26 ;  /* 0x0000001aff1a723e */ /* 0x000fe400000000ff */
[----:B------:R-:W-:Y:S01]  /*21f0*/  FFMA.FTZ R18, R16, R18, R43 ;  /* 0x0000001210127223 */ /* 0x000fe2000001002b */
[----:B------:R-:W-:Y:S01]  /*2200*/  F2FP.F16.F32.PACK_AB R41, RZ, R41 ;  /* 0x00000029ff29723e */ /* 0x000fe200000000ff */
[----:B------:R-:W0:Y:S01]  /*2210*/  LDS.64 R16, [UR5+0x20] ;  /* 0x00002005ff107984 */ /* 0x000e220008000a00 */
[----:B------:R-:W-:Y:S01]  /*2220*/  PRMT R27, R27, 0x5410, R26 ;  /* 0x000054101b1b7816 */ /* 0x000fe2000000001a */
[----:B------:R-:W-:Y:S01]  /*2230*/  FMUL.FTZ R40, R35, R18 ;  /* 0x0000001223287220 */ /* 0x000fe20000410000 */
[----:B------:R-:W-:-:S03]  /*2240*/  PRMT R29, R29, 0x5410, R41 ;  /* 0x000054101d1d7816 */ /* 0x000fc60000000029 */
[----:B------:R-:W-:Y:S01]  /*2250*/  HFMA2 R32, R27, 1, 1, R32 ;  /* 0x3c003c001b207831 */ /* 0x000fe20000000020 */
[----:B------:R-:W-:Y:S01]  /*2260*/  F2FP.F16.F32.PACK_AB R40, RZ, R40 ;  /* 0x00000028ff28723e */ /* 0x000fe200000000ff */
[----:B------:R-:W-:-:S03]  /*2270*/  HADD2 R29, R29, R39 ;  /* 0x000000271d1d7230 */ /* 0x000fc60000000000 */
[----:B------:R-:W-:-:S05]  /*2280*/  PRMT R42, R42, 0x5410, R40 ;  /* 0x000054102a2a7816 */ /* 0x000fca0000000028 */
[----:B------:R-:W-:Y:S01]  /*2290*/  HFMA2 R32, R42, 1, 1, R32 ;  /* 0x3c003c002a207831 */ /* 0x000fe20000000020 */
[----:B--2---:R-:W-:Y:S02]  /*22a0*/  LOP3.LUT R18, R12, 0xff, RZ, 0xc0, !PT ;  /* 0x000000ff0c127812 */ /* 0x004fe400078ec0ff */
[----:B------:R-:W-:Y:S02]  /*22b0*/  LOP3.LUT R19, R13, 0xff, RZ, 0xc0, !PT ;  /* 0x000000ff0d137812 */ /* 0x000fe400078ec0ff */
[----:B------:R-:W-:Y:S02]  /*22c0*/  SHF.R.U32.HI R27, RZ, 0x8, R13 ;  /* 0x00000008ff1b7819 */ /* 0x000fe4000001160d */
[----:B------:R-:W-:Y:S01]  /*22d0*/  SHF.R.U32.HI R26, RZ, 0x8, R12 ;  /* 0x00000008ff1a7819 */ /* 0x000fe2000001160c */
[----:B------:R-:W-:Y:S01]  /*22e0*/  IMAD.IADD R19, R19, 0x1, -R2 ;  /* 0x0000000113137824 */ /* 0x000fe200078e0a02 */
[----:B------:R-:W-:Y:S02]  /*22f0*/  IADD3 R18, PT, PT, -R25, R18, RZ ;  /* 0x0000001219127210 */ /* 0x000fe40007ffe1ff */
        /* <DEDUP_REMOVED lines=8> */
[----:B--2---:R-:W-:-:S07]  /*2380*/  HADD2.F32 R39, -RZ, R18.H0_H0 ;  /* 0x20000012ff277230 */ /* 0x004fce0000004100 */
[----:B------:R-:W2:Y:S01]  /*2390*/  I2F.F16 R26, R26 ;  /* 0x0000001a001a7306 */ /* 0x000ea20000200c00 */
[--C-:B0-----:R-:W-:Y:S02]  /*23a0*/  HADD2.F32 R18, -RZ, R16.reuse.H0_H0 ;  /* 0x20000010ff127230 */ /* 0x101fe40000004100 */
[----:B------:R-:W-:-:S03]  /*23b0*/  HADD2.F32 R16, -RZ, R16.H1_H1 ;  /* 0x30000010ff107230 */ /* 0x000fc60000004100 */
[----:B------:R-:W-:Y:S01]  /*23c0*/  FFMA.FTZ R19, R18, R19, RZ ;  /* 0x0000001312137223 */ /* 0x000fe200000100ff */
[----:B-1----:R-:W-:Y:S02]  /*23d0*/  HADD2.F32 R27, -RZ, R27.H0_H0 ;  /* 0x2000001bff1b7230 */ /* 0x002fe40000004100 */
[----:B------:R-:W-:-:S03]  /*23e0*/  FFMA.FTZ R42, R39, R18, RZ ;  /* 0x00000012272a7223 */ /* 0x000fc600000100ff */
[----:B------:R-:W-:Y:S01]  /*23f0*/  FFMA.FTZ R40, R16, R27, R19 ;  /* 0x0000001b10287223 */ /* 0x000fe20000010013 */
[----:B--2---:R-:W-:Y:S01]  /*2400*/  HADD2.F32 R41, -RZ, R26.H0_H0 ;  /* 0x2000001aff297230 */ /* 0x004fe20000004100 */
[----:B------:R-:W-:-:S04]  /*2410*/  LOP3.LUT R26, R14, 0xff, RZ, 0xc0, !PT ;  /* 0x000000ff0e1a7812 */ /* 0x000fc800078ec0ff */
[----:B------:R-:W-:Y:S01]  /*2420*/  IADD3 R19, PT, PT, -R23, R26, RZ ;  /* 0x0000001a17137210 */ /* 0x000fe20007ffe1ff */
[----:B------:R-:W-:Y:S01]  /*2430*/  FFMA.FTZ R42, R41, R16, R42 ;  /* 0x00000010292a7223 */ /* 0x000fe2000001002a */
[----:B------:R-:W-:-:S04]  /*2440*/  SHF.R.U32.HI R26, RZ, 0x8, R14 ;  /* 0x00000008ff1a7819 */ /* 0x000fc8000001160e */
[----:B------:R-:W-:Y:S01]  /*2450*/  LOP3.LUT R27, R26, 0xff, RZ, 0xc0, !PT ;  /* 0x000000ff1a1b7812 */ /* 0x000fe200078ec0ff */
[----:B------:R-:W0:Y:S01]  /*2460*/  I2F.F16 R19, R19 ;  /* 0x0000001300137306 */ /* 0x000e220000200c00 */
[----:B------:R-:W-:Y:S02]  /*2470*/  SHF.R.U32.HI R26, RZ, 0x10, R12 ;  /* 0x00000010ff1a7819 */ /* 0x000fe4000001160c */
[----:B------:R-:W-:Y:S02]  /*2480*/  IADD3 R43, PT, PT, -R23, R27, RZ ;  /* 0x0000001b172b7210 */ /* 0x000fe40007ffe1ff */
[----:B------:R-:W-:-:S03]  /*2490*/  LOP3.LUT R27, R26, 0xff, RZ, 0xc0, !PT ;  /* 0x000000ff1a1b7812 */ /* 0x000fc600078ec0ff */
[----:B------:R1:W2:Y:S02]  /*24a0*/  I2F.F16 R26, R43 ;  /* 0x0000002b001a7306 */ /* 0x0002a40000200c00 */
[----:B------:R-:W-:Y:S02]  /*24b0*/  IMAD.IADD R39, R27, 0x1, -R25 ;  /* 0x000000011b277824 */ /* 0x000fe400078e0a19 */
[----:B0-----:R-:W-:-:S04]  /*24c0*/  HADD2.F32 R41, -RZ, R19.H0_H0 ;  /* 0x20000013ff297230 */ /* 0x001fc80000004100 */
[----:B------:R-:W0:Y:S01]  /*24d0*/  I2F.F16 R27, R39 ;  /* 0x00000027001b7306 */ /* 0x000e220000200c00 */
[----:B------:R-:W-:Y:S01]  /*24e0*/  HADD2.F32 R19, -RZ, R17.H0_H0 ;  /* 0x20000011ff137230 */ /* 0x000fe20000004100 */
[----:B-1----:R-:W-:Y:S01]  /*24f0*/  LEA.HI R43, R13, -R2, RZ, 0x8 ;  /* 0x800000020d2b7211 */ /* 0x002fe200078f40ff */
[----:B------:R-:W-:Y:S01]  /*2500*/  FFMA.FTZ R41, R18, R41, RZ ;  /* 0x0000002912297223 */ /* 0x000fe200000100ff */
[----:B--2---:R-:W-:-:S05]  /*2510*/  HADD2.F32 R26, -RZ, R26.H0_H0 ;  /* 0x2000001aff1a7230 */ /* 0x004fca0000004100 */
[----:B------:R-:W-:Y:S01]  /*2520*/  FFMA.FTZ R26, R16, R26, R41 ;  /* 0x0000001a101a7223 */ /* 0x000fe20000010029 */
[----:B------:R-:W-:Y:S01]  /*2530*/  SHF.R.U32.HI R41, RZ, 0x10, R13 ;  /* 0x00000010ff297819 */ /* 0x000fe2000001160d */
[----:B0-----:R-:W-:-:S03]  /*2540*/  HADD2.F32 R27, -RZ, R27.H0_H0 ;  /* 0x2000001bff1b7230 */ /* 0x001fc60000004100 */
[----:B------:R-:W-:Y:S02]  /*2550*/  LOP3.LUT R41, R41, 0xff, RZ, 0xc0, !PT ;  /* 0x000000ff29297812 */ /* 0x000fe400078ec0ff */
[----:B------:R-:W-:Y:S02]  /*2560*/  FFMA.FTZ R27, R27, R19, R42 ;  /* 0x000000131b1b7223 */ /* 0x000fe4000001002a */
[----:B------:R-:W-:Y:S02]  /*2570*/  IADD3 R42, PT, PT, -R2, R41, RZ ;  /* 0x00000029022a7210 */ /* 0x000fe40007ffe1ff */
[----:B------:R-:W-:Y:S01]  /*2580*/  LEA.HI R41, R12, -R25, RZ, 0x8 ;  /* 0x800000190c297211 */ /* 0x000fe200078f40ff */
[----:B------:R-:W-:Y:S02]  /*2590*/  HADD2.F32 R12, -RZ, R17.H1_H1 ;  /* 0x30000011ff0c7230 */ /* 0x000fe40000004100 */
[----:B------:R-:W0:Y:S08]  /*25a0*/  I2F.F16 R17, R43 ;  /* 0x0000002b00117306 */ /* 0x000e300000200c00 */
[----:B------:R-:W1:Y:S01]  /*25b0*/  I2F.F16 R42, R42 ;  /* 0x0000002a002a7306 */ /* 0x000e620000200c00 */
[----:B0-----:R-:W-:-:S07]  /*25c0*/  HADD2.F32 R17, -RZ, R17.H0_H0 ;  /* 0x20000011ff117230 */ /* 0x001fce0000004100 */
[----:B------:R-:W0:Y:S01]  /*25d0*/  I2F.F16 R41, R41 ;  /* 0x0000002900297306 */ /* 0x000e220000200c00 */
[----:B-1----:R-:W-:-:S05]  /*25e0*/  HADD2.F32 R39, -RZ, R42.H0_H0 ;  /* 0x2000002aff277230 */ /* 0x002fca0000004100 */
[----:B------:R-:W-:Y:S01]  /*25f0*/  FFMA.FTZ R39, R19, R39, R40 ;  /* 0x0000002713277223 */ /* 0x000fe20000010028 */
[----:B------:R-:W-:Y:S01]  /*2600*/  SHF.R.U32.HI R40, RZ, 0x10, R14 ;  /* 0x00000010ff287819 */ /* 0x000fe2000001160e */
[----:B0-----:R-:W-:Y:S01]  /*2610*/  HADD2.F32 R42, -RZ, R41.H0_H0 ;  /* 0x20000029ff2a7230 */ /* 0x001fe20000004100 */
[----:B------:R-:W-:Y:S02]  /*2620*/  LEA.HI R14, R14, -R23, RZ, 0x8 ;  /* 0x800000170e0e7211 */ /* 0x000fe400078f40ff */
[----:B------:R-:W-:Y:S02]  /*2630*/  LOP3.LUT R40, R40, 0xff, RZ, 0xc0, !PT ;  /* 0x000000ff28287812 */ /* 0x000fe400078ec0ff */
[----:B------:R-:W-:Y:S02]  /*2640*/  FFMA.FTZ R42, R42, R12, R27 ;  /* 0x0000000c2a2a7223 */ /* 0x000fe4000001001b */
[----:B------:R-:W-:Y:S01]  /*2650*/  IADD3 R40, PT, PT, -R23, R40, RZ ;  /* 0x0000002817287210 */ /* 0x000fe20007ffe1ff */
[----:B------:R-:W0:Y:S08]  /*2660*/  I2F.F16 R14, R14 ;  /* 0x0000000e000e7306 */ /* 0x000e300000200c00 */
[----:B------:R-:W1:Y:S01]  /*2670*/  I2F.F16 R40, R40 ;  /* 0x0000002800287306 */ /* 0x000e620000200c00 */
[----:B0-----:R-:W-:-:S02]  /*2680*/  HADD2.F32 R41, -RZ, R14.H0_H0 ;  /* 0x2000000eff297230 */ /* 0x001fc40000004100 */
[----:B-1----:R-:W-:Y:S02]  /*2690*/  HADD2.F32 R13, -RZ, R40.H0_H0 ;  /* 0x20000028ff0d7230 */ /* 0x002fe40000004100 */
[----:B------:R-:W-:Y:S01]  /*26a0*/  FFMA.FTZ R40, R12, R17, R39 ;  /* 0x000000110c287223 */ /* 0x000fe20000010027 */
[----:B---3--:R-:W-:Y:S02]  /*26b0*/  LOP3.LUT R17, R8, 0xff, RZ, 0xc0, !PT ;  /* 0x000000ff08117812 */ /* 0x008fe400078ec0ff */
[----:B------:R-:W-:Y:S02]  /*26c0*/  FFMA.FTZ R13, R19, R13, R26 ;  /* 0x0000000d130d7223 */ /* 0x000fe4000001001a */
[----:B------:R-:W-:Y:S01]  /*26d0*/  IADD3 R39, PT, PT, -R25, R17, RZ ;  /* 0x0000001119277210 */ /* 0x000fe20007ffe1ff */
[----:B------:R-:W0:Y:S01]  /*26e0*/  LDS.64 R26, [UR5+0x28] ;  /* 0x00002805ff1a7984 */ /* 0x000e220008000a00 */
[----:B------:R-:W-:Y:S02]  /*26f0*/  FFMA.FTZ R14, R12, R41, R13 ;  /* 0x000000290c0e7223 */ /* 0x000fe4000001000d */
[----:B------:R-:W1:Y:S01]  /*2700*/  I2F.F16 R17, R39 ;  /* 0x0000002700117306 */ /* 0x000e620000200c00 */
[----:B------:R-:W-:Y:S01]  /*2710*/  SHF.R.U32.HI R41, RZ, 0x8, R8 ;  /* 0x00000008ff297819 */ /* 0x000fe20000011608 */
[----:B-1----:R-:W-:-:S02]  /*2720*/  HADD2.F32 R13, -RZ, R17.H0_H0 ;  /* 0x20000011ff0d7230 */ /* 0x002fc40000004100 */
[----:B0-----:R-:W-:-:S05]  /*2730*/  HADD2.F32 R17, -RZ, R26.H0_H0 ;  /* 0x2000001aff117230 */ /* 0x001fca0000004100 */
[----:B------:R-:W-:Y:S01]  /*2740*/  FFMA.FTZ R13, R13, R17, R42 ;  /* 0x000000110d0d7223 */ /* 0x000fe2000001002a */
[----:B------:R-:W-:Y:S01]  /*2750*/  LOP3.LUT R42, R41, 0xff, RZ, 0xc0, !PT ;  /* 0x000000ff292a7812 */ /* 0x000fe200078ec0ff */
[----:B------:R-:W-:-:S03]  /*2760*/  HADD2.F32 R41, -RZ, R27.H0_H0 ;  /* 0x2000001bff297230 */ /* 0x000fc60000004100 */
[----:B------:R-:W-:Y:S01]  /*2770*/  IADD3 R43, PT, PT, -R25, R42, RZ ;  /* 0x0000002a192b7210 */ /* 0x000fe20007ffe1ff */
[----:B------:R-:W-:-:S05]  /*2780*/  HADD2.F32 R42, -RZ, R26.H1_H1 ;  /* 0x3000001aff2a7230 */ /* 0x000fca0000004100 */
        /* <DEDUP_REMOVED lines=22> */
[----:B------:R-:W-:Y:S02]  /*28f0*/  IADD3 R43, PT, PT, -R2, R13, RZ ;  /* 0x0000000d022b7210 */ /* 0x000fe40007ffe1ff */
[----:B------:R-:W-:-:S04]  /*2900*/  LOP3.LUT R13, R10, 0xff, RZ, 0xc0, !PT ;  /* 0x000000ff0a0d7812 */ /* 0x000fc800078ec0ff */
[----:B------:R-:W0:Y:S01]  /*2910*/  I2F.F16 R43, R43 ;  /* 0x0000002b002b7306 */ /* 0x000e220000200c00 */
[----:B------:R-:W-:-:S07]  /*2920*/  IADD3 R13, PT, PT, -R23, R13, RZ ;  /* 0x0000000d170d7210 */ /* 0x000fce0007ffe1ff */
[----:B------:R-:W1:Y:S01]  /*2930*/  I2F.F16 R13, R13 ;  /* 0x0000000d000d7306 */ /* 0x000e620000200c00 */
[----:B0-----:R-:W-:Y:S01]  /*2940*/  HADD2.F32 R39, -RZ, R43.H0_H0 ;  /* 0x2000002bff277230 */ /* 0x001fe20000004100 */
[----:B------:R-:W-:-:S04]  /*2950*/  LOP3.LUT R43, R15, 0xff, RZ, 0xc0, !PT ;  /* 0x000000ff0f2b7812 */ /* 0x000fc800078ec0ff */
[----:B------:R-:W-:Y:S01]  /*2960*/  FFMA.FTZ R39, R41, R39, R40 ;  /* 0x0000002729277223 */ /* 0x000fe20000010028 */
[----:B------:R-:W-:Y:S01]  /*2970*/  IADD3 R43, PT, PT, -R24, R43, RZ ;  /* 0x0000002b182b7210 */ /* 0x000fe20007ffe1ff */
[----:B-1----:R-:W-:-:S05]  /*2980*/  HADD2.F32 R40, -RZ, R13.H0_H0 ;  /* 0x2000000dff287230 */ /* 0x002fca0000004100 */
[----:B------:R-:W-:Y:S01]  /*2990*/  I2F.F16 R43, R43 ;  /* 0x0000002b002b7306 */ /* 0x000fe20000200c00 */
        /* <DEDUP_REMOVED lines=8> */
[----:B------:R-:W-:Y:S01]  /*2a20*/  FFMA.FTZ R13, R18, R13, RZ ;  /* 0x0000000d120d7223 */ /* 0x000fe200000100ff */
[----:B------:R-:W-:-:S04]  /*2a30*/  SHF.R.U32.HI R18, RZ, 0x8, R15 ;  /* 0x00000008ff127819 */ /* 0x000fc8000001160f */
[----:B------:R-:W-:-:S04]  /*2a40*/  LOP3.LUT R18, R18, 0xff, RZ, 0xc0, !PT ;  /* 0x000000ff12127812 */ /* 0x000fc800078ec0ff */
[----:B------:R-:W-:-:S06]  /*2a50*/  IADD3 R18, PT, PT, -R24, R18, RZ ;  /* 0x0000001218127210 */ /* 0x000fcc0007ffe1ff */
[----:B------:R-:W0:Y:S02]  /*2a60*/  I2F.F16 R18, R18 ;  /* 0x0000001200127306 */ /* 0x000e240000200c00 */
[----:B0-----:R-:W-:-:S05]  /*2a70*/  HADD2.F32 R14, -RZ, R18.H0_H0 ;  /* 0x20000012ff0e7230 */ /* 0x001fca0000004100 */
[----:B------:R-:W-:Y:S01]  /*2a80*/  FFMA.FTZ R16, R16, R14, R13 ;  /* 0x0000000e10107223 */ /* 0x000fe2000001000d */
[----:B------:R-:W-:Y:S02]  /*2a90*/  SHF.R.U32.HI R13, RZ, 0x10, R15 ;  /* 0x00000010ff0d7819 */ /* 0x000fe4000001160f */
[----:B------:R-:W-:Y:S02]  /*2aa0*/  LEA.HI R14, R15, -R24, RZ, 0x8 ;  /* 0x800000180f0e7211 */ /* 0x000fe400078f40ff */
[----:B------:R-:W-:-:S04]  /*2ab0*/  LOP3.LUT R13, R13, 0xff, RZ, 0xc0, !PT ;  /* 0x000000ff0d0d7812 */ /* 0x000fc800078ec0ff */
[----:B------:R-:W-:Y:S01]  /*2ac0*/  IADD3 R43, PT, PT, -R24, R13, RZ ;  /* 0x0000000d182b7210 */ /* 0x000fe20007ffe1ff */
[----:B------:R-:W-:Y:S08]  /*2ad0*/  I2F.F16 R14, R14 ;  /* 0x0000000e000e7306 */ /* 0x000ff00000200c00 */
        /* <DEDUP_REMOVED lines=17> */
[----:B------:R-:W-:Y:S02]  /*2bf0*/  FFMA.FTZ R42, R42, R18, R17 ;  /* 0x000000122a2a7223 */ /* 0x000fe40000010011 */
[----:B------:R0:W3:Y:S01]  /*2c00*/  LDG.E.128.CONSTANT R16, desc[UR8][R44.64] ;  /* 0x000000082c107981 */ /* 0x0000e2000c1e9d00 */
[----:B------:R-:W-:Y:S01]  /*2c10*/  SHF.R.U32.HI R43, RZ, 0x10, R10 ;  /* 0x00000010ff2b7819 */ /* 0x000fe2000001160a */
[----:B------:R-:W-:Y:S01]  /*2c20*/  HADD2.F32 R27, -RZ, R27.H1_H1 ;  /* 0x3000001bff1b7230 */ /* 0x000fe20000004100 */
[----:B------:R-:W-:Y:S01]  /*2c30*/  LEA.HI R10, R10, -R23, RZ, 0x8 ;  /* 0x800000170a0a7211 */ /* 0x000fe200078f40ff */
[----:B------:R-:W-:Y:S01]  /*2c40*/  VIADD R4, R4, 0x20 ;  /* 0x0000002004047836 */ /* 0x000fe20000000000 */
[----:B------:R-:W-:Y:S02]  /*2c50*/  LOP3.LUT R43, R43, 0xff, RZ, 0xc0, !PT ;  /* 0x000000ff2b2b7812 */ /* 0x000fe400078ec0ff */
[----:B------:R-:W-:Y:S02]  /*2c60*/  IADD3 R31, PT, PT, R31, 0x20, RZ ;  /* 0x000000201f1f7810 */ /* 0x000fe40007ffe0ff */
[----:B------:R-:W-:Y:S01]  /*2c70*/  IADD3 R43, PT, PT, -R23, R43, RZ ;  /* 0x0000002b172b7210 */ /* 0x000fe20007ffe1ff */
[----:B------:R-:W-:Y:S01]  /*2c80*/  I2F.F16 R10, R10 ;  /* 0x0000000a000a7306 */ /* 0x000fe20000200c00 */
[----:B------:R-:W-:Y:S01]  /*2c90*/  ISETP.GE.U32.AND P0, PT, R31, R34, PT ;  /* 0x000000221f00720c */ /* 0x000fe20003f06070 */
[----:B0-----:R-:W-:-:S06]  /*2ca0*/  IMAD.WIDE R44, R3, 0x4, R44 ;  /* 0x00000004032c7825 */ /* 0x001fcc00078e022c */
        /* <DEDUP_REMOVED lines=9> */
[----:B------:R-:W-:Y:S02]  /*2d40*/  LEA.HI R41, R8, -R25, RZ, 0x8 ;  /* 0x8000001908297211 */ /* 0x000fe400078f40ff */
[----:B------:R-:W-:Y:S01]  /*2d50*/  LEA.HI R43, R11, -R24, RZ, 0x8 ;  /* 0x800000180b2b7211 */ /* 0x000fe200078f40ff */
[----:B------:R-:W-:Y:S01]  /*2d60*/  HADD2.F32 R11, -RZ, R10.H0_H0 ;  /* 0x2000000aff0b7230 */ /* 0x000fe20000004100 */
[----:B------:R0:W1:Y:S04]  /*2d70*/  I2F.F16 R8, R41 ;  /* 0x0000002900087306 */ /* 0x0000680000200c00 */
[----:B------:R-:W-:-:S04]  /*2d80*/  FFMA.FTZ R11, R27, R11, R40 ;  /* 0x0000000b1b0b7223 */ /* 0x000fc80000010028 */
[----:B------:R-:W-:Y:S01]  /*2d90*/  FMUL.FTZ R11, R38, R11 ;  /* 0x0000000b260b7220 */ /* 0x000fe20000410000 */
[----:B0-----:R-:W-:Y:S02]  /*2da0*/  LEA.HI R41, R9, -R2, RZ, 0x8 ;  /* 0x8000000209297211 */ /* 0x001fe400078f40ff */
[----:B------:R-:W0:Y:S02]  /*2db0*/  I2F.F16 R9, R43 ;  /* 0x0000002b00097306 */ /* 0x000e240000200c00 */
[----:B------:R-:W-:Y:S01]  /*2dc0*/  F2FP.F16.F32.PACK_AB R11, RZ, R11 ;  /* 0x0000000bff0b723e */ /* 0x000fe200000000ff */
[----:B-1----:R-:W-:-:S05]  /*2dd0*/  HADD2.F32 R8, -RZ, R8.H0_H0 ;  /* 0x20000008ff087230 */ /* 0x002fca0000004100 */
[----:B------:R-:W-:Y:S02]  /*2de0*/  FFMA.FTZ R26, R8, R27, R26 ;  /* 0x0000001b081a7223 */ /* 0x000fe4000001001a */
[----:B------:R-:W1:Y:S02]  /*2df0*/  I2F.F16 R8, R41 ;  /* 0x0000002900087306 */ /* 0x000e640000200c00 */
[----:B------:R-:W-:Y:S01]  /*2e00*/  FMUL.FTZ R26, R37, R26 ;  /* 0x0000001a251a7220 */ /* 0x000fe20000410000 */
[----:B0-----:R-:W-:-:S04]  /*2e10*/  HADD2.F32 R40, -RZ, R9.H0_H0 ;  /* 0x20000009ff287230 */ /* 0x001fc80000004100 */
[----:B------:R-:W-:Y:S01]  /*2e20*/  F2FP.F16.F32.PACK_AB R26, RZ, R26 ;  /* 0x0000001aff1a723e */ /* 0x000fe200000000ff */
[----:B------:R-:W-:-:S04]  /*2e30*/  FFMA.FTZ R42, R27, R40, R42 ;  /* 0x000000281b2a7223 */ /* 0x000fc8000001002a */
[----:B------:R-:W-:Y:S01]  /*2e40*/  FMUL.FTZ R42, R35, R42 ;  /* 0x0000002a232a7220 */ /* 0x000fe20000410000 */
[----:B-1----:R-:W-:-:S04]  /*2e50*/  HADD2.F32 R8, -RZ, R8.H0_H0 ;  /* 0x20000008ff087230 */ /* 0x002fc80000004100 */
[----:B------:R-:W-:Y:S01]  /*2e60*/  F2FP.F16.F32.PACK_AB R42, RZ, R42 ;  /* 0x0000002aff2a723e */ /* 0x000fe200000000ff */
[----:B------:R-:W-:Y:S02]  /*2e70*/  FFMA.FTZ R39, R27, R8, R39 ;  /* 0x000000081b277223 */ /* 0x000fe40000010027 */
[----:B------:R-:W0:Y:S02]  /*2e80*/  LDS.64 R8, [UR5+0x30] ;  /* 0x00003005ff087984 */ /* 0x000e240008000a00 */
[----:B------:R-:W-:-:S05]  /*2e90*/  FMUL.FTZ R39, R28, R39 ;  /* 0x000000271c277220 */ /* 0x000fca0000410000 */
[----:B------:R-:W-:-:S04]  /*2ea0*/  F2FP.F16.F32.PACK_AB R39, RZ, R39 ;  /* 0x00000027ff27723e */ /* 0x000fc800000000ff */
[----:B------:R-:W-:Y:S02]  /*2eb0*/  PRMT R26, R26, 0x5410, R39 ;  /* 0x000054101a1a7816 */ /* 0x000fe40000000027 */
[----:B------:R-:W-:-:S03]  /*2ec0*/  PRMT R39, R11, 0x5410, R42 ;  /* 0x000054100b277816 */ /* 0x000fc6000000002a */
[----:B------:R-:W-:Y:S02]  /*2ed0*/  HFMA2 R29, R26, 1, 1, R29 ;  /* 0x3c003c001a1d7831 */ /* 0x000fe4000000001d */
[----:B------:R-:W-:Y:S02]  /*2ee0*/  HFMA2 R32, R39, 1, 1, R32 ;  /* 0x3c003c0027207831 */ /* 0x000fe40000000020 */
[--C-:B0-----:R-:W-:Y:S02]  /*2ef0*/  HADD2.F32 R26, -RZ, R8.reuse.H0_H0 ;  /* 0x20000008ff1a7230 */ /* 0x101fe40000004100 */
[----:B------:R-:W-:Y:S01]  /*2f00*/  HADD2.F32 R8, -RZ, R8.H1_H1 ;  /* 0x30000008ff087230 */ /* 0x000fe20000004100 */
[----:B--2---:R-:W-:Y:S02]  /*2f10*/  LOP3.LUT R40, R12, 0xff, RZ, 0xc0, !PT ;  /* 0x000000ff0c287812 */ /* 0x004fe400078ec0ff */
[----:B------:R-:W-:Y:S02]  /*2f20*/  SHF.R.U32.HI R10, RZ, 0x8, R12 ;  /* 0x00000008ff0a7819 */ /* 0x000fe4000001160c */
[----:B------:R-:W-:-:S02]  /*2f30*/  IADD3 R27, PT, PT, -R25, R40, RZ ;  /* 0x00000028191b7210 */ /* 0x000fc40007ffe1ff */
[----:B------:R-:W-:Y:S02]  /*2f40*/  LOP3.LUT R10, R10, 0xff, RZ, 0xc0, !PT ;  /* 0x000000ff0a0a7812 */ /* 0x000fe400078ec0ff */
[----:B------:R-:W-:Y:S02]  /*2f50*/  LEA.HI R43, R12, -R25, RZ, 0x8 ;  /* 0x800000190c2b7211 */ /* 0x000fe400078f40ff */
[----:B------:R-:W-:Y:S01]  /*2f60*/  IADD3 R10, PT, PT, -R25, R10, RZ ;  /* 0x0000000a190a7210 */ /* 0x000fe20007ffe1ff */
[----:B------:R-:W0:Y:S08]  /*2f70*/  I2F.F16 R27, R27 ;  /* 0x0000001b001b7306 */ /* 0x000e300000200c00 */
[----:B------:R-:W1:Y:S01]  /*2f80*/  I2F.F16 R10, R10 ;  /* 0x0000000a000a7306 */ /* 0x000e620000200c00 */
[----:B0-----:R-:W-:Y:S01]  /*2f90*/  HADD2.F32 R11, -RZ, R27.H0_H0 ;  /* 0x2000001bff0b7230 */ /* 0x001fe20000004100 */
[----:B------:R-:W-:-:S05]  /*2fa0*/  LOP3.LUT R27, R13, 0xff, RZ, 0xc0, !PT ;  /* 0x000000ff0d1b7812 */ /* 0x000fca00078ec0ff */
[----:B------:R-:W-:Y:S02]  /*2fb0*/  IMAD.IADD R27, R27, 0x1, -R2 ;  /* 0x000000011b1b7824 */ /* 0x000fe400078e0a02 */
[----:B-1----:R-:W-:Y:S02]  /*2fc0*/  HADD2.F32 R39, -RZ, R10.H0_H0 ;  /* 0x2000000aff277230 */ /* 0x002fe40000004100 */
[----:B------:R-:W-:Y:S02]  /*2fd0*/  FFMA.FTZ R10, R11, R26, RZ ;  /* 0x0000001a0b0a7223 */ /* 0x000fe400000100ff */
[----:B------:R-:W0:Y:S02]  /*2fe0*/  I2F.F16 R27, R27 ;  /* 0x0000001b001b7306 */ /* 0x000e240000200c00 */
[----:B------:R-:W-:Y:S01]  /*2ff0*/  FFMA.FTZ R11, R39, R8, R10 ;  /* 0x00000008270b7223 */ /* 0x000fe2000001000a */
[----:B------:R-:W-:Y:S02]  /*3000*/  SHF.R.U32.HI R39, RZ, 0x8, R13 ;  /* 0x00000008ff277819 */ /* 0x000fe4000001160d */
[----:B------:R-:W-:Y:S01]  /*3010*/  SHF.R.U32.HI R10, RZ, 0x10, R12 ;  /* 0x00000010ff0a7819 */ /* 0x000fe2000001160c */
[--C-:B------:R-:W-:Y:S01]  /*3020*/  HADD2.F32 R12, -RZ, R9.reuse.H0_H0 ;  /* 0x20000009ff0c7230 */ /* 0x100fe20000004100 */
[----:B------:R-:W-:Y:S01]  /*3030*/  LOP3.LUT R39, R39, 0xff, RZ, 0xc0, !PT ;  /* 0x000000ff27277812 */ /* 0x000fe200078ec0ff */
[----:B------:R-:W-:Y:S01]  /*3040*/  HADD2.F32 R9, -RZ, R9.H1_H1 ;  /* 0x30000009ff097230 */ /* 0x000fe20000004100 */
[----:B------:R-:W-:-:S02]  /*3050*/  LOP3.LUT R10, R10, 0xff, RZ, 0xc0, !PT ;  /* 0x000000ff0a0a7812 */ /* 0x000fc400078ec0ff */
[----:B------:R-:W-:Y:S02]  /*3060*/  IADD3 R40, PT, PT, -R2, R39, RZ ;  /* 0x0000002702287210 */ /* 0x000fe40007ffe1ff */
[----:B------:R-:W-:Y:S02]  /*3070*/  IADD3 R10, PT, PT, -R25, R10, RZ ;  /* 0x0000000a190a7210 */ /* 0x000fe40007ffe1ff */
[----:B------:R-:W-:Y:S01]  /*3080*/  SHF.R.U32.HI R39, RZ, 0x10, R13 ;  /* 0x00000010ff277819 */ /* 0x000fe2000001160d */
[----:B0-----:R-:W-:Y:S01]  /*3090*/  HADD2.F32 R27, -RZ, R27.H0_H0 ;  /* 0x2000001bff1b7230 */ /* 0x001fe20000004100 */
[----:B------:R-:W0:Y:S01]  /*30a0*/  I2F.F16 R40, R40 ;  /* 0x0000002800287306 */ /* 0x000e220000200c00 */
[----:B------:R-:W-:Y:S02]  /*30b0*/  LEA.HI R13, R13, -R2, RZ, 0x8 ;  /* 0x800000020d0d7211 */ /* 0x000fe400078f40ff */
[----:B------:R-:W-:Y:S01]  /*30c0*/  LOP3.LUT R39, R39, 0xff, RZ, 0xc0, !PT ;  /* 0x000000ff27277812 */ /* 0x000fe200078ec0ff */
[----:B------:R-:W-:-:S03]  /*30d0*/  FFMA.FTZ R27, R26, R27, RZ ;  /* 0x0000001b1a1b7223 */ /* 0x000fc600000100ff */
[----:B------:R-:W-:Y:S01]  /*30e0*/  IADD3 R39, PT, PT, -R2, R39, RZ ;  /* 0x0000002702277210 */ /* 0x000fe20007ffe1ff */
[----:B------:R-:W1:Y:S01]  /*30f0*/  I2F.F16 R10, R10 ;  /* 0x0000000a000a7306 */ /* 0x000e620000200c00 */
[----:B0-----:R-:W-:-:S07]  /*3100*/  HADD2.F32 R41, -RZ, R40.H0_H0 ;  /* 0x20000028ff297230 */ /* 0x001fce0000004100 */
[----:B------:R-:W0:Y:S01]  /*3110*/  I2F.F16 R39, R39 ;  /* 0x0000002700277306 */ /* 0x000e220000200c00 */
[----:B------:R-:W-:Y:S01]  /*3120*/  FFMA.FTZ R41, R8, R41, R27 ;  /* 0x0000002908297223 */ /* 0x000fe2000001001b */
[----:B-1----:R-:W-:-:S06]  /*3130*/  HADD2.F32 R10, -RZ, R10.H0_H0 ;  /* 0x2000000aff0a7230 */ /* 0x002fcc0000004100 */
[----:B------:R-:W1:Y:S01]  /*3140*/  I2F.F16 R27, R43 ;  /* 0x0000002b001b7306 */ /* 0x000e620000200c00 */
[----:B------:R-:W-:Y:S02]  /*3150*/  FFMA.FTZ R42, R10, R12, R11 ;  /* 0x0000000c0a2a7223 */ /* 0x000fe4000001000b */
[----:B------:R-:W2:Y:S01]  /*3160*/  LDS.64 R10, [UR5+0x38] ;  /* 0x00003805ff0a7984 */ /* 0x000ea20008000a00 */
[----:B0-----:R-:W-:-:S04]  /*3170*/  HADD2.F32 R39, -RZ, R39.H0_H0 ;  /* 0x20000027ff277230 */ /* 0x001fc80000004100 */
[----:B------:R-:W0:Y:S01]  /*3180*/  I2F.F16 R13, R13 ;  /* 0x0000000d000d7306 */ /* 0x000e220000200c00 */
[----:B------:R-:W-:Y:S01]  /*3190*/  UIADD3 UR5, UPT, UPT, UR5, 0x40, URZ ;  /* 0x0000004005057890 */ /* 0x000fe2000fffe0ff */
[----:B------:R-:W-:Y:S01]  /*31a0*/  FFMA.FTZ R40, R12, R39, R41 ;  /* 0x000000270c287223 */ /* 0x000fe20000010029 */
[----:B-1----:R-:W-:-:S05]  /*31b0*/  HADD2.F32 R27, -RZ, R27.H0_H0 ;  /* 0x2000001bff1b7230 */ /* 0x002fca0000004100 */
[----:B------:R-:W-:Y:S01]  /*31c0*/  FFMA.FTZ R27, R27, R9, R42 ;  /* 0x000000091b1b7223 */ /* 0x000fe2000001002a */
[----:B---3--:R-:W-:Y:S01]  /*31d0*/  LOP3.LUT R42, R16, 0xff, RZ, 0xc0, !PT ;  /* 0x000000ff102a7812 */ /* 0x008fe200078ec0ff */
[----:B0-----:R-:W-:-:S03]  /*31e0*/  HADD2.F32 R41, -RZ, R13.H0_H0 ;  /* 0x2000000dff297230 */ /* 0x001fc60000004100 */
[----:B------:R-:W-:Y:S02]  /*31f0*/  IADD3 R39, PT, PT, -R25, R42, RZ ;  /* 0x0000002a19277210 */ /* 0x000fe40007ffe1ff */
[----:B------:R-:W-:Y:S01]  /*3200*/  FFMA.FTZ R13, R9, R41, R40 ;  /* 0x00000029090d7223 */ /* 0x000fe20000010028 */
[----:B------:R-:W-:-:S03]  /*3210*/  SHF.R.U32.HI R41, RZ, 0x8, R16 ;  /* 0x00000008ff297819 */ /* 0x000fc60000011610 */
[----:B------:R-:W0:Y:S02]  /*3220*/  I2F.F16 R39, R39 ;  /* 0x0000002700277306 */ /* 0x000e240000200c00 */
[----:B0-----:R-:W-:Y:S02]  /*3230*/  HADD2.F32 R42, -RZ, R39.H0_H0 ;  /* 0x20000027ff2a7230 */ /* 0x001fe40000004100 */
[--C-:B--2---:R-:W-:Y:S02]  /*3240*/  HADD2.F32 R40, -RZ, R10.reuse.H0_H0 ;  /* 0x2000000aff287230 */ /* 0x104fe40000004100 */
[----:B------:R-:W-:-:S03]  /*3250*/  HADD2.F32 R10, -RZ, R10.H1_H1 ;  /* 0x3000000aff0a7230 */ /* 0x000fc60000004100 */
[----:B------:R-:W-:Y:S01]  /*3260*/  FFMA.FTZ R27, R42, R40, R27 ;  /* 0x000000282a1b7223 */ /* 0x000fe2000001001b */
[----:B------:R-:W-:-:S05]  /*3270*/  LOP3.LUT R42, R41, 0xff, RZ, 0xc0, !PT ;  /* 0x000000ff292a7812 */ /* 0x000fca00078ec0ff */
[----:B------:R-:W-:-:S06]  /*3280*/  IMAD.IADD R41, R42, 0x1, -R25 ;  /* 0x000000012a297824 */ /* 0x000fcc00078e0a19 */
[----:B------:R-:W0:Y:S02]  /*3290*/  I2F.F16 R41, R41 ;  /* 0x0000002900297306 */ /* 0x000e240000200c00 */
[----:B0-----:R-:W-:Y:S01]  /*32a0*/  HADD2.F32 R42, -RZ, R41.H0_H0 ;  /* 0x20000029ff2a7230 */ /* 0x001fe20000004100 */
[----:B------:R-:W-:-:S04]  /*32b0*/  LOP3.LUT R41, R17, 0xff, RZ, 0xc0, !PT ;  /* 0x000000ff11297812 */ /* 0x000fc800078ec0ff */
[----:B------:R-:W-:Y:S01]  /*32c0*/  FFMA.FTZ R42, R42, R10, R27 ;  /* 0x0000000a2a2a7223 */ /* 0x000fe2000001001b */
[----:B------:R-:W-:Y:S02]  /*32d0*/  SHF.R.U32.HI R27, RZ, 0x10, R16 ;  /* 0x00000010ff1b7819 */ /* 0x000fe40000011610 */
[----:B------:R-:W-:Y:S02]  /*32e0*/  IADD3 R41, PT, PT, -R2, R41, RZ ;  /* 0x0000002902297210 */ /* 0x000fe40007ffe1ff */
[----:B------:R-:W-:-:S04]  /*32f0*/  LOP3.LUT R27, R27, 0xff, RZ, 0xc0, !PT ;  /* 0x000000ff1b1b7812 */ /* 0x000fc800078ec0ff */
[----:B------:R-:W-:Y:S01]  /*3300*/  IADD3 R39, PT, PT, -R25, R27, RZ ;  /* 0x0000001b19277210 */ /* 0x000fe20007ffe1ff */
[----:B------:R-:W-:Y:S01]  /*3310*/  I2F.F16 R41, R41 ;  /* 0x0000002900297306 */ /* 0x000fe20000200c00 */
[----:B------:R-:W-:Y:S01]  /*3320*/  LEA.HI R27, R16, -R25, RZ, 0x8 ;  /* 0x80000019101b7211 */ /* 0x000fe200078f40ff */
[--C-:B------:R-:W-:Y:S02]  /*3330*/  HADD2.F32 R25, -RZ, R11.reuse.H0_H0 ;  /* 0x2000000bff197230 */ /* 0x100fe40000004100 */
[----:B------:R-:W-:-:S04]  /*3340*/  HADD2.F32 R11, -RZ, R11.H1_H1 ;  /* 0x3000000bff0b7230 */ /* 0x000fc80000004100 */
[----:B------:R-:W0:Y:S08]  /*3350*/  I2F.F16 R39, R39 ;  /* 0x0000002700277306 */ /* 0x000e300000200c00 */
[----:B------:R-:W1:Y:S01]  /*3360*/  I2F.F16 R27, R27 ;  /* 0x0000001b001b7306 */ /* 0x000e620000200c00 */
[----:B0-----:R-:W-:-:S05]  /*3370*/  HADD2.F32 R43, -RZ, R39.H0_H0 ;  /* 0x20000027ff2b7230 */ /* 0x001fca0000004100 */
[----:B------:R-:W-:Y:S01]  /*3380*/  FFMA.FTZ R16, R43, R25, R42 ;  /* 0x000000192b107223 */ /* 0x000fe2000001002a */
[----:B------:R-:W-:Y:S02]  /*3390*/  HADD2.F32 R42, -RZ, R41.H0_H0 ;  /* 0x20000029ff2a7230 */ /* 0x000fe40000004100 */
[----:B-1----:R-:W-:-:S03]  /*33a0*/  HADD2.F32 R27, -RZ, R27.H0_H0 ;  /* 0x2000001bff1b7230 */ /* 0x002fc60000004100 */
[----:B------:R-:W-:Y:S01]  /*33b0*/  FFMA.FTZ R13, R40, R42, R13 ;  /* 0x0000002a280d7223 */ /* 0x000fe2000001000d */
[----:B------:R-:W-:Y:S01]  /*33c0*/  SHF.R.U32.HI R42, RZ, 0x8, R17 ;  /* 0x00000008ff2a7819 */ /* 0x000fe20000011611 */
[----:B------:R-:W-:-:S03]  /*33d0*/  FFMA.FTZ R16, R27, R11, R16 ;  /* 0x0000000b1b107223 */ /* 0x000fc60000010010 */
[----:B------:R-:W-:Y:S01]  /*33e0*/  LOP3.LUT R39, R42, 0xff, RZ, 0xc0, !PT ;  /* 0x000000ff2a277812 */ /* 0x000fe200078ec0ff */
[----:B------:R-:W-:-:S03]  /*33f0*/  FMUL.FTZ R16, R37, R16 ;  /* 0x0000001025107220 */ /* 0x000fc60000410000 */
[----:B------:R-:W-:Y:S02]  /*3400*/  IADD3 R39, PT, PT, -R2, R39, RZ ;  /* 0x0000002702277210 */ /* 0x000fe40007ffe1ff */
[----:B------:R-:W-:-:S04]  /*3410*/  F2FP.F16.F32.PACK_AB R16, RZ, R16 ;  /* 0x00000010ff10723e */ /* 0x000fc800000000ff */
[----:B------:R-:W0:Y:S02]  /*3420*/  I2F.F16 R39, R39 ;  /* 0x0000002700277306 */ /* 0x000e240000200c00 */
[----:B0-----:R-:W-:-:S05]  /*3430*/  HADD2.F32 R42, -RZ, R39.H0_H0 ;  /* 0x20000027ff2a7230 */ /* 0x001fca0000004100 */
[----:B------:R-:W-:Y:S01]  /*3440*/  FFMA.FTZ R42, R10, R42, R13 ;  /* 0x0000002a0a2a7223 */ /* 0x000fe2000001000d */
[----:B------:R-:W-:Y:S02]  /*3450*/  SHF.R.U32.HI R13, RZ, 0x10, R17 ;  /* 0x00000010ff0d7819 */ /* 0x000fe40000011611 */
[----:B------:R-:W-:Y:S02]  /*3460*/  LEA.HI R17, R17, -R2, RZ, 0x8 ;  /* 0x8000000211117211 */ /* 0x000fe400078f40ff */
[----:B------:R-:W-:-:S04]  /*3470*/  LOP3.LUT R13, R13, 0xff, RZ, 0xc0, !PT ;  /* 0x000000ff0d0d7812 */ /* 0x000fc800078ec0ff */
[----:B------:R-:W-:Y:S01]  /*3480*/  IADD3 R41, PT, PT, -R2, R13, RZ ;  /* 0x0000000d02297210 */ /* 0x000fe20007ffe1ff */
[----:B------:R-:W0:Y:S08]  /*3490*/  I2F.F16 R17, R17 ;  /* 0x0000001100117306 */ /* 0x000e300000200c00 */
[----:B------:R-:W1:Y:S01]  /*34a0*/  I2F.F16 R41, R41 ;  /* 0x0000002900297306 */ /* 0x000e620000200c00 */
[----:B0-----:R-:W-:-:S02]  /*34b0*/  HADD2.F32 R17, -RZ, R17.H0_H0 ;  /* 0x20000011ff117230 */ /* 0x001fc40000004100 */
[----:B-1----:R-:W-:-:S05]  /*34c0*/  HADD2.F32 R13, -RZ, R41.H0_H0 ;  /* 0x20000029ff0d7230 */ /* 0x002fca0000004100 */
[----:B------:R-:W-:Y:S01]  /*34d0*/  FFMA.FTZ R2, R25, R13, R42 ;  /* 0x0000000d19027223 */ /* 0x000fe2000001002a */
[----:B------:R-:W-:Y:S02]  /*34e0*/  SHF.R.U32.HI R13, RZ, 0x8, R14 ;  /* 0x00000008ff0d7819 */ /* 0x000fe4000001160e */
[----:B------:R-:W-:Y:S01]  /*34f0*/  LOP3.LUT R42, R14, 0xff, RZ, 0xc0, !PT ;  /* 0x000000ff0e2a7812 */ /* 0x000fe200078ec0ff */
[----:B------:R-:W-:Y:S01]  /*3500*/  FFMA.FTZ R17, R11, R17, R2 ;  /* 0x000000110b117223 */ /* 0x000fe20000010002 */
[----:B------:R-:W-:-:S03]  /*3510*/  LOP3.LUT R39, R13, 0xff, RZ, 0xc0, !PT ;  /* 0x000000ff0d277812 */ /* 0x000fc600078ec0ff */
[----:B------:R-:W-:Y:S01]  /*3520*/  IMAD.IADD R42, R42, 0x1, -R23 ;  /* 0x000000012a2a7824 */ /* 0x000fe200078e0a17 */
[----:B------:R-:W-:Y:S01]  /*3530*/  IADD3 R39, PT, PT, -R23, R39, RZ ;  /* 0x0000002717277210 */ /* 0x000fe20007ffe1ff */
[----:B------:R-:W-:Y:S02]  /*3540*/  FMUL.FTZ R17, R28, R17 ;  /* 0x000000111c117220 */ /* 0x000fe40000410000 */
[----:B------:R0:W1:Y:S03]  /*3550*/  I2F.F16 R13, R42 ;  /* 0x0000002a000d7306 */ /* 0x0000660000200c00 */
[----:B------:R-:W-:-:S04]  /*3560*/  F2FP.F16.F32.PACK_AB R17, RZ, R17 ;  /* 0x00000011ff11723e */ /* 0x000fc800000000ff */
[----:B------:R-:W-:Y:S01]  /*3570*/  PRMT R16, R16, 0x5410, R17 ;  /* 0x0000541010107816 */ /* 0x000fe20000000011 */
[----:B------:R-:W2:Y:S01]  /*3580*/  I2F.F16 R39, R39 ;  /* 0x0000002700277306 */ /* 0x000ea20000200c00 */
[----:B0-----:R-:W-:Y:S01]  /*3590*/  LEA.HI R42, R14, -R23, RZ, 0x8 ;  /* 0x800000170e2a7211 */ /* 0x001fe200078f40ff */
[----:B-1----:R-:W-:-:S05]  /*35a0*/  HADD2.F32 R13, -RZ, R13.H0_H0 ;  /* 0x2000000dff0d7230 */ /* 0x002fca0000004100 */
[----:B------:R-:W-:Y:S01]  /*35b0*/  FFMA.FTZ R13, R26, R13, RZ ;  /* 0x0000000d1a0d7223 */ /* 0x000fe200000100ff */
[----:B--2---:R-:W-:Y:S01]  /*35c0*/  HADD2.F32 R41, -RZ, R39.H0_H0 ;  /* 0x20000027ff297230 */ /* 0x004fe20000004100 */
[----:B------:R-:W-:-:S04]  /*35d0*/  LOP3.LUT R39, R18, 0xff, RZ, 0xc0, !PT ;  /* 0x000000ff12277812 */ /* 0x000fc800078ec0ff */
[----:B------:R-:W-:Y:S01]  /*35e0*/  FFMA.FTZ R13, R8, R41, R13 ;  /* 0x00000029080d7223 */ /* 0x000fe2000001000d */
[----:B------:R-:W-:Y:S02]  /*35f0*/  SHF.R.U32.HI R41, RZ, 0x10, R14 ;  /* 0x00000010ff297819 */ /* 0x000fe4000001160e */
[----:B------:R-:W-:Y:S02]  /*3600*/  IADD3 R39, PT, PT, -R23, R39, RZ ;  /* 0x0000002717277210 */ /* 0x000fe40007ffe1ff */
[----:B------:R-:W-:-:S04]  /*3610*/  LOP3.LUT R41, R41, 0xff, RZ, 0xc0, !PT ;  /* 0x000000ff29297812 */ /* 0x000fc800078ec0ff */
[----:B------:R-:W-:Y:S01]  /*3620*/  IADD3 R41, PT, PT, -R23, R41, RZ ;  /* 0x0000002917297210 */ /* 0x000fe20007ffe1ff */
[----:B------:R-:W-:Y:S08]  /*3630*/  I2F.F16 R39, R39 ;  /* 0x0000002700277306 */ /* 0x000ff00000200c00 */
[----:B------:R-:W0:Y:S02]  /*3640*/  I2F.F16 R41, R41 ;  /* 0x0000002900297306 */ /* 0x000e240000200c00 */
[----:B0-----:R-:W-:Y:S01]  /*3650*/  HADD2.F32 R43, -RZ, R41.H0_H0 ;  /* 0x20000029ff2b7230 */ /* 0x001fe20000004100 */
[----:B------:R-:W-:-:S04]  /*3660*/  SHF.R.U32.HI R41, RZ, 0x10, R18 ;  /* 0x00000010ff297819 */ /* 0x000fc80000011612 */
[----:B------:R-:W-:Y:S02]  /*3670*/  FFMA.FTZ R14, R12, R43, R13 ;  /* 0x0000002b0c0e7223 */ /* 0x000fe4000001000d */
[----:B------:R0:W1:Y:S02]  /*3680*/  I2F.F16 R13, R42 ;  /* 0x0000002a000d7306 */ /* 0x0000640000200c00 */
[----:B0-----:R-:W-:Y:S01]  /*3690*/  LOP3.LUT R42, R41, 0xff, RZ, 0xc0, !PT ;  /* 0x000000ff292a7812 */ /* 0x001fe200078ec0ff */
[----:B-1----:R-:W-:-:S05]  /*36a0*/  HADD2.F32 R13, -RZ, R13.H0_H0 ;  /* 0x2000000dff0d7230 */ /* 0x002fca0000004100 */
[----:B------:R-:W-:Y:S01]  /*36b0*/  FFMA.FTZ R13, R9, R13, R14 ;  /* 0x0000000d090d7223 */ /* 0x000fe2000001000e */
[----:B------:R-:W-:Y:S01]  /*36c0*/  HADD2.F32 R14, -RZ, R39.H0_H0 ;  /* 0x20000027ff0e7230 */ /* 0x000fe20000004100 */
[----:B------:R-:W-:-:S04]  /*36d0*/  LOP3.LUT R39, R15, 0xff, RZ, 0xc0, !PT ;  /* 0x000000ff0f277812 */ /* 0x000fc800078ec0ff */
[----:B------:R-:W-:Y:S01]  /*36e0*/  IADD3 R41, PT, PT, -R24, R39, RZ ;  /* 0x0000002718297210 */ /* 0x000fe20007ffe1ff */
[----:B------:R-:W-:Y:S01]  /*36f0*/  FFMA.FTZ R13, R40, R14, R13 ;  /* 0x0000000e280d7223 */ /* 0x000fe2000001000d */
[----:B------:R-:W-:Y:S02]  /*3700*/  SHF.R.U32.HI R14, RZ, 0x8, R18 ;  /* 0x00000008ff0e7819 */ /* 0x000fe40000011612 */
[----:B------:R-:W-:Y:S02]  /*3710*/  LEA.HI R18, R18, -R23, RZ, 0x8 ;  /* 0x8000001712127211 */ /* 0x000fe400078f40ff */
[----:B------:R-:W0:Y:S01]  /*3720*/  I2F.F16 R41, R41 ;  /* 0x0000002900297306 */ /* 0x000e220000200c00 */
[----:B------:R-:W-:-:S04]  /*3730*/  LOP3.LUT R14, R14, 0xff, RZ, 0xc0, !PT ;  /* 0x000000ff0e0e7812 */ /* 0x000fc800078ec0ff */
[----:B------:R-:W-:Y:S01]  /*3740*/  IADD3 R14, PT, PT, -R23, R14, RZ ;  /* 0x0000000e170e7210 */ /* 0x000fe20007ffe1ff */
[----:B------:R-:W-:Y:S02]  /*3750*/  IMAD.IADD R23, R42, 0x1, -R23 ;  /* 0x000000012a177824 */ /* 0x000fe400078e0a17 */
[----:B------:R-:W1:Y:S01]  /*3760*/  I2F.F16 R18, R18 ;  /* 0x0000001200127306 */ /* 0x000e620000200c00 */
[----:B0-----:R-:W-:-:S07]  /*3770*/  HADD2.F32 R39, -RZ, R41.H0_H0 ;  /* 0x20000029ff277230 */ /* 0x001fce0000004100 */
[----:B------:R-:W0:Y:S01]  /*3780*/  I2F.F16 R14, R14 ;  /* 0x0000000e000e7306 */ /* 0x000e220000200c00 */
[----:B------:R-:W-:Y:S01]  /*3790*/  FFMA.FTZ R39, R26, R39, RZ ;  /* 0x000000271a277223 */ /* 0x000fe200000100ff */
[----:B------:R-:W-:Y:S01]  /*37a0*/  SHF.R.U32.HI R26, RZ, 0x8, R15 ;  /* 0x00000008ff1a7819 */ /* 0x000fe2000001160f */
[----:B-1----:R-:W-:-:S05]  /*37b0*/  HADD2.F32 R18, -RZ, R18.H0_H0 ;  /* 0x20000012ff127230 */ /* 0x002fca0000004100 */
[----:B------:R-:W1:Y:S01]  /*37c0*/  I2F.F16 R23, R23 ;  /* 0x0000001700177306 */ /* 0x000e620000200c00 */
[----:B------:R-:W-:-:S04]  /*37d0*/  LOP3.LUT R43, R26, 0xff, RZ, 0xc0, !PT ;  /* 0x000000ff1a2b7812 */ /* 0x000fc800078ec0ff */
[----:B------:R-:W-:Y:S01]  /*37e0*/  IADD3 R43, PT, PT, -R24, R43, RZ ;  /* 0x0000002b182b7210 */ /* 0x000fe20007ffe1ff */
[----:B0-----:R-:W-:-:S05]  /*37f0*/  HADD2.F32 R14, -RZ, R14.H0_H0 ;  /* 0x2000000eff0e7230 */ /* 0x001fca0000004100 */
[----:B------:R-:W0:Y:S01]  /*3800*/  I2F.F16 R43, R43 ;  /* 0x0000002b002b7306 */ /* 0x000e220000200c00 */
[----:B------:R-:W-:Y:S01]  /*3810*/  FFMA.FTZ R14, R10, R14, R13 ;  /* 0x0000000e0a0e7223 */ /* 0x000fe2000001000d */
[----:B------:R-:W-:Y:S01]  /*3820*/  MOV R13, R45 ;  /* 0x0000002d000d7202 */ /* 0x000fe20000000f00 */
[----:B-1----:R-:W-:-:S05]  /*3830*/  HADD2.F32 R23, -RZ, R23.H0_H0 ;  /* 0x20000017ff177230 */ /* 0x002fca0000004100 */
[----:B------:R-:W-:-:S04]  /*3840*/  FFMA.FTZ R23, R25, R23, R14 ;  /* 0x0000001719177223 */ /* 0x000fc8000001000e */
[----:B------:R-:W-:Y:S01]  /*3850*/  FFMA.FTZ R23, R11, R18, R23 ;  /* 0x000000120b177223 */ /* 0x000fe20000010017 */
[----:B0-----:R-:W-:-:S03]  /*3860*/  HADD2.F32 R26, -RZ, R43.H0_H0 ;  /* 0x2000002bff1a7230 */ /* 0x001fc60000004100 */
[----:B------:R-:W-:Y:S02]  /*3870*/  FMUL.FTZ R23, R38, R23 ;  /* 0x0000001726177220 */ /* 0x000fe40000410000 */
[----:B------:R-:W-:Y:S01]  /*3880*/  FFMA.FTZ R39, R8, R26, R39 ;  /* 0x0000001a08277223 */ /* 0x000fe20000010027 */
[----:B------:R-:W-:Y:S02]  /*3890*/  SHF.R.U32.HI R8, RZ, 0x10, R15 ;  /* 0x00000010ff087819 */ /* 0x000fe4000001160f */
[----:B------:R-:W-:Y:S02]  /*38a0*/  LEA.HI R15, R15, -R24, RZ, 0x8 ;  /* 0x800000180f0f7211 */ /* 0x000fe400078f40ff */
[----:B------:R-:W-:Y:S02]  /*38b0*/  LOP3.LUT R8, R8, 0xff, RZ, 0xc0, !PT ;  /* 0x000000ff08087812 */ /* 0x000fe400078ec0ff */
[----:B------:R-:W-:Y:S02]  /*38c0*/  F2FP.F16.F32.PACK_AB R23, RZ, R23 ;  /* 0x00000017ff17723e */ /* 0x000fe400000000ff */
[----:B------:R-:W-:Y:S01]  /*38d0*/  IADD3 R26, PT, PT, -R24, R8, RZ ;  /* 0x00000008181a7210 */ /* 0x000fe20007ffe1ff */
[----:B------:R-:W0:Y:S08]  /*38e0*/  I2F.F16 R15, R15 ;  /* 0x0000000f000f7306 */ /* 0x000e300000200c00 */
[----:B------:R0:W1:Y:S02]  /*38f0*/  I2F.F16 R8, R26 ;  /* 0x0000001a00087306 */ /* 0x0000640000200c00 */
[----:B0-----:R-:W-:-:S02]  /*3900*/  HADD2.F32 R26, -RZ, R15.H0_H0 ;  /* 0x2000000fff1a7230 */ /* 0x001fc40000004100 */
[----:B-1----:R-:W-:-:S05]  /*3910*/  HADD2.F32 R8, -RZ, R8.H0_H0 ;  /* 0x20000008ff087230 */ /* 0x002fca0000004100 */
[----:B------:R-:W-:Y:S01]  /*3920*/  FFMA.FTZ R12, R12, R8, R39 ;  /* 0x000000080c0c7223 */ /* 0x000fe20000010027 */
[----:B------:R-:W-:-:S03]  /*3930*/  LOP3.LUT R39, R19, 0xff, RZ, 0xc0, !PT ;  /* 0x000000ff13277812 */ /* 0x000fc600078ec0ff */
[----:B------:R-:W-:Y:S01]  /*3940*/  FFMA.FTZ R9, R9, R26, R12 ;  /* 0x0000001a09097223 */ /* 0x000fe2000001000c */
[--C-:B------:R-:W-:Y:S02]  /*3950*/  SHF.R.U32.HI R12, RZ, 0x8, R19.reuse ;  /* 0x00000008ff0c7819 */ /* 0x100fe40000011613 */
[----:B------:R-:W-:Y:S02]  /*3960*/  IADD3 R8, PT, PT, -R24, R39, RZ ;  /* 0x0000002718087210 */ /* 0x000fe40007ffe1ff */
[----:B------:R-:W-:Y:S02]  /*3970*/  LOP3.LUT R15, R12, 0xff, RZ, 0xc0, !PT ;  /* 0x000000ff0c0f7812 */ /* 0x000fe400078ec0ff */
[----:B------:R-:W-:Y:S02]  /*3980*/  SHF.R.U32.HI R26, RZ, 0x10, R19 ;  /* 0x00000010ff1a7819 */ /* 0x000fe40000011613 */
[----:B------:R-:W0:Y:S01]  /*3990*/  I2F.F16 R8, R8 ;  /* 0x0000000800087306 */ /* 0x000e220000200c00 */
[----:B------:R-:W-:Y:S01]  /*39a0*/  IMAD.IADD R12, R15, 0x1, -R24 ;  /* 0x000000010f0c7824 */ /* 0x000fe200078e0a18 */
[----:B------:R-:W-:-:S02]  /*39b0*/  LOP3.LUT R15, R26, 0xff, RZ, 0xc0, !PT ;  /* 0x000000ff1a0f7812 */ /* 0x000fc400078ec0ff */
[----:B------:R-:W-:Y:S02]  /*39c0*/  LEA.HI R19, R19, -R24, RZ, 0x8 ;  /* 0x8000001813137211 */ /* 0x000fe400078f40ff */
[----:B------:R-:W-:Y:S02]  /*39d0*/  IADD3 R15, PT, PT, -R24, R15, RZ ;  /* 0x0000000f180f7210 */ /* 0x000fe40007ffe1ff */
[----:B------:R-:W1:Y:S01]  /*39e0*/  I2F.F16 R12, R12 ;  /* 0x0000000c000c7306 */ /* 0x000e620000200c00 */
[----:B0-----:R-:W-:-:S07]  /*39f0*/  HADD2.F32 R24, -RZ, R8.H0_H0 ;  /* 0x20000008ff187230 */ /* 0x001fce0000004100 */
[----:B------:R-:W0:Y:S01]  /*3a00*/  I2F.F16 R15, R15 ;  /* 0x0000000f000f7306 */ /* 0x000e220000200c00 */
[----:B------:R-:W-:Y:S01]  /*3a10*/  FFMA.FTZ R24, R40, R24, R9 ;  /* 0x0000001828187223 */ /* 0x000fe20000010009 */
[----:B-1----:R-:W-:-:S06]  /*3a20*/  HADD2.F32 R9, -RZ, R12.H0_H0 ;  /* 0x2000000cff097230 */ /* 0x002fcc0000004100 */
[----:B------:R-:W1:Y:S01]  /*3a30*/  I2F.F16 R8, R19 ;  /* 0x0000001300087306 */ /* 0x000e620000200c00 */
[----:B------:R-:W-:Y:S01]  /*3a40*/  MOV R12, R44 ;  /* 0x0000002c000c7202 */ /* 0x000fe20000000f00 */
[----:B------:R-:W-:Y:S01]  /*3a50*/  FFMA.FTZ R24, R10, R9, R24 ;  /* 0x000000090a187223 */ /* 0x000fe20000010018 */
[----:B0-----:R-:W-:-:S05]  /*3a60*/  HADD2.F32 R15, -RZ, R15.H0_H0 ;  /* 0x2000000fff0f7230 */ /* 0x001fca0000004100 */
[----:B------:R-:W-:Y:S01]  /*3a70*/  FFMA.FTZ R15, R25, R15, R24 ;  /* 0x0000000f190f7223 */ /* 0x000fe20000010018 */
[----:B-1----:R-:W-:-:S05]  /*3a80*/  HADD2.F32 R8, -RZ, R8.H0_H0 ;  /* 0x20000008ff087230 */ /* 0x002fca0000004100 */
[----:B------:R-:W-:-:S04]  /*3a90*/  FFMA.FTZ R8, R11, R8, R15 ;  /* 0x000000080b087223 */ /* 0x000fc8000001000f */
[----:B------:R-:W-:Y:S01]  /*3aa0*/  FMUL.FTZ R8, R35, R8 ;  /* 0x0000000823087220 */ /* 0x000fe20000410000 */
[----:B------:R-:W-:-:S04]  /*3ab0*/  HFMA2 R35, R16, 1, 1, R29 ;  /* 0x3c003c0010237831 */ /* 0x000fc8000000001d */
[----:B------:R-:W-:-:S04]  /*3ac0*/  F2FP.F16.F32.PACK_AB R8, RZ, R8 ;  /* 0x00000008ff08723e */ /* 0x000fc800000000ff */
[----:B------:R-:W-:-:S05]  /*3ad0*/  PRMT R23, R23, 0x5410, R8 ;  /* 0x0000541017177816 */ /* 0x000fca0000000008 */
[----:B------:R-:W-:Y:S01]  /*3ae0*/  HADD2 R32, R23, R32 ;  /* 0x0000002017207230 */ /* 0x000fe20000000000 */
[----:B------:R-:W-:Y:S06]  /*3af0*/  @!P0 BRA `(.L_x_1786) ;  /* 0xffffffcc00308947 */ /* 0x000fec000383ffff */
.L_x_1784:
        /* <DEDUP_REMOVED lines=10> */
.L_x_1790:
[----:B------:R-:W0:Y:S02]  /*3ba0*/  LDS R2, [R0] ;  /* 0x0000000000027984 */ /* 0x000e240000000800 */
[----:B0-----:R-:W-:-:S05]  /*3bb0*/  HFMA2 R3, R2, 1, 1, R35 ;  /* 0x3c003c0002037831 */ /* 0x001fca0000000023 */
[----:B------:R-:W0:Y:S02]  /*3bc0*/  ATOMS.CAST.SPIN P0, [R0], R2, R3 ;  /* 0x000000020000758d */ /* 0x000e240001800003 */
[----:B0-----:R-:W-:Y:S05]  /*3bd0*/  @!P0 BRA `(.L_x_1790) ;  /* 0xfffffffc00f08947 */ /* 0x001fea000383ffff */
[----:B------:R-:W-:Y:S05]  /*3be0*/  BRA `(.L_x_1788) ;  /* 0x00000000000c7947 */ /* 0x000fea0003800000 */
.L_x_1789:
[----:B------:R-:W2:Y:S02]  /*3bf0*/  LD.E R0, desc[UR8][R4.64] ;  /* 0x0000000804007980 */ /* 0x000ea4000c101900 */
[----:B--2---:R-:W-:-:S05]  /*3c00*/  IADD3 R3, PT, PT, R35, R0, RZ ;  /* 0x0000000023037210 */ /* 0x004fca0007ffe0ff */
[----:B------:R0:W-:Y:S02]  /*3c10*/  ST.E desc[UR8][R4.64], R3 ;  /* 0x0000000304007985 */ /* 0x0001e4000c101908 */
.L_x_1788:
[----:B------:R-:W-:Y:S05]  /*3c20*/  BSYNC.RECONVERGENT B0 ;  /* 0x0000000000007941 */ /* 0x000fea0003800200 */
.L_x_1787:
[----:B------:R1:W-:Y:S02]  /*3c30*/  ATOM.E.ADD.F16x2.RN.STRONG.GPU P0, RZ, desc[UR8][R4.64+0x4], R32 ;  /* 0x8000042004ff79a2 */ /* 0x0003e4000c10e108 */
[----:B-1----:R-:W-:Y:S05]  /*3c40*/  @P0 EXIT ;  /* 0x000000000000094d */ /* 0x002fea0003800000 */
[----:B------:R-:W1:Y:S02]  /*3c50*/  QSPC.E.S P0, RZ, [R4+0x4] ;  /* 0x0000040004ff73aa */ /* 0x000e640000000500 */
[----:B-1----:R-:W-:Y:S05]  /*3c60*/  @!P0 BRA `(.L_x_1791) ;  /* 0x00000000001c8947 */ /* 0x002fea0003800000 */
[----:B------:R-:W-:-:S04]  /*3c70*/  MOV R2, R4 ;  /* 0x0000000400027202 */ /* 0x000fc80000000f00 */
[----:B------:R-:W-:-:S07]  /*3c80*/  MOV R0, R2 ;  /* 0x0000000200007202 */ /* 0x000fce0000000f00 */
.L_x_1792:
[----:B------:R-:W0:Y:S02]  /*3c90*/  LDS R2, [R0+0x4] ;  /* 0x0000040000027984 */ /* 0x000e240000000800 */
[----:B0-----:R-:W-:-:S05]  /*3ca0*/  HADD2 R3, R2, R32 ;  /* 0x0000002002037230 */ /* 0x001fca0000000000 */
[----:B------:R-:W0:Y:S02]  /*3cb0*/  ATOMS.CAST.SPIN P0, [R0+0x4], R2, R3 ;  /* 0x000004020000758d */ /* 0x000e240001800003 */
[----:B0-----:R-:W-:Y:S05]  /*3cc0*/  @!P0 BRA `(.L_x_1792) ;  /* 0xfffffffc00f08947 */ /* 0x001fea000383ffff */
[----:B------:R-:W-:Y:S05]  /*3cd0*/  EXIT ;  /* 0x000000000000794d */ /* 0x000fea0003800000 */
.L_x_1791:
[----:B------:R-:W0:Y:S02]  /*3ce0*/  LD.E R0, desc[UR8][R4.64+0x4] ;  /* 0x0000040804007980 */ /* 0x000e24000c101900 */
[----:B0-----:R-:W-:-:S05]  /*3cf0*/  IADD3 R3, PT, PT, R32, R0, RZ ;  /* 0x0000000020037210 */ /* 0x001fca0007ffe0ff */
[----:B------:R-:W-:Y:S01]  /*3d00*/  ST.E desc[UR8][R4.64+0x4], R3 ;  /* 0x0000040304007985 */ /* 0x000fe2000c101908 */
[----:B------:R-:W-:Y:S05]  /*3d10*/  EXIT ;  /* 0x000000000000794d */ /* 0x000fea0003800000 */
.L_x_1793:
        /* <DEDUP_REMOVED lines=14> */
.L_x_1885:


//--------------------- .text._ZN4vllm4gptq33gemm_half_q_half_gptq_4bit_kernelILb1ELi1EEEvPK6__halfPKjS6_S4_PS2_iiiibPKi --------------------------
	.section	.text._ZN4vllm4gptq33gemm_half_q_half_gptq_4bit_kernelILb1ELi1EEEvPK6__halfPKjS6_S4_PS2_iiiibPKi,"ax",@progbits
	.align	128
        .global         _ZN4vllm4gptq33gemm_half_q_half_gptq_4bit_kernelILb1ELi1EEEvPK6__halfPKjS6_S4_PS2_iiiibPKi
        .type           _ZN4vllm4gptq33gemm_half_q_half_gptq_4bit_kernelILb1ELi1EEEvPK6__halfPKjS6_S4_PS2_iiiibPKi,@function
        .size           _ZN4vllm4gptq33gemm_half_q_half_gptq_4bit_kernelILb1ELi1EEEvPK6__halfPKjS6_S4_PS2_iiiibPKi,(.L_x_1886 - _ZN4vllm4gptq33gemm_half_q_half_gptq_4bit_kernelILb1ELi1EEEvPK6__halfPKjS6_S4_PS2_iiiibPKi)
        .other          _ZN4vllm4gptq33gemm_half_q_half_gptq_4bit_kernelILb1ELi1EEEvPK6__halfPKjS6_S4_PS2_iiiibPKi,@"STO_CUDA_ENTRY STV_DEFAULT"
_ZN4vllm4gptq33gemm_half_q_half_gptq_4bit_kernelILb1ELi1EEEvPK6__halfPKjS6_S4_PS2_iiiibPKi:
.text._ZN4vllm4gptq33gemm_half_q_half_gptq_4bit_kernelILb1ELi1EEEvPK6__halfPKjS6_S4_PS2_iiiibPKi:
        /* <DEDUP_REMOVED lines=32> */
.L_x_1795:
[----:B------:R-:W-:Y:S05]  /*0200*/  BSYNC.RECONVERGENT B0 ;  /* 0x0000000000007941 */ /* 0x000fea0003800200 */
.L_x_1794:
[----:B------:R-:W1:Y:S01]  /*0210*/  LDCU UR5, c[0x0][0x3ac] ;  /* 0x00007580ff0577ac */ /* 0x000e620008000800 */
[----:B------:R-:W-:Y:S01]  /*0220*/  LEA R7, R23, UR4, 0x2 ;  /* 0x0000000417077c11 */ /* 0x000fe2000f8e10ff */
[----:B-1----:R-:W-:-:S05]  /*0230*/  IMAD.U32 R34, RZ, RZ, UR5 ;  /* 0x00000005ff227e24 */ /* 0x002fca000f8e00ff */
[----:B------:R-:W-:-:S13]  /*0240*/  ISETP.GE.AND P0, PT, R7, R34, PT ;  /* 0x000000220700720c */ /* 0x000fda0003f06270 */
[----:B------:R-:W-:Y:S05]  /*0250*/  @P0 EXIT ;  /* 0x000000000000094d */ /* 0x000fea0003800000 */
[----:B------:R-:W1:Y:S01]  /*0260*/  LDC R2, c[0x0][0x3b4] ;  /* 0x0000ed00ff027b82 */ /* 0x000e620000000800 */
[----:B------:R-:W2:Y:S01]  /*0270*/  LDCU.U8 UR5, c[0x0][0x3b8] ;  /* 0x00007700ff0577ac */ /* 0x000ea20008000000 */
[----:B------:R-:W-:Y:S01]  /*0280*/  SHF.L.U32 R31, R23, 0x4, RZ ;  /* 0x00000004171f7819 */ /* 0x000fe200000006ff */
[----:B------:R-:W3:Y:S01]  /*0290*/  LDCU.64 UR10, c[0x0][0x388] ;  /* 0x00007100ff0a77ac */ /* 0x000ee20008000a00 */
[----:B-1----:R-:W-:-:S04]  /*02a0*/  IABS R11, R2 ;  /* 0x00000002000b7213 */ /* 0x002fc80000000000 */
[----:B0-----:R-:W0:Y:S08]  /*02b0*/  I2F.RP R0, R11 ;  /* 0x0000000b00007306 */ /* 0x001e300000209400 */
[----:B0-----:R-:W0:Y:S02]  /*02c0*/  MUFU.RCP R0, R0 ;  /* 0x0000000000007308 */ /* 0x001e240000001000 */
[----:B0-----:R-:W-:-:S06]  /*02d0*/  IADD3 R8, PT, PT, R0, 0xffffffe, RZ ;  /* 0x0ffffffe00087810 */ /* 0x001fcc0007ffe0ff */
[----:B------:R0:W1:Y:S02]  /*02e0*/  F2I.FTZ.U32.TRUNC.NTZ R9, R8 ;  /* 0x0000000800097305 */ /* 0x000064000021f000 */
[----:B0-----:R-:W-:Y:S01]  /*02f0*/  IMAD.MOV.U32 R8, RZ, RZ, RZ ;  /* 0x000000ffff087224 */ /* 0x001fe200078e00ff */
        /* <DEDUP_REMOVED lines=8> */
[-C--:B------:R-:W-:Y:S01]  /*0380*/  @!P2 IADD3 R0, PT, PT, R0, -R11.reuse, RZ ;  /* 0x8000000b0000a210 */ /* 0x080fe20007ffe0ff */
[----:B------:R-:W-:Y:S01]  /*0390*/  @!P2 VIADD R9, R9, 0x1 ;  /* 0x000000010909a836 */ /* 0x000fe20000000000 */
[----:B------:R-:W-:Y:S02]  /*03a0*/  ISETP.NE.AND P2, PT, R2, RZ, PT ;  /* 0x000000ff0200720c */ /* 0x000fe40003f45270 */
[----:B------:R-:W-:Y:S02]  /*03b0*/  ISETP.GE.U32.AND P0, PT, R0, R11, PT ;  /* 0x0000000b0000720c */ /* 0x000fe40003f06070 */
[----:B------:R-:W-:-:S04]  /*03c0*/  LOP3.LUT R0, R3, R2, RZ, 0x3c, !PT ;  /* 0x0000000203007212 */ /* 0x000fc800078e3cff */
        /* <DEDUP_REMOVED lines=8> */
[----:B0-----:R-:W-:Y:S01]  /*0450*/  VIADD R10, R0, 0xffffffe ;  /* 0x0ffffffe000a7836 */ /* 0x001fe20000000000 */
[----:B------:R-:W-:-:S05]  /*0460*/  SHF.R.S32.HI R0, RZ, 0x1f, R7 ;  /* 0x0000001fff007819 */ /* 0x000fca0000011407 */
[----:B------:R0:W1:Y:S01]  /*0470*/  F2I.FTZ.U32.TRUNC.NTZ R11, R10 ;  /* 0x0000000a000b7305 */ /* 0x000062000021f000 */
[----:B------:R-:W-:-:S04]  /*0480*/  LEA.HI R0, R0, R7, RZ, 0x3 ;  /* 0x0000000700007211 */ /* 0x000fc800078f18ff */
[----:B------:R-:W-:Y:S01]  /*0490*/  SHF.R.S32.HI R30, RZ, 0x3, R0 ;  /* 0x00000003ff1e7819 */ /* 0x000fe20000011400 */
[----:B0-----:R-:W-:Y:S02]  /*04a0*/  HFMA2 R10, -RZ, RZ, 0, 0 ;  /* 0x00000000ff0a7431 */ /* 0x001fe400000001ff */
[----:B-1----:R-:W-:-:S04]  /*04b0*/  IMAD R13, R13, R11, RZ ;  /* 0x0000000b0d0d7224 */ /* 0x002fc800078e02ff */
[----:B------:R-:W-:-:S06]  /*04c0*/  IMAD.HI.U32 R11, R11, R13, R10 ;  /* 0x0000000d0b0b7227 */ /* 0x000fcc00078e000a */
[----:B------:R-:W-:Y:S02]  /*04d0*/  IMAD.HI.U32 R28, R11, R32, RZ ;  /* 0x000000200b1c7227 */ /* 0x000fe400078e00ff */
[----:B------:R-:W0:Y:S02]  /*04e0*/  LDC.64 R10, c[0x0][0x390] ;  /* 0x0000e400ff0a7b82 */ /* 0x000e240000000a00 */
[----:B------:R-:W-:-:S04]  /*04f0*/  IMAD.MOV R2, RZ, RZ, -R28 ;  /* 0x000000ffff027224 */ /* 0x000fc800078e0a1c */
[----:B------:R-:W-:-:S05]  /*0500*/  IMAD R2, R9, R2, R32 ;  /* 0x0000000209027224 */ /* 0x000fca00078e0220 */
[----:B------:R-:W-:-:S13]  /*0510*/  ISETP.GE.U32.AND P0, PT, R2, R9, PT ;  /* 0x000000090200720c */ /* 0x000fda0003f06070 */
[----:B------:R-:W-:Y:S02]  /*0520*/  @P0 IADD3 R2, PT, PT, -R9, R2, RZ ;  /* 0x0000000209020210 */ /* 0x000fe40007ffe1ff */
[----:B------:R-:W-:Y:S02]  /*0530*/  @P0 IADD3 R28, PT, PT, R28, 0x1, RZ ;  /* 0x000000011c1c0810 */ /* 0x000fe40007ffe0ff */
[----:B------:R-:W-:-:S13]  /*0540*/  ISETP.GE.U32.AND P1, PT, R2, R9, PT ;  /* 0x000000090200720c */ /* 0x000fda0003f26070 */
[----:B------:R-:W-:Y:S01]  /*0550*/  @P1 VIADD R28, R28, 0x1 ;  /* 0x000000011c1c1836 */ /* 0x000fe20000000000 */
[----:B------:R-:W-:-:S05]  /*0560*/  @!P2 LOP3.LUT R28, RZ, R9, RZ, 0x33, !PT ;  /* 0x00000009ff1ca212 */ /* 0x000fca00078e33ff */
[----:B------:R-:W-:-:S05]  /*0570*/  IMAD R6, R34, R28, RZ ;  /* 0x0000001c22067224 */ /* 0x000fca00078e02ff */
[----:B------:R-:W-:-:S04]  /*0580*/  SHF.R.S32.HI R13, RZ, 0x1f, R6 ;  /* 0x0000001fff0d7819 */ /* 0x000fc80000011406 */
[----:B------:R-:W-:-:S04]  /*0590*/  LEA.HI R13, R13, R6, RZ, 0x3 ;  /* 0x000000060d0d7211 */ /* 0x000fc800078f18ff */
[----:B------:R-:W-:-:S05]  /*05a0*/  LEA.HI.SX32 R13, R13, R30, 0x1d ;  /* 0x0000001e0d0d7211 */ /* 0x000fca00078feaff */
[----:B0-----:R-:W-:-:S06]  /*05b0*/  IMAD.WIDE R10, R13, 0x4, R10 ;  /* 0x000000040d0a7825 */ /* 0x001fcc00078e020a */
[----:B------:R-:W4:Y:S01]  /*05c0*/  LDG.E.CONSTANT R10, desc[UR8][R10.64] ;  /* 0x000000080a0a7981 */ /* 0x000f22000c1e9900 */
[----:B------:R-:W-:Y:S01]  /*05d0*/  LOP3.LUT R31, R31, 0x10, RZ, 0xc0, !PT ;  /* 0x000000101f1f7812 */ /* 0x000fe200078ec0ff */
[----:B--2---:R-:W-:Y:S01]  /*05e0*/  UPRMT UR5, UR5, 0x8880, URZ ;  /* 0x0000888005057896 */ /* 0x004fe200080000ff */
[----:B------:R-:W-:Y:S01]  /*05f0*/  IMAD R5, R5, R34, RZ ;  /* 0x0000002205057224 */ /* 0x000fe200078e02ff */
[----:B------:R-:W-:Y:S01]  /*0600*/  SHF.R.S32.HI R15, RZ, 0x1f, R7 ;  /* 0x0000001fff0f7819 */ /* 0x000fe20000011407 */
[----:B------:R-:W-:Y:S01]  /*0610*/  I2F.F16 R29, -0x40 ;  /* 0xffffffc0001d7906 */ /* 0x000fe20000200c00 */
[----:B------:R-:W-:Y:S01]  /*0620*/  UISETP.NE.AND UP0, UPT, UR5, URZ, UPT ;  /* 0x000000ff0500728c */ /* 0x000fe2000bf05270 */
[----:B------:R-:W-:Y:S01]  /*0630*/  CS2R R36, SRZ ;  /* 0x0000000000247805 */ /* 0x000fe2000001ff00 */
[----:B------:R-:W-:Y:S01]  /*0640*/  IMAD.MOV.U32 R35, RZ, RZ, RZ ;  /* 0x000000ffff237224 */ /* 0x000fe200078e00ff */
[----:B------:R-:W-:Y:S01]  /*0650*/  MOV R40, RZ ;  /* 0x000000ff00287202 */ /* 0x000fe20000000f00 */
[----:B------:R-:W-:Y:S01]  /*0660*/  USEL UR5, URZ, 0x1, UP0 ;  /* 0x00000001ff057887 */ /* 0x000fe20008000000 */
[----:B------:R-:W-:Y:S01]  /*0670*/  BAR.SYNC.DEFER_BLOCKING 0x0 ;  /* 0x0000000000007b1d */ /* 0x000fe20000010000 */
[----:B----4-:R-:W-:-:S07]  /*0680*/  SHF.R.U32.HI R8, RZ, R31, R10 ;  /* 0x0000001fff087219 */ /* 0x010fce000001160a */
[----:B------:R-:W0:Y:S01]  /*0690*/  LDC.64 R10, c[0x0][0x398] ;  /* 0x0000e600ff0a7b82 */ /* 0x000e220000000a00 */
[--C-:B------:R-:W-:Y:S02]  /*06a0*/  SHF.R.U32.HI R4, RZ, 0x8, R8.reuse ;  /* 0x00000008ff047819 */ /* 0x100fe40000011608 */
[----:B------:R-:W-:Y:S02]  /*06b0*/  LOP3.LUT R0, R8, 0xf, RZ, 0xc0, !PT ;  /* 0x0000000f08007812 */ /* 0x000fe400078ec0ff */
[----:B------:R-:W-:Y:S02]  /*06c0*/  LOP3.LUT R12, R4, 0xf, RZ, 0xc0, !PT ;  /* 0x0000000f040c7812 */ /* 0x000fe400078ec0ff */
[----:B------:R-:W-:Y:S02]  /*06d0*/  SHF.L.U32 R4, R5, 0x4, RZ ;  /* 0x0000000405047819 */ /* 0x000fe400000006ff */
[--C-:B------:R-:W-:Y:S02]  /*06e0*/  SHF.R.U32.HI R2, RZ, 0x4, R8.reuse ;  /* 0x00000004ff027819 */ /* 0x100fe40000011608 */
[----:B------:R-:W-:-:S02]  /*06f0*/  SHF.R.U32.HI R8, RZ, 0xc, R8 ;  /* 0x0000000cff087819 */ /* 0x000fc40000011608 */
[C---:B------:R-:W-:Y:S01]  /*0700*/  IADD3 R17, P0, PT, R7.reuse, R4, RZ ;  /* 0x0000000407117210 */ /* 0x040fe20007f1e0ff */
[----:B------:R-:W-:Y:S01]  /*0710*/  IMAD.IADD R7, R7, 0x1, R6 ;  /* 0x0000000107077824 */ /* 0x000fe200078e0206 */
[----:B------:R-:W-:Y:S02]  /*0720*/  IADD3 R13, PT, PT, R0, UR5, RZ ;  /* 0x00000005000d7c10 */ /* 0x000fe4000fffe0ff */
[----:B------:R-:W-:Y:S02]  /*0730*/  LOP3.LUT R0, R2, 0xf, RZ, 0xc0, !PT ;  /* 0x0000000f02007812 */ /* 0x000fe400078ec0ff */
[----:B------:R-:W-:Y:S01]  /*0740*/  LOP3.LUT R8, R8, 0xf, RZ, 0xc0, !PT ;  /* 0x0000000f08087812 */ /* 0x000fe200078ec0ff */
[----:B------:R1:W2:Y:S01]  /*0750*/  I2F.F16 R2, R13 ;  /* 0x0000000d00027306 */ /* 0x0002a20000200c00 */
[----:B------:R-:W-:Y:S01]  /*0760*/  IADD3 R5, PT, PT, R12, UR5, RZ ;  /* 0x000000050c057c10 */ /* 0x000fe2000fffe0ff */
[----:B------:R-:W-:Y:S01]  /*0770*/  VIADD R14, R0, UR5 ;  /* 0x00000005000e7c36 */ /* 0x000fe20008000000 */
[----:B------:R-:W-:Y:S01]  /*0780*/  LEA.HI.X.SX32 R4, R4, R15, 0x1, P0 ;  /* 0x0000000f04047211 */ /* 0x000fe200000f0eff */
[----:B0-----:R-:W-:Y:S01]  /*0790*/  IMAD.WIDE R10, R7, 0x2, R10 ;  /* 0x00000002070a7825 */ /* 0x001fe200078e020a */
[----:B---3--:R-:W-:-:S02]  /*07a0*/  LEA R12, P1, R17, UR10, 0x2 ;  /* 0x0000000a110c7c11 */ /* 0x008fc4000f8210ff */
[----:B------:R-:W-:Y:S01]  /*07b0*/  IADD3 R8, PT, PT, R8, UR5, RZ ;  /* 0x0000000508087c10 */ /* 0x000fe2000fffe0ff */
[----:B------:R0:W3:Y:S01]  /*07c0*/  I2F.F16 R0, R14 ;  /* 0x0000000e00007306 */ /* 0x0000e20000200c00 */
[----:B------:R-:W-:Y:S02]  /*07d0*/  LEA.HI.X R15, R17, UR11, R4, 0x2, P1 ;  /* 0x0000000b110f7c11 */ /* 0x000fe400088f1404 */
[----:B------:R-:W-:Y:S02]  /*07e0*/  ISETP.GE.U32.AND P0, PT, R32, R3, PT ;  /* 0x000000032000720c */ /* 0x000fe40003f06070 */
[----:B-1----:R-:W-:Y:S01]  /*07f0*/  IADD3 R13, PT, PT, R13, 0xe400, RZ ;  /* 0x0000e4000d0d7810 */ /* 0x002fe20007ffe0ff */
[----:B--2---:R-:W-:Y:S02]  /*0800*/  HADD2 R21, R29.H0_H0, -R2.H0_H0 ;  /* 0xa00000021d157230 */ /* 0x004fe40000000800 */
[----:B------:R1:W2:Y:S01]  /*0810*/  I2F.F16 R4, R8 ;  /* 0x0000000800047306 */ /* 0x0002a20000200c00 */
[----:B0-----:R-:W-:-:S02]  /*0820*/  IADD3 R14, PT, PT, R14, 0xe400, RZ ;  /* 0x0000e4000e0e7810 */ /* 0x001fc40007ffe0ff */
[----:B------:R-:W-:Y:S02]  /*0830*/  PRMT R22, R13, 0x5410, R13 ;  /* 0x000054100d167816 */ /* 0x000fe4000000000d */
[----:B------:R-:W-:Y:S01]  /*0840*/  PRMT R20, R14, 0x5410, R14 ;  /* 0x000054100e147816 */ /* 0x000fe2000000000e */
[C---:B---3--:R-:W-:Y:S02]  /*0850*/  HADD2 R7, R29.reuse.H0_H0, -R0.H0_H0 ;  /* 0xa00000001d077230 */ /* 0x048fe40000000800 */
[----:B------:R0:W3:Y:S01]  /*0860*/  I2F.F16 R16, R5 ;  /* 0x0000000500107306 */ /* 0x0000e20000200c00 */
[----:B-1----:R-:W-:Y:S01]  /*0870*/  IADD3 R8, PT, PT, R8, 0xe400, RZ ;  /* 0x0000e40008087810 */ /* 0x002fe20007ffe0ff */
[----:B--2---:R-:W-:-:S03]  /*0880*/  HADD2 R3, R29.H0_H0, -R4.H0_H0 ;  /* 0xa00000041d037230 */ /* 0x004fc60000000800 */
[----:B------:R-:W-:Y:S01]  /*0890*/  PRMT R4, R8, 0x5410, R8 ;  /* 0x0000541008047816 */ /* 0x000fe20000000008 */
[----:B0-----:R-:W-:-:S05]  /*08a0*/  VIADD R5, R5, 0xe400 ;  /* 0x0000e40005057836 */ /* 0x001fca0000000000 */
[----:B------:R-:W-:Y:S01]  /*08b0*/  PRMT R6, R5, 0x5410, R5 ;  /* 0x0000541005067816 */ /* 0x000fe20000000005 */
[----:B---3--:R-:W-:Y:S01]  /*08c0*/  HADD2 R16, R29.H0_H0, -R16.H0_H0 ;  /* 0xa00000101d107230 */ /* 0x008fe20000000800 */
[----:B------:R-:W-:Y:S06]  /*08d0*/  @P0 BRA `(.L_x_1796) ;  /* 0x0000001800ac0947 */ /* 0x000fec0003800000 */
[----:B------:R-:W2:Y:S04]  /*08e0*/  LDG.E.CONSTANT R26, desc[UR8][R10.64] ;  /* 0x000000080a1a7981 */ /* 0x000ea8000c1e9900 */
[----:B------:R-:W3:Y:S01]  /*08f0*/  LDG.E.CONSTANT R25, desc[UR8][R10.64+0x4] ;  /* 0x000004080a197981 */ /* 0x000ee2000c1e9900 */
[----:B------:R-:W0:Y:S01]  /*0900*/  S2UR UR6, SR_CgaCtaId ;  /* 0x00000000000679c3 */ /* 0x000e220000008800 */
[----:B------:R-:W-:Y:S01]  /*0910*/  IMAD.IADD R2, R32, 0x1, R9 ;  /* 0x0000000120027824 */ /* 0x000fe200078e0209 */
[----:B------:R-:W-:Y:S02]  /*0920*/  MOV R13, R15 ;  /* 0x0000000f000d7202 */ /* 0x000fe40000000f00 */
[----:B------:R-:W-:Y:S02]  /*0930*/  CS2R R36, SRZ ;  /* 0x0000000000247805 */ /* 0x000fe4000001ff00 */
[----:B------:R-:W-:Y:S01]  /*0940*/  MOV R5, R16 ;  /* 0x0000001000057202 */ /* 0x000fe20000000f00 */
[----:B------:R-:W-:Y:S01]  /*0950*/  UMOV UR5, 0x400 ;  /* 0x0000040000057882 */ /* 0x000fe20000000000 */
[----:B------:R-:W-:Y:S01]  /*0960*/  MOV R40, RZ ;  /* 0x000000ff00287202 */ /* 0x000fe20000000f00 */
[----:B------:R-:W1:Y:S01]  /*0970*/  LDCU.U8 UR10, c[0x0][0x3b8] ;  /* 0x00007700ff0a77ac */ /* 0x000e620008000000 */
[----:B------:R-:W-:-:S02]  /*0980*/  MOV R35, RZ ;  /* 0x000000ff00237202 */ /* 0x000fc40000000f00 */
[----:B------:R-:W-:Y:S01]  /*0990*/  MOV R0, R2 ;  /* 0x0000000200007202 */ /* 0x000fe20000000f00 */
[----:B0-----:R-:W-:Y:S01]  /*09a0*/  ULEA UR5, UR6, UR5, 0x18 ;  /* 0x0000000506057291 */ /* 0x001fe2000f8ec0ff */
[--C-:B--2---:R-:W-:Y:S02]  /*09b0*/  HADD2.F32 R27, -RZ, R26.reuse.H0_H0 ;  /* 0x2000001aff1b7230 */ /* 0x104fe40000004100 */
[----:B------:R-:W-:Y:S02]  /*09c0*/  HADD2.F32 R26, -RZ, R26.H1_H1 ;  /* 0x3000001aff1a7230 */ /* 0x000fe40000004100 */
[--C-:B---3--:R-:W-:Y:S02]  /*09d0*/  HADD2.F32 R24, -RZ, R25.reuse.H0_H0 ;  /* 0x20000019ff187230 */ /* 0x108fe40000004100 */
[----:B-1----:R-:W-:-:S07]  /*09e0*/  HADD2.F32 R25, -RZ, R25.H1_H1 ;  /* 0x30000019ff197230 */ /* 0x002fce0000004100 */
.L_x_1798:
[----:B------:R-:W2:Y:S01]  /*09f0*/  LDG.E.128.CONSTANT R8, desc[UR8][R12.64] ;  /* 0x000000080c087981 */ /* 0x000ea2000c1e9d00 */
[----:B------:R-:W-:-:S03]  /*0a00*/  ISETP.NE.AND P0, PT, R32, R0, PT ;  /* 0x000000002000720c */ /* 0x000fc60003f05270 */
[----:B------:R-:W0:Y:S01]  /*0a10*/  LDS.128 R16, [UR5] ;  /* 0x00000005ff107984 */ /* 0x000e220008000c00 */
[----:B--2---:R-:W-:Y:S02]  /*0a20*/  LOP3.LUT R15, R8, 0xf000f, RZ, 0xc0, !PT ;  /* 0x000f000f080f7812 */ /* 0x004fe400078ec0ff */
[----:B------:R-:W-:-:S07]  /*0a30*/  LOP3.LUT R14, R9, 0xf000f, RZ, 0xc0, !PT ;  /* 0x000f000f090e7812 */ /* 0x000fce00078ec0ff */
[----:B0-----:R-:W-:Y:S05]  /*0a40*/  @P0 BRA `(.L_x_1797) ;  /* 0x0000000000d00947 */ /* 0x001fea0003800000 */
[----:B------:R-:W0:Y:S01]  /*0a50*/  LDC R3, c[0x0][0x3ac] ;  /* 0x0000eb00ff037b82 */ /* 0x000e220000000800 */
[----:B------:R-:W1:Y:S07]  /*0a60*/  S2R R20, SR_CTAID.X ;  /* 0x0000000000147919 */ /* 0x000e6e0000002500 */
        /* <DEDUP_REMOVED lines=8> */
[----:B-1----:R-:W-:-:S05]  /*0af0*/  IMAD R21, R20, 0x80, R23 ;  /* 0x0000008014157824 */ /* 0x002fca00078e0217 */
[----:B------:R-:W-:-:S05]  /*0b00*/  LEA R21, R21, R0, 0x2 ;  /* 0x0000000015157211 */ /* 0x000fca00078e10ff */
[----:B0-----:R-:W-:-:S05]  /*0b10*/  IMAD.WIDE R20, R21, 0x2, R4 ;  /* 0x0000000215147825 */ /* 0x001fca00078e0204 */
[----:B------:R-:W3:Y:S04]  /*0b20*/  LDG.E.CONSTANT R26, desc[UR8][R20.64] ;  /* 0x00000008141a7981 */ /* 0x000ee8000c1e9900 */
[----:B------:R0:W4:Y:S01]  /*0b30*/  LDG.E.CONSTANT R25, desc[UR8][R20.64+0x4] ;  /* 0x0000040814197981 */ /* 0x000122000c1e9900 */
[----:B------:R-:W-:Y:S01]  /*0b40*/  UPRMT UR6, UR10, 0x8880, URZ ;  /* 0x000088800a067896 */ /* 0x000fe200080000ff */
[----:B------:R-:W-:-:S03]  /*0b50*/  IADD3 R28, PT, PT, R28, 0x1, RZ ;  /* 0x000000011c1c7810 */ /* 0x000fc60007ffe0ff */
[----:B------:R-:W-:-:S04]  /*0b60*/  UISETP.NE.AND UP0, UPT, UR6, URZ, UPT ;  /* 0x000000ff0600728c */ /* 0x000fc8000bf05270 */
[----:B------:R-:W-:Y:S01]  /*0b70*/  USEL UR6, URZ, 0x1, UP0 ;  /* 0x00000001ff067887 */ /* 0x000fe20008000000 */
[----:B--2---:R-:W-:-:S04]  /*0b80*/  SHF.R.U32.HI R0, RZ, R31, R6 ;  /* 0x0000001fff007219 */ /* 0x004fc80000011606 */
[--C-:B------:R-:W-:Y:S02]  /*0b90*/  SHF.R.U32.HI R4, RZ, 0x8, R0.reuse ;  /* 0x00000008ff047819 */ /* 0x100fe40000011600 */
[----:B------:R-:W-:Y:S02]  /*0ba0*/  LOP3.LUT R5, R0, 0xf, RZ, 0xc0, !PT ;  /* 0x0000000f00057812 */ /* 0x000fe400078ec0ff */
[--C-:B------:R-:W-:Y:S02]  /*0bb0*/  SHF.R.U32.HI R3, RZ, 0x4, R0.reuse ;  /* 0x00000004ff037819 */ /* 0x100fe40000011600 */
[----:B------:R-:W-:Y:S02]  /*0bc0*/  SHF.R.U32.HI R0, RZ, 0xc, R0 ;  /* 0x0000000cff007819 */ /* 0x000fe40000011600 */
[----:B------:R-:W-:Y:S02]  /*0bd0*/  LOP3.LUT R7, R4, 0xf, RZ, 0xc0, !PT ;  /* 0x0000000f04077812 */ /* 0x000fe400078ec0ff */
[----:B------:R-:W-:-:S02]  /*0be0*/  IADD3 R5, PT, PT, R5, UR6, RZ ;  /* 0x0000000605057c10 */ /* 0x000fc4000fffe0ff */
[----:B------:R-:W-:Y:S01]  /*0bf0*/  LOP3.LUT R3, R3, 0xf, RZ, 0xc0, !PT ;  /* 0x0000000f03037812 */ /* 0x000fe200078ec0ff */
[----:B------:R-:W-:Y:S01]  /*0c00*/  VIADD R7, R7, UR6 ;  /* 0x0000000607077c36 */ /* 0x000fe20008000000 */
[----:B------:R-:W-:Y:S01]  /*0c10*/  LOP3.LUT R0, R0, 0xf, RZ, 0xc0, !PT ;  /* 0x0000000f00007812 */ /* 0x000fe200078ec0ff */
[----:B------:R-:W1:Y:S01]  /*0c20*/  I2F.F16 R6, R5 ;  /* 0x0000000500067306 */ /* 0x000e620000200c00 */
[----:B------:R-:W-:Y:S01]  /*0c30*/  IADD3 R3, PT, PT, R3, UR6, RZ ;  /* 0x0000000603037c10 */ /* 0x000fe2000fffe0ff */
[----:B------:R-:W-:Y:S01]  /*0c40*/  VIADD R34, R5, 0xe400 ;  /* 0x0000e40005227836 */ /* 0x000fe20000000000 */
[----:B------:R-:W-:Y:S02]  /*0c50*/  IADD3 R39, PT, PT, R0, UR6, RZ ;  /* 0x0000000600277c10 */ /* 0x000fe4000fffe0ff */
[----:B------:R-:W-:Y:S01]  /*0c60*/  IADD3 R38, PT, PT, R7, 0xe400, RZ ;  /* 0x0000e40007267810 */ /* 0x000fe20007ffe0ff */
[--C-:B---3--:R-:W-:Y:S01]  /*0c70*/  HADD2.F32 R27, -RZ, R26.reuse.H0_H0 ;  /* 0x2000001aff1b7230 */ /* 0x108fe20000004100 */
[----:B------:R-:W-:Y:S01]  /*0c80*/  MOV R0, R2 ;  /* 0x0000000200007202 */ /* 0x000fe20000000f00 */
[----:B0-----:R-:W0:Y:S01]  /*0c90*/  I2F.F16 R20, R7 ;  /* 0x0000000700147306 */ /* 0x001e220000200c00 */
[----:B------:R-:W-:-:S02]  /*0ca0*/  HADD2.F32 R26, -RZ, R26.H1_H1 ;  /* 0x3000001aff1a7230 */ /* 0x000fc40000004100 */
[--C-:B----4-:R-:W-:Y:S02]  /*0cb0*/  HADD2.F32 R24, -RZ, R25.reuse.H0_H0 ;  /* 0x20000019ff187230 */ /* 0x110fe40000004100 */
[----:B------:R-:W-:Y:S02]  /*0cc0*/  HADD2.F32 R25, -RZ, R25.H1_H1 ;  /* 0x30000019ff197230 */ /* 0x000fe40000004100 */
[C---:B-1----:R-:W-:Y:S01]  /*0cd0*/  HADD2 R21, R29.reuse.H0_H0, -R6.H0_H0 ;  /* 0xa00000061d157230 */ /* 0x042fe20000000800 */
[----:B------:R-:W1:Y:S01]  /*0ce0*/  I2F.F16 R4, R3 ;  /* 0x0000000300047306 */ /* 0x000e620000200c00 */
[----:B------:R-:W-:Y:S01]  /*0cf0*/  IADD3 R6, PT, PT, R3, 0xe400, RZ ;  /* 0x0000e40003067810 */ /* 0x000fe20007ffe0ff */
[----:B0-----:R-:W-:-:S06]  /*0d00*/  HADD2 R5, R29.H0_H0, -R20.H0_H0 ;  /* 0xa00000141d057230 */ /* 0x001fcc0000000800 */
[----:B------:R0:W2:Y:S01]  /*0d10*/  I2F.F16 R22, R39 ;  /* 0x0000002700167306 */ /* 0x0000a20000200c00 */
[----:B------:R-:W-:Y:S02]  /*0d20*/  PRMT R20, R6, 0x5410, R6 ;  /* 0x0000541006147816 */ /* 0x000fe40000000006 */
[----:B------:R-:W-:Y:S01]  /*0d30*/  PRMT R6, R38, 0x5410, R38 ;  /* 0x0000541026067816 */ /* 0x000fe20000000026 */
[----:B-1----:R-:W-:Y:S01]  /*0d40*/  HADD2 R7, R29.H0_H0, -R4.H0_H0 ;  /* 0xa00000041d077230 */ /* 0x002fe20000000800 */
[----:B0-----:R-:W-:-:S04]  /*0d50*/  IADD3 R39, PT, PT, R39, 0xe400, RZ ;  /* 0x0000e40027277810 */ /* 0x001fc80007ffe0ff */
[----:B------:R-:W-:Y:S01]  /*0d60*/  PRMT R4, R39, 0x5410, R39 ;  /* 0x0000541027047816 */ /* 0x000fe20000000027 */
[----:B--2---:R-:W-:Y:S01]  /*0d70*/  HADD2 R3, R29.H0_H0, -R22.H0_H0 ;  /* 0xa00000161d037230 */ /* 0x004fe20000000800 */
[----:B------:R-:W-:-:S07]  /*0d80*/  PRMT R22, R34, 0x5410, R34 ;  /* 0x0000541022167816 */ /* 0x000fce0000000022 */
.L_x_1797:
        /* <DEDUP_REMOVED lines=13> */
[----:B------:R-:W-:-:S02]  /*0e60*/  HFMA2 R38, R15, R16, RZ ;  /* 0x000000100f267231 */ /* 0x000fc400000000ff */
[-C--:B------:R-:W-:Y:S02]  /*0e70*/  HFMA2 R42, R42, R16.reuse, RZ.H0_H0 ;  /* 0x000000102a2a7231 */ /* 0x080fe400000400ff */
[-C--:B------:R-:W-:Y:S02]  /*0e80*/  HFMA2 R14, R14, R16.reuse, RZ ;  /* 0x000000100e0e7231 */ /* 0x080fe400000000ff */
[----:B------:R-:W-:Y:S02]  /*0e90*/  HFMA2 R15, R43, R16, RZ.H0_H0 ;  /* 0x000000102b0f7231 */ /* 0x000fe400000400ff */
[----:B------:R-:W-:Y:S01]  /*0ea0*/  HFMA2 R16, R34, 0.0625, 0.0625, R21 ;  /* 0x2c002c0022107831 */ /* 0x000fe20000000015 */
[----:B------:R-:W-:Y:S02]  /*0eb0*/  LOP3.LUT R34, R9, 0xf000f0, RZ, 0xc0, !PT ;  /* 0x00f000f009227812 */ /* 0x000fe400078ec0ff */
[----:B------:R-:W-:Y:S01]  /*0ec0*/  LOP3.LUT R44, R39, 0x64006400, RZ, 0xfc, !PT ;  /* 0x64006400272c7812 */ /* 0x000fe200078efcff */
[----:B------:R-:W-:Y:S01]  /*0ed0*/  HFMA2 R16, R16, R17, R38 ;  /* 0x0000001110107231 */ /* 0x000fe20000000026 */
[----:B------:R-:W-:-:S02]  /*0ee0*/  LOP3.LUT R34, R34, 0x64006400, RZ, 0xfc, !PT ;  /* 0x6400640022227812 */ /* 0x000fc400078efcff */
[----:B------:R-:W-:Y:S01]  /*0ef0*/  LOP3.LUT R38, R10, 0xf000f0, RZ, 0xc0, !PT ;  /* 0x00f000f00a267812 */ /* 0x000fe200078ec0ff */
[----:B------:R-:W-:Y:S01]  /*0f00*/  HFMA2 R44, R44, 0.0625, 0.0625, R3 ;  /* 0x2c002c002c2c7831 */ /* 0x000fe20000000003 */
[----:B------:R-:W-:Y:S01]  /*0f10*/  SHF.R.U32.HI R39, RZ, 0x8, R9 ;  /* 0x00000008ff277819 */ /* 0x000fe20000011609 */
[----:B------:R-:W-:Y:S01]  /*0f20*/  HFMA2 R34, R34, 0.0625, 0.0625, R7 ;  /* 0x2c002c0022227831 */ /* 0x000fe20000000007 */
[----:B------:R-:W-:Y:S01]  /*0f30*/  LOP3.LUT R38, R38, 0x64006400, RZ, 0xfc, !PT ;  /* 0x6400640026267812 */ /* 0x000fe200078efcff */
[-C--:B------:R-:W-:Y:S02]  /*0f40*/  HFMA2 R15, R44, R17.reuse, R15 ;  /* 0x000000112c0f7231 */ /* 0x080fe4000000000f */
[----:B------:R-:W-:Y:S02]  /*0f50*/  HFMA2 R42, R34, R17, R42 ;  /* 0x00000011222a7231 */ /* 0x000fe4000000002a */
[----:B------:R-:W-:Y:S01]  /*0f60*/  HFMA2 R34, R38, 0.0625, 0.0625, R5 ;  /* 0x2c002c0026227831 */ /* 0x000fe20000000005 */
[----:B------:R-:W-:-:S03]  /*0f70*/  SHF.R.U32.HI R38, RZ, 0x8, R8 ;  /* 0x00000008ff267819 */ /* 0x000fc60000011608 */
[----:B------:R-:W-:Y:S01]  /*0f80*/  HFMA2 R14, R34, R17, R14 ;  /* 0x00000011220e7231 */ /* 0x000fe2000000000e */
[----:B------:R-:W-:Y:S01]  /*0f90*/  LOP3.LUT R8, R38, 0xf000f, RZ, 0xc0, !PT ;  /* 0x000f000f26087812 */ /* 0x000fe200078ec0ff */
[----:B------:R-:W0:Y:S03]  /*0fa0*/  LDC R34, c[0x0][0x3ac] ;  /* 0x0000eb00ff227b82 */ /* 0x000e260000000800 */
[----:B------:R-:W-:Y:S02]  /*0fb0*/  LOP3.LUT R9, R8, 0x64006400, RZ, 0xfc, !PT ;  /* 0x6400640008097812 */ /* 0x000fe400078efcff */
[----:B------:R-:W-:-:S04]  /*0fc0*/  LOP3.LUT R8, R39, 0xf000f, RZ, 0xc0, !PT ;  /* 0x000f000f27087812 */ /* 0x000fc800078ec0ff */
[----:B------:R-:W-:Y:S01]  /*0fd0*/  LOP3.LUT R41, R8, 0x64006400, RZ, 0xfc, !PT ;  /* 0x6400640008297812 */ /* 0x000fe200078efcff */
[----:B------:R-:W-:-:S04]  /*0fe0*/  HADD2 R8, R9, R22 ;  /* 0x0000001609087230 */ /* 0x000fc80000000000 */
[----:B------:R-:W-:Y:S02]  /*0ff0*/  HADD2 R9, R41, R20 ;  /* 0x0000001429097230 */ /* 0x000fe40000000000 */
[-C--:B------:R-:W-:Y:S01]  /*1000*/  HFMA2 R17, R8, R18.reuse, R16 ;  /* 0x0000001208117231 */ /* 0x080fe20000000010 */
[----:B------:R-:W-:Y:S02]  /*1010*/  SHF.R.U32.HI R41, RZ, 0x8, R10 ;  /* 0x00000008ff297819 */ /* 0x000fe4000001160a */
[----:B------:R-:W-:Y:S01]  /*1020*/  SHF.R.U32.HI R16, RZ, 0x8, R11 ;  /* 0x00000008ff107819 */ /* 0x000fe2000001160b */
[----:B------:R-:W-:Y:S01]  /*1030*/  HFMA2 R10, R9, R18, R42 ;  /* 0x00000012090a7231 */ /* 0x000fe2000000002a */
[----:B------:R-:W-:Y:S02]  /*1040*/  LOP3.LUT R8, R41, 0xf000f, RZ, 0xc0, !PT ;  /* 0x000f000f29087812 */ /* 0x000fe400078ec0ff */
[----:B------:R-:W-:Y:S02]  /*1050*/  LOP3.LUT R9, R16, 0xf000f, RZ, 0xc0, !PT ;  /* 0x000f000f10097812 */ /* 0x000fe400078ec0ff */
[----:B------:R-:W-:-:S02]  /*1060*/  LOP3.LUT R11, R8, 0x64006400, RZ, 0xfc, !PT ;  /* 0x64006400080b7812 */ /* 0x000fc400078efcff */
[----:B------:R-:W-:Y:S01]  /*1070*/  LOP3.LUT R43, R9, 0x64006400, RZ, 0xfc, !PT ;  /* 0x64006400092b7812 */ /* 0x000fe200078efcff */
[----:B0-----:R-:W-:-:S04]  /*1080*/  IMAD.WIDE R8, R34, 0x4, R12 ;  /* 0x0000000422087825 */ /* 0x001fc800078e020c */
[----:B------:R-:W-:Y:S02]  /*1090*/  HFMA2 R11, R11, 1, 1, R6 ;  /* 0x3c003c000b0b7831 */ /* 0x000fe40000000006 */
[----:B------:R-:W-:Y:S02]  /*10a0*/  HADD2 R43, R43, R4 ;  /* 0x000000042b2b7230 */ /* 0x000fe40000000000 */
[-C--:B------:R-:W-:Y:S02]  /*10b0*/  HFMA2 R11, R11, R18.reuse, R14 ;  /* 0x000000120b0b7231 */ /* 0x080fe4000000000e */
[----:B------:R-:W-:Y:S02]  /*10c0*/  HFMA2 R18, R43, R18, R15 ;  /* 0x000000122b127231 */ /* 0x000fe4000000000f */
[----:B------:R-:W2:Y:S01]  /*10d0*/  LDG.E.128.CONSTANT R12, desc[UR8][R8.64] ;  /* 0x00000008080c7981 */ /* 0x000ea2000c1e9d00 */
[----:B------:R-:W-:Y:S01]  /*10e0*/  LOP3.LUT R38, R38, 0xf000f0, RZ, 0xc0, !PT ;  /* 0x00f000f026267812 */ /* 0x000fe200078ec0ff */
[----:B------:R-:W-:Y:S01]  /*10f0*/  IMAD.WIDE R42, R34, 0x4, R8 ;  /* 0x00000004222a7825 */ /* 0x000fe200078e0208 */
[----:B------:R-:W-:-:S02]  /*1100*/  LOP3.LUT R39, R39, 0xf000f0, RZ, 0xc0, !PT ;  /* 0x00f000f027277812 */ /* 0x000fc400078ec0ff */
[----:B------:R-:W-:Y:S02]  /*1110*/  LOP3.LUT R38, R38, 0x64006400, RZ, 0xfc, !PT ;  /* 0x6400640026267812 */ /* 0x000fe400078efcff */
[----:B------:R-:W-:-:S03]  /*1120*/  LOP3.LUT R41, R41, 0xf000f0, RZ, 0xc0, !PT ;  /* 0x00f000f029297812 */ /* 0x000fc600078ec0ff */
[----:B------:R-:W-:Y:S01]  /*1130*/  HFMA2 R38, R38, 0.0625, 0.0625, R21 ;  /* 0x2c002c0026267831 */ /* 0x000fe20000000015 */
[----:B------:R-:W-:-:S03]  /*1140*/  LOP3.LUT R44, R41, 0x64006400, RZ, 0xfc, !PT ;  /* 0x64006400292c7812 */ /* 0x000fc600078efcff */
[----:B------:R-:W-:Y:S01]  /*1150*/  HFMA2 R17, R38, R19, R17 ;  /* 0x0000001326117231 */ /* 0x000fe20000000011 */
[----:B------:R-:W-:Y:S01]  /*1160*/  LOP3.LUT R38, R39, 0x64006400, RZ, 0xfc, !PT ;  /* 0x6400640027267812 */ /* 0x000fe200078efcff */
[----:B------:R-:W-:-:S04]  /*1170*/  HFMA2 R41, R44, 0.0625, 0.0625, R5 ;  /* 0x2c002c002c297831 */ /* 0x000fc80000000005 */
[----:B------:R-:W-:Y:S02]  /*1180*/  HFMA2 R39, R38, 0.0625, 0.0625, R7 ;  /* 0x2c002c0026277831 */ /* 0x000fe40000000007 */
[-C--:B------:R-:W-:Y:S02]  /*1190*/  HFMA2 R41, R41, R19.reuse, R11 ;  /* 0x0000001329297231 */ /* 0x080fe4000000000b */
[----:B------:R-:W-:Y:S02]  /*11a0*/  HFMA2 R39, R39, R19, R10 ;  /* 0x0000001327277231 */ /* 0x000fe4000000000a */
[----:B------:R0:W3:Y:S01]  /*11b0*/  LDG.E.128.CONSTANT R8, desc[UR8][R42.64] ;  /* 0x000000082a087981 */ /* 0x0000e2000c1e9d00 */
[----:B------:R-:W-:Y:S01]  /*11c0*/  LOP3.LUT R16, R16, 0xf000f0, RZ, 0xc0, !PT ;  /* 0x00f000f010107812 */ /* 0x000fe200078ec0ff */
[----:B------:R-:W-:-:S03]  /*11d0*/  HADD2.F32 R44, -RZ, R41.H1_H1 ;  /* 0x30000029ff2c7230 */ /* 0x000fc60000004100 */
[----:B------:R-:W-:-:S05]  /*11e0*/  LOP3.LUT R16, R16, 0x64006400, RZ, 0xfc, !PT ;  /* 0x6400640010107812 */ /* 0x000fca00078efcff */
[----:B------:R-:W-:Y:S02]  /*11f0*/  HFMA2 R38, R16, 0.0625, 0.0625, R3 ;  /* 0x2c002c0010267831 */ /* 0x000fe40000000003 */
[--C-:B------:R-:W-:Y:S02]  /*1200*/  HADD2.F32 R16, -RZ, R17.reuse.H0_H0 ;  /* 0x20000011ff107230 */ /* 0x100fe40000004100 */
[----:B------:R-:W-:Y:S02]  /*1210*/  HADD2.F32 R17, -RZ, R17.H1_H1 ;  /* 0x30000011ff117230 */ /* 0x000fe40000004100 */
[----:B------:R-:W-:Y:S02]  /*1220*/  HFMA2 R38, R38, R19, R18 ;  /* 0x0000001326267231 */ /* 0x000fe40000000012 */
[----:B------:R-:W-:Y:S02]  /*1230*/  HADD2.F32 R18, -RZ, R39.H1_H1 ;  /* 0x30000027ff127230 */ /* 0x000fe40000004100 */
[----:B------:R-:W-:-:S02]  /*1240*/  HADD2.F32 R19, -RZ, R41.H0_H0 ;  /* 0x20000029ff137230 */ /* 0x000fc40000004100 */
[----:B------:R-:W-:Y:S01]  /*1250*/  FADD.FTZ R16, R16, R17 ;  /* 0x0000001110107221 */ /* 0x000fe20000010000 */
[----:B------:R-:W-:Y:S02]  /*1260*/  HADD2.F32 R17, -RZ, R39.H0_H0 ;  /* 0x20000027ff117230 */ /* 0x000fe40000004100 */
[----:B0-----:R-:W-:-:S04]  /*1270*/  IMAD.WIDE R42, R34, 0x4, R42 ;  /* 0x00000004222a7825 */ /* 0x001fc800078e022a */
[----:B------:R-:W-:Y:S01]  /*1280*/  FFMA.FTZ R40, R27, R16, R40 ;  /* 0x000000101b287223 */ /* 0x000fe20000010028 */
[----:B------:R-:W-:Y:S01]  /*1290*/  FADD.FTZ R44, R19, R44 ;  /* 0x0000002c132c7221 */ /* 0x000fe20000010000 */
[----:B------:R-:W-:-:S03]  /*12a0*/  FADD.FTZ R17, R17, R18 ;  /* 0x0000001211117221 */ /* 0x000fc60000010000 */
[----:B------:R-:W-:Y:S01]  /*12b0*/  FFMA.FTZ R35, R24, R44, R35 ;  /* 0x0000002c18237223 */ /* 0x000fe20000010023 */
[----:B------:R-:W-:Y:S02]  /*12c0*/  FFMA.FTZ R37, R26, R17, R37 ;  /* 0x000000111a257223 */ /* 0x000fe40000010025 */
[----:B------:R-:W0:Y:S01]  /*12d0*/  LDS.128 R16, [UR5+0x10] ;  /* 0x00001005ff107984 */ /* 0x000e220008000c00 */
        /* <DEDUP_REMOVED lines=9> */
[----:B------:R-:W-:Y:S02]  /*1370*/  HADD2 R45, R45, R20 ;  /* 0x000000142d2d7230 */ /* 0x000fe40000000000 */
[----:B------:R-:W-:Y:S02]  /*1380*/  HFMA2 R39, R39, 1, 1, R6 ;  /* 0x3c003c0027277831 */ /* 0x000fe40000000006 */
[----:B------:R-:W-:-:S02]  /*1390*/  HADD2 R41, R41, R4 ;  /* 0x0000000429297230 */ /* 0x000fc40000000000 */
[-C--:B0-----:R-:W-:Y:S02]  /*13a0*/  HFMA2 R44, R44, R16.reuse, RZ ;  /* 0x000000102c2c7231 */ /* 0x081fe400000000ff */
[-C--:B------:R-:W-:Y:S02]  /*13b0*/  HFMA2 R45, R45, R16.reuse, RZ.H0_H0 ;  /* 0x000000102d2d7231 */ /* 0x080fe400000400ff */
[-C--:B------:R-:W-:Y:S02]  /*13c0*/  HFMA2 R39, R39, R16.reuse, RZ ;  /* 0x0000001027277231 */ /* 0x080fe400000000ff */
[----:B------:R-:W-:Y:S01]  /*13d0*/  HFMA2 R41, R41, R16, RZ.H0_H0 ;  /* 0x0000001029297231 */ /* 0x000fe200000400ff */
[----:B------:R-:W-:Y:S02]  /*13e0*/  LOP3.LUT R16, R12, 0xf000f0, RZ, 0xc0, !PT ;  /* 0x00f000f00c107812 */ /* 0x000fe400078ec0ff */
[----:B------:R-:W-:Y:S02]  /*13f0*/  SHF.R.U32.HI R12, RZ, 0x8, R12 ;  /* 0x00000008ff0c7819 */ /* 0x000fe4000001160c */
[----:B------:R-:W-:-:S05]  /*1400*/  LOP3.LUT R16, R16, 0x64006400, RZ, 0xfc, !PT ;  /* 0x6400640010107812 */ /* 0x000fca00078efcff */
[----:B------:R-:W-:-:S04]  /*1410*/  HFMA2 R16, R16, 0.0625, 0.0625, R21 ;  /* 0x2c002c0010107831 */ /* 0x000fc80000000015 */
[----:B------:R-:W-:Y:S01]  /*1420*/  HFMA2 R44, R16, R17, R44 ;  /* 0x00000011102c7231 */ /* 0x000fe2000000002c */
        /* <DEDUP_REMOVED lines=15> */
[C---:B------:R-:W-:Y:S02]  /*1520*/  LOP3.LUT R16, R12.reuse, 0xf000f, RZ, 0xc0, !PT ;  /* 0x000f000f0c107812 */ /* 0x040fe400078ec0ff */
[----:B------:R-:W-:Y:S02]  /*1530*/  LOP3.LUT R12, R12, 0xf000f0, RZ, 0xc0, !PT ;  /* 0x00f000f00c0c7812 */ /* 0x000fe400078ec0ff */
[----:B------:R-:W-:Y:S02]  /*1540*/  LOP3.LUT R17, R16, 0x64006400, RZ, 0xfc, !PT ;  /* 0x6400640010117812 */ /* 0x000fe400078efcff */
[C---:B------:R-:W-:Y:S02]  /*1550*/  LOP3.LUT R16, R13.reuse, 0xf000f, RZ, 0xc0, !PT ;  /* 0x000f000f0d107812 */ /* 0x040fe400078ec0ff */
[----:B------:R-:W-:Y:S01]  /*1560*/  LOP3.LUT R12, R12, 0x64006400, RZ, 0xfc, !PT ;  /* 0x640064000c0c7812 */ /* 0x000fe200078efcff */
[----:B------:R-:W-:Y:S01]  /*1570*/  HADD2 R17, R17, R22 ;  /* 0x0000001611117230 */ /* 0x000fe20000000000 */
[----:B------:R-:W-:-:S03]  /*1580*/  LOP3.LUT R13, R13, 0xf000f0, RZ, 0xc0, !PT ;  /* 0x00f000f00d0d7812 */ /* 0x000fc600078ec0ff */
[-C--:B------:R-:W-:Y:S01]  /*1590*/  HFMA2 R44, R17, R18.reuse, R44 ;  /* 0x00000012112c7231 */ /* 0x080fe2000000002c */
[----:B------:R-:W-:Y:S01]  /*15a0*/  LOP3.LUT R17, R16, 0x64006400, RZ, 0xfc, !PT ;  /* 0x6400640010117812 */ /* 0x000fe200078efcff */
[----:B------:R-:W-:Y:S01]  /*15b0*/  HFMA2 R12, R12, 0.0625, 0.0625, R21 ;  /* 0x2c002c000c0c7831 */ /* 0x000fe20000000015 */
[C---:B------:R-:W-:Y:S02]  /*15c0*/  LOP3.LUT R16, R14.reuse, 0xf000f, RZ, 0xc0, !PT ;  /* 0x000f000f0e107812 */ /* 0x040fe400078ec0ff */
[----:B------:R-:W-:Y:S01]  /*15d0*/  LOP3.LUT R14, R14, 0xf000f0, RZ, 0xc0, !PT ;  /* 0x00f000f00e0e7812 */ /* 0x000fe200078ec0ff */
[----:B------:R-:W-:Y:S02]  /*15e0*/  HADD2 R17, R17, R20 ;  /* 0x0000001411117230 */ /* 0x000fe40000000000 */
[----:B------:R-:W-:Y:S01]  /*15f0*/  HFMA2 R44, R12, R19, R44 ;  /* 0x000000130c2c7231 */ /* 0x000fe2000000002c */
[----:B------:R-:W-:Y:S01]  /*1600*/  LOP3.LUT R12, R13, 0x64006400, RZ, 0xfc, !PT ;  /* 0x640064000d0c7812 */ /* 0x000fe200078efcff */
[----:B------:R-:W-:Y:S01]  /*1610*/  HFMA2 R45, R17, R18, R45 ;  /* 0x00000012112d7231 */ /* 0x000fe2000000002d */
[----:B------:R-:W-:-:S02]  /*1620*/  LOP3.LUT R17, R16, 0x64006400, RZ, 0xfc, !PT ;  /* 0x6400640010117812 */ /* 0x000fc400078efcff */
[----:B------:R-:W-:Y:S01]  /*1630*/  LOP3.LUT R14, R14, 0x64006400, RZ, 0xfc, !PT ;  /* 0x640064000e0e7812 */ /* 0x000fe200078efcff */
[----:B------:R-:W-:Y:S01]  /*1640*/  HFMA2 R12, R12, 0.0625, 0.0625, R7 ;  /* 0x2c002c000c0c7831 */ /* 0x000fe20000000007 */
[C---:B------:R-:W-:Y:S01]  /*1650*/  LOP3.LUT R16, R15.reuse, 0xf000f, RZ, 0xc0, !PT ;  /* 0x000f000f0f107812 */ /* 0x040fe200078ec0ff */
[----:B------:R-:W-:Y:S01]  /*1660*/  HFMA2 R17, R17, 1, 1, R6 ;  /* 0x3c003c0011117831 */ /* 0x000fe20000000006 */
[----:B------:R-:W-:Y:S01]  /*1670*/  LOP3.LUT R15, R15, 0xf000f0, RZ, 0xc0, !PT ;  /* 0x00f000f00f0f7812 */ /* 0x000fe200078ec0ff */
[----:B------:R-:W-:Y:S02]  /*1680*/  HFMA2 R14, R14, 0.0625, 0.0625, R5 ;  /* 0x2c002c000e0e7831 */ /* 0x000fe40000000005 */
[----:B------:R-:W-:Y:S02]  /*1690*/  HFMA2 R45, R12, R19, R45 ;  /* 0x000000130c2d7231 */ /* 0x000fe4000000002d */
[----:B------:R-:W-:Y:S01]  /*16a0*/  HFMA2 R39, R17, R18, R39 ;  /* 0x0000001211277231 */ /* 0x000fe20000000027 */
[----:B------:R-:W-:-:S02]  /*16b0*/  LOP3.LUT R17, R16, 0x64006400, RZ, 0xfc, !PT ;  /* 0x6400640010117812 */ /* 0x000fc400078efcff */
[----:B------:R-:W-:Y:S01]  /*16c0*/  LOP3.LUT R16, R15, 0x64006400, RZ, 0xfc, !PT ;  /* 0x640064000f107812 */ /* 0x000fe200078efcff */
[----:B------:R-:W-:Y:S02]  /*16d0*/  HFMA2 R39, R14, R19, R39 ;  /* 0x000000130e277231 */ /* 0x000fe40000000027 */
[----:B------:R-:W0:Y:S01]  /*16e0*/  LDS.128 R12, [UR5+0x20] ;  /* 0x00002005ff0c7984 */ /* 0x000e220008000c00 */
[----:B------:R-:W-:Y:S02]  /*16f0*/  HADD2 R17, R17, R4 ;  /* 0x0000000411117230 */ /* 0x000fe40000000000 */
[----:B------:R-:W-:Y:S02]  /*1700*/  HFMA2 R16, R16, 0.0625, 0.0625, R3 ;  /* 0x2c002c0010107831 */ /* 0x000fe40000000003 */
[----:B------:R-:W-:Y:S02]  /*1710*/  HFMA2 R41, R17, R18, R41 ;  /* 0x0000001211297231 */ /* 0x000fe40000000029 */
[----:B------:R-:W-:-:S02]  /*1720*/  HADD2.F32 R17, -RZ, R38.H1_H1 ;  /* 0x30000026ff117230 */ /* 0x000fc40000004100 */
[----:B------:R-:W-:Y:S02]  /*1730*/  HADD2.F32 R18, -RZ, R39.H0_H0 ;  /* 0x20000027ff127230 */ /* 0x000fe40000004100 */
[----:B------:R-:W-:Y:S02]  /*1740*/  HFMA2 R19, R16, R19, R41 ;  /* 0x0000001310137231 */ /* 0x000fe40000000029 */
[----:B------:R-:W-:Y:S01]  /*1750*/  HADD2.F32 R16, -RZ, R38.H0_H0 ;  /* 0x20000026ff107230 */ /* 0x000fe20000004100 */
[C---:B---3--:R-:W-:Y:S01]  /*1760*/  LOP3.LUT R38, R8.reuse, 0xf000f, RZ, 0xc0, !PT ;  /* 0x000f000f08267812 */ /* 0x048fe200078ec0ff */
[----:B------:R-:W-:Y:S01]  /*1770*/  HADD2.F32 R39, -RZ, R39.H1_H1 ;  /* 0x30000027ff277230 */ /* 0x000fe20000004100 */
[----:B------:R-:W-:Y:S02]  /*1780*/  LOP3.LUT R41, R8, 0xf000f0, RZ, 0xc0, !PT ;  /* 0x00f000f008297812 */ /* 0x000fe400078ec0ff */
[----:B------:R-:W-:Y:S01]  /*1790*/  FADD.FTZ R16, R16, R17 ;  /* 0x0000001110107221 */ /* 0x000fe20000010000 */
[----:B------:R-:W-:-:S02]  /*17a0*/  HADD2.F32 R17, -RZ, R44.H0_H0 ;  /* 0x2000002cff117230 */ /* 0x000fc40000004100 */
[----:B------:R-:W-:Y:S02]  /*17b0*/  HADD2.F32 R44, -RZ, R44.H1_H1 ;  /* 0x3000002cff2c7230 */ /* 0x000fe40000004100 */
[----:B------:R-:W-:Y:S01]  /*17c0*/  FFMA.FTZ R36, R25, R16, R36 ;  /* 0x0000001019247223 */ /* 0x000fe20000010024 */
[--C-:B------:R-:W-:Y:S02]  /*17d0*/  HADD2.F32 R16, -RZ, R45.reuse.H0_H0 ;  /* 0x2000002dff107230 */ /* 0x100fe40000004100 */
[----:B------:R-:W-:Y:S02]  /*17e0*/  HADD2.F32 R45, -RZ, R45.H1_H1 ;  /* 0x3000002dff2d7230 */ /* 0x000fe40000004100 */
[----:B------:R-:W-:-:S04]  /*17f0*/  FADD.FTZ R17, R17, R44 ;  /* 0x0000002c11117221 */ /* 0x000fc80000010000 */
[----:B------:R-:W-:Y:S01]  /*1800*/  FFMA.FTZ R40, R27, R17, R40 ;  /* 0x000000111b287223 */ /* 0x000fe20000010028 */
[----:B------:R-:W-:Y:S01]  /*1810*/  FADD.FTZ R17, R16, R45 ;  /* 0x0000002d10117221 */ /* 0x000fe20000010000 */
[----:B------:R-:W-:Y:S01]  /*1820*/  FADD.FTZ R16, R18, R39 ;  /* 0x0000002712107221 */ /* 0x000fe20000010000 */
[----:B------:R-:W-:Y:S02]  /*1830*/  SHF.R.U32.HI R18, RZ, 0x8, R8 ;  /* 0x00000008ff127819 */ /* 0x000fe40000011608 */
[----:B------:R-:W-:Y:S02]  /*1840*/  LOP3.LUT R39, R38, 0x64006400, RZ, 0xfc, !PT ;  /* 0x6400640026277812 */ /* 0x000fe400078efcff */
[----:B------:R-:W-:Y:S02]  /*1850*/  LOP3.LUT R8, R41, 0x64006400, RZ, 0xfc, !PT ;  /* 0x6400640029087812 */ /* 0x000fe400078efcff */
[----:B------:R-:W-:Y:S01]  /*1860*/  LOP3.LUT R38, R18, 0xf000f, RZ, 0xc0, !PT ;  /* 0x000f000f12267812 */ /* 0x000fe200078ec0ff */
[----:B------:R-:W-:Y:S01]  /*1870*/  HFMA2 R41, R39, 1, 1, R22 ;  /* 0x3c003c0027297831 */ /* 0x000fe20000000016 */
[----:B------:R-:W-:Y:S01]  /*1880*/  SHF.R.U32.HI R45, RZ, 0x8, R10 ;  /* 0x00000008ff2d7819 */ /* 0x000fe2000001160a */
[----:B------:R-:W-:Y:S01]  /*1890*/  HFMA2 R8, R8, 0.0625, 0.0625, R21 ;  /* 0x2c002c0008087831 */ /* 0x000fe20000000015 */
[----:B------:R-:W-:Y:S01]  /*18a0*/  LOP3.LUT R39, R38, 0x64006400, RZ, 0xfc, !PT ;  /* 0x6400640026277812 */ /* 0x000fe200078efcff */
[----:B0-----:R-:W-:-:S04]  /*18b0*/  HFMA2 R41, R41, R12, RZ.H0_H0 ;  /* 0x0000000c29297231 */ /* 0x001fc800000400ff */
[----:B------:R-:W-:Y:S02]  /*18c0*/  HFMA2 R8, R8, R13, R41 ;  /* 0x0000000d08087231 */ /* 0x000fe40000000029 */
[----:B------:R-:W-:-:S04]  /*18d0*/  HADD2 R38, R39, R22 ;  /* 0x0000001627267230 */ /* 0x000fc80000000000 */
[----:B------:R-:W-:Y:S01]  /*18e0*/  HFMA2 R38, R38, R14, R8 ;  /* 0x0000000e26267231 */ /* 0x000fe20000000008 */
[----:B------:R-:W-:-:S04]  /*18f0*/  LOP3.LUT R8, R9, 0xf000f, RZ, 0xc0, !PT ;  /* 0x000f000f09087812 */ /* 0x000fc800078ec0ff */
[----:B------:R-:W-:Y:S02]  /*1900*/  LOP3.LUT R39, R8, 0x64006400, RZ, 0xfc, !PT ;  /* 0x6400640008277812 */ /* 0x000fe400078efcff */
[----:B------:R-:W-:-:S03]  /*1910*/  LOP3.LUT R8, R9, 0xf000f0, RZ, 0xc0, !PT ;  /* 0x00f000f009087812 */ /* 0x000fc600078ec0ff */
[----:B------:R-:W-:Y:S01]  /*1920*/  HFMA2 R39, R39, 1, 1, R20 ;  /* 0x3c003c0027277831 */ /* 0x000fe20000000014 */
[----:B------:R-:W-:-:S03]  /*1930*/  LOP3.LUT R8, R8, 0x64006400, RZ, 0xfc, !PT ;  /* 0x6400640008087812 */ /* 0x000fc600078efcff */
[----:B------:R-:W-:Y:S01]  /*1940*/  HFMA2 R41, R39, R12, RZ.H0_H0 ;  /* 0x0000000c27297231 */ /* 0x000fe200000400ff */
[----:B------:R-:W-:Y:S01]  /*1950*/  SHF.R.U32.HI R39, RZ, 0x8, R9 ;  /* 0x00000008ff277819 */ /* 0x000fe20000011609 */
[----:B------:R-:W-:-:S04]  /*1960*/  HFMA2 R8, R8, 0.0625, 0.0625, R7 ;  /* 0x2c002c0008087831 */ /* 0x000fc80000000007 */
[----:B------:R-:W-:Y:S01]  /*1970*/  HFMA2 R44, R8, R13, R41 ;  /* 0x0000000d082c7231 */ /* 0x000fe20000000029 */
[----:B------:R-:W-:-:S04]  /*1980*/  LOP3.LUT R8, R39, 0xf000f, RZ, 0xc0, !PT ;  /* 0x000f000f27087812 */ /* 0x000fc800078ec0ff */
[----:B------:R-:W-:Y:S02]  /*1990*/  LOP3.LUT R9, R8, 0x64006400, RZ, 0xfc, !PT ;  /* 0x6400640008097812 */ /* 0x000fe400078efcff */
[----:B------:R-:W-:-:S03]  /*19a0*/  LOP3.LUT R8, R10, 0xf000f, RZ, 0xc0, !PT ;  /* 0x000f000f0a087812 */ /* 0x000fc600078ec0ff */
[----:B------:R-:W-:Y:S01]  /*19b0*/  HADD2 R41, R9, R20 ;  /* 0x0000001409297230 */ /* 0x000fe20000000000 */
[----:B------:R-:W-:Y:S02]  /*19c0*/  LOP3.LUT R9, R8, 0x64006400, RZ, 0xfc, !PT ;  /* 0x6400640008097812 */ /* 0x000fe400078efcff */
[----:B------:R-:W-:Y:S01]  /*19d0*/  LOP3.LUT R8, R10, 0xf000f0, RZ, 0xc0, !PT ;  /* 0x00f000f00a087812 */ /* 0x000fe200078ec0ff */
[----:B------:R-:W-:Y:S02]  /*19e0*/  HFMA2 R41, R41, R14, R44 ;  /* 0x0000000e29297231 */ /* 0x000fe4000000002c */
[----:B------:R-:W-:Y:S01]  /*19f0*/  HFMA2 R9, R9, 1, 1, R6 ;  /* 0x3c003c0009097831 */ /* 0x000fe20000000006 */
[----:B------:R-:W-:-:S03]  /*1a00*/  LOP3.LUT R8, R8, 0x64006400, RZ, 0xfc, !PT ;  /* 0x6400640008087812 */ /* 0x000fc600078efcff */
[----:B------:R-:W-:Y:S02]  /*1a10*/  HFMA2 R9, R9, R12, RZ.H0_H0 ;  /* 0x0000000c09097231 */ /* 0x000fe400000400ff */
[----:B------:R-:W-:Y:S01]  /*1a20*/  HFMA2 R44, R8, 0.0625, 0.0625, R5 ;  /* 0x2c002c00082c7831 */ /* 0x000fe20000000005 */
[----:B------:R-:W-:-:S03]  /*1a30*/  LOP3.LUT R8, R45, 0xf000f, RZ, 0xc0, !PT ;  /* 0x000f000f2d087812 */ /* 0x000fc600078ec0ff */
[----:B------:R-:W-:Y:S01]  /*1a40*/  HFMA2 R44, R44, R13, R9 ;  /* 0x0000000d2c2c7231 */ /* 0x000fe20000000009 */
[----:B------:R-:W-:Y:S02]  /*1a50*/  LOP3.LUT R9, R8, 0x64006400, RZ, 0xfc, !PT ;  /* 0x6400640008097812 */ /* 0x000fe400078efcff */
[----:B------:R-:W-:-:S03]  /*1a60*/  LOP3.LUT R8, R11, 0xf000f, RZ, 0xc0, !PT ;  /* 0x000f000f0b087812 */ /* 0x000fc600078ec0ff */
[----:B------:R-:W-:-:S04]  /*1a70*/  HADD2 R9, R9, R6 ;  /* 0x0000000609097230 */ /* 0x000fc80000000000 */
[----:B------:R-:W-:Y:S01]  /*1a80*/  HFMA2 R44, R9, R14, R44 ;  /* 0x0000000e092c7231 */ /* 0x000fe2000000002c */
[----:B------:R-:W-:Y:S02]  /*1a90*/  LOP3.LUT R9, R8, 0x64006400, RZ, 0xfc, !PT ;  /* 0x6400640008097812 */ /* 0x000fe400078efcff */
[----:B------:R-:W-:-:S03]  /*1aa0*/  LOP3.LUT R8, R11, 0xf000f0, RZ, 0xc0, !PT ;  /* 0x00f000f00b087812 */ /* 0x000fc600078ec0ff */
[----:B------:R-:W-:Y:S01]  /*1ab0*/  HFMA2 R9, R9, 1, 1, R4 ;  /* 0x3c003c0009097831 */ /* 0x000fe20000000004 */
[----:B------:R-:W-:-:S03]  /*1ac0*/  LOP3.LUT R8, R8, 0x64006400, RZ, 0xfc, !PT ;  /* 0x6400640008087812 */ /* 0x000fc600078efcff */
[----:B------:R-:W-:Y:S01]  /*1ad0*/  HFMA2 R9, R9, R12, RZ ;  /* 0x0000000c09097231 */ /* 0x000fe200000000ff */
[----:B------:R-:W-:Y:S01]  /*1ae0*/  SHF.R.U32.HI R12, RZ, 0x8, R11 ;  /* 0x00000008ff0c7819 */ /* 0x000fe2000001160b */
[----:B------:R-:W-:-:S04]  /*1af0*/  HFMA2 R8, R8, 0.0625, 0.0625, R3 ;  /* 0x2c002c0008087831 */ /* 0x000fc80000000003 */
[----:B------:R-:W-:Y:S01]  /*1b00*/  HFMA2 R13, R8, R13, R9 ;  /* 0x0000000d080d7231 */ /* 0x000fe20000000009 */
[----:B------:R-:W-:-:S04]  /*1b10*/  LOP3.LUT R8, R12, 0xf000f, RZ, 0xc0, !PT ;  /* 0x000f000f0c087812 */ /* 0x000fc800078ec0ff */
[----:B------:R-:W-:-:S05]  /*1b20*/  LOP3.LUT R9, R8, 0x64006400, RZ, 0xfc, !PT ;  /* 0x6400640008097812 */ /* 0x000fca00078efcff */
[----:B------:R-:W-:-:S04]  /*1b30*/  HADD2 R9, R9, R4 ;  /* 0x0000000409097230 */ /* 0x000fc80000000000 */
[----:B------:R-:W-:Y:S02]  /*1b40*/  HFMA2 R14, R9, R14, R13 ;  /* 0x0000000e090e7231 */ /* 0x000fe4000000000d */
[----:B------:R0:W2:Y:S01]  /*1b50*/  LDG.E.128.CONSTANT R8, desc[UR8][R42.64] ;  /* 0x000000082a087981 */ /* 0x0000a2000c1e9d00 */
[----:B------:R-:W-:Y:S01]  /*1b60*/  LOP3.LUT R18, R18, 0xf000f0, RZ, 0xc0, !PT ;  /* 0x00f000f012127812 */ /* 0x000fe200078ec0ff */
[----:B------:R-:W-:Y:S01]  /*1b70*/  FFMA.FTZ R35, R24, R16, R35 ;  /* 0x0000001018237223 */ /* 0x000fe20000010023 */
[----:B------:R-:W-:Y:S01]  /*1b80*/  LOP3.LUT R39, R39, 0xf000f0, RZ, 0xc0, !PT ;  /* 0x00f000f027277812 */ /* 0x000fe200078ec0ff */
[----:B------:R-:W-:Y:S01]  /*1b90*/  FFMA.FTZ R37, R26, R17, R37 ;  /* 0x000000111a257223 */ /* 0x000fe20000010025 */
[----:B------:R-:W-:Y:S02]  /*1ba0*/  LOP3.LUT R18, R18, 0x64006400, RZ, 0xfc, !PT ;  /* 0x6400640012127812 */ /* 0x000fe400078efcff */
[----:B------:R-:W-:Y:S02]  /*1bb0*/  LOP3.LUT R45, R45, 0xf000f0, RZ, 0xc0, !PT ;  /* 0x00f000f02d2d7812 */ /* 0x000fe400078ec0ff */
[----:B------:R-:W-:Y:S01]  /*1bc0*/  LOP3.LUT R13, R12, 0xf000f0, RZ, 0xc0, !PT ;  /* 0x00f000f00c0d7812 */ /* 0x000fe200078ec0ff */
[----:B------:R-:W-:Y:S01]  /*1bd0*/  HFMA2 R18, R18, 0.0625, 0.0625, R21 ;  /* 0x2c002c0012127831 */ /* 0x000fe20000000015 */
[----:B------:R-:W-:Y:S01]  /*1be0*/  LOP3.LUT R12, R45, 0x64006400, RZ, 0xfc, !PT ;  /* 0x640064002d0c7812 */ /* 0x000fe200078efcff */
[----:B0-----:R-:W-:Y:S01]  /*1bf0*/  IMAD.WIDE R42, R34, 0x4, R42 ;  /* 0x00000004222a7825 */ /* 0x001fe200078e022a */
[----:B------:R-:W-:-:S03]  /*1c00*/  IADD3 R32, PT, PT, R32, 0x20, RZ ;  /* 0x0000002020207810 */ /* 0x000fc60007ffe0ff */
[-C--:B------:R-:W-:Y:S01]  /*1c10*/  HFMA2 R38, R18, R15.reuse, R38 ;  /* 0x0000000f12267231 */ /* 0x080fe20000000026 */
[----:B------:R-:W-:Y:S01]  /*1c20*/  LOP3.LUT R18, R39, 0x64006400, RZ, 0xfc, !PT ;  /* 0x6400640027127812 */ /* 0x000fe200078efcff */
[----:B------:R-:W-:Y:S01]  /*1c30*/  HFMA2 R12, R12, 0.0625, 0.0625, R5 ;  /* 0x2c002c000c0c7831 */ /* 0x000fe20000000005 */
[----:B------:R-:W-:Y:S02]  /*1c40*/  ISETP.GE.U32.AND P0, PT, R32, R33, PT ;  /* 0x000000212000720c */ /* 0x000fe40003f06070 */
[----:B------:R-:W-:Y:S01]  /*1c50*/  IADD3 R2, PT, PT, R2, 0x20, RZ ;  /* 0x0000002002027810 */ /* 0x000fe20007ffe0ff */
[----:B------:R-:W-:Y:S02]  /*1c60*/  HFMA2 R18, R18, 0.0625, 0.0625, R7 ;  /* 0x2c002c0012127831 */ /* 0x000fe40000000007 */
[----:B------:R-:W-:Y:S02]  /*1c70*/  HFMA2 R44, R12, R15, R44 ;  /* 0x0000000f0c2c7231 */ /* 0x000fe4000000002c */
[----:B------:R-:W-:-:S02]  /*1c80*/  HADD2.F32 R12, -RZ, R19.H0_H0 ;  /* 0x20000013ff0c7230 */ /* 0x000fc40000004100 */
[----:B------:R-:W-:Y:S01]  /*1c90*/  HFMA2 R41, R18, R15, R41 ;  /* 0x0000000f12297231 */ /* 0x000fe20000000029 */
[----:B------:R-:W-:Y:S01]  /*1ca0*/  LOP3.LUT R18, R13, 0x64006400, RZ, 0xfc, !PT ;  /* 0x640064000d127812 */ /* 0x000fe200078efcff */
[--C-:B------:R-:W-:Y:S02]  /*1cb0*/  HADD2.F32 R13, -RZ, R38.reuse.H0_H0 ;  /* 0x20000026ff0d7230 */ /* 0x100fe40000004100 */
[----:B------:R-:W-:Y:S02]  /*1cc0*/  HADD2.F32 R19, -RZ, R19.H1_H1 ;  /* 0x30000013ff137230 */ /* 0x000fe40000004100 */
[----:B------:R-:W-:Y:S02]  /*1cd0*/  HADD2.F32 R38, -RZ, R38.H1_H1 ;  /* 0x30000026ff267230 */ /* 0x000fe40000004100 */
[----:B------:R-:W-:Y:S02]  /*1ce0*/  HFMA2 R18, R18, 0.0625, 0.0625, R3 ;  /* 0x2c002c0012127831 */ /* 0x000fe40000000003 */
[----:B------:R-:W-:-:S02]  /*1cf0*/  FADD.FTZ R19, R12, R19 ;  /* 0x000000130c137221 */ /* 0x000fc40000010000 */
[----:B------:R-:W-:Y:S02]  /*1d00*/  HFMA2 R18, R18, R15, R14 ;  /* 0x0000000f12127231 */ /* 0x000fe4000000000e */
[----:B------:R-:W-:Y:S01]  /*1d10*/  FADD.FTZ R38, R13, R38 ;  /* 0x000000260d267221 */ /* 0x000fe20000010000 */
[----:B------:R-:W-:Y:S01]  /*1d20*/  FFMA.FTZ R36, R25, R19, R36 ;  /* 0x0000001319247223 */ /* 0x000fe20000010024 */
[----:B------:R-:W0:Y:S01]  /*1d30*/  LDS.128 R12, [UR5+0x30] ;  /* 0x00003005ff0c7984 */ /* 0x000e220008000c00 */
[----:B------:R-:W-:Y:S01]  /*1d40*/  UIADD3 UR5, UPT, UPT, UR5, 0x40, URZ ;  /* 0x0000004005057890 */ /* 0x000fe2000fffe0ff */
[----:B------:R-:W-:Y:S01]  /*1d50*/  FFMA.FTZ R40, R27, R38, R40 ;  /* 0x000000261b287223 */ /* 0x000fe20000010028 */
[----:B------:R-:W-:Y:S01]  /*1d60*/  HADD2.F32 R39, -RZ, R18.H1_H1 ;  /* 0x30000012ff277230 */ /* 0x000fe20000004100 */
[C---:B--2---:R-:W-:Y:S02]  /*1d70*/  LOP3.LUT R16, R8.reuse, 0xf000f, RZ, 0xc0, !PT ;  /* 0x000f000f08107812 */ /* 0x044fe400078ec0ff */
[----:B------:R-:W-:-:S02]  /*1d80*/  LOP3.LUT R19, R8, 0xf000f0, RZ, 0xc0, !PT ;  /* 0x00f000f008137812 */ /* 0x000fc400078ec0ff */
[----:B------:R-:W-:Y:S01]  /*1d90*/  LOP3.LUT R17, R16, 0x64006400, RZ, 0xfc, !PT ;  /* 0x6400640010117812 */ /* 0x000fe200078efcff */
[--C-:B------:R-:W-:Y:S01]  /*1da0*/  HADD2.F32 R16, -RZ, R41.reuse.H0_H0 ;  /* 0x20000029ff107230 */ /* 0x100fe20000004100 */
[----:B------:R-:W-:Y:S01]  /*1db0*/  LOP3.LUT R38, R19, 0x64006400, RZ, 0xfc, !PT ;  /* 0x6400640013267812 */ /* 0x000fe200078efcff */
[----:B------:R-:W-:Y:S01]  /*1dc0*/  HADD2.F32 R41, -RZ, R41.H1_H1 ;  /* 0x30000029ff297230 */ /* 0x000fe20000004100 */
[----:B------:R-:W-:Y:S01]  /*1dd0*/  SHF.R.U32.HI R8, RZ, 0x8, R8 ;  /* 0x00000008ff087819 */ /* 0x000fe20000011608 */
[----:B------:R-:W-:Y:S02]  /*1de0*/  HFMA2 R17, R17, 1, 1, R22 ;  /* 0x3c003c0011117831 */ /* 0x000fe40000000016 */
[----:B------:R-:W-:Y:S02]  /*1df0*/  HFMA2 R38, R38, 0.0625, 0.0625, R21 ;  /* 0x2c002c0026267831 */ /* 0x000fe40000000015 */
[----:B------:R-:W-:Y:S01]  /*1e00*/  FADD.FTZ R16, R16, R41 ;  /* 0x0000002910107221 */ /* 0x000fe20000010000 */
[----:B0-----:R-:W-:Y:S01]  /*1e10*/  HFMA2 R19, R17, R12, RZ.H0_H0 ;  /* 0x0000000c11137231 */ /* 0x001fe200000400ff */
[----:B------:R-:W-:-:S02]  /*1e20*/  LOP3.LUT R17, R9, 0xf000f, RZ, 0xc0, !PT ;  /* 0x000f000f09117812 */ /* 0x000fc400078ec0ff */
[----:B------:R-:W-:Y:S01]  /*1e30*/  FFMA.FTZ R37, R26, R16, R37 ;  /* 0x000000101a257223 */ /* 0x000fe20000010025 */
[----:B------:R-:W-:Y:S01]  /*1e40*/  HFMA2 R16, R38, R13, R19 ;  /* 0x0000000d26107231 */ /* 0x000fe20000000013 */
[----:B------:R-:W-:Y:S02]  /*1e50*/  LOP3.LUT R19, R17, 0x64006400, RZ, 0xfc, !PT ;  /* 0x6400640011137812 */ /* 0x000fe400078efcff */
[----:B------:R-:W-:Y:S02]  /*1e60*/  LOP3.LUT R38, R9, 0xf000f0, RZ, 0xc0, !PT ;  /* 0x00f000f009267812 */ /* 0x000fe400078ec0ff */
[----:B------:R-:W-:Y:S01]  /*1e70*/  SHF.R.U32.HI R9, RZ, 0x8, R9 ;  /* 0x00000008ff097819 */ /* 0x000fe20000011609 */
[----:B------:R-:W-:Y:S01]  /*1e80*/  HADD2 R19, R19, R20 ;  /* 0x0000001413137230 */ /* 0x000fe20000000000 */
[----:B------:R-:W-:Y:S02]  /*1e90*/  LOP3.LUT R38, R38, 0x64006400, RZ, 0xfc, !PT ;  /* 0x6400640026267812 */ /* 0x000fe400078efcff */
[C---:B------:R-:W-:Y:S01]  /*1ea0*/  LOP3.LUT R17, R8.reuse, 0xf000f, RZ, 0xc0, !PT ;  /* 0x000f000f08117812 */ /* 0x040fe200078ec0ff */
[----:B------:R-:W-:Y:S01]  /*1eb0*/  HFMA2 R19, R19, R12, RZ ;  /* 0x0000000c13137231 */ /* 0x000fe200000000ff */
[----:B------:R-:W-:Y:S01]  /*1ec0*/  LOP3.LUT R8, R8, 0xf000f0, RZ, 0xc0, !PT ;  /* 0x00f000f008087812 */ /* 0x000fe200078ec0ff */
[----:B------:R-:W-:Y:S01]  /*1ed0*/  HFMA2 R38, R38, 0.0625, 0.0625, R7 ;  /* 0x2c002c0026267831 */ /* 0x000fe20000000007 */
[----:B------:R-:W-:-:S02]  /*1ee0*/  LOP3.LUT R17, R17, 0x64006400, RZ, 0xfc, !PT ;  /* 0x6400640011117812 */ /* 0x000fc400078efcff */
[----:B------:R-:W-:Y:S01]  /*1ef0*/  LOP3.LUT R8, R8, 0x64006400, RZ, 0xfc, !PT ;  /* 0x6400640008087812 */ /* 0x000fe200078efcff */
[----:B------:R-:W-:Y:S01]  /*1f00*/  HFMA2 R19, R38, R13, R19 ;  /* 0x0000000d26137231 */ /* 0x000fe20000000013 */
[C---:B------:R-:W-:Y:S01]  /*1f10*/  LOP3.LUT R38, R9.reuse, 0xf000f, RZ, 0xc0, !PT ;  /* 0x000f000f09267812 */ /* 0x040fe200078ec0ff */
[----:B------:R-:W-:Y:S01]  /*1f20*/  HADD2 R17, R17, R22 ;  /* 0x0000001611117230 */ /* 0x000fe20000000000 */
[----:B------:R-:W-:Y:S01]  /*1f30*/  LOP3.LUT R9, R9, 0xf000f0, RZ, 0xc0, !PT ;  /* 0x00f000f009097812 */ /* 0x000fe200078ec0ff */
[----:B------:R-:W-:Y:S01]  /*1f40*/  HFMA2 R8, R8, 0.0625, 0.0625, R21 ;  /* 0x2c002c0008087831 */ /* 0x000fe20000000015 */
[----:B------:R-:W-:Y:S01]  /*1f50*/  LOP3.LUT R41, R38, 0x64006400, RZ, 0xfc, !PT ;  /* 0x6400640026297812 */ /* 0x000fe200078efcff */
[----:B------:R-:W-:Y:S02]  /*1f60*/  HADD2.F32 R38, -RZ, R18.H0_H0 ;  /* 0x20000012ff267230 */ /* 0x000fe40000004100 */
[----:B------:R-:W-:Y:S02]  /*1f70*/  HFMA2 R16, R17, R14, R16 ;  /* 0x0000000e11107231 */ /* 0x000fe40000000010 */
[----:B------:R-:W-:-:S02]  /*1f80*/  HADD2.F32 R17, -RZ, R44.H0_H0 ;  /* 0x2000002cff117230 */ /* 0x000fc40000004100 */
[----:B------:R-:W-:Y:S02]  /*1f90*/  HFMA2 R18, R41, 1, 1, R20 ;  /* 0x3c003c0029127831 */ /* 0x000fe40000000014 */
[----:B------:R-:W-:Y:S02]  /*1fa0*/  HADD2.F32 R44, -RZ, R44.H1_H1 ;  /* 0x3000002cff2c7230 */ /* 0x000fe40000004100 */
[----:B------:R-:W-:Y:S02]  /*1fb0*/  HFMA2 R8, R8, R15, R16 ;  /* 0x0000000f08087231 */ /* 0x000fe40000000010 */
[----:B------:R-:W-:Y:S02]  /*1fc0*/  HFMA2 R18, R18, R14, R19 ;  /* 0x0000000e12127231 */ /* 0x000fe40000000013 */
[----:B------:R-:W-:Y:S01]  /*1fd0*/  FADD.FTZ R19, R38, R39 ;  /* 0x0000002726137221 */ /* 0x000fe20000010000 */
[----:B------:R-:W-:Y:S01]  /*1fe0*/  LOP3.LUT R38, R10, 0xf000f, RZ, 0xc0, !PT ;  /* 0x000f000f0a267812 */ /* 0x000fe200078ec0ff */
[----:B------:R-:W-:-:S02]  /*1ff0*/  FADD.FTZ R17, R17, R44 ;  /* 0x0000002c11117221 */ /* 0x000fc40000010000 */
[----:B------:R-:W-:Y:S01]  /*2000*/  FFMA.FTZ R36, R25, R19, R36 ;  /* 0x0000001319247223 */ /* 0x000fe20000010024 */
[----:B------:R-:W-:Y:S01]  /*2010*/  LOP3.LUT R39, R38, 0x64006400, RZ, 0xfc, !PT ;  /* 0x6400640026277812 */ /* 0x000fe200078efcff */
[----:B------:R-:W-:Y:S01]  /*2020*/  FFMA.FTZ R35, R24, R17, R35 ;  /* 0x0000001118237223 */ /* 0x000fe20000010023 */
[----:B------:R-:W-:-:S03]  /*2030*/  LOP3.LUT R38, R10, 0xf000f0, RZ, 0xc0, !PT ;  /* 0x00f000f00a267812 */ /* 0x000fc600078ec0ff */
[----:B------:R-:W-:Y:S01]  /*2040*/  HADD2 R39, R39, R6 ;  /* 0x0000000627277230 */ /* 0x000fe20000000000 */
[----:B------:R-:W-:-:S03]  /*2050*/  LOP3.LUT R38, R38, 0x64006400, RZ, 0xfc, !PT ;  /* 0x6400640026267812 */ /* 0x000fc600078efcff */
[----:B------:R-:W-:Y:S02]  /*2060*/  HFMA2 R39, R39, R12, RZ ;  /* 0x0000000c27277231 */ /* 0x000fe400000000ff */
[----:B------:R-:W-:Y:S01]  /*2070*/  HFMA2 R41, R38, 0.0625, 0.0625, R5 ;  /* 0x2c002c0026297831 */ /* 0x000fe20000000005 */
[----:B------:R-:W-:-:S03]  /*2080*/  SHF.R.U32.HI R38, RZ, 0x8, R10 ;  /* 0x00000008ff267819 */ /* 0x000fc6000001160a */
[----:B------:R-:W-:Y:S01]  /*2090*/  HFMA2 R41, R41, R13, R39 ;  /* 0x0000000d29297231 */ /* 0x000fe20000000027 */
[----:B------:R-:W-:-:S04]  /*20a0*/  LOP3.LUT R10, R38, 0xf000f, RZ, 0xc0, !PT ;  /* 0x000f000f260a7812 */ /* 0x000fc800078ec0ff */
[----:B------:R-:W-:-:S05]  /*20b0*/  LOP3.LUT R39, R10, 0x64006400, RZ, 0xfc, !PT ;  /* 0x640064000a277812 */ /* 0x000fca00078efcff */
[----:B------:R-:W-:Y:S01]  /*20c0*/  HADD2 R10, R39, R6 ;  /* 0x00000006270a7230 */ /* 0x000fe20000000000 */
[----:B------:R-:W-:-:S03]  /*20d0*/  LOP3.LUT R39, R11, 0xf000f, RZ, 0xc0, !PT ;  /* 0x000f000f0b277812 */ /* 0x000fc600078ec0ff */
[----:B------:R-:W-:Y:S01]  /*20e0*/  HFMA2 R10, R10, R14, R41 ;  /* 0x0000000e0a0a7231 */ /* 0x000fe20000000029 */
[----:B------:R-:W-:-:S05]  /*20f0*/  LOP3.LUT R39, R39, 0x64006400, RZ, 0xfc, !PT ;  /* 0x6400640027277812 */ /* 0x000fca00078efcff */
[----:B------:R-:W-:-:S04]  /*2100*/  HADD2 R39, R39, R4 ;  /* 0x0000000427277230 */ /* 0x000fc80000000000 */
[----:B------:R-:W-:Y:S01]  /*2110*/  HFMA2 R39, R39, R12, RZ.H0_H0 ;  /* 0x0000000c27277231 */ /* 0x000fe200000400ff */
[----:B------:R-:W-:Y:S02]  /*2120*/  LOP3.LUT R12, R11, 0xf000f0, RZ, 0xc0, !PT ;  /* 0x00f000f00b0c7812 */ /* 0x000fe400078ec0ff */
[----:B------:R-:W-:Y:S02]  /*2130*/  SHF.R.U32.HI R11, RZ, 0x8, R11 ;  /* 0x00000008ff0b7819 */ /* 0x000fe4000001160b */
[----:B------:R-:W-:-:S05]  /*2140*/  LOP3.LUT R12, R12, 0x64006400, RZ, 0xfc, !PT ;  /* 0x640064000c0c7812 */ /* 0x000fca00078efcff */
[----:B------:R-:W-:-:S04]  /*2150*/  HFMA2 R12, R12, 0.0625, 0.0625, R3 ;  /* 0x2c002c000c0c7831 */ /* 0x000fc80000000003 */
[----:B------:R-:W-:Y:S01]  /*2160*/  HFMA2 R39, R12, R13, R39 ;  /* 0x0000000d0c277231 */ /* 0x000fe20000000027 */
[C---:B------:R-:W-:Y:S02]  /*2170*/  LOP3.LUT R12, R11.reuse, 0xf000f, RZ, 0xc0, !PT ;  /* 0x000f000f0b0c7812 */ /* 0x040fe400078ec0ff */
[----:B------:R-:W-:Y:S02]  /*2180*/  LOP3.LUT R11, R11, 0xf000f0, RZ, 0xc0, !PT ;  /* 0x00f000f00b0b7812 */ /* 0x000fe400078ec0ff */
[----:B------:R-:W-:Y:S01]  /*2190*/  LOP3.LUT R13, R12, 0x64006400, RZ, 0xfc, !PT ;  /* 0x640064000c0d7812 */ /* 0x000fe200078efcff */
[----:B------:R-:W-:Y:S01]  /*21a0*/  IMAD.MOV.U32 R12, RZ, RZ, R42 ;  /* 0x000000ffff0c7224 */ /* 0x000fe200078e002a */
[----:B------:R-:W-:Y:S02]  /*21b0*/  LOP3.LUT R42, R11, 0x64006400, RZ, 0xfc, !PT ;  /* 0x640064000b2a7812 */ /* 0x000fe400078efcff */
[----:B------:R-:W-:Y:S01]  /*21c0*/  LOP3.LUT R11, R38, 0xf000f0, RZ, 0xc0, !PT ;  /* 0x00f000f0260b7812 */ /* 0x000fe200078ec0ff */
[----:B------:R-:W-:Y:S01]  /*21d0*/  HADD2 R13, R13, R4 ;  /* 0x000000040d0d7230 */ /* 0x000fe20000000000 */
[----:B------:R-:W-:-:S03]  /*21e0*/  LOP3.LUT R38, R9, 0x64006400, RZ, 0xfc, !PT ;  /* 0x6400640009267812 */ /* 0x000fc600078efcff */
[----:B------:R-:W-:Y:S02]  /*21f0*/  HFMA2 R14, R13, R14, R39 ;  /* 0x0000000e0d0e7231 */ /* 0x000fe40000000027 */
[----:B------:R-:W-:Y:S01]  /*2200*/  HFMA2 R39, R42, 0.0625, 0.0625, R3 ;  /* 0x2c002c002a277831 */ /* 0x000fe20000000003 */
[----:B------:R-:W-:Y:S01]  /*2210*/  LOP3.LUT R42, R11, 0x64006400, RZ, 0xfc, !PT ;  /* 0x640064000b2a7812 */ /* 0x000fe200078efcff */
[----:B------:R-:W-:Y:S01]  /*2220*/  HFMA2 R9, R38, 0.0625, 0.0625, R7 ;  /* 0x2c002c0026097831 */ /* 0x000fe20000000007 */
[----:B------:R-:W-:Y:S01]  /*2230*/  MOV R13, R43 ;  /* 0x0000002b000d7202 */ /* 0x000fe20000000f00 */
[-C--:B------:R-:W-:Y:S02]  /*2240*/  HFMA2 R14, R39, R15.reuse, R14 ;  /* 0x0000000f270e7231 */ /* 0x080fe4000000000e */
[----:B------:R-:W-:Y:S02]  /*2250*/  HFMA2 R42, R42, 0.0625, 0.0625, R5 ;  /* 0x2c002c002a2a7831 */ /* 0x000fe40000000005 */
[----:B------:R-:W-:-:S02]  /*2260*/  HFMA2 R18, R9, R15, R18 ;  /* 0x0000000f09127231 */ /* 0x000fc40000000012 */
[----:B------:R-:W-:Y:S02]  /*2270*/  HADD2.F32 R16, -RZ, R14.H0_H0 ;  /* 0x2000000eff107230 */ /* 0x000fe40000004100 */
[----:B------:R-:W-:Y:S02]  /*2280*/  HFMA2 R42, R42, R15, R10 ;  /* 0x0000000f2a2a7231 */ /* 0x000fe4000000000a */
[----:B------:R-:W-:Y:S02]  /*2290*/  HADD2.F32 R17, -RZ, R14.H1_H1 ;  /* 0x3000000eff117230 */ /* 0x000fe40000004100 */
[--C-:B------:R-:W-:Y:S02]  /*22a0*/  HADD2.F32 R9, -RZ, R8.reuse.H0_H0 ;  /* 0x20000008ff097230 */ /* 0x100fe40000004100 */
[----:B------:R-:W-:Y:S02]  /*22b0*/  HADD2.F32 R8, -RZ, R8.H1_H1 ;  /* 0x30000008ff087230 */ /* 0x000fe40000004100 */
[----:B------:R-:W-:Y:S01]  /*22c0*/  FADD.FTZ R16, R16, R17 ;  /* 0x0000001110107221 */ /* 0x000fe20000010000 */
[----:B------:R-:W-:-:S02]  /*22d0*/  HADD2.F32 R10, -RZ, R18.H0_H0 ;  /* 0x20000012ff0a7230 */ /* 0x000fc40000004100 */
[----:B------:R-:W-:Y:S02]  /*22e0*/  HADD2.F32 R11, -RZ, R18.H1_H1 ;  /* 0x30000012ff0b7230 */ /* 0x000fe40000004100 */
[----:B------:R-:W-:Y:S01]  /*22f0*/  FADD.FTZ R8, R9, R8 ;  /* 0x0000000809087221 */ /* 0x000fe20000010000 */
[--C-:B------:R-:W-:Y:S02]  /*2300*/  HADD2.F32 R14, -RZ, R42.reuse.H0_H0 ;  /* 0x2000002aff0e7230 */ /* 0x100fe40000004100 */
[----:B------:R-:W-:Y:S01]  /*2310*/  FFMA.FTZ R36, R25, R16, R36 ;  /* 0x0000001019247223 */ /* 0x000fe20000010024 */
[----:B------:R-:W-:Y:S02]  /*2320*/  HADD2.F32 R15, -RZ, R42.H1_H1 ;  /* 0x3000002aff0f7230 */ /* 0x000fe40000004100 */
[----:B------:R-:W-:Y:S01]  /*2330*/  FADD.FTZ R10, R10, R11 ;  /* 0x0000000b0a0a7221 */ /* 0x000fe20000010000 */
[----:B------:R-:W-:Y:S02]  /*2340*/  FFMA.FTZ R40, R27, R8, R40 ;  /* 0x000000081b287223 */ /* 0x000fe40000010028 */
[----:B------:R-:W-:Y:S01]  /*2350*/  FADD.FTZ R14, R14, R15 ;  /* 0x0000000f0e0e7221 */ /* 0x000fe20000010000 */
[----:B------:R-:W-:-:S03]  /*2360*/  FFMA.FTZ R37, R26, R10, R37 ;  /* 0x0000000a1a257223 */ /* 0x000fc60000010025 */
[----:B------:R-:W-:Y:S01]  /*2370*/  FFMA.FTZ R35, R24, R14, R35 ;  /* 0x0000000e18237223 */ /* 0x000fe20000010023 */
[----:B------:R-:W-:Y:S06]  /*2380*/  @!P0 BRA `(.L_x_1798) ;  /* 0xffffffe400988947 */ /* 0x000fec000383ffff */
.L_x_1796:
[----:B------:R-:W0:Y:S01]  /*2390*/  LDC.64 R2, c[0x0][0x3a0] ;  /* 0x0000e800ff027b82 */ /* 0x000e220000000a00 */
[----:B------:R-:W-:Y:S02]  /*23a0*/  LEA R5, R23, UR4, 0x2 ;  /* 0x0000000417057c11 */ /* 0x000fe4000f8e10ff */
        /* <DEDUP_REMOVED lines=9> */
[----:B------:R-:W-:-:S05]  /*2440*/  IMAD.MOV.U32 R2, RZ, RZ, R4 ;  /* 0x000000ffff027224 */ /* 0x000fca00078e0004 */
[----:B------:R-:W-:-:S07]  /*2450*/  MOV R0, R2 ;  /* 0x0000000200007202 */ /* 0x000fce0000000f00 */
.L_x_1802:
[----:B------:R-:W0:Y:S02]  /*2460*/  LDS R2, [R0] ;  /* 0x0000000000027984 */ /* 0x000e240000000800 */
[----:B0-----:R-:W-:-:S05]  /*2470*/  HFMA2 R3, R2, 1, 1, R37 ;  /* 0x3c003c0002037831 */ /* 0x001fca0000000025 */
[----:B------:R-:W0:Y:S02]  /*2480*/  ATOMS.CAST.SPIN P0, [R0], R2, R3 ;  /* 0x000000020000758d */ /* 0x000e240001800003 */
[----:B0-----:R-:W-:Y:S05]  /*2490*/  @!P0 BRA `(.L_x_1802) ;  /* 0xfffffffc00f08947 */ /* 0x001fea000383ffff */
[----:B------:R-:W-:Y:S05]  /*24a0*/  BRA `(.L_x_1800) ;  /* 0x00000000000c7947 */ /* 0x000fea0003800000 */
.L_x_1801:
[----:B------:R-:W2:Y:S02]  /*24b0*/  LD.E R0, desc[UR8][R4.64] ;  /* 0x0000000804007980 */ /* 0x000ea4000c101900 */
[----:B--2---:R-:W-:-:S05]  /*24c0*/  IADD3 R3, PT, PT, R37, R0, RZ ;  /* 0x0000000025037210 */ /* 0x004fca0007ffe0ff */
[----:B------:R0:W-:Y:S02]  /*24d0*/  ST.E desc[UR8][R4.64], R3 ;  /* 0x0000000304007985 */ /* 0x0001e4000c101908 */
.L_x_1800:
[----:B------:R-:W-:Y:S05]  /*24e0*/  BSYNC.RECONVERGENT B0 ;  /* 0x0000000000007941 */ /* 0x000fea0003800200 */
.L_x_1799:
[----:B------:R1:W-:Y:S02]  /*24f0*/  ATOM.E.ADD.F16x2.RN.STRONG.GPU P0, RZ, desc[UR8][R4.64+0x4], R35 ;  /* 0x8000042304ff79a2 */ /* 0x0003e4000c10e108 */
[----:B-1----:R-:W-:Y:S05]  /*2500*/  @P0 EXIT ;  /* 0x000000000000094d */ /* 0x002fea0003800000 */
[----:B------:R-:W1:Y:S02]  /*2510*/  QSPC.E.S P0, RZ, [R4+0x4] ;  /* 0x0000040004ff73aa */ /* 0x000e640000000500 */
[----:B-1----:R-:W-:Y:S05]  /*2520*/  @!P0 BRA `(.L_x_1803) ;  /* 0x00000000001c8947 */ /* 0x002fea0003800000 */
[----:B------:R-:W-:-:S04]  /*2530*/  MOV R2, R4 ;  /* 0x0000000400027202 */ /* 0x000fc80000000f00 */
[----:B------:R-:W-:-:S07]  /*2540*/  MOV R0, R2 ;  /* 0x0000000200007202 */ /* 0x000fce0000000f00 */
.L_x_1804:
[----:B------:R-:W0:Y:S02]  /*2550*/  LDS R2, [R0+0x4] ;  /* 0x0000040000027984 */ /* 0x000e240000000800 */
[----:B0-----:R-:W-:-:S05]  /*2560*/  HADD2 R3, R2, R35 ;  /* 0x0000002302037230 */ /* 0x001fca0000000000 */
[----:B------:R-:W0:Y:S02]  /*2570*/  ATOMS.CAST.SPIN P0, [R0+0x4], R2, R3 ;  /* 0x000004020000758d */ /* 0x000e240001800003 */
[----:B0-----:R-:W-:Y:S05]  /*2580*/  @!P0 BRA `(.L_x_1804) ;  /* 0xfffffffc00f08947 */ /* 0x001fea000383ffff */
[----:B------:R-:W-:Y:S05]  /*2590*/  EXIT ;  /* 0x000000000000794d */ /* 0x000fea0003800000 */
.L_x_1803:
[----:B------:R-:W0:Y:S02]  /*25a0*/  LD.E R0, desc[UR8][R4.64+0x4] ;  /* 0x0000040804007980 */ /* 0x000e24000c101900 */
[----:B0-----:R-:W-:-:S05]  /*25b0*/  IADD3 R3, PT, PT, R35, R0, RZ ;  /* 0x0000000023037210 */ /* 0x001fca0007ffe0ff */
[----:B------:R-:W-:Y:S01]  /*25c0*/  ST.E desc[UR8][R4.64+0x4], R3 ;  /* 0x0000040304007985 */ /* 0x000fe2000c101908 */
[----:B------:R-:W-:Y:S05]  /*25d0*/  EXIT ;  /* 0x000000000000794d */ /* 0x000fea0003800000 */
.L_x_1805:
        /* <DEDUP_REMOVED lines=10> */
.L_x_1886:


//--------------------- .text._ZN4vllm4gptq33gemm_half_q_half_gptq_3bit_kernelILb1ELi1EEEvPK6__halfPKjS6_S4_PS2_iiiibPKi --------------------------
	.section	.text._ZN4vllm4gptq33gemm_half_q_half_gptq_3bit_kernelILb1ELi1EEEvPK6__halfPKjS6_S4_PS2_iiiibPKi,"ax",@progbits
	.align	128
        .global         _ZN4vllm4gptq33gemm_half_q_half_gptq_3bit_kernelILb1ELi1EEEvPK6__halfPKjS6_S4_PS2_iiiibPKi
        .type           _ZN4vllm4gptq33gemm_half_q_half_gptq_3bit_kernelILb1ELi1EEEvPK6__halfPKjS6_S4_PS2_iiiibPKi,@function
        .size           _ZN4vllm4gptq33gemm_half_q_half_gptq_3bit_kernelILb1ELi1EEEvPK6__halfPKjS6_S4_PS2_iiiibPKi,(.L_x_1887 - _ZN4vllm4gptq33gemm_half_q_half_gptq_3bit_kernelILb1ELi1EEEvPK6__halfPKjS6_S4_PS2_iiiibPKi)
        .other          _ZN4vllm4gptq33gemm_half_q_half_gptq_3bit_kernelILb1ELi1EEEvPK6__halfPKjS6_S4_PS2_iiiibPKi,@"STO_CUDA_ENTRY STV_DEFAULT"
_ZN4vllm4gptq33gemm_half_q_half_gptq_3bit_kernelILb1ELi1EEEvPK6__halfPKjS6_S4_PS2_iiiibPKi:
.text._ZN4vllm4gptq33gemm_half_q_half_gptq_3bit_kernelILb1ELi1EEEvPK6__halfPKjS6_S4_PS2_iiiibPKi:
        /* <DEDUP_REMOVED lines=13> */
[----:B------:R-:W1:Y:S01]  /*00d0*/  LDC.64 R2, c[0x0][0x380] ;  /* 0x0000e000ff027b82 */ /* 0x000e620000000a00 */
[----:B0-----:R-:W-:-:S04]  /*00e0*/  ISETP.NE.U32.AND P0, PT, RZ, UR4, PT ;  /* 0x00000004ff007c0c */ /* 0x001fc8000bf05070 */
[----:B------:R-:W-:-:S13]  /*00f0*/  ISETP.NE.AND.EX P0, PT, RZ, UR5, PT, P0 ;  /* 0x00000005ff007c0c */ /* 0x000fda000bf05300 */
[----:B------:R-:W0:Y:S02]  /*0100*/  @P0 LDC.64 R4, c[0x0][0x3c0] ;  /* 0x0000f000ff040b82 */ /* 0x000e240000000a00 */
[----:B0-----:R-:W-:-:S06]  /*0110*/  @P0 IMAD.WIDE.U32 R4, R7, 0x4, R4 ;  /* 0x0000000407040825 */ /* 0x001fcc00078e0004 */
[----:B------:R-:W2:Y:S01]  /*0120*/  @P0 LDG.E.CONSTANT R5, desc[UR6][R4.64] ;  /* 0x0000000604050981 */ /* 0x000ea2000c1e9900 */
[----:B------:R-:W0:Y:S02]  /*0130*/  S2UR UR4, SR_CTAID.Y ;  /* 0x00000000000479c3 */ /* 0x000e240000002600 */
[----:B0-----:R-:W-:-:S04]  /*0140*/  IMAD R9, R0, UR4, RZ ;  /* 0x0000000400097c24 */ /* 0x001fc8000f8e02ff */
        /* <DEDUP_REMOVED lines=10> */
.L_x_1807:
[----:B------:R-:W-:Y:S05]  /*01f0*/  BSYNC.RECONVERGENT B0 ;  /* 0x0000000000007941 */ /* 0x000fea0003800200 */
.L_x_1806:
[----:B------:R-:W1:Y:S01]  /*0200*/  LDCU UR4, c[0x0][0x3ac] ;  /* 0x00007580ff0477ac */ /* 0x000e620008000800 */
[----:B0-----:R-:W-:-:S04]  /*0210*/  IMAD.SHL.U32 R5, R12, 0x4, RZ ;  /* 0x000000040c057824 */ /* 0x001fc800078e00ff */
[----:B------:R-:W-:Y:S02]  /*0220*/  IMAD R4, R14, 0x200, R5 ;  /* 0x000002000e047824 */ /* 0x000fe400078e0205 */
[----:B-1----:R-:W-:-:S05]  /*0230*/  IMAD.U32 R35, RZ, RZ, UR4 ;  /* 0x00000004ff237e24 */ /* 0x002fca000f8e00ff */
[----:B------:R-:W-:-:S13]  /*0240*/  ISETP.GE.AND P0, PT, R4, R35, PT ;  /* 0x000000230400720c */ /* 0x000fda0003f06270 */
[----:B------:R-:W-:Y:S05]  /*0250*/  @P0 EXIT ;  /* 0x000000000000094d */ /* 0x000fea0003800000 */
[----:B------:R-:W0:Y:S01]  /*0260*/  LDC R9, c[0x0][0x3b4] ;  /* 0x0000ed00ff097b82 */ /* 0x000e220000000800 */
[----:B------:R-:W-:Y:S01]  /*0270*/  IABS R10, R0 ;  /* 0x00000000000a7213 */ /* 0x000fe20000000000 */
        /* <DEDUP_REMOVED lines=28> */
[----:B0-----:R-:W-:Y:S01]  /*0440*/  VIADD R8, R3, 0xffffffe ;  /* 0x0ffffffe03087836 */ /* 0x001fe20000000000 */
[----:B------:R-:W-:-:S05]  /*0450*/  LOP3.LUT R3, R5, 0x1c, RZ, 0xc0, !PT ;  /* 0x0000001c05037812 */ /* 0x000fca00078ec0ff */
[----:B------:R0:W2:Y:S02]  /*0460*/  F2I.FTZ.U32.TRUNC.NTZ R9, R8 ;  /* 0x0000000800097305 */ /* 0x0000a4000021f000 */
[----:B0-----:R-:W-:Y:S02]  /*0470*/  IMAD.MOV.U32 R8, RZ, RZ, RZ ;  /* 0x000000ffff087224 */ /* 0x001fe400078e00ff */
        /* <DEDUP_REMOVED lines=10> */
[----:B------:R-:W0:Y:S01]  /*0520*/  @!P2 LDC.64 R8, c[0x0][0x390] ;  /* 0x0000e400ff08ab82 */ /* 0x000e220000000a00 */
[----:B------:R-:W-:Y:S02]  /*0530*/  @!P2 IMAD R7, R4, 0x3, RZ ;  /* 0x000000030407a824 */ /* 0x000fe400078e02ff */
[----:B------:R-:W-:Y:S01]  /*0540*/  @P0 VIADD R36, R36, 0x1 ;  /* 0x0000000124240836 */ /* 0x000fe20000000000 */
        /* <DEDUP_REMOVED lines=40> */
.L_x_1810:
        /* <DEDUP_REMOVED lines=18> */
.L_x_1811:
        /* <DEDUP_REMOVED lines=22> */
.L_x_1809:
[----:B------:R-:W-:Y:S05]  /*0a50*/  BSYNC.RECONVERGENT B0 ;  /* 0x0000000000007941 */ /* 0x000fea0003800200 */
.L_x_1808:
[----:B------:R-:W0:Y:S01]  /*0a60*/  LDC.64 R6, c[0x0][0x398] ;  /* 0x0000e600ff067b82 */ /* 0x000e220000000a00 */
[----:B------:R-:W-:Y:S01]  /*0a70*/  ISETP.GE.U32.AND P0, PT, R47, R0, PT ;  /* 0x000000002f00720c */ /* 0x000fe20003f06070 */
[----:B------:R-:W-:Y:S01]  /*0a80*/  IMAD R5, R36, R35, R4 ;  /* 0x0000002324057224 */ /* 0x000fe200078e0204 */
[----:B------:R-:W-:Y:S02]  /*0a90*/  PRMT R33, RZ, 0x5410, RZ ;  /* 0x00005410ff217816 */ /* 0x000fe400000000ff */
[----:B------:R-:W-:Y:S01]  /*0aa0*/  PRMT R38, RZ, 0x5410, RZ ;  /* 0x00005410ff267816 */ /* 0x000fe200000000ff */
[----:B0-----:R-:W-:-:S08]  /*0ab0*/  IMAD.WIDE R4, R5, 0x2, R6 ;  /* 0x0000000205047825 */ /* 0x001fd000078e0206 */
        /* <DEDUP_REMOVED lines=14> */
[----:B------:R-:W-:Y:S01]  /*0ba0*/  PRMT R38, RZ, 0x5410, RZ ;  /* 0x00005410ff267816 */ /* 0x000fe200000000ff */
[----:B------:R-:W0:Y:S01]  /*0bb0*/  LDCU.U8 UR8, c[0x0][0x3b8] ;  /* 0x00007700ff0877ac */ /* 0x000e220008000000 */
[----:B------:R-:W-:Y:S02]  /*0bc0*/  PRMT R33, RZ, 0x5410, RZ ;  /* 0x00005410ff217816 */ /* 0x000fe400000000ff */
[----:B------:R-:W-:Y:S02]  /*0bd0*/  LOP3.LUT R45, R45, 0x7, RZ, 0xc0, !PT ;  /* 0x000000072d2d7812 */ /* 0x000fe400078ec0ff */
[----:B------:R-:W-:Y:S02]  /*0be0*/  LOP3.LUT R46, R46, 0x7, RZ, 0xc0, !PT ;  /* 0x000000072e2e7812 */ /* 0x000fe400078ec0ff */
[----:B------:R-:W-:Y:S01]  /*0bf0*/  LOP3.LUT R40, R40, 0x7, RZ, 0xc0, !PT ;  /* 0x0000000728287812 */ /* 0x000fe200078ec0ff */
[----:B-12-4-:R-:W-:-:S12]  /*0c00*/  ULEA UR4, UR5, UR4, 0x18 ;  /* 0x0000000405047291 */ /* 0x016fd8000f8ec0ff */
.L_x_1819:
[----:B------:R-:W-:-:S13]  /*0c10*/  ISETP.NE.AND P0, PT, R47, R42, PT ;  /* 0x0000002a2f00720c */ /* 0x000fda0003f05270 */
[----:B------:R-:W-:Y:S05]  /*0c20*/  @P0 BRA `(.L_x_1813) ;  /* 0x0000000400500947 */ /* 0x000fea0003800000 */
[----:B-----5:R-:W1:Y:S01]  /*0c30*/  S2R R0, SR_TID.X ;  /* 0x0000000000007919 */ /* 0x020e620000002100 */
[----:B------:R-:W2:Y:S01]  /*0c40*/  LDC.64 R2, c[0x0][0x390] ;  /* 0x0000e400ff027b82 */ /* 0x000ea20000000a00 */
[----:B------:R-:W-:Y:S01]  /*0c50*/  BSSY.RECONVERGENT B0, `(.L_x_1814) ;  /* 0x0000042000007945 */ /* 0x000fe20003800200 */
[----:B------:R-:W-:Y:S02]  /*0c60*/  VIADD R36, R36, 0x1 ;  /* 0x0000000124247836 */ /* 0x000fe40000000000 */
[----:B-1----:R-:W-:-:S05]  /*0c70*/  IMAD.SHL.U32 R0, R0, 0x4, RZ ;  /* 0x0000000400007824 */ /* 0x002fca00078e00ff */
[----:B0-----:R-:W-:-:S04]  /*0c80*/  LOP3.LUT R5, R0, 0x1c, RZ, 0xc0, !PT ;  /* 0x0000001c00057812 */ /* 0x001fc800078ec0ff */
[C---:B------:R-:W-:Y:S01]  /*0c90*/  ISETP.GT.U32.AND P0, PT, R5.reuse, 0x4, PT ;  /* 0x000000040500780c */ /* 0x040fe20003f04070 */
[----:B------:R-:W-:-:S12]  /*0ca0*/  IMAD R4, R5, 0x3, RZ ;  /* 0x0000000305047824 */ /* 0x000fd800078e02ff */
[----:B--2---:R-:W-:Y:S05]  /*0cb0*/  @P0 BRA `(.L_x_1815) ;  /* 0x0000000000280947 */ /* 0x004fea0003800000 */
[----:B---3--:R-:W-:-:S04]  /*0cc0*/  IMAD.U32 R5, RZ, RZ, UR9 ;  /* 0x00000009ff057e24 */ /* 0x008fc8000f8e00ff */
        /* <DEDUP_REMOVED lines=9> */
.L_x_1815:
[----:B------:R-:W-:-:S13]  /*0d60*/  ISETP.NE.AND P0, PT, R5, 0x8, PT ;  /* 0x000000080500780c */ /* 0x000fda0003f05270 */
[----:B------:R-:W-:Y:S05]  /*0d70*/  @P0 BRA `(.L_x_1817) ;  /* 0x0000000000300947 */ /* 0x000fea0003800000 */
[----:B---3--:R-:W-:-:S04]  /*0d80*/  IMAD.U32 R5, RZ, RZ, UR9 ;  /* 0x00000009ff057e24 */ /* 0x008fc8000f8e00ff */
        /* <DEDUP_REMOVED lines=11> */
.L_x_1817:
[----:B------:R-:W-:-:S13]  /*0e40*/  ISETP.GT.U32.AND P0, PT, R5, 0x10, PT ;  /* 0x000000100500780c */ /* 0x000fda0003f04070 */
[----:B------:R-:W-:Y:S05]  /*0e50*/  @P0 BRA `(.L_x_1818) ;  /* 0x00000000002c0947 */ /* 0x000fea0003800000 */
[----:B---3--:R-:W-:-:S04]  /*0e60*/  IMAD.U32 R5, RZ, RZ, UR9 ;  /* 0x00000009ff057e24 */ /* 0x008fc8000f8e00ff */
        /* <DEDUP_REMOVED lines=10> */
.L_x_1818:
[----:B------:R-:W-:-:S13]  /*0f10*/  ISETP.NE.AND P0, PT, R5, 0x14, PT ;  /* 0x000000140500780c */ /* 0x000fda0003f05270 */
        /* <DEDUP_REMOVED lines=21> */
.L_x_1816:
[----:B------:R-:W-:Y:S05]  /*1070*/  BSYNC.RECONVERGENT B0 ;  /* 0x0000000000007941 */ /* 0x000fea0003800200 */
.L_x_1814:
[----:B------:R-:W0:Y:S01]  /*1080*/  S2R R7, SR_CTAID.X ;  /* 0x0000000000077919 */ /* 0x000e220000002500 */
[----:B------:R-:W1:Y:S01]  /*1090*/  LDC.64 R2, c[0x0][0x398] ;  /* 0x0000e600ff027b82 */ /* 0x000e620000000a00 */
[----:B0-----:R-:W-:-:S04]  /*10a0*/  IMAD R7, R7, 0x200, R0 ;  /* 0x0000020007077824 */ /* 0x001fc800078e0200 */
[----:B------:R-:W-:-:S04]  /*10b0*/  IMAD R5, R36, R5, R7 ;  /* 0x0000000524057224 */ /* 0x000fc800078e0207 */
[----:B-1----:R-:W-:-:S05]  /*10c0*/  IMAD.WIDE R2, R5, 0x2, R2 ;  /* 0x0000000205027825 */ /* 0x002fca00078e0202 */
[----:B------:R1:W5:Y:S04]  /*10d0*/  LDG.E.CONSTANT R0, desc[UR6][R2.64] ;  /* 0x0000000602007981 */ /* 0x000368000c1e9900 */
[----:B------:R1:W5:Y:S01]  /*10e0*/  LDG.E.CONSTANT R32, desc[UR6][R2.64+0x4] ;  /* 0x0000040602207981 */ /* 0x000362000c1e9900 */
[--C-:B------:R-:W-:Y:S01]  /*10f0*/  SHF.R.U32.HI R40, RZ, 0x3, R4.reuse ;  /* 0x00000003ff287819 */ /* 0x100fe20000011604 */
[----:B------:R-:W-:Y:S01]  /*1100*/  IMAD.MOV.U32 R42, RZ, RZ, R39 ;  /* 0x000000ffff2a7224 */ /* 0x000fe200078e0027 */
[--C-:B------:R-:W-:Y:S02]  /*1110*/  SHF.R.U32.HI R46, RZ, 0x6, R4.reuse ;  /* 0x00000006ff2e7819 */ /* 0x100fe40000011604 */
[----:B------:R-:W-:Y:S02]  /*1120*/  LOP3.LUT R43, R4, 0x7, RZ, 0xc0, !PT ;  /* 0x00000007042b7812 */ /* 0x000fe400078ec0ff */
[----:B------:R-:W-:-:S02]  /*1130*/  SHF.R.U32.HI R4, RZ, 0x9, R4 ;  /* 0x00000009ff047819 */ /* 0x000fc40000011604 */
[----:B------:R-:W-:Y:S02]  /*1140*/  LOP3.LUT R40, R40, 0x7, RZ, 0xc0, !PT ;  /* 0x0000000728287812 */ /* 0x000fe400078ec0ff */
[----:B------:R-:W-:Y:S02]  /*1150*/  LOP3.LUT R46, R46, 0x7, RZ, 0xc0, !PT ;  /* 0x000000072e2e7812 */ /* 0x000fe400078ec0ff */
[----:B-1----:R-:W-:-:S07]  /*1160*/  LOP3.LUT R45, R4, 0x7, RZ, 0xc0, !PT ;  /* 0x00000007042d7812 */ /* 0x002fce00078ec0ff */
.L_x_1813:
[----:B0-----:R0:W2:Y:S01]  /*1170*/  LDG.E.128.CONSTANT R4, desc[UR6][R20.64] ;  /* 0x0000000614047981 */ /* 0x0010a2000c1e9d00 */
[----:B------:R-:W1:Y:S01]  /*1180*/  LDC R35, c[0x0][0x3ac] ;  /* 0x0000eb00ff237b82 */ /* 0x000e620000000800 */
[----:B------:R-:W-:Y:S02]  /*1190*/  UPRMT UR5, UR8, 0x8880, URZ ;  /* 0x0000888008057896 */ /* 0x000fe400080000ff */
[----:B------:R-:W4:Y:S01]  /*11a0*/  LDS.128 R16, [UR4] ;  /* 0x00000004ff107984 */ /* 0x000f220008000c00 */
[----:B-1----:R-:W-:-:S05]  /*11b0*/  IMAD.WIDE R22, R35, 0x4, R20 ;  /* 0x0000000423167825 */ /* 0x002fca00078e0214 */
[----:B------:R1:W3:Y:S01]  /*11c0*/  LDG.E.128.CONSTANT R8, desc[UR6][R22.64] ;  /* 0x0000000616087981 */ /* 0x0002e2000c1e9d00 */
[----:B------:R-:W-:-:S05]  /*11d0*/  IMAD.WIDE R2, R35, 0x4, R22 ;  /* 0x0000000423027825 */ /* 0x000fca00078e0216 */
[----:B------:R-:W3:Y:S01]  /*11e0*/  LDG.E.128.CONSTANT R12, desc[UR6][R2.64] ;  /* 0x00000006020c7981 */ /* 0x000ee2000c1e9d00 */
[----:B------:R-:W-:Y:S01]  /*11f0*/  UISETP.NE.AND UP0, UPT, UR5, URZ, UPT ;  /* 0x000000ff0500728c */ /* 0x000fe2000bf05270 */
[----:B------:R-:W-:Y:S01]  /*1200*/  PRMT R48, R41, 0x5410, R44 ;  /* 0x0000541029307816 */ /* 0x000fe2000000002c */
[----:B------:R-:W-:Y:S02]  /*1210*/  VIADD R47, R47, 0x20 ;  /* 0x000000202f2f7836 */ /* 0x000fe40000000000 */
[----:B------:R-:W-:Y:S01]  /*1220*/  USEL UR5, URZ, 0x1, UP0 ;  /* 0x00000001ff057887 */ /* 0x000fe20008000000 */
[----:B------:R-:W-:Y:S02]  /*1230*/  VIADD R39, R39, 0x20 ;  /* 0x0000002027277836 */ /* 0x000fe40000000000 */
[----:B------:R-:W-:-:S03]  /*1240*/  ISETP.GE.U32.AND P0, PT, R47, R34, PT ;  /* 0x000000222f00720c */ /* 0x000fc60003f06070 */
[----:B------:R-:W-:Y:S02]  /*1250*/  VIADD R29, R43, UR5 ;  /* 0x000000052b1d7c36 */ /* 0x000fe40008000000 */
[----:B------:R-:W-:Y:S02]  /*1260*/  VIADD R49, R40, UR5 ;  /* 0x0000000528317c36 */ /* 0x000fe40008000000 */
[----:B------:R4:W1:Y:S08]  /*1270*/  I2F.F16 R27, R29 ;  /* 0x0000001d001b7306 */ /* 0x0008700000200c00 */
[----:B0-----:R0:W0:Y:S01]  /*1280*/  I2F.F16 R21, R49 ;  /* 0x0000003100157306 */ /* 0x0010220000200c00 */
[----:B----4-:R-:W-:Y:S01]  /*1290*/  LOP3.LUT R29, R29, 0xe400, RZ, 0xfc, !PT ;  /* 0x0000e4001d1d7812 */ /* 0x010fe200078efcff */
[C---:B-1----:R-:W-:Y:S01]  /*12a0*/  HADD2 R28, R48.reuse, -R27.H0_H0 ;  /* 0xa000001b301c7230 */ /* 0x042fe20000000000 */
[----:B0-----:R-:W-:Y:S01]  /*12b0*/  LOP3.LUT R49, R49, 0xe400, RZ, 0xfc, !PT ;  /* 0x0000e40031317812 */ /* 0x001fe200078efcff */
[----:B------:R-:W-:Y:S01]  /*12c0*/  HADD2 R50, R48, -R21.H0_H0 ;  /* 0xa000001530327230 */ /* 0x000fe20000000000 */
[----:B--2---:R-:W-:-:S02]  /*12d0*/  LOP3.LUT R20, R4, 0x70007, RZ, 0xc0, !PT ;  /* 0x0007000704147812 */ /* 0x004fc400078ec0ff */
[----:B------:R-:W-:Y:S02]  /*12e0*/  LOP3.LUT R25, R4, 0x380038, RZ, 0xc0, !PT ;  /* 0x0038003804197812 */ /* 0x000fe400078ec0ff */
[C---:B------:R-:W-:Y:S02]  /*12f0*/  LOP3.LUT R23, R5.reuse, 0x70007, RZ, 0xc0, !PT ;  /* 0x0007000705177812 */ /* 0x040fe400078ec0ff */
[----:B------:R-:W-:Y:S02]  /*1300*/  LOP3.LUT R22, R20, 0x64006400, RZ, 0xfc, !PT ;  /* 0x6400640014167812 */ /* 0x000fe400078efcff */
[----:B------:R-:W-:Y:S02]  /*1310*/  LOP3.LUT R26, R5, 0x380038, RZ, 0xc0, !PT ;  /* 0x00380038051a7812 */ /* 0x000fe400078ec0ff */
[----:B------:R-:W-:Y:S01]  /*1320*/  LOP3.LUT R25, R25, 0x64006400, RZ, 0xfc, !PT ;  /* 0x6400640019197812 */ /* 0x000fe200078efcff */
[----:B------:R-:W-:Y:S01]  /*1330*/  HADD2 R27, R22, R29.H0_H0 ;  /* 0x2000001d161b7230 */ /* 0x000fe20000000000 */
[----:B------:R-:W-:-:S02]  /*1340*/  LOP3.LUT R20, R23, 0x64006400, RZ, 0xfc, !PT ;  /* 0x6400640017147812 */ /* 0x000fc400078efcff */
[--C-:B------:R-:W-:Y:S01]  /*1350*/  SHF.R.U32.HI R24, RZ, 0x6, R4.reuse ;  /* 0x00000006ff187819 */ /* 0x100fe20000011604 */
[----:B------:R-:W-:Y:S01]  /*1360*/  HFMA2 R25, R25, 0.125, 0.125, R28.H0_H0 ;  /* 0x3000300019197831 */ /* 0x000fe2000004001c */
[----:B------:R-:W-:Y:S01]  /*1370*/  LOP3.LUT R23, R26, 0x64006400, RZ, 0xfc, !PT ;  /* 0x640064001a177812 */ /* 0x000fe200078efcff */
[-C--:B------:R-:W-:Y:S01]  /*1380*/  HFMA2 R27, R27, R16.reuse, RZ ;  /* 0x000000101b1b7231 */ /* 0x080fe200000000ff */
[C---:B------:R-:W-:Y:S01]  /*1390*/  LOP3.LUT R26, R24.reuse, 0x70007, RZ, 0xc0, !PT ;  /* 0x00070007181a7812 */ /* 0x040fe200078ec0ff */
[----:B------:R-:W-:Y:S01]  /*13a0*/  HADD2 R20, R20, R49.H0_H0 ;  /* 0x2000003114147230 */ /* 0x000fe20000000000 */
[----:B------:R-:W-:Y:S01]  /*13b0*/  LOP3.LUT R30, R24, 0x380038, RZ, 0xc0, !PT ;  /* 0x00380038181e7812 */ /* 0x000fe200078ec0ff */
[-C--:B------:R-:W-:Y:S01]  /*13c0*/  HFMA2 R25, R25, R17.reuse, R27 ;  /* 0x0000001119197231 */ /* 0x080fe2000000001b */
[----:B------:R-:W-:Y:S01]  /*13d0*/  LOP3.LUT R22, R26, 0x64006400, RZ, 0xfc, !PT ;  /* 0x640064001a167812 */ /* 0x000fe200078efcff */
[----:B------:R-:W-:Y:S02]  /*13e0*/  HFMA2 R20, R20, R16, RZ ;  /* 0x0000001014147231 */ /* 0x000fe400000000ff */
[----:B------:R-:W-:Y:S01]  /*13f0*/  HFMA2 R27, R23, 0.125, 0.125, R50.H0_H0 ;  /* 0x30003000171b7831 */ /* 0x000fe20000040032 */
[----:B------:R-:W-:Y:S01]  /*1400*/  LOP3.LUT R24, R24, 0x1c001c0, RZ, 0xc0, !PT ;  /* 0x01c001c018187812 */ /* 0x000fe200078ec0ff */
[----:B------:R-:W-:Y:S01]  /*1410*/  HADD2 R26, R22, R29.H0_H0 ;  /* 0x2000001d161a7230 */ /* 0x000fe20000000000 */
[----:B------:R-:W-:Y:S01]  /*1420*/  SHF.R.U32.HI R4, RZ, 0xf, R4 ;  /* 0x0000000fff047819 */ /* 0x000fe20000011604 */
[----:B------:R-:W-:-:S02]  /*1430*/  HFMA2 R27, R27, R17, R20 ;  /* 0x000000111b1b7231 */ /* 0x000fc40000000014 */
[----:B------:R-:W0:Y:S01]  /*1440*/  LDS.128 R20, [UR4+0x10] ;  /* 0x00001004ff147984 */ /* 0x000e220008000c00 */
[----:B------:R-:W-:Y:S01]  /*1450*/  HFMA2 R26, R26, R18, R25 ;  /* 0x000000121a1a7231 */ /* 0x000fe20000000019 */
[----:B------:R-:W-:Y:S02]  /*1460*/  SHF.R.U32.HI R25, RZ, 0x6, R5 ;  /* 0x00000006ff197819 */ /* 0x000fe40000011605 */
[----:B------:R-:W-:Y:S02]  /*1470*/  LOP3.LUT R4, R4, 0x10001, RZ, 0xc0, !PT ;  /* 0x0001000104047812 */ /* 0x000fe400078ec0ff */
[----:B------:R-:W-:-:S04]  /*1480*/  LOP3.LUT R31, R25, 0x70007, RZ, 0xc0, !PT ;  /* 0x00070007191f7812 */ /* 0x000fc800078ec0ff */
[----:B------:R-:W-:Y:S02]  /*1490*/  LOP3.LUT R52, R31, 0x64006400, RZ, 0xfc, !PT ;  /* 0x640064001f347812 */ /* 0x000fe400078efcff */
[----:B------:R-:W-:Y:S02]  /*14a0*/  LOP3.LUT R31, R30, 0x64006400, RZ, 0xfc, !PT ;  /* 0x640064001e1f7812 */ /* 0x000fe400078efcff */
[----:B------:R-:W-:Y:S01]  /*14b0*/  LOP3.LUT R30, R25, 0x380038, RZ, 0xc0, !PT ;  /* 0x00380038191e7812 */ /* 0x000fe200078ec0ff */
[----:B------:R-:W-:Y:S02]  /*14c0*/  HADD2 R52, R52, R49.H0_H0 ;  /* 0x2000003134347230 */ /* 0x000fe40000000000 */
[----:B------:R-:W-:Y:S02]  /*14d0*/  HFMA2 R31, R31, 0.125, 0.125, R28.H0_H0 ;  /* 0x300030001f1f7831 */ /* 0x000fe4000004001c */
[----:B------:R-:W-:Y:S02]  /*14e0*/  HFMA2 R27, R52, R18, R27 ;  /* 0x00000012341b7231 */ /* 0x000fe4000000001b */
[----:B------:R-:W-:Y:S01]  /*14f0*/  HFMA2 R26, R31, R19, R26 ;  /* 0x000000131f1a7231 */ /* 0x000fe2000000001a */
[----:B------:R-:W-:-:S02]  /*1500*/  LOP3.LUT R31, R30, 0x64006400, RZ, 0xfc, !PT ;  /* 0x640064001e1f7812 */ /* 0x000fc400078efcff */
[----:B------:R-:W-:Y:S02]  /*1510*/  LOP3.LUT R30, R25, 0x1c001c0, RZ, 0xc0, !PT ;  /* 0x01c001c0191e7812 */ /* 0x000fe400078ec0ff */
[----:B------:R-:W-:Y:S01]  /*1520*/  LOP3.LUT R25, R24, 0x64006400, RZ, 0xfc, !PT ;  /* 0x6400640018197812 */ /* 0x000fe200078efcff */
[----:B------:R-:W-:Y:S01]  /*1530*/  HFMA2 R24, R31, 0.125, 0.125, R50.H0_H0 ;  /* 0x300030001f187831 */ /* 0x000fe20000040032 */
[----:B------:R-:W-:-:S03]  /*1540*/  LOP3.LUT R31, R30, 0x64006400, RZ, 0xfc, !PT ;  /* 0x640064001e1f7812 */ /* 0x000fc600078efcff */
[----:B------:R-:W-:Y:S02]  /*1550*/  HFMA2 R25, R25, 0.015625, 0.015625, R28.H1_H1 ;  /* 0x2400240019197831 */ /* 0x000fe4000006001c */
[----:B------:R-:W-:Y:S02]  /*1560*/  HFMA2 R27, R24, R19, R27 ;  /* 0x00000013181b7231 */ /* 0x000fe4000000001b */
[----:B------:R-:W-:Y:S02]  /*1570*/  HFMA2 R24, R31, 0.015625, 0.015625, R50.H1_H1 ;  /* 0x240024001f187831 */ /* 0x000fe40000060032 */
[-C--:B0-----:R-:W-:Y:S01]  /*1580*/  HFMA2 R26, R25, R20.reuse, R26 ;  /* 0x00000014191a7231 */ /* 0x081fe2000000001a */
[----:B---3--:R-:W-:Y:S01]  /*1590*/  LOP3.LUT R25, R8, 0x70007, RZ, 0xc0, !PT ;  /* 0x0007000708197812 */ /* 0x008fe200078ec0ff */
[----:B------:R-:W-:Y:S01]  /*15a0*/  HFMA2 R24, R24, R20, R27 ;  /* 0x0000001418187231 */ /* 0x000fe2000000001b */
[----:B------:R-:W-:Y:S02]  /*15b0*/  LOP3.LUT R27, R9, 0x70007, RZ, 0xc0, !PT ;  /* 0x00070007091b7812 */ /* 0x000fe400078ec0ff */
[----:B------:R-:W-:-:S02]  /*15c0*/  LOP3.LUT R30, R25, 0x64006400, RZ, 0xfc, !PT ;  /* 0x64006400191e7812 */ /* 0x000fc400078efcff */
[----:B------:R-:W-:Y:S02]  /*15d0*/  LOP3.LUT R25, R8, 0x380038, RZ, 0xc0, !PT ;  /* 0x0038003808197812 */ /* 0x000fe400078ec0ff */
[----:B------:R-:W-:Y:S01]  /*15e0*/  LOP3.LUT R52, R27, 0x64006400, RZ, 0xfc, !PT ;  /* 0x640064001b347812 */ /* 0x000fe200078efcff */
[----:B------:R-:W-:Y:S01]  /*15f0*/  HADD2 R30, R30, R29.H0_H0 ;  /* 0x2000001d1e1e7230 */ /* 0x000fe20000000000 */
[----:B------:R-:W-:Y:S02]  /*1600*/  LOP3.LUT R25, R25, 0x64006400, RZ, 0xfc, !PT ;  /* 0x6400640019197812 */ /* 0x000fe400078efcff */
[----:B------:R-:W-:Y:S01]  /*1610*/  SHF.R.U32.HI R27, RZ, 0xf, R5 ;  /* 0x0000000fff1b7819 */ /* 0x000fe20000011605 */
[-C--:B------:R-:W-:Y:S02]  /*1620*/  HFMA2 R26, R30, R21.reuse, R26 ;  /* 0x000000151e1a7231 */ /* 0x080fe4000000001a */
[----:B------:R-:W-:Y:S02]  /*1630*/  HADD2 R52, R52, R49.H0_H0 ;  /* 0x2000003134347230 */ /* 0x000fe40000000000 */
[----:B------:R-:W-:Y:S01]  /*1640*/  HFMA2 R25, R25, 0.125, 0.125, R28.H0_H0 ;  /* 0x3000300019197831 */ /* 0x000fe2000004001c */
[----:B------:R-:W-:Y:S01]  /*1650*/  LOP3.LUT R27, R27, 0x10001, RZ, 0xc0, !PT ;  /* 0x000100011b1b7812 */ /* 0x000fe200078ec0ff */
[----:B------:R-:W-:-:S02]  /*1660*/  HFMA2 R24, R52, R21, R24 ;  /* 0x0000001534187231 */ /* 0x000fc40000000018 */
[----:B------:R-:W-:Y:S01]  /*1670*/  HFMA2 R5, R25, R22, R26 ;  /* 0x0000001619057231 */ /* 0x000fe2000000001a */
[--C-:B------:R-:W-:Y:S02]  /*1680*/  SHF.R.U32.HI R25, RZ, 0xe, R8.reuse ;  /* 0x0000000eff197819 */ /* 0x100fe40000011608 */
[----:B------:R-:W-:Y:S02]  /*1690*/  SHF.R.U32.HI R26, RZ, 0xe, R9 ;  /* 0x0000000eff1a7819 */ /* 0x000fe40000011609 */
[----:B------:R-:W-:Y:S02]  /*16a0*/  LOP3.LUT R30, R4, 0x20002, R25, 0xf8, !PT ;  /* 0x00020002041e7812 */ /* 0x000fe400078ef819 */
[----:B------:R-:W-:Y:S02]  /*16b0*/  LOP3.LUT R25, R9, 0x380038, RZ, 0xc0, !PT ;  /* 0x0038003809197812 */ /* 0x000fe400078ec0ff */
[----:B------:R-:W-:Y:S02]  /*16c0*/  SHF.R.U32.HI R8, RZ, 0x6, R8 ;  /* 0x00000006ff087819 */ /* 0x000fe40000011608 */
[----:B------:R-:W-:-:S02]  /*16d0*/  SHF.R.U32.HI R9, RZ, 0x6, R9 ;  /* 0x00000006ff097819 */ /* 0x000fc40000011609 */
[----:B------:R-:W-:Y:S02]  /*16e0*/  LOP3.LUT R4, R27, 0x20002, R26, 0xf8, !PT ;  /* 0x000200021b047812 */ /* 0x000fe400078ef81a */
[----:B------:R-:W-:Y:S02]  /*16f0*/  LOP3.LUT R25, R25, 0x64006400, RZ, 0xfc, !PT ;  /* 0x6400640019197812 */ /* 0x000fe400078efcff */
[----:B------:R-:W-:Y:S02]  /*1700*/  LOP3.LUT R26, R8, 0x70007, RZ, 0xc0, !PT ;  /* 0x00070007081a7812 */ /* 0x000fe400078ec0ff */
[----:B------:R-:W-:Y:S01]  /*1710*/  LOP3.LUT R27, R9, 0x70007, RZ, 0xc0, !PT ;  /* 0x00070007091b7812 */ /* 0x000fe200078ec0ff */
[----:B------:R-:W-:Y:S01]  /*1720*/  HFMA2 R25, R25, 0.125, 0.125, R50.H0_H0 ;  /* 0x3000300019197831 */ /* 0x000fe20000040032 */
[----:B------:R-:W-:Y:S02]  /*1730*/  LOP3.LUT R26, R26, 0x64006400, RZ, 0xfc, !PT ;  /* 0x640064001a1a7812 */ /* 0x000fe400078efcff */
[----:B------:R-:W-:Y:S01]  /*1740*/  LOP3.LUT R52, R27, 0x64006400, RZ, 0xfc, !PT ;  /* 0x640064001b347812 */ /* 0x000fe200078efcff */
[----:B------:R-:W-:Y:S01]  /*1750*/  HFMA2 R24, R25, R22, R24 ;  /* 0x0000001619187231 */ /* 0x000fe20000000018 */
[C---:B------:R-:W-:Y:S01]  /*1760*/  LOP3.LUT R51, R8.reuse, 0x380038, RZ, 0xc0, !PT ;  /* 0x0038003808337812 */ /* 0x040fe200078ec0ff */
[----:B------:R-:W-:Y:S01]  /*1770*/  HADD2 R31, R26, R29.H0_H0 ;  /* 0x2000001d1a1f7230 */ /* 0x000fe20000000000 */
[----:B------:R-:W-:Y:S01]  /*1780*/  LOP3.LUT R8, R8, 0x1c001c0, RZ, 0xc0, !PT ;  /* 0x01c001c008087812 */ /* 0x000fe200078ec0ff */
[----:B------:R-:W-:Y:S01]  /*1790*/  HADD2 R52, R52, R49.H0_H0 ;  /* 0x2000003134347230 */ /* 0x000fe20000000000 */
[----:B------:R-:W-:Y:S01]  /*17a0*/  LOP3.LUT R51, R51, 0x64006400, RZ, 0xfc, !PT ;  /* 0x6400640033337812 */ /* 0x000fe200078efcff */
[----:B------:R-:W-:-:S02]  /*17b0*/  HFMA2 R31, R31, R23, R5 ;  /* 0x000000171f1f7231 */ /* 0x000fc40000000005 */
[----:B------:R-:W-:Y:S02]  /*17c0*/  HFMA2 R5, R52, R23, R24 ;  /* 0x0000001734057231 */ /* 0x000fe40000000018 */
[----:B------:R-:W0:Y:S01]  /*17d0*/  LDS.128 R24, [UR4+0x20] ;  /* 0x00002004ff187984 */ /* 0x000e220008000c00 */
[----:B------:R-:W-:-:S04]  /*17e0*/  HFMA2 R51, R51, 0.125, 0.125, R28.H0_H0 ;  /* 0x3000300033337831 */ /* 0x000fc8000004001c */
[----:B0-----:R-:W-:Y:S01]  /*17f0*/  HFMA2 R31, R51, R24, R31 ;  /* 0x00000018331f7231 */ /* 0x001fe2000000001f */
[C---:B------:R-:W-:Y:S02]  /*1800*/  LOP3.LUT R51, R9.reuse, 0x380038, RZ, 0xc0, !PT ;  /* 0x0038003809337812 */ /* 0x040fe400078ec0ff */
[----:B------:R-:W-:Y:S02]  /*1810*/  LOP3.LUT R9, R9, 0x1c001c0, RZ, 0xc0, !PT ;  /* 0x01c001c009097812 */ /* 0x000fe400078ec0ff */
[----:B------:R-:W-:Y:S02]  /*1820*/  LOP3.LUT R51, R51, 0x64006400, RZ, 0xfc, !PT ;  /* 0x6400640033337812 */ /* 0x000fe400078efcff */
[----:B------:R-:W-:-:S03]  /*1830*/  LOP3.LUT R9, R9, 0x64006400, RZ, 0xfc, !PT ;  /* 0x6400640009097812 */ /* 0x000fc600078efcff */
[--C-:B------:R-:W-:Y:S02]  /*1840*/  HFMA2 R51, R51, 0.125, 0.125, R50.reuse.H0_H0 ;  /* 0x3000300033337831 */ /* 0x100fe40000040032 */
[----:B------:R-:W-:Y:S02]  /*1850*/  HFMA2 R9, R9, 0.015625, 0.015625, R50.H1_H1 ;  /* 0x2400240009097831 */ /* 0x000fe40000060032 */
[----:B------:R-:W-:Y:S01]  /*1860*/  HFMA2 R5, R51, R24, R5 ;  /* 0x0000001833057231 */ /* 0x000fe20000000005 */
[----:B------:R-:W-:Y:S02]  /*1870*/  LOP3.LUT R51, R8, 0x64006400, RZ, 0xfc, !PT ;  /* 0x6400640008337812 */ /* 0x000fe400078efcff */
[----:B------:R-:W-:Y:S01]  /*1880*/  LOP3.LUT R8, R12, 0x70007, RZ, 0xc0, !PT ;  /* 0x000700070c087812 */ /* 0x000fe200078ec0ff */
[----:B------:R-:W-:Y:S01]  /*1890*/  HFMA2 R5, R9, R25, R5 ;  /* 0x0000001909057231 */ /* 0x000fe20000000005 */
[----:B------:R-:W-:Y:S01]  /*18a0*/  SHF.R.U32.HI R9, RZ, 0xd, R12 ;  /* 0x0000000dff097819 */ /* 0x000fe2000001160c */
[----:B------:R-:W-:Y:S01]  /*18b0*/  HFMA2 R51, R51, 0.015625, 0.015625, R28.H1_H1 ;  /* 0x2400240033337831 */ /* 0x000fe2000006001c */
[----:B------:R-:W-:-:S02]  /*18c0*/  LOP3.LUT R8, R8, 0x64006400, RZ, 0xfc, !PT ;  /* 0x6400640008087812 */ /* 0x000fc400078efcff */
[----:B------:R-:W-:Y:S01]  /*18d0*/  LOP3.LUT R9, R30, 0x40004, R9, 0xf8, !PT ;  /* 0x000400041e097812 */ /* 0x000fe200078ef809 */
[----:B------:R-:W-:Y:S01]  /*18e0*/  HFMA2 R31, R51, R25, R31 ;  /* 0x00000019331f7231 */ /* 0x000fe2000000001f */
[----:B------:R-:W-:Y:S01]  /*18f0*/  SHF.R.U32.HI R30, RZ, 0x6, R12 ;  /* 0x00000006ff1e7819 */ /* 0x000fe2000001160c */
[----:B------:R-:W-:Y:S01]  /*1900*/  HADD2 R52, R8, R29.H0_H0 ;  /* 0x2000001d08347230 */ /* 0x000fe20000000000 */
[----:B------:R-:W-:Y:S02]  /*1910*/  LOP3.LUT R9, R9, 0x64006400, RZ, 0xfc, !PT ;  /* 0x6400640009097812 */ /* 0x000fe400078efcff */
[C---:B------:R-:W-:Y:S01]  /*1920*/  LOP3.LUT R8, R30.reuse, 0x70007, RZ, 0xc0, !PT ;  /* 0x000700071e087812 */ /* 0x040fe200078ec0ff */
[----:B------:R-:W-:Y:S01]  /*1930*/  HFMA2 R52, R52, R26, R31 ;  /* 0x0000001a34347231 */ /* 0x000fe2000000001f */
[----:B------:R-:W-:Y:S01]  /*1940*/  LOP3.LUT R31, R30, 0x380038, RZ, 0xc0, !PT ;  /* 0x003800381e1f7812 */ /* 0x000fe200078ec0ff */
[----:B------:R-:W-:Y:S01]  /*1950*/  HADD2 R9, R9, R29.H0_H0 ;  /* 0x2000001d09097230 */ /* 0x000fe20000000000 */
[----:B------:R-:W-:-:S02]  /*1960*/  LOP3.LUT R8, R8, 0x64006400, RZ, 0xfc, !PT ;  /* 0x6400640008087812 */ /* 0x000fc400078efcff */
[----:B------:R-:W-:Y:S02]  /*1970*/  LOP3.LUT R51, R30, 0x1c001c0, RZ, 0xc0, !PT ;  /* 0x01c001c01e337812 */ /* 0x000fe400078ec0ff */
[----:B------:R-:W-:Y:S01]  /*1980*/  LOP3.LUT R31, R31, 0x64006400, RZ, 0xfc, !PT ;  /* 0x640064001f1f7812 */ /* 0x000fe200078efcff */
[----:B------:R-:W-:Y:S01]  /*1990*/  HADD2 R8, R8, R29.H0_H0 ;  /* 0x2000001d08087230 */ /* 0x000fe20000000000 */
[----:B------:R-:W-:Y:S02]  /*19a0*/  LOP3.LUT R29, R12, 0x380038, RZ, 0xc0, !PT ;  /* 0x003800380c1d7812 */ /* 0x000fe400078ec0ff */
[----:B------:R-:W-:Y:S01]  /*19b0*/  LOP3.LUT R51, R51, 0x64006400, RZ, 0xfc, !PT ;  /* 0x6400640033337812 */ /* 0x000fe200078efcff */
[----:B------:R-:W-:Y:S01]  /*19c0*/  HFMA2 R12, R31, 0.125, 0.125, R28.H0_H0 ;  /* 0x300030001f0c7831 */ /* 0x000fe2000004001c */
[----:B------:R-:W-:-:S03]  /*19d0*/  LOP3.LUT R29, R29, 0x64006400, RZ, 0xfc, !PT ;  /* 0x640064001d1d7812 */ /* 0x000fc600078efcff */
[--C-:B------:R-:W-:Y:S02]  /*19e0*/  HFMA2 R51, R51, 0.015625, 0.015625, R28.reuse.H1_H1 ;  /* 0x2400240033337831 */ /* 0x100fe4000006001c */
[----:B------:R-:W-:-:S04]  /*19f0*/  HFMA2 R29, R29, 0.125, 0.125, R28.H0_H0 ;  /* 0x300030001d1d7831 */ /* 0x000fc8000004001c */
[----:B------:R-:W-:Y:S02]  /*1a00*/  HFMA2 R52, R29, R27, R52 ;  /* 0x0000001b1d347231 */ /* 0x000fe40000000034 */
[----:B------:R-:W0:Y:S01]  /*1a10*/  LDS.128 R28, [UR4+0x30] ;  /* 0x00003004ff1c7984 */ /* 0x000e220008000c00 */
[----:B------:R-:W-:Y:S01]  /*1a20*/  UIADD3 UR4, UPT, UPT, UR4, 0x40, URZ ;  /* 0x0000004004047890 */ /* 0x000fe2000fffe0ff */
[----:B0-----:R-:W-:-:S04]  /*1a30*/  HFMA2 R8, R8, R28, R52 ;  /* 0x0000001c08087231 */ /* 0x001fc80000000034 */
[----:B------:R-:W-:-:S04]  /*1a40*/  HFMA2 R8, R12, R29, R8 ;  /* 0x0000001d0c087231 */ /* 0x000fc80000000008 */
[----:B------:R-:W-:Y:S01]  /*1a50*/  HFMA2 R51, R51, R30, R8 ;  /* 0x0000001e33337231 */ /* 0x000fe20000000008 */
[----:B------:R-:W-:-:S03]  /*1a60*/  LOP3.LUT R8, R13, 0x70007, RZ, 0xc0, !PT ;  /* 0x000700070d087812 */ /* 0x000fc600078ec0ff */
[----:B------:R-:W-:Y:S01]  /*1a70*/  HFMA2 R9, R9, R31, R51 ;  /* 0x0000001f09097231 */ /* 0x000fe20000000033 */
[----:B------:R-:W-:-:S05]  /*1a80*/  LOP3.LUT R8, R8, 0x64006400, RZ, 0xfc, !PT ;  /* 0x6400640008087812 */ /* 0x000fca00078efcff */
[----:B------:R-:W-:-:S04]  /*1a90*/  HADD2 R8, R8, R49.H0_H0 ;  /* 0x2000003108087230 */ /* 0x000fc80000000000 */
[----:B------:R-:W-:Y:S01]  /*1aa0*/  HFMA2 R5, R8, R26, R5 ;  /* 0x0000001a08057231 */ /* 0x000fe20000000005 */
[----:B------:R-:W-:-:S04]  /*1ab0*/  LOP3.LUT R8, R13, 0x380038, RZ, 0xc0, !PT ;  /* 0x003800380d087812 */ /* 0x000fc800078ec0ff */
[----:B------:R-:W-:-:S05]  /*1ac0*/  LOP3.LUT R53, R8, 0x64006400, RZ, 0xfc, !PT ;  /* 0x6400640008357812 */ /* 0x000fca00078efcff */
[----:B------:R-:W-:-:S04]  /*1ad0*/  HFMA2 R53, R53, 0.125, 0.125, R50.H0_H0 ;  /* 0x3000300035357831 */ /* 0x000fc80000040032 */
[----:B------:R-:W-:Y:S01]  /*1ae0*/  HFMA2 R5, R53, R27, R5 ;  /* 0x0000001b35057231 */ /* 0x000fe20000000005 */
[--C-:B------:R-:W-:Y:S02]  /*1af0*/  SHF.R.U32.HI R53, RZ, 0xd, R13.reuse ;  /* 0x0000000dff357819 */ /* 0x100fe4000001160d */
[----:B------:R-:W-:Y:S02]  /*1b00*/  SHF.R.U32.HI R13, RZ, 0x6, R13 ;  /* 0x00000006ff0d7819 */ /* 0x000fe4000001160d */
[----:B------:R-:W-:Y:S02]  /*1b10*/  LOP3.LUT R4, R4, 0x40004, R53, 0xf8, !PT ;  /* 0x0004000404047812 */ /* 0x000fe400078ef835 */
[C---:B------:R-:W-:Y:S02]  /*1b20*/  LOP3.LUT R8, R13.reuse, 0x70007, RZ, 0xc0, !PT ;  /* 0x000700070d087812 */ /* 0x040fe400078ec0ff */
[----:B------:R-:W-:Y:S02]  /*1b30*/  LOP3.LUT R12, R13, 0x1c001c0, RZ, 0xc0, !PT ;  /* 0x01c001c00d0c7812 */ /* 0x000fe400078ec0ff */
[----:B------:R-:W-:-:S02]  /*1b40*/  LOP3.LUT R8, R8, 0x64006400, RZ, 0xfc, !PT ;  /* 0x6400640008087812 */ /* 0x000fc400078efcff */
[----:B------:R-:W-:Y:S02]  /*1b50*/  LOP3.LUT R53, R12, 0x64006400, RZ, 0xfc, !PT ;  /* 0x640064000c357812 */ /* 0x000fe400078efcff */
[----:B------:R-:W-:Y:S01]  /*1b60*/  LOP3.LUT R4, R4, 0x64006400, RZ, 0xfc, !PT ;  /* 0x6400640004047812 */ /* 0x000fe200078efcff */
[----:B------:R-:W-:Y:S01]  /*1b70*/  HADD2 R8, R8, R49.H0_H0 ;  /* 0x2000003108087230 */ /* 0x000fe20000000000 */
[----:B------:R-:W-:-:S03]  /*1b80*/  LOP3.LUT R12, R6, 0x380038, RZ, 0xc0, !PT ;  /* 0x00380038060c7812 */ /* 0x000fc600078ec0ff */
[----:B------:R-:W-:Y:S01]  /*1b90*/  HFMA2 R5, R8, R28, R5 ;  /* 0x0000001c08057231 */ /* 0x000fe20000000005 */
[----:B------:R-:W-:Y:S01]  /*1ba0*/  LOP3.LUT R8, R13, 0x380038, RZ, 0xc0, !PT ;  /* 0x003800380d087812 */ /* 0x000fe200078ec0ff */
[----:B------:R-:W-:Y:S01]  /*1bb0*/  HADD2 R49, R4, R49.H0_H0 ;  /* 0x2000003104317230 */ /* 0x000fe20000000000 */
[----:B------:R-:W-:Y:S02]  /*1bc0*/  LOP3.LUT R12, R12, 0x64006400, RZ, 0xfc, !PT ;  /* 0x640064000c0c7812 */ /* 0x000fe400078efcff */
[----:B------:R-:W-:Y:S01]  /*1bd0*/  LOP3.LUT R13, R8, 0x64006400, RZ, 0xfc, !PT ;  /* 0x64006400080d7812 */ /* 0x000fe200078efcff */
[----:B------:R-:W-:-:S04]  /*1be0*/  HFMA2 R8, R53, 0.015625, 0.015625, R50.H1_H1 ;  /* 0x2400240035087831 */ /* 0x000fc80000060032 */
[----:B------:R-:W-:Y:S02]  /*1bf0*/  HFMA2 R13, R13, 0.125, 0.125, R50.H0_H0 ;  /* 0x300030000d0d7831 */ /* 0x000fe40000040032 */
[----:B------:R-:W-:Y:S02]  /*1c00*/  VIADD R50, R46, UR5 ;  /* 0x000000052e327c36 */ /* 0x000fe40008000000 */
[----:B------:R-:W-:Y:S02]  /*1c10*/  HFMA2 R5, R13, R29, R5 ;  /* 0x0000001d0d057231 */ /* 0x000fe40000000005 */
[----:B------:R-:W0:Y:S01]  /*1c20*/  I2F.F16 R53, R50 ;  /* 0x0000003200357306 */ /* 0x000e220000200c00 */
[----:B------:R-:W-:Y:S02]  /*1c30*/  LOP3.LUT R13, R6, 0x70007, RZ, 0xc0, !PT ;  /* 0x00070007060d7812 */ /* 0x000fe400078ec0ff */
[----:B------:R-:W-:Y:S01]  /*1c40*/  LOP3.LUT R4, R50, 0xe400, RZ, 0xfc, !PT ;  /* 0x0000e40032047812 */ /* 0x000fe200078efcff */
[----:B------:R-:W-:Y:S01]  /*1c50*/  HFMA2 R5, R8, R30, R5 ;  /* 0x0000001e08057231 */ /* 0x000fe20000000005 */
[----:B------:R-:W-:-:S03]  /*1c60*/  LOP3.LUT R13, R13, 0x64006400, RZ, 0xfc, !PT ;  /* 0x640064000d0d7812 */ /* 0x000fc600078efcff */
[----:B------:R-:W-:Y:S02]  /*1c70*/  HFMA2 R5, R49, R31, R5 ;  /* 0x0000001f31057231 */ /* 0x000fe40000000005 */
[----:B------:R-:W-:-:S04]  /*1c80*/  HADD2 R13, R13, R4.H0_H0 ;  /* 0x200000040d0d7230 */ /* 0x000fc80000000000 */
[----:B------:R-:W-:Y:S02]  /*1c90*/  HFMA2 R13, R13, R16, RZ ;  /* 0x000000100d0d7231 */ /* 0x000fe400000000ff */
[----:B0-----:R-:W-:Y:S01]  /*1ca0*/  HADD2 R8, R48, -R53.H0_H0 ;  /* 0xa000003530087230 */ /* 0x001fe20000000000 */
[----:B------:R-:W-:-:S03]  /*1cb0*/  SHF.R.U32.HI R53, RZ, 0xe, R10 ;  /* 0x0000000eff357819 */ /* 0x000fc6000001160a */
[----:B------:R-:W-:-:S04]  /*1cc0*/  HFMA2 R12, R12, 0.125, 0.125, R8.H0_H0 ;  /* 0x300030000c0c7831 */ /* 0x000fc80000040008 */
[----:B------:R-:W-:Y:S01]  /*1cd0*/  HFMA2 R12, R12, R17, R13 ;  /* 0x000000110c0c7231 */ /* 0x000fe2000000000d */
[--C-:B------:R-:W-:Y:S02]  /*1ce0*/  SHF.R.U32.HI R13, RZ, 0x6, R6.reuse ;  /* 0x00000006ff0d7819 */ /* 0x100fe40000011606 */
[----:B------:R-:W-:Y:S02]  /*1cf0*/  SHF.R.U32.HI R6, RZ, 0xf, R6 ;  /* 0x0000000fff067819 */ /* 0x000fe40000011606 */
[C---:B------:R-:W-:Y:S02]  /*1d00*/  LOP3.LUT R50, R13.reuse, 0x70007, RZ, 0xc0, !PT ;  /* 0x000700070d327812 */ /* 0x040fe400078ec0ff */
[----:B------:R-:W-:Y:S02]  /*1d10*/  LOP3.LUT R6, R6, 0x10001, RZ, 0xc0, !PT ;  /* 0x0001000106067812 */ /* 0x000fe400078ec0ff */
[----:B------:R-:W-:Y:S02]  /*1d20*/  LOP3.LUT R51, R50, 0x64006400, RZ, 0xfc, !PT ;  /* 0x6400640032337812 */ /* 0x000fe400078efcff */
[----:B------:R-:W-:-:S02]  /*1d30*/  LOP3.LUT R50, R13, 0x380038, RZ, 0xc0, !PT ;  /* 0x003800380d327812 */ /* 0x000fc400078ec0ff */
[----:B------:R-:W-:Y:S01]  /*1d40*/  LOP3.LUT R13, R13, 0x1c001c0, RZ, 0xc0, !PT ;  /* 0x01c001c00d0d7812 */ /* 0x000fe200078ec0ff */
[----:B------:R-:W-:Y:S01]  /*1d50*/  HADD2 R51, R51, R4.H0_H0 ;  /* 0x2000000433337230 */ /* 0x000fe20000000000 */
[----:B------:R-:W-:Y:S02]  /*1d60*/  LOP3.LUT R6, R6, 0x20002, R53, 0xf8, !PT ;  /* 0x0002000206067812 */ /* 0x000fe400078ef835 */
[----:B------:R-:W-:Y:S01]  /*1d70*/  LOP3.LUT R13, R13, 0x64006400, RZ, 0xfc, !PT ;  /* 0x640064000d0d7812 */ /* 0x000fe200078efcff */
[----:B------:R-:W-:Y:S01]  /*1d80*/  HFMA2 R12, R51, R18, R12 ;  /* 0x00000012330c7231 */ /* 0x000fe2000000000c */
[----:B------:R-:W-:-:S05]  /*1d90*/  LOP3.LUT R51, R50, 0x64006400, RZ, 0xfc, !PT ;  /* 0x6400640032337812 */ /* 0x000fca00078efcff */
[----:B------:R-:W-:-:S04]  /*1da0*/  HFMA2 R51, R51, 0.125, 0.125, R8.H0_H0 ;  /* 0x3000300033337831 */ /* 0x000fc80000040008 */
[----:B------:R-:W-:Y:S02]  /*1db0*/  HFMA2 R51, R51, R19, R12 ;  /* 0x0000001333337231 */ /* 0x000fe4000000000c */
[----:B------:R-:W-:Y:S01]  /*1dc0*/  HFMA2 R12, R13, 0.015625, 0.015625, R8.H1_H1 ;  /* 0x240024000d0c7831 */ /* 0x000fe20000060008 */
[----:B------:R-:W-:-:S03]  /*1dd0*/  LOP3.LUT R13, R10, 0x70007, RZ, 0xc0, !PT ;  /* 0x000700070a0d7812 */ /* 0x000fc600078ec0ff */
[----:B------:R-:W-:Y:S01]  /*1de0*/  HFMA2 R12, R12, R20, R51 ;  /* 0x000000140c0c7231 */ /* 0x000fe20000000033 */
[----:B------:R-:W-:Y:S02]  /*1df0*/  LOP3.LUT R51, R13, 0x64006400, RZ, 0xfc, !PT ;  /* 0x640064000d337812 */ /* 0x000fe400078efcff */
[----:B------:R-:W-:-:S03]  /*1e00*/  LOP3.LUT R13, R10, 0x380038, RZ, 0xc0, !PT ;  /* 0x003800380a0d7812 */ /* 0x000fc600078ec0ff */
[----:B------:R-:W-:Y:S01]  /*1e10*/  HADD2 R51, R51, R4.H0_H0 ;  /* 0x2000000433337230 */ /* 0x000fe20000000000 */
[----:B------:R-:W-:-:S03]  /*1e20*/  LOP3.LUT R13, R13, 0x64006400, RZ, 0xfc, !PT ;  /* 0x640064000d0d7812 */ /* 0x000fc600078efcff */
[----:B------:R-:W-:Y:S02]  /*1e30*/  HFMA2 R12, R51, R21, R12 ;  /* 0x00000015330c7231 */ /* 0x000fe4000000000c */
[----:B------:R-:W-:-:S04]  /*1e40*/  HFMA2 R13, R13, 0.125, 0.125, R8.H0_H0 ;  /* 0x300030000d0d7831 */ /* 0x000fc80000040008 */
[----:B------:R-:W-:Y:S01]  /*1e50*/  HFMA2 R13, R13, R22, R12 ;  /* 0x000000160d0d7231 */ /* 0x000fe2000000000c */
[----:B------:R-:W-:Y:S02]  /*1e60*/  SHF.R.U32.HI R12, RZ, 0x6, R10 ;  /* 0x00000006ff0c7819 */ /* 0x000fe4000001160a */
[----:B------:R-:W-:Y:S02]  /*1e70*/  LOP3.LUT R10, R7, 0x70007, RZ, 0xc0, !PT ;  /* 0x00070007070a7812 */ /* 0x000fe400078ec0ff */
[----:B------:R-:W-:-:S04]  /*1e80*/  LOP3.LUT R50, R12, 0x70007, RZ, 0xc0, !PT ;  /* 0x000700070c327812 */ /* 0x000fc800078ec0ff */
[----:B------:R-:W-:Y:S01]  /*1e90*/  LOP3.LUT R51, R50, 0x64006400, RZ, 0xfc, !PT ;  /* 0x6400640032337812 */ /* 0x000fe200078efcff */
[----:B------:R-:W-:-:S04]  /*1ea0*/  VIADD R50, R45, UR5 ;  /* 0x000000052d327c36 */ /* 0x000fc80008000000 */
[----:B------:R-:W-:-:S04]  /*1eb0*/  HADD2 R51, R51, R4.H0_H0 ;  /* 0x2000000433337230 */ /* 0x000fc80000000000 */
[----:B------:R-:W-:Y:S01]  /*1ec0*/  HFMA2 R13, R51, R23, R13 ;  /* 0x00000017330d7231 */ /* 0x000fe2000000000d */
[C---:B------:R-:W-:Y:S02]  /*1ed0*/  LOP3.LUT R51, R12.reuse, 0x380038, RZ, 0xc0, !PT ;  /* 0x003800380c337812 */ /* 0x040fe400078ec0ff */
[----:B------:R-:W-:Y:S02]  /*1ee0*/  LOP3.LUT R12, R12, 0x1c001c0, RZ, 0xc0, !PT ;  /* 0x01c001c00c0c7812 */ /* 0x000fe400078ec0ff */
[----:B------:R-:W-:-:S05]  /*1ef0*/  LOP3.LUT R51, R51, 0x64006400, RZ, 0xfc, !PT ;  /* 0x6400640033337812 */ /* 0x000fca00078efcff */
[----:B------:R-:W-:-:S04]  /*1f00*/  HFMA2 R51, R51, 0.125, 0.125, R8.H0_H0 ;  /* 0x3000300033337831 */ /* 0x000fc80000040008 */
[----:B------:R-:W-:Y:S02]  /*1f10*/  HFMA2 R13, R51, R24, R13 ;  /* 0x00000018330d7231 */ /* 0x000fe4000000000d */
[----:B------:R-:W0:Y:S02]  /*1f20*/  I2F.F16 R51, R50 ;  /* 0x0000003200337306 */ /* 0x000e240000200c00 */
[----:B0-----:R-:W-:Y:S01]  /*1f30*/  HADD2 R48, R48, -R51.H0_H0 ;  /* 0xa000003330307230 */ /* 0x001fe20000000000 */
[----:B------:R-:W-:Y:S02]  /*1f40*/  LOP3.LUT R51, R10, 0x64006400, RZ, 0xfc, !PT ;  /* 0x640064000a337812 */ /* 0x000fe400078efcff */
[----:B------:R-:W-:-:S05]  /*1f50*/  LOP3.LUT R10, R50, 0xe400, RZ, 0xfc, !PT ;  /* 0x0000e400320a7812 */ /* 0x000fca00078efcff */
[----:B------:R-:W-:-:S04]  /*1f60*/  HADD2 R51, R51, R10.H0_H0 ;  /* 0x2000000a33337230 */ /* 0x000fc80000000000 */
[----:B------:R-:W-:Y:S01]  /*1f70*/  HFMA2 R16, R51, R16, RZ.H0_H0 ;  /* 0x0000001033107231 */ /* 0x000fe200000400ff */
[----:B------:R-:W-:-:S04]  /*1f80*/  LOP3.LUT R51, R7, 0x380038, RZ, 0xc0, !PT ;  /* 0x0038003807337812 */ /* 0x000fc800078ec0ff */
[----:B------:R-:W-:-:S05]  /*1f90*/  LOP3.LUT R51, R51, 0x64006400, RZ, 0xfc, !PT ;  /* 0x6400640033337812 */ /* 0x000fca00078efcff */
[----:B------:R-:W-:-:S04]  /*1fa0*/  HFMA2 R51, R51, 0.125, 0.125, R48.H0_H0 ;  /* 0x3000300033337831 */ /* 0x000fc80000040030 */
[----:B------:R-:W-:Y:S01]  /*1fb0*/  HFMA2 R17, R51, R17, R16 ;  /* 0x0000001133117231 */ /* 0x000fe20000000010 */
[--C-:B------:R-:W-:Y:S02]  /*1fc0*/  SHF.R.U32.HI R16, RZ, 0x6, R7.reuse ;  /* 0x00000006ff107819 */ /* 0x100fe40000011607 */
[----:B------:R-:W-:Y:S02]  /*1fd0*/  SHF.R.U32.HI R7, RZ, 0xf, R7 ;  /* 0x0000000fff077819 */ /* 0x000fe40000011607 */
[----:B------:R-:W-:Y:S02]  /*1fe0*/  LOP3.LUT R50, R16, 0x70007, RZ, 0xc0, !PT ;  /* 0x0007000710327812 */ /* 0x000fe400078ec0ff */
[----:B------:R-:W-:Y:S02]  /*1ff0*/  LOP3.LUT R7, R7, 0x10001, RZ, 0xc0, !PT ;  /* 0x0001000107077812 */ /* 0x000fe400078ec0ff */
[----:B------:R-:W-:-:S05]  /*2000*/  LOP3.LUT R51, R50, 0x64006400, RZ, 0xfc, !PT ;  /* 0x6400640032337812 */ /* 0x000fca00078efcff */
[----:B------:R-:W-:-:S04]  /*2010*/  HADD2 R51, R51, R10.H0_H0 ;  /* 0x2000000a33337230 */ /* 0x000fc80000000000 */
[----:B------:R-:W-:Y:S01]  /*2020*/  HFMA2 R51, R51, R18, R17 ;  /* 0x0000001233337231 */ /* 0x000fe20000000011 */
[C---:B------:R-:W-:Y:S02]  /*2030*/  LOP3.LUT R17, R16.reuse, 0x380038, RZ, 0xc0, !PT ;  /* 0x0038003810117812 */ /* 0x040fe400078ec0ff */
[----:B------:R-:W-:Y:S02]  /*2040*/  LOP3.LUT R16, R16, 0x1c001c0, RZ, 0xc0, !PT ;  /* 0x01c001c010107812 */ /* 0x000fe400078ec0ff */
[----:B------:R-:W-:-:S05]  /*2050*/  LOP3.LUT R17, R17, 0x64006400, RZ, 0xfc, !PT ;  /* 0x6400640011117812 */ /* 0x000fca00078efcff */
[----:B------:R-:W-:-:S04]  /*2060*/  HFMA2 R17, R17, 0.125, 0.125, R48.H0_H0 ;  /* 0x3000300011117831 */ /* 0x000fc80000040030 */
[----:B------:R-:W-:Y:S01]  /*2070*/  HFMA2 R51, R17, R19, R51 ;  /* 0x0000001311337231 */ /* 0x000fe20000000033 */
[----:B------:R-:W-:Y:S02]  /*2080*/  LOP3.LUT R17, R16, 0x64006400, RZ, 0xfc, !PT ;  /* 0x6400640010117812 */ /* 0x000fe400078efcff */
[----:B------:R-:W-:-:S03]  /*2090*/  LOP3.LUT R16, R11, 0x70007, RZ, 0xc0, !PT ;  /* 0x000700070b107812 */ /* 0x000fc600078ec0ff */
[----:B------:R-:W-:-:S04]  /*20a0*/  HFMA2 R17, R17, 0.015625, 0.015625, R48.H1_H1 ;  /* 0x2400240011117831 */ /* 0x000fc80000060030 */
[----:B------:R-:W-:Y:S01]  /*20b0*/  HFMA2 R51, R17, R20, R51 ;  /* 0x0000001411337231 */ /* 0x000fe20000000033 */
[----:B------:R-:W-:Y:S02]  /*20c0*/  LOP3.LUT R17, R16, 0x64006400, RZ, 0xfc, !PT ;  /* 0x6400640010117812 */ /* 0x000fe400078efcff */
[----:B------:R-:W-:-:S03]  /*20d0*/  LOP3.LUT R16, R11, 0x380038, RZ, 0xc0, !PT ;  /* 0x003800380b107812 */ /* 0x000fc600078ec0ff */
[----:B------:R-:W-:Y:S01]  /*20e0*/  HADD2 R18, R17, R10.H0_H0 ;  /* 0x2000000a11127230 */ /* 0x000fe20000000000 */
[----:B------:R-:W-:Y:S02]  /*20f0*/  LOP3.LUT R17, R16, 0x64006400, RZ, 0xfc, !PT ;  /* 0x6400640010117812 */ /* 0x000fe400078efcff */
[----:B------:R-:W-:Y:S01]  /*2100*/  SHF.R.U32.HI R16, RZ, 0x6, R11 ;  /* 0x00000006ff107819 */ /* 0x000fe2000001160b */
[----:B------:R-:W-:Y:S01]  /*2110*/  HFMA2 R51, R18, R21, R51 ;  /* 0x0000001512337231 */ /* 0x000fe20000000033 */
[----:B------:R-:W-:Y:S01]  /*2120*/  LOP3.LUT R21, R15, 0x70007, RZ, 0xc0, !PT ;  /* 0x000700070f157812 */ /* 0x000fe200078ec0ff */
[----:B------:R-:W-:Y:S01]  /*2130*/  HFMA2 R18, R17, 0.125, 0.125, R48.H0_H0 ;  /* 0x3000300011127831 */ /* 0x000fe20000040030 */
[----:B------:R-:W-:-:S03]  /*2140*/  LOP3.LUT R17, R16, 0x70007, RZ, 0xc0, !PT ;  /* 0x0007000710117812 */ /* 0x000fc600078ec0ff */
[----:B------:R-:W-:Y:S01]  /*2150*/  HFMA2 R22, R18, R22, R51 ;  /* 0x0000001612167231 */ /* 0x000fe20000000033 */
[----:B------:R-:W-:Y:S02]  /*2160*/  LOP3.LUT R17, R17, 0x64006400, RZ, 0xfc, !PT ;  /* 0x6400640011117812 */ /* 0x000fe400078efcff */
[C---:B------:R-:W-:Y:S02]  /*2170*/  LOP3.LUT R18, R16.reuse, 0x380038, RZ, 0xc0, !PT ;  /* 0x0038003810127812 */ /* 0x040fe400078ec0ff */
[----:B------:R-:W-:Y:S01]  /*2180*/  LOP3.LUT R16, R16, 0x1c001c0, RZ, 0xc0, !PT ;  /* 0x01c001c010107812 */ /* 0x000fe200078ec0ff */
[----:B------:R-:W-:Y:S01]  /*2190*/  HADD2 R17, R17, R10.H0_H0 ;  /* 0x2000000a11117230 */ /* 0x000fe20000000000 */
[----:B------:R-:W-:-:S03]  /*21a0*/  LOP3.LUT R19, R18, 0x64006400, RZ, 0xfc, !PT ;  /* 0x6400640012137812 */ /* 0x000fc600078efcff */
[----:B------:R-:W-:Y:S01]  /*21b0*/  HFMA2 R22, R17, R23, R22 ;  /* 0x0000001711167231 */ /* 0x000fe20000000016 */
[----:B------:R-:W-:Y:S01]  /*21c0*/  LOP3.LUT R17, R12, 0x64006400, RZ, 0xfc, !PT ;  /* 0x640064000c117812 */ /* 0x000fe200078efcff */
[----:B------:R-:W-:Y:S01]  /*21d0*/  HFMA2 R18, R19, 0.125, 0.125, R48.H0_H0 ;  /* 0x3000300013127831 */ /* 0x000fe20000040030 */
[----:B------:R-:W-:Y:S02]  /*21e0*/  LOP3.LUT R19, R16, 0x64006400, RZ, 0xfc, !PT ;  /* 0x6400640010137812 */ /* 0x000fe400078efcff */
[----:B------:R-:W-:Y:S01]  /*21f0*/  SHF.R.U32.HI R12, RZ, 0xe, R11 ;  /* 0x0000000eff0c7819 */ /* 0x000fe2000001160b */
[----:B------:R-:W-:Y:S02]  /*2200*/  HFMA2 R11, R17, 0.015625, 0.015625, R8.H1_H1 ;  /* 0x24002400110b7831 */ /* 0x000fe40000060008 */
[----:B------:R-:W-:Y:S02]  /*2210*/  HFMA2 R18, R18, R24, R22 ;  /* 0x0000001812127231 */ /* 0x000fe40000000016 */
[----:B------:R-:W-:Y:S01]  /*2220*/  HFMA2 R19, R19, 0.015625, 0.015625, R48.H1_H1 ;  /* 0x2400240013137831 */ /* 0x000fe20000060030 */
[C---:B------:R-:W-:Y:S01]  /*2230*/  LOP3.LUT R17, R14.reuse, 0x70007, RZ, 0xc0, !PT ;  /* 0x000700070e117812 */ /* 0x040fe200078ec0ff */
[-C--:B------:R-:W-:Y:S01]  /*2240*/  HFMA2 R11, R11, R25.reuse, R13 ;  /* 0x000000190b0b7231 */ /* 0x080fe2000000000d */
[----:B------:R-:W-:Y:S01]  /*2250*/  LOP3.LUT R16, R14, 0x380038, RZ, 0xc0, !PT ;  /* 0x003800380e107812 */ /* 0x000fe200078ec0ff */
[----:B------:R-:W-:Y:S01]  /*2260*/  HFMA2 R13, R19, R25, R18 ;  /* 0x00000019130d7231 */ /* 0x000fe20000000012 */
[----:B------:R-:W-:-:S02]  /*2270*/  SHF.R.U32.HI R19, RZ, 0xd, R14 ;  /* 0x0000000dff137819 */ /* 0x000fc4000001160e */
[----:B------:R-:W-:Y:S02]  /*2280*/  LOP3.LUT R17, R17, 0x64006400, RZ, 0xfc, !PT ;  /* 0x6400640011117812 */ /* 0x000fe400078efcff */
[----:B------:R-:W-:Y:S02]  /*2290*/  LOP3.LUT R25, R21, 0x64006400, RZ, 0xfc, !PT ;  /* 0x6400640015197812 */ /* 0x000fe400078efcff */
[----:B------:R-:W-:Y:S01]  /*22a0*/  LOP3.LUT R12, R7, 0x20002, R12, 0xf8, !PT ;  /* 0x00020002070c7812 */ /* 0x000fe200078ef80c */
[----:B------:R-:W-:Y:S01]  /*22b0*/  HADD2 R17, R17, R4.H0_H0 ;  /* 0x2000000411117230 */ /* 0x000fe20000000000 */
[----:B------:R-:W-:Y:S01]  /*22c0*/  LOP3.LUT R6, R6, 0x40004, R19, 0xf8, !PT ;  /* 0x0004000406067812 */ /* 0x000fe200078ef813 */
[----:B------:R-:W-:Y:S01]  /*22d0*/  HADD2 R25, R25, R10.H0_H0 ;  /* 0x2000000a19197230 */ /* 0x000fe20000000000 */
[----:B------:R-:W-:Y:S01]  /*22e0*/  SHF.R.U32.HI R7, RZ, 0x6, R14 ;  /* 0x00000006ff077819 */ /* 0x000fe2000001160e */
[-C--:B------:R-:W-:Y:S01]  /*22f0*/  HFMA2 R17, R17, R26.reuse, R11 ;  /* 0x0000001a11117231 */ /* 0x080fe2000000000b */
[----:B------:R-:W-:Y:S01]  /*2300*/  LOP3.LUT R19, R16, 0x64006400, RZ, 0xfc, !PT ;  /* 0x6400640010137812 */ /* 0x000fe200078efcff */
[----:B------:R-:W-:Y:S01]  /*2310*/  HFMA2 R25, R25, R26, R13 ;  /* 0x0000001a19197231 */ /* 0x000fe2000000000d */
[----:B------:R-:W-:-:S02]  /*2320*/  SHF.R.U32.HI R23, RZ, 0xd, R15 ;  /* 0x0000000dff177819 */ /* 0x000fc4000001160f */
[----:B------:R-:W-:Y:S01]  /*2330*/  LOP3.LUT R14, R15, 0x380038, RZ, 0xc0, !PT ;  /* 0x003800380f0e7812 */ /* 0x000fe200078ec0ff */
[----:B------:R-:W-:Y:S01]  /*2340*/  HFMA2 R19, R19, 0.125, 0.125, R8.H0_H0 ;  /* 0x3000300013137831 */ /* 0x000fe20000040008 */
[----:B------:R-:W-:Y:S02]  /*2350*/  SHF.R.U32.HI R15, RZ, 0x6, R15 ;  /* 0x00000006ff0f7819 */ /* 0x000fe4000001160f */
[C---:B------:R-:W-:Y:S02]  /*2360*/  LOP3.LUT R18, R7.reuse, 0x380038, RZ, 0xc0, !PT ;  /* 0x0038003807127812 */ /* 0x040fe400078ec0ff */
[C---:B------:R-:W-:Y:S02]  /*2370*/  LOP3.LUT R20, R7.reuse, 0x1c001c0, RZ, 0xc0, !PT ;  /* 0x01c001c007147812 */ /* 0x040fe400078ec0ff */
[----:B------:R-:W-:Y:S01]  /*2380*/  LOP3.LUT R11, R14, 0x64006400, RZ, 0xfc, !PT ;  /* 0x640064000e0b7812 */ /* 0x000fe200078efcff */
[----:B------:R-:W-:Y:S01]  /*2390*/  HFMA2 R14, R19, R27, R17 ;  /* 0x0000001b130e7231 */ /* 0x000fe20000000011 */
[----:B------:R-:W-:-:S02]  /*23a0*/  LOP3.LUT R7, R7, 0x70007, RZ, 0xc0, !PT ;  /* 0x0007000707077812 */ /* 0x000fc400078ec0ff */
[C---:B------:R-:W-:Y:S01]  /*23b0*/  LOP3.LUT R13, R15.reuse, 0x70007, RZ, 0xc0, !PT ;  /* 0x000700070f0d7812 */ /* 0x040fe200078ec0ff */
[----:B------:R-:W-:Y:S01]  /*23c0*/  HFMA2 R11, R11, 0.125, 0.125, R48.H0_H0 ;  /* 0x300030000b0b7831 */ /* 0x000fe20000040030 */
[----:B------:R-:W-:Y:S02]  /*23d0*/  LOP3.LUT R17, R15, 0x380038, RZ, 0xc0, !PT ;  /* 0x003800380f117812 */ /* 0x000fe400078ec0ff */
[----:B------:R-:W-:Y:S01]  /*23e0*/  LOP3.LUT R7, R7, 0x64006400, RZ, 0xfc, !PT ;  /* 0x6400640007077812 */ /* 0x000fe200078efcff */
[----:B------:R-:W-:Y:S01]  /*23f0*/  HFMA2 R11, R11, R27, R25 ;  /* 0x0000001b0b0b7231 */ /* 0x000fe20000000019 */
[----:B------:R-:W-:Y:S02]  /*2400*/  LOP3.LUT R13, R13, 0x64006400, RZ, 0xfc, !PT ;  /* 0x640064000d0d7812 */ /* 0x000fe400078efcff */
[----:B------:R-:W-:Y:S01]  /*2410*/  LOP3.LUT R21, R18, 0x64006400, RZ, 0xfc, !PT ;  /* 0x6400640012157812 */ /* 0x000fe200078efcff */
[----:B------:R-:W-:Y:S01]  /*2420*/  HADD2 R7, R7, R4.H0_H0 ;  /* 0x2000000407077230 */ /* 0x000fe20000000000 */
[----:B------:R-:W-:Y:S01]  /*2430*/  LOP3.LUT R17, R17, 0x64006400, RZ, 0xfc, !PT ;  /* 0x6400640011117812 */ /* 0x000fe200078efcff */
[----:B------:R-:W-:Y:S01]  /*2440*/  HADD2 R13, R13, R10.H0_H0 ;  /* 0x2000000a0d0d7230 */ /* 0x000fe20000000000 */
[----:B------:R-:W-:Y:S01]  /*2450*/  LOP3.LUT R15, R15, 0x1c001c0, RZ, 0xc0, !PT ;  /* 0x01c001c00f0f7812 */ /* 0x000fe200078ec0ff */
[----:B------:R-:W-:Y:S01]  /*2460*/  HFMA2 R16, R21, 0.125, 0.125, R8.H0_H0 ;  /* 0x3000300015107831 */ /* 0x000fe20000040008 */
[----:B------:R-:W-:Y:S01]  /*2470*/  LOP3.LUT R12, R12, 0x40004, R23, 0xf8, !PT ;  /* 0x000400040c0c7812 */ /* 0x000fe200078ef817 */
[----:B------:R-:W-:Y:S01]  /*2480*/  HFMA2 R17, R17, 0.125, 0.125, R48.H0_H0 ;  /* 0x3000300011117831 */ /* 0x000fe20000040030 */
[----:B------:R-:W-:Y:S01]  /*2490*/  LOP3.LUT R23, R20, 0x64006400, RZ, 0xfc, !PT ;  /* 0x6400640014177812 */ /* 0x000fe200078efcff */
[-C--:B------:R-:W-:Y:S01]  /*24a0*/  HFMA2 R14, R7, R28.reuse, R14 ;  /* 0x0000001c070e7231 */ /* 0x080fe2000000000e */
[----:B------:R-:W-:Y:S01]  /*24b0*/  LOP3.LUT R15, R15, 0x64006400, RZ, 0xfc, !PT ;  /* 0x640064000f0f7812 */ /* 0x000fe200078efcff */
[----:B------:R-:W-:Y:S01]  /*24c0*/  HFMA2 R13, R13, R28, R11 ;  /* 0x0000001c0d0d7231 */ /* 0x000fe2000000000b */
[----:B------:R-:W-:Y:S01]  /*24d0*/  LOP3.LUT R7, R6, 0x64006400, RZ, 0xfc, !PT ;  /* 0x6400640006077812 */ /* 0x000fe200078efcff */
[----:B------:R-:W-:Y:S01]  /*24e0*/  HFMA2 R8, R23, 0.015625, 0.015625, R8.H1_H1 ;  /* 0x2400240017087831 */ /* 0x000fe20000060008 */
[----:B------:R-:W-:Y:S01]  /*24f0*/  LOP3.LUT R11, R12, 0x64006400, RZ, 0xfc, !PT ;  /* 0x640064000c0b7812 */ /* 0x000fe200078efcff */
[----:B------:R-:W-:-:S02]  /*2500*/  HFMA2 R15, R15, 0.015625, 0.015625, R48.H1_H1 ;  /* 0x240024000f0f7831 */ /* 0x000fc40000060030 */
[-C--:B------:R-:W-:Y:S02]  /*2510*/  HFMA2 R14, R16, R29.reuse, R14 ;  /* 0x0000001d100e7231 */ /* 0x080fe4000000000e */
[----:B------:R-:W-:Y:S02]  /*2520*/  HFMA2 R13, R17, R29, R13 ;  /* 0x0000001d110d7231 */ /* 0x000fe4000000000d */
[----:B------:R-:W-:-:S04]  /*2530*/  IMAD.WIDE R20, R35, 0x4, R2 ;  /* 0x0000000423147825 */ /* 0x000fc800078e0202 */
[----:B------:R-:W-:Y:S02]  /*2540*/  HADD2 R4, R7, R4.H0_H0 ;  /* 0x2000000407047230 */ /* 0x000fe40000000000 */
[-C--:B------:R-:W-:Y:S02]  /*2550*/  HFMA2 R8, R8, R30.reuse, R14 ;  /* 0x0000001e08087231 */ /* 0x080fe4000000000e */
[----:B------:R-:W-:Y:S02]  /*2560*/  HADD2 R10, R11, R10.H0_H0 ;  /* 0x2000000a0b0a7230 */ /* 0x000fe40000000000 */
[----:B------:R-:W-:Y:S02]  /*2570*/  IMAD.MOV.U32 R6, RZ, RZ, R33 ;  /* 0x000000ffff067224 */ /* 0x000fe400078e0021 */
[----:B------:R-:W-:Y:S01]  /*2580*/  HFMA2 R13, R15, R30, R13 ;  /* 0x0000001e0f0d7231 */ /* 0x000fe2000000000d */
[C-C-:B------:R-:W-:Y:S01]  /*2590*/  PRMT R33, R9.reuse, 0x5410, R5.reuse ;  /* 0x0000541009217816 */ /* 0x140fe20000000005 */
[-C--:B------:R-:W-:Y:S01]  /*25a0*/  HFMA2 R4, R4, R31.reuse, R8 ;  /* 0x0000001f04047231 */ /* 0x080fe20000000008 */
[----:B------:R-:W-:Y:S01]  /*25b0*/  PRMT R5, R9, 0x7632, R5 ;  /* 0x0000763209057816 */ /* 0x000fe20000000005 */
[----:B------:R-:W-:-:S04]  /*25c0*/  HFMA2 R2, R10, R31, R13 ;  /* 0x0000001f0a027231 */ /* 0x000fc8000000000d */
[----:B------:R-:W-:Y:S01]  /*25d0*/  HFMA2 R33, R33, 1, 1, R5 ;  /* 0x3c003c0021217831 */ /* 0x000fe20000000005 */
[C-C-:B------:R-:W-:Y:S02]  /*25e0*/  PRMT R3, R4.reuse, 0x5410, R2.reuse ;  /* 0x0000541004037816 */ /* 0x140fe40000000002 */
[----:B------:R-:W-:Y:S01]  /*25f0*/  PRMT R2, R4, 0x7632, R2 ;  /* 0x0000763204027816 */ /* 0x000fe20000000002 */
[----:B-----5:R-:W-:-:S04]  /*2600*/  HFMA2 R33, R33, R0, R6 ;  /* 0x0000000021217231 */ /* 0x020fc80000000006 */
[----:B------:R-:W-:-:S04]  /*2610*/  HADD2 R2, R3, R2 ;  /* 0x0000000203027230 */ /* 0x000fc80000000000 */
[----:B------:R-:W-:Y:S01]  /*2620*/  HFMA2 R38, R2, R32, R38 ;  /* 0x0000002002267231 */ /* 0x000fe20000000026 */
[----:B------:R-:W-:Y:S06]  /*2630*/  @!P0 BRA `(.L_x_1819) ;  /* 0xffffffe400748947 */ /* 0x000fec000383ffff */
.L_x_1812:
[----:B------:R-:W0:Y:S01]  /*2640*/  S2R R0, SR_CTAID.X ;  /* 0x0000000000007919 */ /* 0x000e220000002500 */
[----:B------:R-:W1:Y:S01]  /*2650*/  S2UR UR4, SR_CTAID.Y ;  /* 0x00000000000479c3 */ /* 0x000e620000002600 */
[----:B------:R-:W0:Y:S07]  /*2660*/  S2R R5, SR_TID.X ;  /* 0x0000000000057919 */ /* 0x000e2e0000002100 */
[----:B------:R-:W2:Y:S01]  /*2670*/  LDC.64 R2, c[0x0][0x3a0] ;  /* 0x0000e800ff027b82 */ /* 0x000ea20000000a00 */
[----:B0-----:R-:W-:-:S04]  /*2680*/  IMAD R0, R0, 0x80, R5 ;  /* 0x0000008000007824 */ /* 0x001fc800078e0205 */
[----:B------:R-:W-:-:S04]  /*2690*/  IMAD.SHL.U32 R0, R0, 0x4, RZ ;  /* 0x0000000400007824 */ /* 0x000fc800078e00ff */
[----:B-1----:R-:W-:-:S04]  /*26a0*/  IMAD R5, R35, UR4, R0 ;  /* 0x0000000423057c24 */ /* 0x002fc8000f8e0200 */
        /* <DEDUP_REMOVED lines=8> */
.L_x_1823:
[----:B------:R-:W0:Y:S02]  /*2730*/  LDS R2, [R0] ;  /* 0x0000000000027984 */ /* 0x000e240000000800 */
[----:B0-----:R-:W-:-:S05]  /*2740*/  HFMA2 R3, R2, 1, 1, R33 ;  /* 0x3c003c0002037831 */ /* 0x001fca0000000021 */
[----:B------:R-:W0:Y:S02]  /*2750*/  ATOMS.CAST.SPIN P0, [R0], R2, R3 ;  /* 0x000000020000758d */ /* 0x000e240001800003 */
[----:B0-----:R-:W-:Y:S05]  /*2760*/  @!P0 BRA `(.L_x_1823) ;  /* 0xfffffffc00f08947 */ /* 0x001fea000383ffff */
[----:B------:R-:W-:Y:S05]  /*2770*/  BRA `(.L_x_1821) ;  /* 0x00000000000c7947 */ /* 0x000fea0003800000 */
.L_x_1822:
[----:B------:R-:W2:Y:S02]  /*2780*/  LD.E R0, desc[UR6][R4.64] ;  /* 0x0000000604007980 */ /* 0x000ea4000c101900 */
[----:B--2---:R-:W-:-:S05]  /*2790*/  IMAD.IADD R3, R33, 0x1, R0 ;  /* 0x0000000121037824 */ /* 0x004fca00078e0200 */
[----:B------:R0:W-:Y:S02]  /*27a0*/  ST.E desc[UR6][R4.64], R3 ;  /* 0x0000000304007985 */ /* 0x0001e4000c101906 */
.L_x_1821:
[----:B------:R-:W-:Y:S05]  /*27b0*/  BSYNC.RECONVERGENT B0 ;  /* 0x0000000000007941 */ /* 0x000fea0003800200 */
.L_x_1820:
[----:B------:R1:W-:Y:S02]  /*27c0*/  ATOM.E.ADD.F16x2.RN.STRONG.GPU P0, RZ, desc[UR6][R4.64+0x4], R38 ;  /* 0x8000042604ff79a2 */ /* 0x0003e4000c10e106 */
[----:B-1----:R-:W-:Y:S05]  /*27d0*/  @P0 EXIT ;  /* 0x000000000000094d */ /* 0x002fea0003800000 */
[----:B------:R-:W1:Y:S02]  /*27e0*/  QSPC.E.S P0, RZ, [R4+0x4] ;  /* 0x0000040004ff73aa */ /* 0x000e640000000500 */
[----:B-1----:R-:W-:Y:S05]  /*27f0*/  @!P0 BRA `(.L_x_1824) ;  /* 0x00000000001c8947 */ /* 0x002fea0003800000 */
[----:B------:R-:W-:-:S05]  /*2800*/  IMAD.MOV.U32 R2, RZ, RZ, R4 ;  /* 0x000000ffff027224 */ /* 0x000fca00078e0004 */
[----:B------:R-:W-:-:S07]  /*2810*/  MOV R0, R2 ;  /* 0x0000000200007202 */ /* 0x000fce0000000f00 */
.L_x_1825:
[----:B------:R-:W0:Y:S02]  /*2820*/  LDS R2, [R0+0x4] ;  /* 0x0000040000027984 */ /* 0x000e240000000800 */
[----:B0-----:R-:W-:-:S05]  /*2830*/  HADD2 R3, R2, R38 ;  /* 0x0000002602037230 */ /* 0x001fca0000000000 */
[----:B------:R-:W0:Y:S02]  /*2840*/  ATOMS.CAST.SPIN P0, [R0+0x4], R2, R3 ;  /* 0x000004020000758d */ /* 0x000e240001800003 */
[----:B0-----:R-:W-:Y:S05]  /*2850*/  @!P0 BRA `(.L_x_1825) ;  /* 0xfffffffc00f08947 */ /* 0x001fea000383ffff */
[----:B------:R-:W-:Y:S05]  /*2860*/  EXIT ;  /* 0x000000000000794d */ /* 0x000fea0003800000 */
.L_x_1824:
[----:B------:R-:W0:Y:S02]  /*2870*/  LD.E R0, desc[UR6][R4.64+0x4] ;  /* 0x0000040604007980 */ /* 0x000e24000c101900 */
[----:B0-----:R-:W-:-:S05]  /*2880*/  IMAD.IADD R3, R38, 0x1, R0 ;  /* 0x0000000126037824 */ /* 0x001fca00078e0200 */
[----:B------:R-:W-:Y:S01]  /*2890*/  ST.E desc[UR6][R4.64+0x4], R3 ;  /* 0x0000040304007985 */ /* 0x000fe2000c101906 */
[----:B------:R-:W-:Y:S05]  /*28a0*/  EXIT ;  /* 0x000000000000794d */ /* 0x000fea0003800000 */
.L_x_1826:
        /* <DEDUP_REMOVED lines=13> */
.L_x_1887:


//--------------------- .text._ZN4vllm4gptq33gemm_half_q_half_gptq_2bit_kernelILb1ELi1EEEvPK6__halfPKjS6_S4_PS2_iiiibPKi --------------------------
	.section	.text._ZN4vllm4gptq33gemm_half_q_half_gptq_2bit_kernelILb1ELi1EEEvPK6__halfPKjS6_S4_PS2_iiiibPKi,"ax",@progbits
	.align	128
        .global         _ZN4vllm4gptq33gemm_half_q_half_gptq_2bit_kernelILb1ELi1EEEvPK6__halfPKjS6_S4_PS2_iiiibPKi
        .type           _ZN4vllm4gptq33gemm_half_q_half_gptq_2bit_kernelILb1ELi1EEEvPK6__halfPKjS6_S4_PS2_iiiibPKi,@function
        .size           _ZN4vllm4gptq33gemm_half_q_half_gptq_2bit_kernelILb1ELi1EEEvPK6__halfPKjS6_S4_PS2_iiiibPKi,(.L_x_1888 - _ZN4vllm4gptq33gemm_half_q_half_gptq_2bit_kernelILb1ELi1EEEvPK6__halfPKjS6_S4_PS2_iiiibPKi)
        .other          _ZN4vllm4gptq33gemm_half_q_half_gptq_2bit_kernelILb1ELi1EEEvPK6__halfPKjS6_S4_PS2_iiiibPKi,@"STO_CUDA_ENTRY STV_DEFAULT"
_ZN4vllm4gptq33gemm_half_q_half_gptq_2bit_kernelILb1ELi1EEEvPK6__halfPKjS6_S4_PS2_iiiibPKi:
.text._ZN4vllm4gptq33gemm_half_q_half_gptq_2bit_kernelILb1ELi1EEEvPK6__halfPKjS6_S4_PS2_iiiibPKi:
        /* <DEDUP_REMOVED lines=8> */
[----:B0-----:R-:W-:Y:S01]  /*0080*/  IMAD.SHL.U32 R32, R0, 0x80, RZ ;  /* 0x0000008000207824 */ /* 0x001fe200078e00ff */
[----:B----4-:R-:W-:-:S03]  /*0090*/  USHF.L.U32 UR4, UR4, 0x9, URZ ;  /* 0x0000000904047899 */ /* 0x010fc600080006ff */
[C---:B---3--:R-:W-:Y:S01]  /*00a0*/  IMAD.IADD R11, R32.reuse, 0x1, R17 ;  /* 0x00000001200b7824 */ /* 0x048fe200078e0211 */
        /* <DEDUP_REMOVED lines=21> */
.L_x_1828:
[----:B------:R-:W-:Y:S05]  /*0200*/  BSYNC.RECONVERGENT B0 ;  /* 0x0000000000007941 */ /* 0x000fea0003800200 */
.L_x_1827:
[----:B------:R-:W1:Y:S01]  /*0210*/  LDCU UR5, c[0x0][0x3ac] ;  /* 0x00007580ff0577ac */ /* 0x000e620008000800 */
[----:B0-----:R-:W-:Y:S01]  /*0220*/  LEA R2, R17, UR4, 0x2 ;  /* 0x0000000411027c11 */ /* 0x001fe2000f8e10ff */
[----:B-1----:R-:W-:-:S05]  /*0230*/  IMAD.U32 R7, RZ, RZ, UR5 ;  /* 0x00000005ff077e24 */ /* 0x002fca000f8e00ff */
[----:B------:R-:W-:-:S13]  /*0240*/  ISETP.GE.AND P0, PT, R2, R7, PT ;  /* 0x000000070200720c */ /* 0x000fda0003f06270 */
[----:B------:R-:W-:Y:S05]  /*0250*/  @P0 EXIT ;  /* 0x000000000000094d */ /* 0x000fea0003800000 */
[----:B------:R-:W0:Y:S01]  /*0260*/  LDC R8, c[0x0][0x3b4] ;  /* 0x0000ed00ff087b82 */ /* 0x000e220000000800 */
[----:B------:R-:W-:Y:S01]  /*0270*/  IMAD R0, R0, R7, RZ ;  /* 0x0000000700007224 */ /* 0x000fe200078e02ff */
[----:B------:R-:W1:Y:S01]  /*0280*/  LDCU.64 UR10, c[0x0][0x388] ;  /* 0x00007100ff0a77ac */ /* 0x000e620008000a00 */
[----:B------:R-:W-:Y:S02]  /*0290*/  SHF.R.S32.HI R19, RZ, 0x1f, R2 ;  /* 0x0000001fff137819 */ /* 0x000fe40000011402 */
[----:B------:R-:W-:Y:S01]  /*02a0*/  IMAD.SHL.U32 R13, R0, 0x8, RZ ;  /* 0x00000008000d7824 */ /* 0x000fe200078e00ff */
[----:B------:R-:W-:Y:S02]  /*02b0*/  PRMT R22, RZ, 0x5410, RZ ;  /* 0x00005410ff167816 */ /* 0x000fe400000000ff */
[----:B------:R-:W-:Y:S02]  /*02c0*/  LEA.HI R19, R19, R2, RZ, 0x4 ;  /* 0x0000000213137211 */ /* 0x000fe400078f20ff */
[----:B------:R-:W-:-:S02]  /*02d0*/  PRMT R31, RZ, 0x5410, RZ ;  /* 0x00005410ff1f7816 */ /* 0x000fc400000000ff */
[----:B------:R-:W-:Y:S02]  /*02e0*/  SHF.R.S32.HI R19, RZ, 0x4, R19 ;  /* 0x00000004ff137819 */ /* 0x000fe40000011413 */
        /* <DEDUP_REMOVED lines=9> */
[----:B------:R-:W-:Y:S01]  /*0380*/  IMAD.HI.U32 R5, R5, R11, R4 ;  /* 0x0000000b05057227 */ /* 0x000fe200078e0004 */
[----:B------:R-:W-:Y:S01]  /*0390*/  LOP3.LUT R4, R3, R8, RZ, 0x3c, !PT ;  /* 0x0000000803047212 */ /* 0x000fe200078e3cff */
[----:B------:R-:W-:Y:S03]  /*03a0*/  BAR.SYNC.DEFER_BLOCKING 0x0 ;  /* 0x0000000000007b1d */ /* 0x000fe60000010000 */
        /* <DEDUP_REMOVED lines=16> */
[----:B0-----:R-:W-:Y:S01]  /*04b0*/  VIADD R8, R4, 0xffffffe ;  /* 0x0ffffffe04087836 */ /* 0x001fe20000000000 */
[----:B------:R-:W-:-:S05]  /*04c0*/  SHF.R.S32.HI R4, RZ, 0x1f, R2 ;  /* 0x0000001fff047819 */ /* 0x000fca0000011402 */
[----:B------:R0:W2:Y:S02]  /*04d0*/  F2I.FTZ.U32.TRUNC.NTZ R9, R8 ;  /* 0x0000000800097305 */ /* 0x0000a4000021f000 */
[----:B0-----:R-:W-:Y:S02]  /*04e0*/  HFMA2 R8, -RZ, RZ, 0, 0 ;  /* 0x00000000ff087431 */ /* 0x001fe400000001ff */
[----:B--2---:R-:W-:-:S04]  /*04f0*/  IMAD R11, R11, R9, RZ ;  /* 0x000000090b0b7224 */ /* 0x004fc800078e02ff */
[----:B------:R-:W-:Y:S02]  /*0500*/  IMAD.HI.U32 R9, R9, R11, R8 ;  /* 0x0000000b09097227 */ /* 0x000fe400078e0008 */
[----:B------:R-:W0:Y:S04]  /*0510*/  LDC.64 R10, c[0x0][0x390] ;  /* 0x0000e400ff0a7b82 */ /* 0x000e280000000a00 */
[----:B------:R-:W-:-:S04]  /*0520*/  IMAD.HI.U32 R25, R9, R32, RZ ;  /* 0x0000002009197227 */ /* 0x000fc800078e00ff */
[----:B------:R-:W-:Y:S01]  /*0530*/  IMAD.MOV R6, RZ, RZ, -R25 ;  /* 0x000000ffff067224 */ /* 0x000fe200078e0a19 */
[----:B------:R-:W2:Y:S03]  /*0540*/  LDC.64 R8, c[0x0][0x398] ;  /* 0x0000e600ff087b82 */ /* 0x000ea60000000a00 */
[----:B------:R-:W-:-:S05]  /*0550*/  IMAD R6, R5, R6, R32 ;  /* 0x0000000605067224 */ /* 0x000fca00078e0220 */
[----:B------:R-:W-:-:S13]  /*0560*/  ISETP.GE.U32.AND P0, PT, R6, R5, PT ;  /* 0x000000050600720c */ /* 0x000fda0003f06070 */
[----:B------:R-:W-:Y:S02]  /*0570*/  @P0 IMAD.IADD R6, R6, 0x1, -R5 ;  /* 0x0000000106060824 */ /* 0x000fe400078e0a05 */
[----:B------:R-:W-:Y:S01]  /*0580*/  @P0 VIADD R25, R25, 0x1 ;  /* 0x0000000119190836 */ /* 0x000fe20000000000 */
[----:B------:R-:W-:Y:S02]  /*0590*/  IADD3 R12, P0, PT, R2, R13, RZ ;  /* 0x0000000d020c7210 */ /* 0x000fe40007f1e0ff */
[----:B------:R-:W-:Y:S02]  /*05a0*/  ISETP.GE.U32.AND P1, PT, R6, R5, PT ;  /* 0x000000050600720c */ /* 0x000fe40003f26070 */
[----:B------:R-:W-:Y:S02]  /*05b0*/  LEA.HI.X.SX32 R21, R13, R4, 0x1, P0 ;  /* 0x000000040d157211 */ /* 0x000fe400000f0eff */
[----:B------:R-:W-:-:S09]  /*05c0*/  ISETP.GE.U32.AND P0, PT, R32, R3, PT ;  /* 0x000000032000720c */ /* 0x000fd20003f06070 */
[----:B------:R-:W-:Y:S01]  /*05d0*/  @P1 VIADD R25, R25, 0x1 ;  /* 0x0000000119191836 */ /* 0x000fe20000000000 */
[----:B------:R-:W-:Y:S02]  /*05e0*/  @!P2 LOP3.LUT R25, RZ, R5, RZ, 0x33, !PT ;  /* 0x00000005ff19a212 */ /* 0x000fe400078e33ff */
[----:B-1----:R-:W-:-:S03]  /*05f0*/  LEA R6, P1, R12, UR10, 0x2 ;  /* 0x0000000a0c067c11 */ /* 0x002fc6000f8210ff */
[----:B------:R-:W-:Y:S01]  /*0600*/  IMAD R15, R7, R25, RZ ;  /* 0x00000019070f7224 */ /* 0x000fe200078e02ff */
[----:B------:R-:W-:-:S04]  /*0610*/  LEA.HI.X R12, R12, UR11, R21, 0x2, P1 ;  /* 0x0000000b0c0c7c11 */ /* 0x000fc800088f1415 */
[----:B------:R-:W-:-:S04]  /*0620*/  SHF.R.S32.HI R0, RZ, 0x1f, R15 ;  /* 0x0000001fff007819 */ /* 0x000fc8000001140f */
[----:B------:R-:W-:Y:S01]  /*0630*/  LEA.HI R0, R0, R15, RZ, 0x4 ;  /* 0x0000000f00007211 */ /* 0x000fe200078f20ff */
[----:B------:R-:W-:-:S03]  /*0640*/  IMAD.IADD R15, R2, 0x1, R15 ;  /* 0x00000001020f7824 */ /* 0x000fc600078e020f */
[----:B------:R-:W-:Y:S01]  /*0650*/  LEA.HI.SX32 R13, R0, R19, 0x1c ;  /* 0x00000013000d7211 */ /* 0x000fe200078fe2ff */
[----:B--2---:R-:W-:-:S04]  /*0660*/  IMAD.WIDE R8, R15, 0x2, R8 ;  /* 0x000000020f087825 */ /* 0x004fc800078e0208 */
[----:B0-----:R-:W-:Y:S01]  /*0670*/  IMAD.WIDE R2, R13, 0x4, R10 ;  /* 0x000000040d027825 */ /* 0x001fe200078e020a */
[----:B------:R-:W-:Y:S06]  /*0680*/  @P0 BRA `(.L_x_1829) ;  /* 0x0000000c009c0947 */ /* 0x000fec0003800000 */
[----:B------:R0:W2:Y:S04]  /*0690*/  LDG.E.CONSTANT R3, desc[UR8][R2.64] ;  /* 0x0000000802037981 */ /* 0x0000a8000c1e9900 */
[----:B------:R-:W3:Y:S04]  /*06a0*/  LDG.E.CONSTANT R4, desc[UR8][R8.64] ;  /* 0x0000000808047981 */ /* 0x000ee8000c1e9900 */
[----:B------:R1:W5:Y:S01]  /*06b0*/  LDG.E.CONSTANT R16, desc[UR8][R8.64+0x4] ;  /* 0x0000040808107981 */ /* 0x000362000c1e9900 */
[----:B------:R-:W4:Y:S01]  /*06c0*/  S2UR UR6, SR_CgaCtaId ;  /* 0x00000000000679c3 */ /* 0x000f220000008800 */
[----:B------:R-:W-:Y:S01]  /*06d0*/  IMAD.SHL.U32 R0, R17, 0x8, RZ ;  /* 0x0000000811007824 */ /* 0x000fe200078e00ff */
[----:B------:R-:W1:Y:S01]  /*06e0*/  I2F.F16 R23, -0x100 ;  /* 0xffffff0000177906 */ /* 0x000e620000200c00 */
[----:B------:R-:W-:Y:S01]  /*06f0*/  IADD3 R26, PT, PT, R32, R5, RZ ;  /* 0x00000005201a7210 */ /* 0x000fe20007ffe0ff */
[----:B0-----:R-:W-:Y:S01]  /*0700*/  IMAD.MOV.U32 R2, RZ, RZ, R6 ;  /* 0x000000ffff027224 */ /* 0x001fe200078e0006 */
[----:B------:R-:W-:Y:S01]  /*0710*/  PRMT R31, RZ, 0x5410, RZ ;  /* 0x00005410ff1f7816 */ /* 0x000fe200000000ff */
[----:B------:R-:W-:Y:S01]  /*0720*/  UMOV UR5, 0x400 ;  /* 0x0000040000057882 */ /* 0x000fe20000000000 */
[----:B------:R-:W-:Y:S01]  /*0730*/  LOP3.LUT R0, R0, 0x18, RZ, 0xc0, !PT ;  /* 0x0000001800007812 */ /* 0x000fe200078ec0ff */
[----:B------:R-:W-:Y:S01]  /*0740*/  IMAD.MOV.U32 R29, RZ, RZ, R26 ;  /* 0x000000ffff1d7224 */ /* 0x000fe200078e001a */
[----:B------:R-:W-:Y:S01]  /*0750*/  PRMT R22, RZ, 0x5410, RZ ;  /* 0x00005410ff167816 */ /* 0x000fe200000000ff */
[----:B------:R-:W0:Y:S01]  /*0760*/  I2F.F16 R24, -0x40 ;  /* 0xffffffc000187906 */ /* 0x000e220000200c00 */
[----:B------:R-:W0:Y:S07]  /*0770*/  LDCU.U8 UR10, c[0x0][0x3b8] ;  /* 0x00007700ff0a77ac */ /* 0x000e2e0008000000 */
[----:B------:R-:W0:Y:S01]  /*0780*/  I2F.F16 R28, -0x10 ;  /* 0xfffffff0001c7906 */ /* 0x000e220000200c00 */
[----:B----4-:R-:W-:Y:S01]  /*0790*/  ULEA UR5, UR6, UR5, 0x18 ;  /* 0x0000000506057291 */ /* 0x010fe2000f8ec0ff */
[----:B--2---:R-:W-:Y:S01]  /*07a0*/  SHF.R.U32.HI R30, RZ, R0, R3 ;  /* 0x00000000ff1e7219 */ /* 0x004fe20000011603 */
[----:B------:R-:W-:-:S03]  /*07b0*/  IMAD.MOV.U32 R3, RZ, RZ, R12 ;  /* 0x000000ffff037224 */ /* 0x000fc600078e000c */
[--C-:B------:R-:W-:Y:S02]  /*07c0*/  SHF.R.U32.HI R20, RZ, 0x6, R30.reuse ;  /* 0x00000006ff147819 */ /* 0x100fe4000001161e */
[--C-:B------:R-:W-:Y:S02]  /*07d0*/  SHF.R.U32.HI R21, RZ, 0x4, R30.reuse ;  /* 0x00000004ff157819 */ /* 0x100fe4000001161e */
[----:B------:R-:W-:Y:S02]  /*07e0*/  SHF.R.U32.HI R27, RZ, 0x2, R30 ;  /* 0x00000002ff1b7819 */ /* 0x000fe4000001161e */
[----:B---3--:R-:W-:Y:S02]  /*07f0*/  PRMT R0, R4, 0x7610, R4 ;  /* 0x0000761004007816 */ /* 0x008fe40000000004 */
[----:B------:R-:W-:Y:S02]  /*0800*/  LOP3.LUT R30, R30, 0x3, RZ, 0xc0, !PT ;  /* 0x000000031e1e7812 */ /* 0x000fe400078ec0ff */
[----:B------:R-:W-:-:S02]  /*0810*/  LOP3.LUT R20, R20, 0x3, RZ, 0xc0, !PT ;  /* 0x0000000314147812 */ /* 0x000fc400078ec0ff */
[----:B------:R-:W-:Y:S02]  /*0820*/  LOP3.LUT R21, R21, 0x3, RZ, 0xc0, !PT ;  /* 0x0000000315157812 */ /* 0x000fe400078ec0ff */
[----:B01----:R-:W-:-:S07]  /*0830*/  LOP3.LUT R27, R27, 0x3, RZ, 0xc0, !PT ;  /* 0x000000031b1b7812 */ /* 0x003fce00078ec0ff */
.L_x_1831:
[----:B-----5:R0:W5:Y:S01]  /*0840*/  LDG.E.128.CONSTANT R4, desc[UR8][R2.64] ;  /* 0x0000000802047981 */ /* 0x020162000c1e9d00 */
[----:B------:R-:W-:Y:S01]  /*0850*/  ISETP.NE.AND P0, PT, R32, R29, PT ;  /* 0x0000001d2000720c */ /* 0x000fe20003f05270 */
[----:B------:R-:W-:-:S04]  /*0860*/  UPRMT UR6, UR10, 0x8880, URZ ;  /* 0x000088800a067896 */ /* 0x000fc800080000ff */
[----:B------:R-:W-:-:S04]  /*0870*/  UISETP.NE.AND UP0, UPT, UR6, URZ, UPT ;  /* 0x000000ff0600728c */ /* 0x000fc8000bf05270 */
[----:B------:R-:W-:-:S04]  /*0880*/  USEL UR6, URZ, 0x1, UP0 ;  /* 0x00000001ff067887 */ /* 0x000fc80008000000 */
[----:B0-----:R-:W-:Y:S08]  /*0890*/  @P0 BRA `(.L_x_1830) ;  /* 0x00000000006c0947 */ /* 0x001ff00003800000 */
[----:B------:R-:W0:Y:S01]  /*08a0*/  LDC R0, c[0x0][0x3ac] ;  /* 0x0000eb00ff007b82 */ /* 0x000e220000000800 */
[----:B------:R-:W1:Y:S07]  /*08b0*/  S2R R12, SR_CTAID.X ;  /* 0x00000000000c7919 */ /* 0x000e6e0000002500 */
[----:B------:R-:W2:Y:S08]  /*08c0*/  LDC.64 R8, c[0x0][0x390] ;  /* 0x0000e400ff087b82 */ /* 0x000eb00000000a00 */
[----:B------:R-:W3:Y:S01]  /*08d0*/  LDC.64 R10, c[0x0][0x398] ;  /* 0x0000e600ff0a7b82 */ /* 0x000ee20000000a00 */
[----:B0-----:R-:W-:-:S05]  /*08e0*/  IMAD R0, R25, R0, R0 ;  /* 0x0000000019007224 */ /* 0x001fca00078e0200 */
[----:B------:R-:W-:Y:S01]  /*08f0*/  SHF.R.S32.HI R13, RZ, 0x1f, R0 ;  /* 0x0000001fff0d7819 */ /* 0x000fe20000011400 */
[----:B-1----:R-:W-:-:S03]  /*0900*/  IMAD R15, R12, 0x80, R17 ;  /* 0x000000800c0f7824 */ /* 0x002fc600078e0211 */
[----:B------:R-:W-:Y:S01]  /*0910*/  LEA.HI R12, R13, R0, RZ, 0x4 ;  /* 0x000000000d0c7211 */ /* 0x000fe200078f20ff */
[----:B------:R-:W-:-:S03]  /*0920*/  IMAD.U32 R15, R15, 0x4, R0 ;  /* 0x000000040f0f7824 */ /* 0x000fc600078e0000 */
[----:B------:R-:W-:Y:S01]  /*0930*/  LEA.HI.SX32 R13, R12, R19, 0x1c ;  /* 0x000000130c0d7211 */ /* 0x000fe200078fe2ff */
[----:B---3--:R-:W-:-:S04]  /*0940*/  IMAD.WIDE R10, R15, 0x2, R10 ;  /* 0x000000020f0a7825 */ /* 0x008fc800078e020a */
[----:B--2---:R-:W-:Y:S01]  /*0950*/  IMAD.WIDE R8, R13, 0x4, R8 ;  /* 0x000000040d087825 */ /* 0x004fe200078e0208 */
[----:B------:R0:W5:Y:S04]  /*0960*/  LDG.E.CONSTANT R0, desc[UR8][R10.64] ;  /* 0x000000080a007981 */ /* 0x000168000c1e9900 */
[----:B------:R0:W5:Y:S04]  /*0970*/  LDG.E.CONSTANT R16, desc[UR8][R10.64+0x4] ;  /* 0x000004080a107981 */ /* 0x000168000c1e9900 */
[----:B------:R-:W2:Y:S01]  /*0980*/  LDG.E.CONSTANT R8, desc[UR8][R8.64] ;  /* 0x0000000808087981 */ /* 0x000ea2000c1e9900 */
[----:B------:R-:W-:-:S05]  /*0990*/  IMAD.SHL.U32 R12, R17, 0x8, RZ ;  /* 0x00000008110c7824 */ /* 0x000fca00078e00ff */
[----:B------:R-:W-:Y:S01]  /*09a0*/  LOP3.LUT R13, R12, 0x18, RZ, 0xc0, !PT ;  /* 0x000000180c0d7812 */ /* 0x000fe200078ec0ff */
[----:B------:R-:W-:Y:S02]  /*09b0*/  VIADD R25, R25, 0x1 ;  /* 0x0000000119197836 */ /* 0x000fe40000000000 */
[----:B------:R-:W-:Y:S01]  /*09c0*/  IMAD.MOV.U32 R29, RZ, RZ, R26 ;  /* 0x000000ffff1d7224 */ /* 0x000fe200078e001a */
        /* <DEDUP_REMOVED lines=8> */
.L_x_1830:
[----:B------:R-:W0:Y:S01]  /*0a50*/  LDS.128 R8, [UR5] ;  /* 0x00000005ff087984 */ /* 0x000e220008000c00 */
[----:B------:R-:W-:Y:S01]  /*0a60*/  VIADD R40, R21, UR6 ;  /* 0x0000000615287c36 */ /* 0x000fe20008000000 */
[----:B------:R-:W-:Y:S01]  /*0a70*/  IADD3 R35, PT, PT, R20, UR6, RZ ;  /* 0x0000000614237c10 */ /* 0x000fe2000fffe0ff */
[----:B------:R-:W-:Y:S01]  /*0a80*/  VIADD R36, R27, UR6 ;  /* 0x000000061b247c36 */ /* 0x000fe20008000000 */
[----:B-----5:R-:W-:Y:S01]  /*0a90*/  SHF.R.U32.HI R44, RZ, 0x8, R4 ;  /* 0x00000008ff2c7819 */ /* 0x020fe20000011604 */
[----:B------:R-:W1:Y:S01]  /*0aa0*/  I2F.F16 R41, R40 ;  /* 0x0000002800297306 */ /* 0x000e620000200c00 */
[----:B------:R-:W-:Y:S01]  /*0ab0*/  VIADD R12, R30, UR6 ;  /* 0x000000061e0c7c36 */ /* 0x000fe20008000000 */
[----:B------:R-:W-:Y:S01]  /*0ac0*/  LOP3.LUT R13, R4, 0x30003, RZ, 0xc0, !PT ;  /* 0x00030003040d7812 */ /* 0x000fe200078ec0ff */
[----:B------:R-:W-:Y:S01]  /*0ad0*/  VIADD R32, R32, 0x10 ;  /* 0x0000001020207836 */ /* 0x000fe20000000000 */
[----:B------:R-:W-:Y:S01]  /*0ae0*/  PRMT R34, R23, 0x5410, R24 ;  /* 0x0000541017227816 */ /* 0x000fe20000000018 */
[----:B------:R-:W-:Y:S01]  /*0af0*/  VIADD R26, R26, 0x10 ;  /* 0x000000101a1a7836 */ /* 0x000fe20000000000 */
[----:B------:R-:W-:-:S02]  /*0b00*/  LOP3.LUT R15, R44, 0x30003, RZ, 0xc0, !PT ;  /* 0x000300032c0f7812 */ /* 0x000fc400078ec0ff */
[----:B------:R2:W3:Y:S01]  /*0b10*/  I2F.F16 R39, R36 ;  /* 0x0000002400277306 */ /* 0x0004e20000200c00 */
[----:B------:R-:W-:Y:S02]  /*0b20*/  LOP3.LUT R14, R13, 0x64006400, RZ, 0xfc, !PT ;  /* 0x640064000d0e7812 */ /* 0x000fe400078efcff */
[----:B------:R-:W-:Y:S02]  /*0b30*/  LOP3.LUT R37, R12, 0xe400, RZ, 0xfc, !PT ;  /* 0x0000e4000c257812 */ /* 0x000fe400078efcff */
[----:B------:R-:W-:Y:S01]  /*0b40*/  LOP3.LUT R42, R15, 0x64006400, RZ, 0xfc, !PT ;  /* 0x640064000f2a7812 */ /* 0x000fe200078efcff */
[----:B-1----:R-:W-:Y:S02]  /*0b50*/  HADD2 R33, R28.H0_H0, -R41.H0_H0 ;  /* 0xa00000291c217230 */ /* 0x002fe40000000800 */
[----:B------:R1:W4:Y:S01]  /*0b60*/  I2F.F16 R45, R12 ;  /* 0x0000000c002d7306 */ /* 0x0003220000200c00 */
[----:B------:R-:W-:Y:S02]  /*0b70*/  LOP3.LUT R15, R6, 0x30003, RZ, 0xc0, !PT ;  /* 0x00030003060f7812 */ /* 0x000fe400078ec0ff */
[----:B------:R-:W-:-:S02]  /*0b80*/  LOP3.LUT R48, R7, 0x30003, RZ, 0xc0, !PT ;  /* 0x0003000307307812 */ /* 0x000fc400078ec0ff */
[----:B--2---:R-:W-:Y:S01]  /*0b90*/  LOP3.LUT R36, R36, 0xe400, RZ, 0xfc, !PT ;  /* 0x0000e40024247812 */ /* 0x004fe200078efcff */
[----:B---3--:R-:W-:Y:S02]  /*0ba0*/  HADD2 R46, R28.H0_H0, -R39.H0_H0 ;  /* 0xa00000271c2e7230 */ /* 0x008fe40000000800 */
[----:B------:R-:W2:Y:S01]  /*0bb0*/  I2F.F16 R47, R35 ;  /* 0x00000023002f7306 */ /* 0x000ea20000200c00 */
[C---:B-1----:R-:W-:Y:S01]  /*0bc0*/  HADD2 R12, R34.reuse, -R41.H0_H0 ;  /* 0xa0000029220c7230 */ /* 0x042fe20000000000 */
[----:B------:R-:W-:Y:S01]  /*0bd0*/  LOP3.LUT R41, R5, 0x30003, RZ, 0xc0, !PT ;  /* 0x0003000305297812 */ /* 0x000fe200078ec0ff */
[----:B------:R-:W-:Y:S01]  /*0be0*/  HADD2 R13, R34, -R39.H0_H0 ;  /* 0xa0000027220d7230 */ /* 0x000fe20000000000 */
[----:B------:R-:W-:Y:S01]  /*0bf0*/  LOP3.LUT R15, R15, 0x64006400, RZ, 0xfc, !PT ;  /* 0x640064000f0f7812 */ /* 0x000fe200078efcff */
[--C-:B------:R-:W-:Y:S01]  /*0c00*/  HADD2 R39, R14, R37.reuse.H0_H0 ;  /* 0x200000250e277230 */ /* 0x100fe20000000000 */
[----:B------:R-:W-:Y:S01]  /*0c10*/  SHF.R.U32.HI R14, RZ, 0x8, R5 ;  /* 0x00000008ff0e7819 */ /* 0x000fe20000011605 */
[----:B------:R-:W-:Y:S01]  /*0c20*/  HADD2 R37, R42, R37.H0_H0 ;  /* 0x200000252a257230 */ /* 0x000fe20000000000 */
[----:B------:R-:W-:Y:S01]  /*0c30*/  LOP3.LUT R41, R41, 0x64006400, RZ, 0xfc, !PT ;  /* 0x6400640029297812 */ /* 0x000fe200078efcff */
[--C-:B----4-:R-:W-:Y:S01]  /*0c40*/  HADD2 R43, R28.H0_H0, -R45.reuse.H0_H0 ;  /* 0xa000002d1c2b7230 */ /* 0x110fe20000000800 */
[----:B------:R-:W-:Y:S01]  /*0c50*/  LOP3.LUT R40, R40, 0xe400, RZ, 0xfc, !PT ;  /* 0x0000e40028287812 */ /* 0x000fe200078efcff */
[C---:B------:R-:W-:Y:S01]  /*0c60*/  HADD2 R45, R34.reuse, -R45.H0_H0 ;  /* 0xa000002d222d7230 */ /* 0x040fe20000000000 */
[----:B------:R-:W-:Y:S01]  /*0c70*/  LOP3.LUT R42, R14, 0x30003, RZ, 0xc0, !PT ;  /* 0x000300030e2a7812 */ /* 0x000fe200078ec0ff */
[----:B------:R-:W-:Y:S01]  /*0c80*/  HADD2 R41, R41, R36.H0_H0 ;  /* 0x2000002429297230 */ /* 0x000fe20000000000 */
[----:B------:R-:W-:Y:S01]  /*0c90*/  LOP3.LUT R48, R48, 0x64006400, RZ, 0xfc, !PT ;  /* 0x6400640030307812 */ /* 0x000fe200078efcff */
[--C-:B--2---:R-:W-:Y:S01]  /*0ca0*/  HADD2 R34, R34, -R47.reuse.H0_H0 ;  /* 0xa000002f22227230 */ /* 0x104fe20000000000 */
[----:B------:R-:W-:Y:S01]  /*0cb0*/  LOP3.LUT R35, R35, 0xe400, RZ, 0xfc, !PT ;  /* 0x0000e40023237812 */ /* 0x000fe200078efcff */
[----:B------:R-:W-:Y:S01]  /*0cc0*/  HADD2 R38, R28.H0_H0, -R47.H0_H0 ;  /* 0xa000002f1c267230 */ /* 0x000fe20000000800 */
[----:B------:R-:W-:Y:S01]  /*0cd0*/  LOP3.LUT R47, R42, 0x64006400, RZ, 0xfc, !PT ;  /* 0x640064002a2f7812 */ /* 0x000fe200078efcff */
[----:B------:R-:W-:Y:S01]  /*0ce0*/  HADD2 R15, R15, R40.H0_H0 ;  /* 0x200000280f0f7230 */ /* 0x000fe20000000000 */
[----:B------:R-:W-:Y:S01]  /*0cf0*/  LOP3.LUT R42, R4, 0xc000c, RZ, 0xc0, !PT ;  /* 0x000c000c042a7812 */ /* 0x000fe200078ec0ff */
[----:B------:R-:W-:-:S02]  /*0d00*/  HADD2 R49, R48, R35.H0_H0 ;  /* 0x2000002330317230 */ /* 0x000fc40000000000 */
[-C--:B0-----:R-:W-:Y:S02]  /*0d10*/  HFMA2 R48, R39, R8.reuse, RZ ;  /* 0x0000000827307231 */ /* 0x081fe400000000ff */
[-C--:B------:R-:W-:Y:S02]  /*0d20*/  HFMA2 R39, R41, R8.reuse, RZ.H0_H0 ;  /* 0x0000000829277231 */ /* 0x080fe400000400ff */
[-C--:B------:R-:W-:Y:S02]  /*0d30*/  HFMA2 R41, R15, R8.reuse, RZ ;  /* 0x000000080f297231 */ /* 0x080fe400000000ff */
[----:B------:R-:W-:Y:S01]  /*0d40*/  HADD2 R36, R47, R36.H0_H0 ;  /* 0x200000242f247230 */ /* 0x000fe20000000000 */
[----:B------:R-:W-:Y:S01]  /*0d50*/  LOP3.LUT R47, R5, 0xc000c, RZ, 0xc0, !PT ;  /* 0x000c000c052f7812 */ /* 0x000fe200078ec0ff */
[----:B------:R-:W-:Y:S01]  /*0d60*/  HFMA2 R15, R49, R8, RZ.H0_H0 ;  /* 0x00000008310f7231 */ /* 0x000fe200000400ff */
[----:B------:R-:W-:Y:S02]  /*0d70*/  LOP3.LUT R49, R6, 0xc000c, RZ, 0xc0, !PT ;  /* 0x000c000c06317812 */ /* 0x000fe400078ec0ff */
[----:B------:R-:W-:-:S02]  /*0d80*/  LOP3.LUT R8, R7, 0xc000c, RZ, 0xc0, !PT ;  /* 0x000c000c07087812 */ /* 0x000fc400078ec0ff */
[----:B------:R-:W-:Y:S02]  /*0d90*/  LOP3.LUT R42, R42, 0x64006400, RZ, 0xfc, !PT ;  /* 0x640064002a2a7812 */ /* 0x000fe400078efcff */
[----:B------:R-:W-:Y:S02]  /*0da0*/  LOP3.LUT R50, R47, 0x64006400, RZ, 0xfc, !PT ;  /* 0x640064002f327812 */ /* 0x000fe400078efcff */
[----:B------:R-:W-:Y:S01]  /*0db0*/  LOP3.LUT R49, R49, 0x64006400, RZ, 0xfc, !PT ;  /* 0x6400640031317812 */ /* 0x000fe200078efcff */
[----:B------:R-:W-:Y:S01]  /*0dc0*/  HFMA2 R42, R42, 0.25, 0.25, R45.H0_H0 ;  /* 0x340034002a2a7831 */ /* 0x000fe2000004002d */
[----:B------:R-:W-:Y:S01]  /*0dd0*/  LOP3.LUT R51, R8, 0x64006400, RZ, 0xfc, !PT ;  /* 0x6400640008337812 */ /* 0x000fe200078efcff */
[----:B------:R-:W-:Y:S01]  /*0de0*/  HFMA2 R47, R50, 0.25, 0.25, R13.H0_H0 ;  /* 0x34003400322f7831 */ /* 0x000fe2000004000d */
[----:B------:R-:W-:Y:S01]  /*0df0*/  SHF.R.U32.HI R8, RZ, 0x8, R6 ;  /* 0x00000008ff087819 */ /* 0x000fe20000011606 */
[----:B------:R-:W-:Y:S02]  /*0e00*/  HFMA2 R49, R49, 0.25, 0.25, R12.H0_H0 ;  /* 0x3400340031317831 */ /* 0x000fe4000004000c */
[----:B------:R-:W-:-:S02]  /*0e10*/  HFMA2 R42, R42, R9, R48 ;  /* 0x000000092a2a7231 */ /* 0x000fc40000000030 */
[----:B------:R-:W-:Y:S01]  /*0e20*/  HFMA2 R51, R51, 0.25, 0.25, R34.H0_H0 ;  /* 0x3400340033337831 */ /* 0x000fe20000040022 */
        /* <DEDUP_REMOVED lines=9> */
[----:B------:R-:W-:Y:S01]  /*0ec0*/  LOP3.LUT R48, R48, 0x64006400, RZ, 0xfc, !PT ;  /* 0x6400640030307812 */ /* 0x000fe200078efcff */
[----:B------:R-:W-:Y:S01]  /*0ed0*/  HADD2 R40, R9, R40.H0_H0 ;  /* 0x2000002809287230 */ /* 0x000fe20000000000 */
[----:B------:R-:W-:Y:S01]  /*0ee0*/  LOP3.LUT R50, R50, 0x64006400, RZ, 0xfc, !PT ;  /* 0x6400640032327812 */ /* 0x000fe200078efcff */
[--C-:B------:R-:W-:Y:S01]  /*0ef0*/  HFMA2 R39, R52, 0.25, 0.25, R45.reuse.H0_H0 ;  /* 0x3400340034277831 */ /* 0x100fe2000004002d */
[----:B------:R-:W-:Y:S01]  /*0f00*/  LOP3.LUT R4, R4, 0xc000c0, RZ, 0xc0, !PT ;  /* 0x00c000c004047812 */ /* 0x000fe200078ec0ff */
[--C-:B------:R-:W-:Y:S01]  /*0f10*/  HFMA2 R48, R48, 0.0625, 0.0625, R45.reuse.H1_H1 ;  /* 0x2c002c0030307831 */ /* 0x100fe2000006002d */
[----:B------:R-:W-:Y:S01]  /*0f20*/  LOP3.LUT R49, R14, 0xc000c, RZ, 0xc0, !PT ;  /* 0x000c000c0e317812 */ /* 0x000fe200078ec0ff */
[----:B------:R-:W-:Y:S01]  /*0f30*/  HFMA2 R9, R50, 0.0625, 0.0625, R45.H1_H1 ;  /* 0x2c002c0032097831 */ /* 0x000fe2000006002d */
[----:B------:R-:W-:Y:S01]  /*0f40*/  LOP3.LUT R45, R44, 0xc000c0, RZ, 0xc0, !PT ;  /* 0x00c000c02c2d7812 */ /* 0x000fe200078ec0ff */
[----:B------:R-:W-:Y:S01]  /*0f50*/  HFMA2 R42, R48, R10, R42 ;  /* 0x0000000a302a7231 */ /* 0x000fe2000000002a */
[----:B------:R-:W-:-:S02]  /*0f60*/  LOP3.LUT R44, R4, 0x64006400, RZ, 0xfc, !PT ;  /* 0x64006400042c7812 */ /* 0x000fc400078efcff */
[----:B------:R-:W-:Y:S02]  /*0f70*/  LOP3.LUT R4, R5, 0x300030, RZ, 0xc0, !PT ;  /* 0x0030003005047812 */ /* 0x000fe400078ec0ff */
[----:B------:R-:W-:Y:S01]  /*0f80*/  LOP3.LUT R52, R49, 0x64006400, RZ, 0xfc, !PT ;  /* 0x6400640031347812 */ /* 0x000fe200078efcff */
[----:B------:R-:W-:Y:S01]  /*0f90*/  HFMA2 R44, R44, 0.015625, 0.015625, R43.H0_H0 ;  /* 0x240024002c2c7831 */ /* 0x000fe2000004002b */
[----:B------:R-:W-:Y:S02]  /*0fa0*/  LOP3.LUT R49, R6, 0x300030, RZ, 0xc0, !PT ;  /* 0x0030003006317812 */ /* 0x000fe400078ec0ff */
[----:B------:R-:W-:Y:S01]  /*0fb0*/  LOP3.LUT R4, R4, 0x64006400, RZ, 0xfc, !PT ;  /* 0x6400640004047812 */ /* 0x000fe200078efcff */
[----:B------:R-:W-:Y:S01]  /*0fc0*/  HFMA2 R42, R44, R11, R42 ;  /* 0x0000000b2c2a7231 */ /* 0x000fe2000000002a */
[----:B------:R-:W-:Y:S02]  /*0fd0*/  LOP3.LUT R49, R49, 0x64006400, RZ, 0xfc, !PT ;  /* 0x6400640031317812 */ /* 0x000fe400078efcff */
[----:B------:R-:W-:Y:S01]  /*0fe0*/  LOP3.LUT R48, R7, 0x300030, RZ, 0xc0, !PT ;  /* 0x0030003007307812 */ /* 0x000fe200078ec0ff */
[----:B------:R-:W-:Y:S01]  /*0ff0*/  HFMA2 R4, R4, 0.0625, 0.0625, R13.H1_H1 ;  /* 0x2c002c0004047831 */ /* 0x000fe2000006000d */
[----:B------:R-:W-:Y:S01]  /*1000*/  LOP3.LUT R50, R45, 0x64006400, RZ, 0xfc, !PT ;  /* 0x640064002d327812 */ /* 0x000fe200078efcff */
[----:B------:R-:W-:Y:S01]  /*1010*/  HFMA2 R49, R49, 0.0625, 0.0625, R12.H1_H1 ;  /* 0x2c002c0031317831 */ /* 0x000fe2000006000c */
[----:B------:R-:W-:Y:S01]  /*1020*/  LOP3.LUT R6, R6, 0xc000c0, RZ, 0xc0, !PT ;  /* 0x00c000c006067812 */ /* 0x000fe200078ec0ff */
[-C--:B------:R-:W-:Y:S01]  /*1030*/  HFMA2 R4, R4, R10.reuse, R47 ;  /* 0x0000000a04047231 */ /* 0x080fe2000000002f */
[----:B------:R-:W-:Y:S01]  /*1040*/  LOP3.LUT R47, R14, 0x300030, RZ, 0xc0, !PT ;  /* 0x003000300e2f7812 */ /* 0x000fe200078ec0ff */
[-C--:B------:R-:W-:Y:S01]  /*1050*/  HFMA2 R41, R49, R10.reuse, R41 ;  /* 0x0000000a31297231 */ /* 0x080fe20000000029 */
[----:B------:R-:W-:Y:S01]  /*1060*/  LOP3.LUT R49, R48, 0x64006400, RZ, 0xfc, !PT ;  /* 0x6400640030317812 */ /* 0x000fe200078efcff */
[----:B------:R-:W-:Y:S01]  /*1070*/  HFMA2 R45, R52, 0.25, 0.25, R13.H0_H0 ;  /* 0x34003400342d7831 */ /* 0x000fe2000004000d */
[----:B------:R-:W-:Y:S01]  /*1080*/  LOP3.LUT R48, R47, 0x64006400, RZ, 0xfc, !PT ;  /* 0x640064002f307812 */ /* 0x000fe200078efcff */
[----:B------:R-:W-:Y:S01]  /*1090*/  HFMA2 R43, R50, 0.015625, 0.015625, R43.H0_H0 ;  /* 0x24002400322b7831 */ /* 0x000fe2000004002b */
[----:B------:R-:W-:Y:S01]  /*10a0*/  LOP3.LUT R47, R5, 0xc000c0, RZ, 0xc0, !PT ;  /* 0x00c000c0052f7812 */ /* 0x000fe200078ec0ff */
[----:B------:R-:W-:Y:S01]  /*10b0*/  HFMA2 R49, R49, 0.0625, 0.0625, R34.H1_H1 ;  /* 0x2c002c0031317831 */ /* 0x000fe20000060022 */
[----:B------:R-:W-:Y:S01]  /*10c0*/  LOP3.LUT R14, R14, 0xc000c0, RZ, 0xc0, !PT ;  /* 0x00c000c00e0e7812 */ /* 0x000fe200078ec0ff */
[----:B------:R-:W-:Y:S01]  /*10d0*/  HFMA2 R5, R48, 0.0625, 0.0625, R13.H1_H1 ;  /* 0x2c002c0030057831 */ /* 0x000fe2000006000d */
[----:B------:R-:W-:Y:S01]  /*10e0*/  LOP3.LUT R47, R47, 0x64006400, RZ, 0xfc, !PT ;  /* 0x640064002f2f7812 */ /* 0x000fe200078efcff */
[----:B------:R-:W-:Y:S01]  /*10f0*/  HFMA2 R10, R49, R10, R15 ;  /* 0x0000000a310a7231 */ /* 0x000fe2000000000f */
[----:B------:R-:W-:-:S02]  /*1100*/  LOP3.LUT R13, R14, 0x64006400, RZ, 0xfc, !PT ;  /* 0x640064000e0d7812 */ /* 0x000fc400078efcff */
[C---:B------:R-:W-:Y:S01]  /*1110*/  LOP3.LUT R14, R8.reuse, 0xc000c, RZ, 0xc0, !PT ;  /* 0x000c000c080e7812 */ /* 0x040fe200078ec0ff */
[--C-:B------:R-:W-:Y:S01]  /*1120*/  HFMA2 R50, R47, 0.015625, 0.015625, R46.reuse.H0_H0 ;  /* 0x240024002f327831 */ /* 0x100fe2000004002e */
[----:B------:R-:W-:Y:S01]  /*1130*/  LOP3.LUT R15, R8, 0x300030, RZ, 0xc0, !PT ;  /* 0x00300030080f7812 */ /* 0x000fe200078ec0ff */
[----:B------:R-:W-:Y:S01]  /*1140*/  HFMA2 R46, R13, 0.015625, 0.015625, R46.H0_H0 ;  /* 0x240024000d2e7831 */ /* 0x000fe2000004002e */
[----:B------:R-:W-:Y:S01]  /*1150*/  SHF.R.U32.HI R47, RZ, 0x8, R7 ;  /* 0x00000008ff2f7819 */ /* 0x000fe20000011607 */
[----:B------:R-:W-:Y:S01]  /*1160*/  HFMA2 R4, R50, R11, R4 ;  /* 0x0000000b32047231 */ /* 0x000fe20000000004 */
[----:B------:R-:W-:Y:S02]  /*1170*/  LOP3.LUT R49, R14, 0x64006400, RZ, 0xfc, !PT ;  /* 0x640064000e317812 */ /* 0x000fe400078efcff */
[----:B------:R-:W-:Y:S02]  /*1180*/  LOP3.LUT R15, R15, 0x64006400, RZ, 0xfc, !PT ;  /* 0x640064000f0f7812 */ /* 0x000fe400078efcff */
[----:B------:R-:W-:Y:S01]  /*1190*/  LOP3.LUT R13, R47, 0x30003, RZ, 0xc0, !PT ;  /* 0x000300032f0d7812 */ /* 0x000fe200078ec0ff */
[--C-:B------:R-:W-:Y:S01]  /*11a0*/  HFMA2 R49, R49, 0.25, 0.25, R12.reuse.H0_H0 ;  /* 0x3400340031317831 */ /* 0x100fe2000004000c */
[----:B------:R-:W-:Y:S01]  /*11b0*/  LOP3.LUT R7, R7, 0xc000c0, RZ, 0xc0, !PT ;  /* 0x00c000c007077812 */ /* 0x000fe200078ec0ff */
[----:B------:R-:W-:Y:S01]  /*11c0*/  HFMA2 R48, R15, 0.0625, 0.0625, R12.H1_H1 ;  /* 0x2c002c000f307831 */ /* 0x000fe2000006000c */
[----:B------:R-:W-:-:S02]  /*11d0*/  LOP3.LUT R52, R13, 0x64006400, RZ, 0xfc, !PT ;  /* 0x640064000d347812 */ /* 0x000fc400078efcff */
[----:B------:R-:W0:Y:S01]  /*11e0*/  LDS.128 R12, [UR5+0x10] ;  /* 0x00001005ff0c7984 */ /* 0x000e220008000c00 */
[----:B------:R-:W-:Y:S01]  /*11f0*/  LOP3.LUT R6, R6, 0x64006400, RZ, 0xfc, !PT ;  /* 0x6400640006067812 */ /* 0x000fe200078efcff */
[----:B------:R-:W-:Y:S01]  /*1200*/  UIADD3 UR5, UPT, UPT, UR5, 0x20, URZ ;  /* 0x0000002005057890 */ /* 0x000fe2000fffe0ff */
[----:B------:R-:W-:Y:S01]  /*1210*/  LOP3.LUT R7, R7, 0x64006400, RZ, 0xfc, !PT ;  /* 0x6400640007077812 */ /* 0x000fe200078efcff */
[----:B------:R-:W-:Y:S01]  /*1220*/  HADD2 R35, R52, R35.H0_H0 ;  /* 0x2000002334237230 */ /* 0x000fe20000000000 */
[----:B------:R-:W-:Y:S01]  /*1230*/  LOP3.LUT R51, R8, 0xc000c0, RZ, 0xc0, !PT ;  /* 0x00c000c008337812 */ /* 0x000fe200078ec0ff */
[----:B------:R-:W-:Y:S01]  /*1240*/  HFMA2 R6, R6, 0.015625, 0.015625, R33.H0_H0 ;  /* 0x2400240006067831 */ /* 0x000fe20000040021 */
[----:B------:R-:W-:Y:S01]  /*1250*/  LOP3.LUT R8, R47, 0xc000c, RZ, 0xc0, !PT ;  /* 0x000c000c2f087812 */ /* 0x000fe200078ec0ff */
[----:B------:R-:W-:Y:S01]  /*1260*/  HFMA2 R7, R7, 0.015625, 0.015625, R38.H0_H0 ;  /* 0x2400240007077831 */ /* 0x000fe20000040026 */
[----:B------:R-:W-:Y:S01]  /*1270*/  LOP3.LUT R52, R51, 0x64006400, RZ, 0xfc, !PT ;  /* 0x6400640033347812 */ /* 0x000fe200078efcff */
[-C--:B------:R-:W-:Y:S01]  /*1280*/  HFMA2 R6, R6, R11.reuse, R41 ;  /* 0x0000000b06067231 */ /* 0x080fe20000000029 */
[----:B------:R-:W-:Y:S01]  /*1290*/  LOP3.LUT R51, R8, 0x64006400, RZ, 0xfc, !PT ;  /* 0x6400640008337812 */ /* 0x000fe200078efcff */
[----:B------:R-:W-:Y:S01]  /*12a0*/  HFMA2 R7, R7, R11, R10 ;  /* 0x0000000b07077231 */ /* 0x000fe2000000000a */
[C---:B------:R-:W-:Y:S01]  /*12b0*/  LOP3.LUT R8, R47.reuse, 0x300030, RZ, 0xc0, !PT ;  /* 0x003000302f087812 */ /* 0x040fe200078ec0ff */
[----:B------:R-:W-:Y:S01]  /*12c0*/  HFMA2 R33, R52, 0.015625, 0.015625, R33.H0_H0 ;  /* 0x2400240034217831 */ /* 0x000fe20000040021 */
[----:B------:R-:W-:Y:S01]  /*12d0*/  LOP3.LUT R47, R47, 0xc000c0, RZ, 0xc0, !PT ;  /* 0x00c000c02f2f7812 */ /* 0x000fe200078ec0ff */
[----:B------:R-:W-:Y:S01]  /*12e0*/  HFMA2 R51, R51, 0.25, 0.25, R34.H0_H0 ;  /* 0x3400340033337831 */ /* 0x000fe20000040022 */
[----:B------:R-:W-:Y:S01]  /*12f0*/  LOP3.LUT R53, R8, 0x64006400, RZ, 0xfc, !PT ;  /* 0x6400640008357812 */ /* 0x000fe200078efcff */
[----:B------:R-:W-:Y:S01]  /*1300*/  IMAD.MOV.U32 R8, RZ, RZ, R31 ;  /* 0x000000ffff087224 */ /* 0x000fe200078e001f */
[----:B------:R-:W-:-:S02]  /*1310*/  LOP3.LUT R47, R47, 0x64006400, RZ, 0xfc, !PT ;  /* 0x640064002f2f7812 */ /* 0x000fc400078efcff */
[----:B------:R-:W-:Y:S01]  /*1320*/  ISETP.GE.U32.AND P0, PT, R32, R18, PT ;  /* 0x000000122000720c */ /* 0x000fe20003f06070 */
[----:B------:R-:W-:Y:S02]  /*1330*/  HFMA2 R53, R53, 0.0625, 0.0625, R34.H1_H1 ;  /* 0x2c002c0035357831 */ /* 0x000fe40000060022 */
[----:B------:R-:W-:Y:S02]  /*1340*/  HFMA2 R38, R47, 0.015625, 0.015625, R38.H0_H0 ;  /* 0x240024002f267831 */ /* 0x000fe40000040026 */
[-C--:B0-----:R-:W-:Y:S02]  /*1350*/  HFMA2 R37, R37, R12.reuse, R42 ;  /* 0x0000000c25257231 */ /* 0x081fe4000000002a */
[-C--:B------:R-:W-:Y:S02]  /*1360*/  HFMA2 R4, R36, R12.reuse, R4 ;  /* 0x0000000c24047231 */ /* 0x080fe40000000004 */
[-C--:B------:R-:W-:Y:S02]  /*1370*/  HFMA2 R6, R40, R12.reuse, R6 ;  /* 0x0000000c28067231 */ /* 0x080fe40000000006 */
[----:B------:R-:W-:-:S02]  /*1380*/  HFMA2 R35, R35, R12, R7 ;  /* 0x0000000c23237231 */ /* 0x000fc40000000007 */
[-C--:B------:R-:W-:Y:S02]  /*1390*/  HFMA2 R37, R39, R13.reuse, R37 ;  /* 0x0000000d27257231 */ /* 0x080fe40000000025 */
[-C--:B------:R-:W-:Y:S01]  /*13a0*/  HFMA2 R4, R45, R13.reuse, R4 ;  /* 0x0000000d2d047231 */ /* 0x080fe20000000004 */
[----:B------:R-:W0:Y:S01]  /*13b0*/  LDC R7, c[0x0][0x3ac] ;  /* 0x0000eb00ff077b82 */ /* 0x000e220000000800 */
        /* <DEDUP_REMOVED lines=10> */
[----:B------:R-:W-:-:S02]  /*1460*/  PRMT R31, R9, 0x5410, R4 ;  /* 0x00005410091f7816 */ /* 0x000fc40000000004 */
        /* <DEDUP_REMOVED lines=9> */
.L_x_1829:
[----:B------:R-:W0:Y:S01]  /*1500*/  LDC.64 R2, c[0x0][0x3a0] ;  /* 0x0000e800ff027b82 */ /* 0x000e220000000a00 */
[----:B------:R-:W-:-:S05]  /*1510*/  LEA R0, R17, UR4, 0x2 ;  /* 0x0000000411007c11 */ /* 0x000fca000f8e10ff */
[----:B------:R-:W-:-:S04]  /*1520*/  IMAD R5, R7, UR7, R0 ;  /* 0x0000000707057c24 */ /* 0x000fc8000f8e0200 */
[----:B0-----:R-:W-:-:S05]  /*1530*/  IMAD.WIDE R4, R5, 0x2, R2 ;  /* 0x0000000205047825 */ /* 0x001fca00078e0202 */
[----:B------:R0:W-:Y:S01]  /*1540*/  ATOM.E.ADD.F16x2.RN.STRONG.GPU P0, RZ, desc[UR8][R4.64], R31 ;  /* 0x8000001f04ff79a2 */ /* 0x0001e2000c10e108 */
[----:B------:R-:W-:Y:S04]  /*1550*/  BSSY.RECONVERGENT B0, `(.L_x_1832) ;  /* 0x000000e000007945 */ /* 0x000fe80003800200 */
[----:B0-----:R-:W-:Y:S05]  /*1560*/  @P0 BRA `(.L_x_1833) ;  /* 0x0000000000300947 */ /* 0x001fea0003800000 */
[----:B------:R-:W0:Y:S02]  /*1570*/  QSPC.E.S P0, RZ, [R4] ;  /* 0x0000000004ff73aa */ /* 0x000e240000000500 */
[----:B0-----:R-:W-:Y:S05]  /*1580*/  @!P0 BRA `(.L_x_1834) ;  /* 0x00000000001c8947 */ /* 0x001fea0003800000 */
[----:B------:R-:W-:-:S05]  /*1590*/  IMAD.MOV.U32 R2, RZ, RZ, R4 ;  /* 0x000000ffff027224 */ /* 0x000fca00078e0004 */
[----:B------:R-:W-:-:S07]  /*15a0*/  MOV R0, R2 ;  /* 0x0000000200007202 */ /* 0x000fce0000000f00 */
.L_x_1835:
[----:B------:R-:W0:Y:S02]  /*15b0*/  LDS R2, [R0] ;  /* 0x0000000000027984 */ /* 0x000e240000000800 */
[----:B0-----:R-:W-:-:S05]  /*15c0*/  HFMA2 R3, R2, 1, 1, R31 ;  /* 0x3c003c0002037831 */ /* 0x001fca000000001f */
[----:B------:R-:W0:Y:S02]  /*15d0*/  ATOMS.CAST.SPIN P0, [R0], R2, R3 ;  /* 0x000000020000758d */ /* 0x000e240001800003 */
[----:B0-----:R-:W-:Y:S05]  /*15e0*/  @!P0 BRA `(.L_x_1835) ;  /* 0xfffffffc00f08947 */ /* 0x001fea000383ffff */
[----:B------:R-:W-:Y:S05]  /*15f0*/  BRA `(.L_x_1833) ;  /* 0x00000000000c7947 */ /* 0x000fea0003800000 */
.L_x_1834:
[----:B------:R-:W2:Y:S02]  /*1600*/  LD.E R0, desc[UR8][R4.64] ;  /* 0x0000000804007980 */ /* 0x000ea4000c101900 */
[----:B--2---:R-:W-:-:S05]  /*1610*/  IMAD.IADD R3, R31, 0x1, R0 ;  /* 0x000000011f037824 */ /* 0x004fca00078e0200 */
[----:B------:R0:W-:Y:S02]  /*1620*/  ST.E desc[UR8][R4.64], R3 ;  /* 0x0000000304007985 */ /* 0x0001e4000c101908 */
.L_x_1833:
[----:B------:R-:W-:Y:S05]  /*1630*/  BSYNC.RECONVERGENT B0 ;  /* 0x0000000000007941 */ /* 0x000fea0003800200 */
.L_x_1832:
[----:B------:R1:W-:Y:S02]  /*1640*/  ATOM.E.ADD.F16x2.RN.STRONG.GPU P0, RZ, desc[UR8][R4.64+0x4], R22 ;  /* 0x8000041604ff79a2 */ /* 0x0003e4000c10e108 */
[----:B-1----:R-:W-:Y:S05]  /*1650*/  @P0 EXIT ;  /* 0x000000000000094d */ /* 0x002fea0003800000 */
[----:B------:R-:W1:Y:S02]  /*1660*/  QSPC.E.S P0, RZ, [R4+0x4] ;  /* 0x0000040004ff73aa */ /* 0x000e640000000500 */
[----:B-1----:R-:W-:Y:S05]  /*1670*/  @!P0 BRA `(.L_x_1836) ;  /* 0x00000000001c8947 */ /* 0x002fea0003800000 */
[----:B------:R-:W-:-:S05]  /*1680*/  IMAD.MOV.U32 R2, RZ, RZ, R4 ;  /* 0x000000ffff027224 */ /* 0x000fca00078e0004 */
[----:B------:R-:W-:-:S07]  /*1690*/  MOV R0, R2 ;  /* 0x0000000200007202 */ /* 0x000fce0000000f00 */
.L_x_1837:
[----:B------:R-:W0:Y:S02]  /*16a0*/  LDS R2, [R0+0x4] ;  /* 0x0000040000027984 */ /* 0x000e240000000800 */
[----:B0-----:R-:W-:-:S05]  /*16b0*/  HADD2 R3, R2, R22 ;  /* 0x0000001602037230 */ /* 0x001fca0000000000 */
[----:B------:R-:W0:Y:S02]  /*16c0*/  ATOMS.CAST.SPIN P0, [R0+0x4], R2, R3 ;  /* 0x000004020000758d */ /* 0x000e240001800003 */
[----:B0-----:R-:W-:Y:S05]  /*16d0*/  @!P0 BRA `(.L_x_1837) ;  /* 0xfffffffc00f08947 */ /* 0x001fea000383ffff */
[----:B------:R-:W-:Y:S05]  /*16e0*/  EXIT ;  /* 0x000000000000794d */ /* 0x000fea0003800000 */
.L_x_1836:
[----:B------:R-:W0:Y:S02]  /*16f0*/  LD.E R0, desc[UR8][R4.64+0x4] ;  /* 0x0000040804007980 */ /* 0x000e24000c101900 */
[----:B0-----:R-:W-:-:S05]  /*1700*/  IMAD.IADD R3, R22, 0x1, R0 ;  /* 0x0000000116037824 */ /* 0x001fca00078e0200 */
[----:B------:R-:W-:Y:S01]  /*1710*/  ST.E desc[UR8][R4.64+0x4], R3 ;  /* 0x0000040304007985 */ /* 0x000fe2000c101908 */
[----:B------:R-:W-:Y:S05]  /*1720*/  EXIT ;  /* 0x000000000000794d */ /* 0x000fea0003800000 */
.L_x_1838:
        /* <DEDUP_REMOVED lines=13> */
.L_x_1888:


//--------------------- .nv.shared.reserved.0     --------------------------
	.section	.nv.shared.reserved.0,"aw",@nobits
	.weak		__nv_reservedSMEM_offset_0_alias
	.size		__nv_reservedSMEM_offset_0_alias, 0, 64
	.other		__nv_reservedSMEM_offset_0_alias,@"STO_CUDA_RESERVED_SHARED STV_DEFAULT"
__nv_reservedSMEM_offset_0_alias:
	.zero		0
	.zero		64


//--------------------- .nv.global                --------------------------
	.section	.nv.global,"aw",@nobits
.nv.global:
	.type		_ZN39_INTERNAL_2265ad77_9_q_gemm_cu_ef712ff84cuda3std3__48in_placeE,@object
	.size		_ZN39_INTERNAL_2265ad77_9_q_gemm_cu_ef712ff84cuda3std3__48in_placeE,(_ZN39_INTERNAL_2265ad77_9_q_gemm_cu_ef712ff84cuda3std6ranges3__45__cpo8distanceE - _ZN39_INTERNAL_2265ad77_9_q_gemm_cu_ef712ff84cuda3std3__48in_placeE)
_ZN39_INTERNAL_2265ad77_9_q_gemm_cu_ef712ff84cuda3std3__48in_placeE:
	.zero		1
	.type		_ZN39_INTERNAL_2265ad77_9_q_gemm_cu_ef712ff84cuda3std6ranges3__45__cpo8distanceE,@object
	.size		_ZN39_INTERNAL_2265ad77_9_q_gemm_cu_ef712ff84cuda3std6ranges3__45__cpo8distanceE,(_ZN39_INTERNAL_2265ad77_9_q_gemm_cu_ef712ff84cuda3std3__45__cpo6cbeginE - _ZN39_INTERNAL_2265ad77_9_q_gemm_cu_ef712ff84cuda3std6ranges3__45__cpo8distanceE)
_ZN39_INTERNAL_2265ad77_9_q_gemm_cu_ef712ff84cuda3std6ranges3__45__cpo8distanceE:
	.zero		1
	.type		_ZN39_INTERNAL_2265ad77_9_q_gemm_cu_ef712ff84cuda3std3__45__cpo6cbeginE,@object
	.size		_ZN39_INTERNAL_2265ad77_9_q_gemm_cu_ef712ff84cuda3std3__45__cpo6cbeginE,(_ZN39_INTERNAL_2265ad77_9_q_gemm_cu_ef712ff84cuda3std6ranges3__45__cpo7advanceE - _ZN39_INTERNAL_2265ad77_9_q_gemm_cu_ef712ff84cuda3std3__45__cpo6cbeginE)
_ZN39_INTERNAL_2265ad77_9_q_gemm_cu_ef712ff84cuda3std3__45__cpo6cbeginE:
	.zero		1
	.type		_ZN39_INTERNAL_2265ad77_9_q_gemm_cu_ef712ff84cuda3std6ranges3__45__cpo7advanceE,@object
	.size		_ZN39_INTERNAL_2265ad77_9_q_gemm_cu_ef712ff84cuda3std6ranges3__45__cpo7advanceE,(_ZN39_INTERNAL_2265ad77_9_q_gemm_cu_ef712ff84cuda3std3__45__cpo7crbeginE - _ZN39_INTERNAL_2265ad77_9_q_gemm_cu_ef712ff84cuda3std6ranges3__45__cpo7advanceE)
_ZN39_INTERNAL_2265ad77_9_q_gemm_cu_ef712ff84cuda3std6ranges3__45__cpo7advanceE:
	.zero		1
	.type		_ZN39_INTERNAL_2265ad77_9_q_gemm_cu_ef712ff84cuda3std3__45__cpo7crbeginE,@object
	.size		_ZN39_INTERNAL_2265ad77_9_q_gemm_cu_ef712ff84cuda3std3__45__cpo7crbeginE,(_ZN39_INTERNAL_2265ad77_9_q_gemm_cu_ef712ff84cuda3std6ranges3__45__cpo4dataE - _ZN39_INTERNAL_2265ad77_9_q_gemm_cu_ef712ff84cuda3std3__45__cpo7crbeginE)
_ZN39_INTERNAL_2265ad77_9_q_gemm_cu_ef712ff84cuda3std3__45__cpo7crbeginE:
	.zero		1
	.type		_ZN39_INTERNAL_2265ad77_9_q_gemm_cu_ef712ff84cuda3std6ranges3__45__cpo4dataE,@object
	.size		_ZN39_INTERNAL_2265ad77_9_q_gemm_cu_ef712ff84cuda3std6ranges3__45__cpo4dataE,(_ZN39_INTERNAL_2265ad77_9_q_gemm_cu_ef712ff84cuda3std6ranges3__45__cpo5beginE - _ZN39_INTERNAL_2265ad77_9_q_gemm_cu_ef712ff84cuda3std6ranges3__45__cpo4dataE)
_ZN39_INTERNAL_2265ad77_9_q_gemm_cu_ef712ff84cuda3std6ranges3__45__cpo4dataE:
	.zero		1
	.type		_ZN39_INTERNAL_2265ad77_9_q_gemm_cu_ef712ff84cuda3std6ranges3__45__cpo5beginE,@object
	.size		_ZN39_INTERNAL_2265ad77_9_q_gemm_cu_ef712ff84cuda3std6ranges3__45__cpo5beginE,(_ZN39_INTERNAL_2265ad77_9_q_gemm_cu_ef712ff84cuda3std3__441_GLOBAL__N__2265ad77_9_q_gemm_cu_ef712ff86ignoreE - _ZN39_INTERNAL_2265ad77_9_q_gemm_cu_ef712ff84cuda3std6ranges3__45__cpo5beginE)
_ZN39_INTERNAL_2265ad77_9_q_gemm_cu_ef712ff84cuda3std6ranges3__45__cpo5beginE:
	.zero		1
	.type		_ZN39_INTERNAL_2265ad77_9_q_gemm_cu_ef712ff84cuda3std3__441_GLOBAL__N__2265ad77_9_q_gemm_cu_ef712ff86ignoreE,@object
	.size		_ZN39_INTERNAL_2265ad77_9_q_gemm_cu_ef712ff84cuda3std3__441_GLOBAL__N__2265ad77_9_q_gemm_cu_ef712ff86ignoreE,(_ZN39_INTERNAL_2265ad77_9_q_gemm_cu_ef712ff84cuda3std6ranges3__45__cpo4sizeE - _ZN39_INTERNAL_2265ad77_9_q_gemm_cu_ef712ff84cuda3std3__441_GLOBAL__N__2265ad77_9_q_gemm_cu_ef712ff86ignoreE)
_ZN39_INTERNAL_2265ad77_9_q_gemm_cu_ef712ff84cuda3std3__441_GLOBAL__N__2265ad77_9_q_gemm_cu_ef712ff86ignoreE:
	.zero		1
	.type		_ZN39_INTERNAL_2265ad77_9_q_gemm_cu_ef712ff84cuda3std6ranges3__45__cpo4sizeE,@object
	.size		_ZN39_INTERNAL_2265ad77_9_q_gemm_cu_ef712ff84cuda3std6ranges3__45__cpo4sizeE,(_ZN39_INTERNAL_2265ad77_9_q_gemm_cu_ef712ff84cuda3std3__45__cpo5beginE - _ZN39_INTERNAL_2265ad77_9_q_gemm_cu_ef712ff84cuda3std6ranges3__45__cpo4sizeE)
_ZN39_INTERNAL_2265ad77_9_q_gemm_cu_ef712ff84cuda3std6ranges3__45__cpo4sizeE:
	.zero		1
	.type		_ZN39_INTERNAL_2265ad77_9_q_gemm_cu_ef712ff84cuda3std3__45__cpo5beginE,@object
	.size		_ZN39_INTERNAL_2265ad77_9_q_gemm_cu_ef712ff84cuda3std3__45__cpo5beginE,(_ZN39_INTERNAL_2265ad77_9_q_gemm_cu_ef712ff84cuda3std6ranges3__45__cpo6cbeginE - _ZN39_INTERNAL_2265ad77_9_q_gemm_cu_ef712ff84cuda3std3__45__cpo5beginE)
_ZN39_INTERNAL_2265ad77_9_q_gemm_cu_ef712ff84cuda3std3__45__cpo5beginE:
	.zero		1
	.type		_ZN39_INTERNAL_2265ad77_9_q_gemm_cu_ef712ff84cuda3std6ranges3__45__cpo6cbeginE,@object
	.size		_ZN39_INTERNAL_2265ad77_9_q_gemm_cu_ef712ff84cuda3std6ranges3__45__cpo6cbeginE,(_ZN39_INTERNAL_2265ad77_9_q_gemm_cu_ef712ff84cuda3std3__45__cpo6rbeginE - _ZN39_INTERNAL_2265ad77_9_q_gemm_cu_ef712ff84cuda3std6ranges3__45__cpo6cbeginE)
_ZN39_INTERNAL_2265ad77_9_q_gemm_cu_ef712ff84cuda3std6ranges3__45__cpo6cbeginE:
	.zero		1
	.type		_ZN39_INTERNAL_2265ad77_9_q_gemm_cu_ef712ff84cuda3std3__45__cpo6rbeginE,@object
	.size		_ZN39_INTERNAL_2265ad77_9_q_gemm_cu_ef712ff84cuda3std3__45__cpo6rbeginE,(_ZN39_INTERNAL_2265ad77_9_q_gemm_cu_ef712ff84cuda3std6ranges3__45__cpo4nextE - _ZN39_INTERNAL_2265ad77_9_q_gemm_cu_ef712ff84cuda3std3__45__cpo6rbeginE)
_ZN39_INTERNAL_2265ad77_9_q_gemm_cu_ef712ff84cuda3std3__45__cpo6rbeginE:
	.zero		1
	.type		_ZN39_INTERNAL_2265ad77_9_q_gemm_cu_ef712ff84cuda3std6ranges3__45__cpo4nextE,@object
	.size		_ZN39_INTERNAL_2265ad77_9_q_gemm_cu_ef712ff84cuda3std6ranges3__45__cpo4nextE,(_ZN39_INTERNAL_2265ad77_9_q_gemm_cu_ef712ff84cuda3std6ranges3__45__cpo4swapE - _ZN39_INTERNAL_2265ad77_9_q_gemm_cu_ef712ff84cuda3std6ranges3__45__cpo4nextE)
_ZN39_INTERNAL_2265ad77_9_q_gemm_cu_ef712ff84cuda3std6ranges3__45__cpo4nextE:
	.zero		1
	.type		_ZN39_INTERNAL_2265ad77_9_q_gemm_cu_ef712ff84cuda3std6ranges3__45__cpo4swapE,@object
	.size		_ZN39_INTERNAL_2265ad77_9_q_gemm_cu_ef712ff84cuda3std6ranges3__45__cpo4swapE,(_ZN39_INTERNAL_2265ad77_9_q_gemm_cu_ef712ff84cuda3std3__420unreachable_sentinelE - _ZN39_INTERNAL_2265ad77_9_q_gemm_cu_ef712ff84cuda3std6ranges3__45__cpo4swapE)
_ZN39_INTERNAL_2265ad77_9_q_gemm_cu_ef712ff84cuda3std6ranges3__45__cpo4swapE:
	.zero		1
	.type		_ZN39_INTERNAL_2265ad77_9_q_gemm_cu_ef712ff84cuda3std3__420unreachable_sentinelE,@object
	.size		_ZN39_INTERNAL_2265ad77_9_q_gemm_cu_ef712ff84cuda3std3__420unreachable_sentinelE,(_ZN39_INTERNAL_2265ad77_9_q_gemm_cu_ef712ff86thrust24THRUST_300001_SM_1030_NS6system6detail10sequential3seqE - _ZN39_INTERNAL_2265ad77_9_q_gemm_cu_ef712ff84cuda3std3__420unreachable_sentinelE)
_ZN39_INTERNAL_2265ad77_9_q_gemm_cu_ef712ff84cuda3std3__420unreachable_sentinelE:
	.zero		1
	.type		_ZN39_INTERNAL_2265ad77_9_q_gemm_cu_ef712ff86thrust24THRUST_300001_SM_1030_NS6system6detail10sequential3seqE,@object
	.size		_ZN39_INTERNAL_2265ad77_9_q_gemm_cu_ef712ff86thrust24THRUST_300001_SM_1030_NS6system6detail10sequential3seqE,(_ZN39_INTERNAL_2265ad77_9_q_gemm_cu_ef712ff84cuda3std3__45__cpo4cendE - _ZN39_INTERNAL_2265ad77_9_q_gemm_cu_ef712ff86thrust24THRUST_300001_SM_1030_NS6system6detail10sequential3seqE)
_ZN39_INTERNAL_2265ad77_9_q_gemm_cu_ef712ff86thrust24THRUST_300001_SM_1030_NS6system6detail10sequential3seqE:
	.zero		1
	.type		_ZN39_INTERNAL_2265ad77_9_q_gemm_cu_ef712ff84cuda3std3__45__cpo4cendE,@object
	.size		_ZN39_INTERNAL_2265ad77_9_q_gemm_cu_ef712ff84cuda3std3__45__cpo4cendE,(_ZN39_INTERNAL_2265ad77_9_q_gemm_cu_ef712ff84cuda3std6ranges3__45__cpo9iter_swapE - _ZN39_INTERNAL_2265ad77_9_q_gemm_cu_ef712ff84cuda3std3__45__cpo4cendE)
_ZN39_INTERNAL_2265ad77_9_q_gemm_cu_ef712ff84cuda3std3__45__cpo4cendE:
	.zero		1
	.type		_ZN39_INTERNAL_2265ad77_9_q_gemm_cu_ef712ff84cuda3std6ranges3__45__cpo9iter_swapE,@object
	.size		_ZN39_INTERNAL_2265ad77_9_q_gemm_cu_ef712ff84cuda3std6ranges3__45__cpo9iter_swapE,(_ZN39_INTERNAL_2265ad77_9_q_gemm_cu_ef712ff84cuda3std3__45__cpo5crendE - _ZN39_INTERNAL_2265ad77_9_q_gemm_cu_ef712ff84cuda3std6ranges3__45__cpo9iter_swapE)
_ZN39_INTERNAL_2265ad77_9_q_gemm_cu_ef712ff84cuda3std6ranges3__45__cpo9iter_swapE:
	.zero		1
	.type		_ZN39_INTERNAL_2265ad77_9_q_gemm_cu_ef712ff84cuda3std3__45__cpo5crendE,@object
	.size		_ZN39_INTERNAL_2265ad77_9_q_gemm_cu_ef712ff84cuda3std3__45__cpo5crendE,(_ZN39_INTERNAL_2265ad77_9_q_gemm_cu_ef712ff84cuda3std6ranges3__45__cpo5cdataE - _ZN39_INTERNAL_2265ad77_9_q_gemm_cu_ef712ff84cuda3std3__45__cpo5crendE)
_ZN39_INTERNAL_2265ad77_9_q_gemm_cu_ef712ff84cuda3std3__45__cpo5crendE:
	.zero		1
	.type		_ZN39_INTERNAL_2265ad77_9_q_gemm_cu_ef712ff84cuda3std6ranges3__45__cpo5cdataE,@object
	.size		_ZN39_INTERNAL_2265ad77_9_q_gemm_cu_ef712ff84cuda3std6ranges3__45__cpo5cdataE,(_ZN39_INTERNAL_2265ad77_9_q_gemm_cu_ef712ff84cuda3std6ranges3__45__cpo3endE - _ZN39_INTERNAL_2265ad77_9_q_gemm_cu_ef712ff84cuda3std6ranges3__45__cpo5cdataE)
_ZN39_INTERNAL_2265ad77_9_q_gemm_cu_ef712ff84cuda3std6ranges3__45__cpo5cdataE:
	.zero		1
	.type		_ZN39_INTERNAL_2265ad77_9_q_gemm_cu_ef712ff84cuda3std6ranges3__45__cpo3endE,@object
	.size		_ZN39_INTERNAL_2265ad77_9_q_gemm_cu_ef712ff84cuda3std6ranges3__45__cpo3endE,(_ZN39_INTERNAL_2265ad77_9_q_gemm_cu_ef712ff84cuda3std3__419piecewise_constructE - _ZN39_INTERNAL_2265ad77_9_q_gemm_cu_ef712ff84cuda3std6ranges3__45__cpo3endE)
_ZN39_INTERNAL_2265ad77_9_q_gemm_cu_ef712ff84cuda3std6ranges3__45__cpo3endE:
	.zero		1
	.type		_ZN39_INTERNAL_2265ad77_9_q_gemm_cu_ef712ff84cuda3std3__419piecewise_constructE,@object
	.size		_ZN39_INTERNAL_2265ad77_9_q_gemm_cu_ef712ff84cuda3std3__419piecewise_constructE,(_ZN39_INTERNAL_2265ad77_9_q_gemm_cu_ef712ff84cuda3std6ranges3__45__cpo5ssizeE - _ZN39_INTERNAL_2265ad77_9_q_gemm_cu_ef712ff84cuda3std3__419piecewise_constructE)
_ZN39_INTERNAL_2265ad77_9_q_gemm_cu_ef712ff84cuda3std3__419piecewise_constructE:
	.zero		1
	.type		_ZN39_INTERNAL_2265ad77_9_q_gemm_cu_ef712ff84cuda3std6ranges3__45__cpo5ssizeE,@object
	.size		_ZN39_INTERNAL_2265ad77_9_q_gemm_cu_ef712ff84cuda3std6ranges3__45__cpo5ssizeE,(_ZN39_INTERNAL_2265ad77_9_q_gemm_cu_ef712ff84cuda3std3__45__cpo3endE - _ZN39_INTERNAL_2265ad77_9_q_gemm_cu_ef712ff84cuda3std6ranges3__45__cpo5ssizeE)
_ZN39_INTERNAL_2265ad77_9_q_gemm_cu_ef712ff84cuda3std6ranges3__45__cpo5ssizeE:
	.zero		1
	.type		_ZN39_INTERNAL_2265ad77_9_q_gemm_cu_ef712ff84cuda3std3__45__cpo3endE,@object
	.size		_ZN39_INTERNAL_2265ad77_9_q_gemm_cu_ef712ff84cuda3std3__45__cpo3endE,(_ZN39_INTERNAL_2265ad77_9_q_gemm_cu_ef712ff84cuda3std6ranges3__45__cpo4cendE - _ZN39_INTERNAL_2265ad77_9_q_gemm_cu_ef712ff84cuda3std3__45__cpo3endE)
_ZN39_INTERNAL_2265ad77_9_q_gemm_cu_ef712ff84cuda3std3__45__cpo3endE:
	.zero		1
	.type		_ZN39_INTERNAL_2265ad77_9_q_gemm_cu_ef712ff84cuda3std6ranges3__45__cpo4cendE,@object
	.size		_ZN39_INTERNAL_2265ad77_9_q_gemm_cu_ef712ff84cuda3std6ranges3__45__cpo4cendE,(_ZN39_INTERNAL_2265ad77_9_q_gemm_cu_ef712ff84cuda3std3__45__cpo4rendE - _ZN39_INTERNAL_2265ad77_9_q_gemm_cu_ef712ff84cuda3std6ranges3__45__cpo4cendE)
_ZN39_INTERNAL_2265ad77_9_q_gemm_cu_ef712ff84cuda3std6ranges3__45__cpo4cendE:
	.zero		1
	.type		_ZN39_INTERNAL_2265ad77_9_q_gemm_cu_ef712ff84cuda3std3__45__cpo4rendE,@object
	.size		_ZN39_INTERNAL_2265ad77_9_q_gemm_cu_ef712ff84cuda3std3__45__cpo4rendE,(_ZN39_INTERNAL_2265ad77_9_q_gemm_cu_ef712ff84cuda3std6ranges3__45__cpo4prevE - _ZN39_INTERNAL_2265ad77_9_q_gemm_cu_ef712ff84cuda3std3__45__cpo4rendE)
_ZN39_INTERNAL_2265ad77_9_q_gemm_cu_ef712ff84cuda3std3__45__cpo4rendE:
	.zero		1
	.type		_ZN39_INTERNAL_2265ad77_9_q_gemm_cu_ef712ff84cuda3std6ranges3__45__cpo4prevE,@object
	.size		_ZN39_INTERNAL_2265ad77_9_q_gemm_cu_ef712ff84cuda3std6ranges3__45__cpo4prevE,(_ZN39_INTERNAL_2265ad77_9_q_gemm_cu_ef712ff84cuda3std6ranges3__45__cpo9iter_moveE - _ZN39_INTERNAL_2265ad77_9_q_gemm_cu_ef712ff84cuda3std6ranges3__45__cpo4prevE)
_ZN39_INTERNAL_2265ad77_9_q_gemm_cu_ef712ff84cuda3std6ranges3__45__cpo4prevE:
	.zero		1
	.type		_ZN39_INTERNAL_2265ad77_9_q_gemm_cu_ef712ff84cuda3std6ranges3__45__cpo9iter_moveE,@object
	.size		_ZN39_INTERNAL_2265ad77_9_q_gemm_cu_ef712ff84cuda3std6ranges3__45__cpo9iter_moveE,(.L_13 - _ZN39_INTERNAL_2265ad77_9_q_gemm_cu_ef712ff84cuda3std6ranges3__45__cpo9iter_moveE)
_ZN39_INTERNAL_2265ad77_9_q_gemm_cu_ef712ff84cuda3std6ranges3__45__cpo9iter_moveE:
	.zero		1
.L_13:


//--------------------- .nv.shared._ZN4vllm4gptq32gemm_half_q_half_alt_8bit_kernelEPK7__half2PKjP6__halfPKS6_S5_PKiiiib --------------------------
	.section	.nv.shared._ZN4vllm4gptq32gemm_half_q_half_alt_8bit_kernelEPK7__half2PKjP6__halfPKS6_S5_PKiiiib,"aw",@nobits
	.sectionflags	@""
	.align	4
.nv.shared._ZN4vllm4gptq32gemm_half_q_half_alt_8bit_kernelEPK7__half2PKjP6__halfPKS6_S5_PKiiiib:
	.zero		3072


//--------------------- .nv.shared._ZN4vllm4gptq32gemm_half_q_half_alt_4bit_kernelEPK7__half2PKjP6__halfPKS6_S5_PKiiiib --------------------------
	.section	.nv.shared._ZN4vllm4gptq32gemm_half_q_half_alt_4bit_kernelEPK7__half2PKjP6__halfPKS6_S5_PKiiiib,"aw",@nobits
	.sectionflags	@""
	.align	4
.nv.shared._ZN4vllm4gptq32gemm_half_q_half_alt_4bit_kernelEPK7__half2PKjP6__halfPKS6_S5_PKiiiib:
	.zero		11264


//--------------------- .nv.shared._ZN4vllm4gptq31reconstruct_exllama_2bit_kernelEPKjPKiS2_PK6__halfiiibPS5_ --------------------------
	.section	.nv.shared._ZN4vllm4gptq31reconstruct_exllama_2bit_kernelEPKjPKiS2_PK6__halfiiibPS5_,"aw",@nobits
	.sectionflags	@""
	.align	4
.nv.shared._ZN4vllm4gptq31reconstruct_exllama_2bit_kernelEPKjPKiS2_PK6__halfiiibPS5_:
	.zero		1536


//--------------------- .nv.shared._ZN4vllm4gptq31reconstruct_exllama_3bit_kernelEPKjPKiS2_PK6__halfiiibPS5_ --------------------------
	.section	.nv.shared._ZN4vllm4gptq31reconstruct_exllama_3bit_kernelEPKjPKiS2_PK6__halfiiibPS5_,"aw",@nobits
	.sectionflags	@""
	.align	4
.nv.shared._ZN4vllm4gptq31reconstruct_exllama_3bit_kernelEPKjPKiS2_PK6__halfiiibPS5_:
	.zero		1536


//--------------------- .nv.shared._ZN4vllm4gptq31reconstruct_exllama_4bit_kernelEPKjPKiS2_PK6__halfiiibPS5_ --------------------------
	.section	.nv.shared._ZN4vllm4gptq31reconstruct_exllama_4bit_kernelEPKjPKiS2_PK6__halfiiibPS5_,"aw",@nobits
	.sectionflags	@""
	.align	4
.nv.shared._ZN4vllm4gptq31reconstruct_exllama_4bit_kernelEPKjPKiS2_PK6__halfiiibPS5_:
	.zero		1536


//--------------------- .nv.shared._ZN4vllm4gptq31reconstruct_exllama_8bit_kernelEPKjPKiS2_PK6__halfiiibPS5_ --------------------------
	.section	.nv.shared._ZN4vllm4gptq31reconstruct_exllama_8bit_kernelEPKjPKiS2_PK6__halfiiibPS5_,"aw",@nobits
	.sectionflags	@""
	.align	4
.nv.shared._ZN4vllm4gptq31reconstruct_exllama_8bit_kernelEPKjPKiS2_PK6__halfiiibPS5_:
	.zero		1536


//--------------------- .nv.shared._ZN4vllm4gptq33gemm_half_q_half_gptq_8bit_kernelILb1ELi8EEEvPK6__halfPKjS6_S4_PS2_iiiibPKi --------------------------
	.section	.nv.shared._ZN4vllm4gptq33gemm_half_q_half_gptq_8bit_kernelILb1ELi8EEEvPK6__halfPKjS6_S4_PS2_iiiibPKi,"aw",@nobits
	.sectionflags	@""
	.align	2
.nv.shared._ZN4vllm4gptq33gemm_half_q_half_gptq_8bit_kernelILb1ELi8EEEvPK6__halfPKjS6_S4_PS2_iiiibPKi:
	.zero		3072


//--------------------- .nv.shared._ZN4vllm4gptq33gemm_half_q_half_gptq_4bit_kernelILb1ELi8EEEvPK6__halfPKjS6_S4_PS2_iiiibPKi --------------------------
	.section	.nv.shared._ZN4vllm4gptq33gemm_half_q_half_gptq_4bit_kernelILb1ELi8EEEvPK6__halfPKjS6_S4_PS2_iiiibPKi,"aw",@nobits
	.sectionflags	@""
	.align	2
.nv.shared._ZN4vllm4gptq33gemm_half_q_half_gptq_4bit_kernelILb1ELi8EEEvPK6__halfPKjS6_S4_PS2_iiiibPKi:
	.zero		3072


//--------------------- .nv.shared._ZN4vllm4gptq33gemm_half_q_half_gptq_3bit_kernelILb1ELi8EEEvPK6__halfPKjS6_S4_PS2_iiiibPKi --------------------------
	.section	.nv.shared._ZN4vllm4gptq33gemm_half_q_half_gptq_3bit_kernelILb1ELi8EEEvPK6__halfPKjS6_S4_PS2_iiiibPKi,"aw",@nobits
	.sectionflags	@""
	.align	2
.nv.shared._ZN4vllm4gptq33gemm_half_q_half_gptq_3bit_kernelILb1ELi8EEEvPK6__halfPKjS6_S4_PS2_iiiibPKi:
	.zero		3072


//--------------------- .nv.shared._ZN4vllm4gptq33gemm_half_q_half_gptq_2bit_kernelILb1ELi8EEEvPK6__halfPKjS6_S4_PS2_iiiibPKi --------------------------
	.section	.nv.shared._ZN4vllm4gptq33gemm_half_q_half_gptq_2bit_kernelILb1ELi8EEEvPK6__halfPKjS6_S4_PS2_iiiibPKi,"aw",@nobits
	.sectionflags	@""
	.align	2
.nv.shared._ZN4vllm4gptq33gemm_half_q_half_gptq_2bit_kernelILb1ELi8EEEvPK6__halfPKjS6_S4_PS2_iiiibPKi:
	.zero		3072


//--------------------- .nv.shared._ZN4vllm4gptq33gemm_half_q_half_gptq_8bit_kernelILb1ELi7EEEvPK6__halfPKjS6_S4_PS2_iiiibPKi --------------------------
	.section	.nv.shared._ZN4vllm4gptq33gemm_half_q_half_gptq_8bit_kernelILb1ELi7EEEvPK6__halfPKjS6_S4_PS2_iiiibPKi,"aw",@nobits
	.sectionflags	@""
	.align	2
.nv.shared._ZN4vllm4gptq33gemm_half_q_half_gptq_8bit_kernelILb1ELi7EEEvPK6__halfPKjS6_S4_PS2_iiiibPKi:
	.zero		2816


//--------------------- .nv.shared._ZN4vllm4gptq33gemm_half_q_half_gptq_4bit_kernelILb1ELi7EEEvPK6__halfPKjS6_S4_PS2_iiiibPKi --------------------------
	.section	.nv.shared._ZN4vllm4gptq33gemm_half_q_half_gptq_4bit_kernelILb1ELi7EEEvPK6__halfPKjS6_S4_PS2_iiiibPKi,"aw",@nobits
	.sectionflags	@""
	.align	2
.nv.shared._ZN4vllm4gptq33gemm_half_q_half_gptq_4bit_kernelILb1ELi7EEEvPK6__halfPKjS6_S4_PS2_iiiibPKi:
	.zero		2816


//--------------------- .nv.shared._ZN4vllm4gptq33gemm_half_q_half_gptq_3bit_kernelILb1ELi7EEEvPK6__halfPKjS6_S4_PS2_iiiibPKi --------------------------
	.section	.nv.shared._ZN4vllm4gptq33gemm_half_q_half_gptq_3bit_kernelILb1ELi7EEEvPK6__halfPKjS6_S4_PS2_iiiibPKi,"aw",@nobits
	.sectionflags	@""
	.align	2
.nv.shared._ZN4vllm4gptq33gemm_half_q_half_gptq_3bit_kernelILb1ELi7EEEvPK6__halfPKjS6_S4_PS2_iiiibPKi:
	.zero		2816


//--------------------- .nv.shared._ZN4vllm4gptq33gemm_half_q_half_gptq_2bit_kernelILb1ELi7EEEvPK6__halfPKjS6_S4_PS2_iiiibPKi --------------------------
	.section	.nv.shared._ZN4vllm4gptq33gemm_half_q_half_gptq_2bit_kernelILb1ELi7EEEvPK6__halfPKjS6_S4_PS2_iiiibPKi,"aw",@nobits
	.sectionflags	@""
	.align	2
.nv.shared._ZN4vllm4gptq33gemm_half_q_half_gptq_2bit_kernelILb1ELi7EEEvPK6__halfPKjS6_S4_PS2_iiiibPKi:
	.zero		2816


//--------------------- .nv.shared._ZN4vllm4gptq33gemm_half_q_half_gptq_8bit_kernelILb1ELi6EEEvPK6__halfPKjS6_S4_PS2_iiiibPKi --------------------------
	.section	.nv.shared._ZN4vllm4gptq33gemm_half_q_half_gptq_8bit_kernelILb1ELi6EEEvPK6__halfPKjS6_S4_PS2_iiiibPKi,"aw",@nobits
	.sectionflags	@""
	.align	2
.nv.shared._ZN4vllm4gptq33gemm_half_q_half_gptq_8bit_kernelILb1ELi6EEEvPK6__halfPKjS6_S4_PS2_iiiibPKi:
	.zero		2560


//--------------------- .nv.shared._ZN4vllm4gptq33gemm_half_q_half_gptq_4bit_kernelILb1ELi6EEEvPK6__halfPKjS6_S4_PS2_iiiibPKi --------------------------
	.section	.nv.shared._ZN4vllm4gptq33gemm_half_q_half_gptq_4bit_kernelILb1ELi6EEEvPK6__halfPKjS6_S4_PS2_iiiibPKi,"aw",@nobits
	.sectionflags	@""
	.align	2
.nv.shared._ZN4vllm4gptq33gemm_half_q_half_gptq_4bit_kernelILb1ELi6EEEvPK6__halfPKjS6_S4_PS2_iiiibPKi:
	.zero		2560


//--------------------- .nv.shared._ZN4vllm4gptq33gemm_half_q_half_gptq_3bit_kernelILb1ELi6EEEvPK6__halfPKjS6_S4_PS2_iiiibPKi --------------------------
	.section	.nv.shared._ZN4vllm4gptq33gemm_half_q_half_gptq_3bit_kernelILb1ELi6EEEvPK6__halfPKjS6_S4_PS2_iiiibPKi,"aw",@nobits
	.sectionflags	@""
	.align	2
.nv.shared._ZN4vllm4gptq33gemm_half_q_half_gptq_3bit_kernelILb1ELi6EEEvPK6__halfPKjS6_S4_PS2_iiiibPKi:
	.zero		2560


//--------------------- .nv.shared._ZN4vllm4gptq33gemm_half_q_half_gptq_2bit_kernelILb1ELi6EEEvPK6__halfPKjS6_S4_PS2_iiiibPKi --------------------------
	.section	.nv.shared._ZN4vllm4gptq33gemm_half_q_half_gptq_2bit_kernelILb1ELi6EEEvPK6__halfPKjS6_S4_PS2_iiiibPKi,"aw",@nobits
	.sectionflags	@""
	.align	2
.nv.shared._ZN4vllm4gptq33gemm_half_q_half_gptq_2bit_kernelILb1ELi6EEEvPK6__halfPKjS6_S4_PS2_iiiibPKi:
	.zero		2560


//--------------------- .nv.shared._ZN4vllm4gptq33gemm_half_q_half_gptq_8bit_kernelILb1ELi5EEEvPK6__halfPKjS6_S4_PS2_iiiibPKi --------------------------
	.section	.nv.shared._ZN4vllm4gptq33gemm_half_q_half_gptq_8bit_kernelILb1ELi5EEEvPK6__halfPKjS6_S4_PS2_iiiibPKi,"aw",@nobits
	.sectionflags	@""
	.align	2
.nv.shared._ZN4vllm4gptq33gemm_half_q_half_gptq_8bit_kernelILb1ELi5EEEvPK6__halfPKjS6_S4_PS2_iiiibPKi:
	.zero		2304


//--------------------- .nv.shared._ZN4vllm4gptq33gemm_half_q_half_gptq_4bit_kernelILb1ELi5EEEvPK6__halfPKjS6_S4_PS2_iiiibPKi --------------------------
	.section	.nv.shared._ZN4vllm4gptq33gemm_half_q_half_gptq_4bit_kernelILb1ELi5EEEvPK6__halfPKjS6_S4_PS2_iiiibPKi,"aw",@nobits
	.sectionflags	@""
	.align	2
.nv.shared._ZN4vllm4gptq33gemm_half_q_half_gptq_4bit_kernelILb1ELi5EEEvPK6__halfPKjS6_S4_PS2_iiiibPKi:
	.zero		2304


//--------------------- .nv.shared._ZN4vllm4gptq33gemm_half_q_half_gptq_3bit_kernelILb1ELi5EEEvPK6__halfPKjS6_S4_PS2_iiiibPKi --------------------------
	.section	.nv.shared._ZN4vllm4gptq33gemm_half_q_half_gptq_3bit_kernelILb1ELi5EEEvPK6__halfPKjS6_S4_PS2_iiiibPKi,"aw",@nobits
	.sectionflags	@""
	.align	2
.nv.shared._ZN4vllm4gptq33gemm_half_q_half_gptq_3bit_kernelILb1ELi5EEEvPK6__halfPKjS6_S4_PS2_iiiibPKi:
	.zero		2304


//--------------------- .nv.shared._ZN4vllm4gptq33gemm_half_q_half_gptq_2bit_kernelILb1ELi5EEEvPK6__halfPKjS6_S4_PS2_iiiibPKi --------------------------
	.section	.nv.shared._ZN4vllm4gptq33gemm_half_q_half_gptq_2bit_kernelILb1ELi5EEEvPK6__halfPKjS6_S4_PS2_iiiibPKi,"aw",@nobits
	.sectionflags	@""
	.align	2
.nv.shared._ZN4vllm4gptq33gemm_half_q_half_gptq_2bit_kernelILb1ELi5EEEvPK6__halfPKjS6_S4_PS2_iiiibPKi:
	.zero		2304


//--------------------- .nv.shared._ZN4vllm4gptq33gemm_half_q_half_gptq_8bit_kernelILb1ELi4EEEvPK6__halfPKjS6_S4_PS2_iiiibPKi --------------------------
	.section	.nv.shared._ZN4vllm4gptq33gemm_half_q_half_gptq_8bit_kernelILb1ELi4EEEvPK6__halfPKjS6_S4_PS2_iiiibPKi,"aw",@nobits
	.sectionflags	@""
	.align	2
.nv.shared._ZN4vllm4gptq33gemm_half_q_half_gptq_8bit_kernelILb1ELi4EEEvPK6__halfPKjS6_S4_PS2_iiiibPKi:
	.zero		2048


//--------------------- .nv.shared._ZN4vllm4gptq33gemm_half_q_half_gptq_4bit_kernelILb1ELi4EEEvPK6__halfPKjS6_S4_PS2_iiiibPKi --------------------------
	.section	.nv.shared._ZN4vllm4gptq33gemm_half_q_half_gptq_4bit_kernelILb1ELi4EEEvPK6__halfPKjS6_S4_PS2_iiiibPKi,"aw",@nobits
	.sectionflags	@""
	.align	2
.nv.shared._ZN4vllm4gptq33gemm_half_q_half_gptq_4bit_kernelILb1ELi4EEEvPK6__halfPKjS6_S4_PS2_iiiibPKi:
	.zero		2048


//--------------------- .nv.shared._ZN4vllm4gptq33gemm_half_q_half_gptq_3bit_kernelILb1ELi4EEEvPK6__halfPKjS6_S4_PS2_iiiibPKi --------------------------
	.section	.nv.shared._ZN4vllm4gptq33gemm_half_q_half_gptq_3bit_kernelILb1ELi4EEEvPK6__halfPKjS6_S4_PS2_iiiibPKi,"aw",@nobits
	.sectionflags	@""
	.align	2
.nv.shared._ZN4vllm4gptq33gemm_half_q_half_gptq_3bit_kernelILb1ELi4EEEvPK6__halfPKjS6_S4_PS2_iiiibPKi:
	.zero		2048


//--------------------- .nv.shared._ZN4vllm4gptq33gemm_half_q_half_gptq_2bit_kernelILb1ELi4EEEvPK6__halfPKjS6_S4_PS2_iiiibPKi --------------------------
	.section	.nv.shared._ZN4vllm4gptq33gemm_half_q_half_gptq_2bit_kernelILb1ELi4EEEvPK6__halfPKjS6_S4_PS2_iiiibPKi,"aw",@nobits
	.sectionflags	@""
	.align	2
.nv.shared._ZN4vllm4gptq33gemm_half_q_half_gptq_2bit_kernelILb1ELi4EEEvPK6__halfPKjS6_S4_PS2_iiiibPKi:
	.zero		2048


//--------------------- .nv.shared._ZN4vllm4gptq33gemm_half_q_half_gptq_8bit_kernelILb1ELi3EEEvPK6__halfPKjS6_S4_PS2_iiiibPKi --------------------------
	.section	.nv.shared._ZN4vllm4gptq33gemm_half_q_half_gptq_8bit_kernelILb1ELi3EEEvPK6__halfPKjS6_S4_PS2_iiiibPKi,"aw",@nobits
	.sectionflags	@""
	.align	2
.nv.shared._ZN4vllm4gptq33gemm_half_q_half_gptq_8bit_kernelILb1ELi3EEEvPK6__halfPKjS6_S4_PS2_iiiibPKi:
	.zero		1792


//--------------------- .nv.shared._ZN4vllm4gptq33gemm_half_q_half_gptq_4bit_kernelILb1ELi3EEEvPK6__halfPKjS6_S4_PS2_iiiibPKi --------------------------
	.section	.nv.shared._ZN4vllm4gptq33gemm_half_q_half_gptq_4bit_kernelILb1ELi3EEEvPK6__halfPKjS6_S4_PS2_iiiibPKi,"aw",@nobits
	.sectionflags	@""
	.align	2
.nv.shared._ZN4vllm4gptq33gemm_half_q_half_gptq_4bit_kernelILb1ELi3EEEvPK6__halfPKjS6_S4_PS2_iiiibPKi:
	.zero		1792


//--------------------- .nv.shared._ZN4vllm4gptq33gemm_half_q_half_gptq_3bit_kernelILb1ELi3EEEvPK6__halfPKjS6_S4_PS2_iiiibPKi --------------------------
	.section	.nv.shared._ZN4vllm4gptq33gemm_half_q_half_gptq_3bit_kernelILb1ELi3EEEvPK6__halfPKjS6_S4_PS2_iiiibPKi,"aw",@nobits
	.sectionflags	@""
	.align	2
.nv.shared._ZN4vllm4gptq33gemm_half_q_half_gptq_3bit_kernelILb1ELi3EEEvPK6__halfPKjS6_S4_PS2_iiiibPKi:
	.zero		1792


//--------------------- .nv.shared._ZN4vllm4gptq33gemm_half_q_half_gptq_2bit_kernelILb1ELi3EEEvPK6__halfPKjS6_S4_PS2_iiiibPKi --------------------------
	.section	.nv.shared._ZN4vllm4gptq33gemm_half_q_half_gptq_2bit_kernelILb1ELi3EEEvPK6__halfPKjS6_S4_PS2_iiiibPKi,"aw",@nobits
	.sectionflags	@""
	.align	2
.nv.shared._ZN4vllm4gptq33gemm_half_q_half_gptq_2bit_kernelILb1ELi3EEEvPK6__halfPKjS6_S4_PS2_iiiibPKi:
	.zero		1792


//--------------------- .nv.shared._ZN4vllm4gptq33gemm_half_q_half_gptq_8bit_kernelILb1ELi2EEEvPK6__halfPKjS6_S4_PS2_iiiibPKi --------------------------
	.section	.nv.shared._ZN4vllm4gptq33gemm_half_q_half_gptq_8bit_kernelILb1ELi2EEEvPK6__halfPKjS6_S4_PS2_iiiibPKi,"aw",@nobits
	.sectionflags	@""
	.align	2
.nv.shared._ZN4vllm4gptq33gemm_half_q_half_gptq_8bit_kernelILb1ELi2EEEvPK6__halfPKjS6_S4_PS2_iiiibPKi:
	.zero		1536


//--------------------- .nv.shared._ZN4vllm4gptq33gemm_half_q_half_gptq_4bit_kernelILb1ELi2EEEvPK6__halfPKjS6_S4_PS2_iiiibPKi --------------------------
	.section	.nv.shared._ZN4vllm4gptq33gemm_half_q_half_gptq_4bit_kernelILb1ELi2EEEvPK6__halfPKjS6_S4_PS2_iiiibPKi,"aw",@nobits
	.sectionflags	@""
	.align	2
.nv.shared._ZN4vllm4gptq33gemm_half_q_half_gptq_4bit_kernelILb1ELi2EEEvPK6__halfPKjS6_S4_PS2_iiiibPKi:
	.zero		1536


//--------------------- .nv.shared._ZN4vllm4gptq33gemm_half_q_half_gptq_3bit_kernelILb1ELi2EEEvPK6__halfPKjS6_S4_PS2_iiiibPKi --------------------------
	.section	.nv.shared._ZN4vllm4gptq33gemm_half_q_half_gptq_3bit_kernelILb1ELi2EEEvPK6__halfPKjS6_S4_PS2_iiiibPKi,"aw",@nobits
	.sectionflags	@""
	.align	2
.nv.shared._ZN4vllm4gptq33gemm_half_q_half_gptq_3bit_kernelILb1ELi2EEEvPK6__halfPKjS6_S4_PS2_iiiibPKi:
	.zero		1536


//--------------------- .nv.shared._ZN4vllm4gptq33gemm_half_q_half_gptq_2bit_kernelILb1ELi2EEEvPK6__halfPKjS6_S4_PS2_iiiibPKi --------------------------
	.section	.nv.shared._ZN4vllm4gptq33gemm_half_q_half_gptq_2bit_kernelILb1ELi2EEEvPK6__halfPKjS6_S4_PS2_iiiibPKi,"aw",@nobits
	.sectionflags	@""
	.align	2
.nv.shared._ZN4vllm4gptq33gemm_half_q_half_gptq_2bit_kernelILb1ELi2EEEvPK6__halfPKjS6_S4_PS2_iiiibPKi:
	.zero		1536


//--------------------- .nv.shared._ZN4vllm4gptq33gemm_half_q_half_gptq_8bit_kernelILb1ELi1EEEvPK6__halfPKjS6_S4_PS2_iiiibPKi --------------------------
	.section	.nv.shared._ZN4vllm4gptq33gemm_half_q_half_gptq_8bit_kernelILb1ELi1EEEvPK6__halfPKjS6_S4_PS2_iiiibPKi,"aw",@nobits
	.sectionflags	@""
	.align	2
.nv.shared._ZN4vllm4gptq33gemm_half_q_half_gptq_8bit_kernelILb1ELi1EEEvPK6__halfPKjS6_S4_PS2_iiiibPKi:
	.zero		1280


//--------------------- .nv.shared._ZN4vllm4gptq33gemm_half_q_half_gptq_4bit_kernelILb1ELi1EEEvPK6__halfPKjS6_S4_PS2_iiiibPKi --------------------------
	.section	.nv.shared._ZN4vllm4gptq33gemm_half_q_half_gptq_4bit_kernelILb1ELi1EEEvPK6__halfPKjS6_S4_PS2_iiiibPKi,"aw",@nobits
	.sectionflags	@""
	.align	2
.nv.shared._ZN4vllm4gptq33gemm_half_q_half_gptq_4bit_kernelILb1ELi1EEEvPK6__halfPKjS6_S4_PS2_iiiibPKi:
	.zero		1280


//--------------------- .nv.shared._ZN4vllm4gptq33gemm_half_q_half_gptq_3bit_kernelILb1ELi1EEEvPK6__halfPKjS6_S4_PS2_iiiibPKi --------------------------
	.section	.nv.shared._ZN4vllm4gptq33gemm_half_q_half_gptq_3bit_kernelILb1ELi1EEEvPK6__halfPKjS6_S4_PS2_iiiibPKi,"aw",@nobits
	.sectionflags	@""
	.align	2
.nv.shared._ZN4vllm4gptq33gemm_half_q_half_gptq_3bit_kernelILb1ELi1EEEvPK6__halfPKjS6_S4_PS2_iiiibPKi:
	.zero		1280


//--------------------- .nv.shared._ZN4vllm4gptq33gemm_half_q_half_gptq_2bit_kernelILb1ELi1EEEvPK6__halfPKjS6_S4_PS2_iiiibPKi --------------------------
	.section	.nv.shared._ZN4vllm4gptq33gemm_half_q_half_gptq_2bit_kernelILb1ELi1EEEvPK6__halfPKjS6_S4_PS2_iiiibPKi,"aw",@nobits
	.sectionflags	@""
	.align	2
.nv.shared._ZN4vllm4gptq33gemm_half_q_half_gptq_2bit_kernelILb1ELi1EEEvPK6__halfPKjS6_S4_PS2_iiiibPKi:
	.zero		1280


//--------------------- .nv.constant0._ZN4vllm4gptq27make_sequential_8bit_kernelEPKjPjPKii --------------------------
	.section	.nv.constant0._ZN4vllm4gptq27make_sequential_8bit_kernelEPKjPjPKii,"a",@progbits
	.sectionflags	@""
	.align	4
.nv.constant0._ZN4vllm4gptq27make_sequential_8bit_kernelEPKjPjPKii:
	.zero		924


//--------------------- .nv.constant0._ZN4vllm4gptq27make_sequential_3bit_kernelEPKjPjPKii --------------------------
	.section	.nv.constant0._ZN4vllm4gptq27make_sequential_3bit_kernelEPKjPjPKii,"a",@progbits
	.sectionflags	@""
	.align	4
.nv.constant0._ZN4vllm4gptq27make_sequential_3bit_kernelEPKjPjPKii:
	.zero		924


//--------------------- .nv.constant0._ZN4vllm4gptq27make_sequential_2bit_kernelEPKjPjPKii --------------------------
	.section	.nv.constant0._ZN4vllm4gptq27make_sequential_2bit_kernelEPKjPjPKii,"a",@progbits
	.sectionflags	@""
	.align	4
.nv.constant0._ZN4vllm4gptq27make_sequential_2bit_kernelEPKjPjPKii:
	.zero		924


//--------------------- .nv.constant0._ZN4vllm4gptq27make_sequential_4bit_kernelEPKjPjPKii --------------------------
	.section	.nv.constant0._ZN4vllm4gptq27make_sequential_4bit_kernelEPKjPjPKii,"a",@progbits
	.sectionflags	@""
	.align	4
.nv.constant0._ZN4vllm4gptq27make_sequential_4bit_kernelEPKjPjPKii:
	.zero		924


//--------------------- .nv.constant0._ZN4vllm4gptq19shuffle_3bit_kernelEPjii --------------------------
	.section	.nv.constant0._ZN4vllm4gptq19shuffle_3bit_kernelEPjii,"a",@progbits
	.sectionflags	@""
	.align	4
.nv.constant0._ZN4vllm4gptq19shuffle_3bit_kernelEPjii:
	.zero		912


//--------------------- .nv.constant0._ZN4vllm4gptq19shuffle_2bit_kernelEPjii --------------------------
	.section	.nv.constant0._ZN4vllm4gptq19shuffle_2bit_kernelEPjii,"a",@progbits
	.sectionflags	@""
	.align	4
.nv.constant0._ZN4vllm4gptq19shuffle_2bit_kernelEPjii:
	.zero		912


//--------------------- .nv.constant0._ZN4vllm4gptq19shuffle_8bit_kernelEPjii --------------------------
	.section	.nv.constant0._ZN4vllm4gptq19shuffle_8bit_kernelEPjii,"a",@progbits
	.sectionflags	@""
	.align	4
.nv.constant0._ZN4vllm4gptq19shuffle_8bit_kernelEPjii:
	.zero		912


//--------------------- .nv.constant0._ZN4vllm4gptq19shuffle_4bit_kernelEPjii --------------------------
	.section	.nv.constant0._ZN4vllm4gptq19shuffle_4bit_kernelEPjii,"a",@progbits
	.sectionflags	@""
	.align	4
.nv.constant0._ZN4vllm4gptq19shuffle_4bit_kernelEPjii:
	.zero		912


//--------------------- .nv.constant0._ZN4vllm4gptq23reconstruct_gptq_kernelINS0_17MatrixView_q8_rowELi8EEEvPKjPK6__halfS4_PKiiiibPS5_ --------------------------
	.section	.nv.constant0._ZN4vllm4gptq23reconstruct_gptq_kernelINS0_17MatrixView_q8_rowELi8EEEvPKjPK6__halfS4_PKiiiibPS5_,"a",@progbits
	.sectionflags	@""
	.align	4
.nv.constant0._ZN4vllm4gptq23reconstruct_gptq_kernelINS0_17MatrixView_q8_rowELi8EEEvPKjPK6__halfS4_PKiiiibPS5_:
	.zero		952


//--------------------- .nv.constant0._ZN4vllm4gptq23reconstruct_gptq_kernelINS0_17MatrixView_q2_rowELi2EEEvPKjPK6__halfS4_PKiiiibPS5_ --------------------------
	.section	.nv.constant0._ZN4vllm4gptq23reconstruct_gptq_kernelINS0_17MatrixView_q2_rowELi2EEEvPKjPK6__halfS4_PKiiiibPS5_,"a",@progbits
	.sectionflags	@""
	.align	4
.nv.constant0._ZN4vllm4gptq23reconstruct_gptq_kernelINS0_17MatrixView_q2_rowELi2EEEvPKjPK6__halfS4_PKiiiibPS5_:
	.zero		952


//--------------------- .nv.constant0._ZN4vllm4gptq23reconstruct_gptq_kernelINS0_17MatrixView_q4_rowELi4EEEvPKjPK6__halfS4_PKiiiibPS5_ --------------------------
	.section	.nv.constant0._ZN4vllm4gptq23reconstruct_gptq_kernelINS0_17MatrixView_q4_rowELi4EEEvPKjPK6__halfS4_PKiiiibPS5_,"a",@progbits
	.sectionflags	@""
	.align	4
.nv.constant0._ZN4vllm4gptq23reconstruct_gptq_kernelINS0_17MatrixView_q4_rowELi4EEEvPKjPK6__halfS4_PKiiiibPS5_:
	.zero		952


//--------------------- .nv.constant0._ZN4vllm4gptq28reconstruct_gptq_3bit_kernelEPKjPK6__halfS2_PKiiiibPS3_ --------------------------
	.section	.nv.constant0._ZN4vllm4gptq28reconstruct_gptq_3bit_kernelEPKjPK6__halfS2_PKiiiibPS3_,"a",@progbits
	.sectionflags	@""
	.align	4
.nv.constant0._ZN4vllm4gptq28reconstruct_gptq_3bit_kernelEPKjPK6__halfS2_PKiiiibPS3_:
	.zero		952


//--------------------- .nv.constant0._ZN4vllm4gptq32gemm_half_q_half_alt_8bit_kernelEPK7__half2PKjP6__halfPKS6_S5_PKiiiib --------------------------
	.section	.nv.constant0._ZN4vllm4gptq32gemm_half_q_half_alt_8bit_kernelEPK7__half2PKjP6__halfPKS6_S5_PKiiiib,"a",@progbits
	.sectionflags	@""
	.align	4
.nv.constant0._ZN4vllm4gptq32gemm_half_q_half_alt_8bit_kernelEPK7__half2PKjP6__halfPKS6_S5_PKiiiib:
	.zero		957


//--------------------- .nv.constant0._ZN4vllm4gptq32gemm_half_q_half_alt_4bit_kernelEPK7__half2PKjP6__halfPKS6_S5_PKiiiib --------------------------
	.section	.nv.constant0._ZN4vllm4gptq32gemm_half_q_half_alt_4bit_kernelEPK7__half2PKjP6__halfPKS6_S5_PKiiiib,"a",@progbits
	.sectionflags	@""
	.align	4
.nv.constant0._ZN4vllm4gptq32gemm_half_q_half_alt_4bit_kernelEPK7__half2PKjP6__halfPKS6_S5_PKiiiib:
	.zero		957


//--------------------- .nv.constant0._ZN4vllm4gptq31reconstruct_exllama_2bit_kernelEPKjPKiS2_PK6__halfiiibPS5_ --------------------------
	.section	.nv.constant0._ZN4vllm4gptq31reconstruct_exllama_2bit_kernelEPKjPKiS2_PK6__halfiiibPS5_,"a",@progbits
	.sectionflags	@""
	.align	4
.nv.constant0._ZN4vllm4gptq31reconstruct_exllama_2bit_kernelEPKjPKiS2_PK6__halfiiibPS5_:
	.zero		952


//--------------------- .nv.constant0._ZN4vllm4gptq31reconstruct_exllama_3bit_kernelEPKjPKiS2_PK6__halfiiibPS5_ --------------------------
	.section	.nv.constant0._ZN4vllm4gptq31reconstruct_exllama_3bit_kernelEPKjPKiS2_PK6__halfiiibPS5_,"a",@progbits
	.sectionflags	@""
	.align	4
.nv.constant0._ZN4vllm4gptq31reconstruct_exllama_3bit_kernelEPKjPKiS2_PK6__halfiiibPS5_:
	.zero		952


//--------------------- .nv.constant0._ZN4vllm4gptq31reconstruct_exllama_4bit_kernelEPKjPKiS2_PK6__halfiiibPS5_ --------------------------
	.section	.nv.constant0._ZN4vllm4gptq31reconstruct_exllama_4bit_kernelEPKjPKiS2_PK6__halfiiibPS5_,"a",@progbits
	.sectionflags	@""
	.align	4
.nv.constant0._ZN4vllm4gptq31reconstruct_exllama_4bit_kernelEPKjPKiS2_PK6__halfiiibPS5_:
	.zero		952


//--------------------- .nv.constant0._ZN4vllm4gptq31reconstruct_exllama_8bit_kernelEPKjPKiS2_PK6__halfiiibPS5_ --------------------------
	.section	.nv.constant0._ZN4vllm4gptq31reconstruct_exllama_8bit_kernelEPKjPKiS2_PK6__halfiiibPS5_,"a",@progbits
	.sectionflags	@""
	.align	4
.nv.constant0._ZN4vllm4gptq31reconstruct_exllama_8bit_kernelEPKjPKiS2_PK6__halfiiibPS5_:
	.zero		952


//--------------------- .nv.constant0._ZN4vllm4gptq33gemm_half_q_half_gptq_8bit_kernelILb1ELi8EEEvPK6__halfPKjS6_S4_PS2_iiiibPKi --------------------------
	.section	.nv.constant0._ZN4vllm4gptq33gemm_half_q_half_gptq_8bit_kernelILb1ELi8EEEvPK6__halfPKjS6_S4_PS2_iiiibPKi,"a",@progbits
	.sectionflags	@""
	.align	4
.nv.constant0._ZN4vllm4gptq33gemm_half_q_half_gptq_8bit_kernelILb1ELi8EEEvPK6__halfPKjS6_S4_PS2_iiiibPKi:
	.zero		968


//--------------------- .nv.constant0._ZN4vllm4gptq33gemm_half_q_half_gptq_4bit_kernelILb1ELi8EEEvPK6__halfPKjS6_S4_PS2_iiiibPKi --------------------------
	.section	.nv.constant0._ZN4vllm4gptq33gemm_half_q_half_gptq_4bit_kernelILb1ELi8EEEvPK6__halfPKjS6_S4_PS2_iiiibPKi,"a",@progbits
	.sectionflags	@""
	.align	4
.nv.constant0._ZN4vllm4gptq33gemm_half_q_half_gptq_4bit_kernelILb1ELi8EEEvPK6__halfPKjS6_S4_PS2_iiiibPKi:
	.zero		968


//--------------------- .nv.constant0._ZN4vllm4gptq33gemm_half_q_half_gptq_3bit_kernelILb1ELi8EEEvPK6__halfPKjS6_S4_PS2_iiiibPKi --------------------------
	.section	.nv.constant0._ZN4vllm4gptq33gemm_half_q_half_gptq_3bit_kernelILb1ELi8EEEvPK6__halfPKjS6_S4_PS2_iiiibPKi,"a",@progbits
	.sectionflags	@""
	.align	4
.nv.constant0._ZN4vllm4gptq33gemm_half_q_half_gptq_3bit_kernelILb1ELi8EEEvPK6__halfPKjS6_S4_PS2_iiiibPKi:
	.zero		968


//--------------------- .nv.constant0._ZN4vllm4gptq33gemm_half_q_half_gptq_2bit_kernelILb1ELi8EEEvPK6__halfPKjS6_S4_PS2_iiiibPKi --------------------------
	.section	.nv.constant0._ZN4vllm4gptq33gemm_half_q_half_gptq_2bit_kernelILb1ELi8EEEvPK6__halfPKjS6_S4_PS2_iiiibPKi,"a",@progbits
	.sectionflags	@""
	.align	4
.nv.constant0._ZN4vllm4gptq33gemm_half_q_half_gptq_2bit_kernelILb1ELi8EEEvPK6__halfPKjS6_S4_PS2_iiiibPKi:
	.zero		968


//--------------------- .nv.constant0._ZN4vllm4gptq33gemm_half_q_half_gptq_8bit_kernelILb1ELi7EEEvPK6__halfPKjS6_S4_PS2_iiiibPKi --------------------------
	.section	.nv.constant0._ZN4vllm4gptq33gemm_half_q_half_gptq_8bit_kernelILb1ELi7EEEvPK6__halfPKjS6_S4_PS2_iiiibPKi,"a",@progbits
	.sectionflags	@""
	.align	4
.nv.constant0._ZN4vllm4gptq33gemm_half_q_half_gptq_8bit_kernelILb1ELi7EEEvPK6__halfPKjS6_S4_PS2_iiiibPKi:
	.zero		968


//--------------------- .nv.constant0._ZN4vllm4gptq33gemm_half_q_half_gptq_4bit_kernelILb1ELi7EEEvPK6__halfPKjS6_S4_PS2_iiiibPKi --------------------------
	.section	.nv.constant0._ZN4vllm4gptq33gemm_half_q_half_gptq_4bit_kernelILb1ELi7EEEvPK6__halfPKjS6_S4_PS2_iiiibPKi,"a",@progbits
	.sectionflags	@""
	.align	4
.nv.constant0._ZN4vllm4gptq33gemm_half_q_half_gptq_4bit_kernelILb1ELi7EEEvPK6__halfPKjS6_S4_PS2_iiiibPKi:
	.zero		968


//--------------------- .nv.constant0._ZN4vllm4gptq33gemm_half_q_half_gptq_3bit_kernelILb1ELi7EEEvPK6__halfPKjS6_S4_PS2_iiiibPKi --------------------------
	.section	.nv.constant0._ZN4vllm4gptq33gemm_half_q_half_gptq_3bit_kernelILb1ELi7EEEvPK6__halfPKjS6_S4_PS2_iiiibPKi,"a",@progbits
	.sectionflags	@""
	.align	4
.nv.constant0._ZN4vllm4gptq33gemm_half_q_half_gptq_3bit_kernelILb1ELi7EEEvPK6__halfPKjS6_S4_PS2_iiiibPKi:
	.zero		968


//--------------------- .nv.constant0._ZN4vllm4gptq33gemm_half_q_half_gptq_2bit_kernelILb1ELi7EEEvPK6__halfPKjS6_S4_PS2_iiiibPKi --------------------------
	.section	.nv.constant0._ZN4vllm4gptq33gemm_half_q_half_gptq_2bit_kernelILb1ELi7EEEvPK6__halfPKjS6_S4_PS2_iiiibPKi,"a",@progbits
	.sectionflags	@""
	.align	4
.nv.constant0._ZN4vllm4gptq33gemm_half_q_half_gptq_2bit_kernelILb1ELi7EEEvPK6__halfPKjS6_S4_PS2_iiiibPKi:
	.zero		968


//--------------------- .nv.constant0._ZN4vllm4gptq33gemm_half_q_half_gptq_8bit_kernelILb1ELi6EEEvPK6__halfPKjS6_S4_PS2_iiiibPKi --------------------------
	.section	.nv.constant0._ZN4vllm4gptq33gemm_half_q_half_gptq_8bit_kernelILb1ELi6EEEvPK6__halfPKjS6_S4_PS2_iiiibPKi,"a",@progbits
	.sectionflags	@""
	.align	4
.nv.constant0._ZN4vllm4gptq33gemm_half_q_half_gptq_8bit_kernelILb1ELi6EEEvPK6__halfPKjS6_S4_PS2_iiiibPKi:
	.zero		968


//--------------------- .nv.constant0._ZN4vllm4gptq33gemm_half_q_half_gptq_4bit_kernelILb1ELi6EEEvPK6__halfPKjS6_S4_PS2_iiiibPKi --------------------------
	.section	.nv.constant0._ZN4vllm4gptq33gemm_half_q_half_gptq_4bit_kernelILb1ELi6EEEvPK6__halfPKjS6_S4_PS2_iiiibPKi,"a",@progbits
	.sectionflags	@""
	.align	4
.nv.constant0._ZN4vllm4gptq33gemm_half_q_half_gptq_4bit_kernelILb1ELi6EEEvPK6__halfPKjS6_S4_PS2_iiiibPKi:
	.zero		968


//--------------------- .nv.constant0._ZN4vllm4gptq33gemm_half_q_half_gptq_3bit_kernelILb1ELi6EEEvPK6__halfPKjS6_S4_PS2_iiiibPKi --------------------------
	.section	.nv.constant0._ZN4vllm4gptq33gemm_half_q_half_gptq_3bit_kernelILb1ELi6EEEvPK6__halfPKjS6_S4_PS2_iiiibPKi,"a",@progbits
	.sectionflags	@""
	.align	4
.nv.constant0._ZN4vllm4gptq33gemm_half_q_half_gptq_3bit_kernelILb1ELi6EEEvPK6__halfPKjS6_S4_PS2_iiiibPKi:
	.zero		968


//--------------------- .nv.constant0._ZN4vllm4gptq33gemm_half_q_half_gptq_2bit_kernelILb1ELi6EEEvPK6__halfPKjS6_S4_PS2_iiiibPKi --------------------------
	.section	.nv.constant0._ZN4vllm4gptq33gemm_half_q_half_gptq_2bit_kernelILb1ELi6EEEvPK6__halfPKjS6_S4_PS2_iiiibPKi,"a",@progbits
	.sectionflags	@""
	.align	4
.nv.constant0._ZN4vllm4gptq33gemm_half_q_half_gptq_2bit_kernelILb1ELi6EEEvPK6__halfPKjS6_S4_PS2_iiiibPKi:
	.zero		968


//--------------------- .nv.constant0._ZN4vllm4gptq33gemm_half_q_half_gptq_8bit_kernelILb1ELi5EEEvPK6__halfPKjS6_S4_PS2_iiiibPKi --------------------------
	.section	.nv.constant0._ZN4vllm4gptq33gemm_half_q_half_gptq_8bit_kernelILb1ELi5EEEvPK6__halfPKjS6_S4_PS2_iiiibPKi,"a",@progbits
	.sectionflags	@""
	.align	4
.nv.constant0._ZN4vllm4gptq33gemm_half_q_half_gptq_8bit_kernelILb1ELi5EEEvPK6__halfPKjS6_S4_PS2_iiiibPKi:
	.zero		968


//--------------------- .nv.constant0._ZN4vllm4gptq33gemm_half_q_half_gptq_4bit_kernelILb1ELi5EEEvPK6__halfPKjS6_S4_PS2_iiiibPKi --------------------------
	.section	.nv.constant0._ZN4vllm4gptq33gemm_half_q_half_gptq_4bit_kernelILb1ELi5EEEvPK6__halfPKjS6_S4_PS2_iiiibPKi,"a",@progbits
	.sectionflags	@""
	.align	4
.nv.constant0._ZN4vllm4gptq33gemm_half_q_half_gptq_4bit_kernelILb1ELi5EEEvPK6__halfPKjS6_S4_PS2_iiiibPKi:
	.zero		968


//--------------------- .nv.constant0._ZN4vllm4gptq33gemm_half_q_half_gptq_3bit_kernelILb1ELi5EEEvPK6__halfPKjS6_S4_PS2_iiiibPKi --------------------------
	.section	.nv.constant0._ZN4vllm4gptq33gemm_half_q_half_gptq_3bit_kernelILb1ELi5EEEvPK6__halfPKjS6_S4_PS2_iiiibPKi,"a",@progbits
	.sectionflags	@""
	.align	4
.nv.constant0._ZN4vllm4gptq33gemm_half_q_half_gptq_3bit_kernelILb1ELi5EEEvPK6__halfPKjS6_S4_PS2_iiiibPKi:
	.zero		968


//--------------------- .nv.constant0._ZN4vllm4gptq33gemm_half_q_half_gptq_2bit_kernelILb1ELi5EEEvPK6__halfPKjS6_S4_PS2_iiiibPKi --------------------------
	.section	.nv.constant0._ZN4vllm4gptq33gemm_half_q_half_gptq_2bit_kernelILb1ELi5EEEvPK6__halfPKjS6_S4_PS2_iiiibPKi,"a",@progbits
	.sectionflags	@""
	.align	4
.nv.constant0._ZN4vllm4gptq33gemm_half_q_half_gptq_2bit_kernelILb1ELi5EEEvPK6__halfPKjS6_S4_PS2_iiiibPKi:
	.zero		968


//--------------------- .nv.constant0._ZN4vllm4gptq33gemm_half_q_half_gptq_8bit_kernelILb1ELi4EEEvPK6__halfPKjS6_S4_PS2_iiiibPKi --------------------------
	.section	.nv.constant0._ZN4vllm4gptq33gemm_half_q_half_gptq_8bit_kernelILb1ELi4EEEvPK6__halfPKjS6_S4_PS2_iiiibPKi,"a",@progbits
	.sectionflags	@""
	.align	4
.nv.constant0._ZN4vllm4gptq33gemm_half_q_half_gptq_8bit_kernelILb1ELi4EEEvPK6__halfPKjS6_S4_PS2_iiiibPKi:
	.zero		968


//--------------------- .nv.constant0._ZN4vllm4gptq33gemm_half_q_half_gptq_4bit_kernelILb1ELi4EEEvPK6__halfPKjS6_S4_PS2_iiiibPKi --------------------------
	.section	.nv.constant0._ZN4vllm4gptq33gemm_half_q_half_gptq_4bit_kernelILb1ELi4EEEvPK6__halfPKjS6_S4_PS2_iiiibPKi,"a",@progbits
	.sectionflags	@""
	.align	4
.nv.constant0._ZN4vllm4gptq33gemm_half_q_half_gptq_4bit_kernelILb1ELi4EEEvPK6__halfPKjS6_S4_PS2_iiiibPKi:
	.zero		968


//--------------------- .nv.constant0._ZN4vllm4gptq33gemm_half_q_half_gptq_3bit_kernelILb1ELi4EEEvPK6__halfPKjS6_S4_PS2_iiiibPKi --------------------------
	.section	.nv.constant0._ZN4vllm4gptq33gemm_half_q_half_gptq_3bit_kernelILb1ELi4EEEvPK6__halfPKjS6_S4_PS2_iiiibPKi,"a",@progbits
	.sectionflags	@""
	.align	4
.nv.constant0._ZN4vllm4gptq33gemm_half_q_half_gptq_3bit_kernelILb1ELi4EEEvPK6__halfPKjS6_S4_PS2_iiiibPKi:
	.zero		968


//--------------------- .nv.constant0._ZN4vllm4gptq33gemm_half_q_half_gptq_2bit_kernelILb1ELi4EEEvPK6__halfPKjS6_S4_PS2_iiiibPKi --------------------------
	.section	.nv.constant0._ZN4vllm4gptq33gemm_half_q_half_gptq_2bit_kernelILb1ELi4EEEvPK6__halfPKjS6_S4_PS2_iiiibPKi,"a",@progbits
	.sectionflags	@""
	.align	4
.nv.constant0._ZN4vllm4gptq33gemm_half_q_half_gptq_2bit_kernelILb1ELi4EEEvPK6__halfPKjS6_S4_PS2_iiiibPKi:
	.zero		968


//--------------------- .nv.constant0._ZN4vllm4gptq33gemm_half_q_half_gptq_8bit_kernelILb1ELi3EEEvPK6__halfPKjS6_S4_PS2_iiiibPKi --------------------------
	.section	.nv.constant0._ZN4vllm4gptq33gemm_half_q_half_gptq_8bit_kernelILb1ELi3EEEvPK6__halfPKjS6_S4_PS2_iiiibPKi,"a",@progbits
	.sectionflags	@""
	.align	4
.nv.constant0._ZN4vllm4gptq33gemm_half_q_half_gptq_8bit_kernelILb1ELi3EEEvPK6__halfPKjS6_S4_PS2_iiiibPKi:
	.zero		968


//--------------------- .nv.constant0._ZN4vllm4gptq33gemm_half_q_half_gptq_4bit_kernelILb1ELi3EEEvPK6__halfPKjS6_S4_PS2_iiiibPKi --------------------------
	.section	.nv.constant0._ZN4vllm4gptq33gemm_half_q_half_gptq_4bit_kernelILb1ELi3EEEvPK6__halfPKjS6_S4_PS2_iiiibPKi,"a",@progbits
	.sectionflags	@""
	.align	4
.nv.constant0._ZN4vllm4gptq33gemm_half_q_half_gptq_4bit_kernelILb1ELi3EEEvPK6__halfPKjS6_S4_PS2_iiiibPKi:
	.zero		968


//--------------------- .nv.constant0._ZN4vllm4gptq33gemm_half_q_half_gptq_3bit_kernelILb1ELi3EEEvPK6__halfPKjS6_S4_PS2_iiiibPKi --------------------------
	.section	.nv.constant0._ZN4vllm4gptq33gemm_half_q_half_gptq_3bit_kernelILb1ELi3EEEvPK6__halfPKjS6_S4_PS2_iiiibPKi,"a",@progbits
	.sectionflags	@""
	.align	4
.nv.constant0._ZN4vllm4gptq33gemm_half_q_half_gptq_3bit_kernelILb1ELi3EEEvPK6__halfPKjS6_S4_PS2_iiiibPKi:
	.zero		968


//--------------------- .nv.constant0._ZN4vllm4gptq33gemm_half_q_half_gptq_2bit_kernelILb1ELi3EEEvPK6__halfPKjS6_S4_PS2_iiiibPKi --------------------------
	.section	.nv.constant0._ZN4vllm4gptq33gemm_half_q_half_gptq_2bit_kernelILb1ELi3EEEvPK6__halfPKjS6_S4_PS2_iiiibPKi,"a",@progbits
	.sectionflags	@""
	.align	4
.nv.constant0._ZN4vllm4gptq33gemm_half_q_half_gptq_2bit_kernelILb1ELi3EEEvPK6__halfPKjS6_S4_PS2_iiiibPKi:
	.zero		968


//--------------------- .nv.constant0._ZN4vllm4gptq33gemm_half_q_half_gptq_8bit_kernelILb1ELi2EEEvPK6__halfPKjS6_S4_PS2_iiiibPKi --------------------------
	.section	.nv.constant0._ZN4vllm4gptq33gemm_half_q_half_gptq_8bit_kernelILb1ELi2EEEvPK6__halfPKjS6_S4_PS2_iiiibPKi,"a",@progbits
	.sectionflags	@""
	.align	4
.nv.constant0._ZN4vllm4gptq33gemm_half_q_half_gptq_8bit_kernelILb1ELi2EEEvPK6__halfPKjS6_S4_PS2_iiiibPKi:
	.zero		968


//--------------------- .nv.constant0._ZN4vllm4gptq33gemm_half_q_half_gptq_4bit_kernelILb1ELi2EEEvPK6__halfPKjS6_S4_PS2_iiiibPKi --------------------------
	.section	.nv.constant0._ZN4vllm4gptq33gemm_half_q_half_gptq_4bit_kernelILb1ELi2EEEvPK6__halfPKjS6_S4_PS2_iiiibPKi,"a",@progbits
	.sectionflags	@""
	.align	4
.nv.constant0._ZN4vllm4gptq33gemm_half_q_half_gptq_4bit_kernelILb1ELi2EEEvPK6__halfPKjS6_S4_PS2_iiiibPKi:
	.zero		968


//--------------------- .nv.constant0._ZN4vllm4gptq33gemm_half_q_half_gptq_3bit_kernelILb1ELi2EEEvPK6__halfPKjS6_S4_PS2_iiiibPKi --------------------------
	.section	.nv.constant0._ZN4vllm4gptq33gemm_half_q_half_gptq_3bit_kernelILb1ELi2EEEvPK6__halfPKjS6_S4_PS2_iiiibPKi,"a",@progbits
	.sectionflags	@""
	.align	4
.nv.constant0._ZN4vllm4gptq33gemm_half_q_half_gptq_3bit_kernelILb1ELi2EEEvPK6__halfPKjS6_S4_PS2_iiiibPKi:
	.zero		968


//--------------------- .nv.constant0._ZN4vllm4gptq33gemm_half_q_half_gptq_2bit_kernelILb1ELi2EEEvPK6__halfPKjS6_S4_PS2_iiiibPKi --------------------------
	.section	.nv.constant0._ZN4vllm4gptq33gemm_half_q_half_gptq_2bit_kernelILb1ELi2EEEvPK6__halfPKjS6_S4_PS2_iiiibPKi,"a",@progbits
	.sectionflags	@""
	.align	4
.nv.constant0._ZN4vllm4gptq33gemm_half_q_half_gptq_2bit_kernelILb1ELi2EEEvPK6__halfPKjS6_S4_PS2_iiiibPKi:
	.zero		968


//--------------------- .nv.constant0._ZN4vllm4gptq33gemm_half_q_half_gptq_8bit_kernelILb1ELi1EEEvPK6__halfPKjS6_S4_PS2_iiiibPKi --------------------------
	.section	.nv.constant0._ZN4vllm4gptq33gemm_half_q_half_gptq_8bit_kernelILb1ELi1EEEvPK6__halfPKjS6_S4_PS2_iiiibPKi,"a",@progbits
	.sectionflags	@""
	.align	4
.nv.constant0._ZN4vllm4gptq33gemm_half_q_half_gptq_8bit_kernelILb1ELi1EEEvPK6__halfPKjS6_S4_PS2_iiiibPKi:
	.zero		968


//--------------------- .nv.constant0._ZN4vllm4gptq33gemm_half_q_half_gptq_4bit_kernelILb1ELi1EEEvPK6__halfPKjS6_S4_PS2_iiiibPKi --------------------------
	.section	.nv.constant0._ZN4vllm4gptq33gemm_half_q_half_gptq_4bit_kernelILb1ELi1EEEvPK6__halfPKjS6_S4_PS2_iiiibPKi,"a",@progbits
	.sectionflags	@""
	.align	4
.nv.constant0._ZN4vllm4gptq33gemm_half_q_half_gptq_4bit_kernelILb1ELi1EEEvPK6__halfPKjS6_S4_PS2_iiiibPKi:
	.zero		968


//--------------------- .nv.constant0._ZN4vllm4gptq33gemm_half_q_half_gptq_3bit_kernelILb1ELi1EEEvPK6__halfPKjS6_S4_PS2_iiiibPKi --------------------------
	.section	.nv.constant0._ZN4vllm4gptq33gemm_half_q_half_gptq_3bit_kernelILb1ELi1EEEvPK6__halfPKjS6_S4_PS2_iiiibPKi,"a",@progbits
	.sectionflags	@""
	.align	4
.nv.constant0._ZN4vllm4gptq33gemm_half_q_half_gptq_3bit_kernelILb1ELi1EEEvPK6__halfPKjS6_S4_PS2_iiiibPKi:
	.zero		968


//--------------------- .nv.constant0._ZN4vllm4gptq33gemm_half_q_half_gptq_2bit_kernelILb1ELi1EEEvPK6__halfPKjS6_S4_PS2_iiiibPKi --------------------------
	.section	.nv.constant0._ZN4vllm4gptq33gemm_half_q_half_gptq_2bit_kernelILb1ELi1EEEvPK6__halfPKjS6_S4_PS2_iiiibPKi,"a",@progbits
	.sectionflags	@""
	.align	4
.nv.constant0._ZN4vllm4gptq33gemm_half_q_half_gptq_2bit_kernelILb1ELi1EEEvPK6__halfPKjS6_S4_PS2_iiiibPKi:
	.zero		968


//--------------------- SYMBOLS --------------------------

	.type		.nv.reservedSmem.offset0,@object
	.size		.nv.reservedSmem.offset0,0x4
	.type		.nv.reservedSmem.cap,@object
	.size		.nv.reservedSmem.cap,0x4
